// Copyright (c) 2024, Jay Shah, Ganesh Bikshandi, Ying Zhang, Vijay Thakkar, Pradeep Ramani, Tri Dao.
// Splitting the different template instantiations to different files to speed up compilation.
// This file is auto-generated. See "generate_kernels.py"

#include "flash_fwd_launch_template.h"

#ifndef FLASHATTENTION_DISABLE_HDIM192
template void run_mha_fwd_<90, cutlass::float_e4m3_t, 192, 128, true, false, false, true>(Flash_fwd_params &params, cudaStream_t stream);
#endif


// ===== COMPILED SASS (sm_90a) =====

	.target	sm_90a

	.elftype	@"ET_EXEC"


//--------------------- .note.nv.tkinfo           --------------------------
	.section	.note.nv.tkinfo,"",@"SHT_NOTE"
	.sectionflags	@"SHF_NOTE_NV_TKINFO"
	.tkinfo
        /*0018*/ 	.word	0x00000002
        /*0030*/ 	.string	""
        /*0030*/ 	.string	"ptxas"
        /*0030*/ 	.string	"Cuda compilation tools, release 13.0, V13.0.88"
        /*0030*/ 	.string	"Build cuda_13.0.r13.0/compiler.36424714_0"
        /*0030*/ 	.string	"-arch sm_90a -m 64 "



//--------------------- .note.nv.cuinfo           --------------------------
	.section	.note.nv.cuinfo,"",@"SHT_NOTE"
	.sectionflags	@"SHF_NOTE_NV_CUINFO"
        /*0018*/ 	.short	0x0002
        /*001a*/ 	.short	0x005a
        /*001c*/ 	.short	0x0082
	.zero		2


//--------------------- .nv.info                  --------------------------
	.section	.nv.info,"",@"SHT_CUDA_INFO"
	.align	4


	//----- nvinfo : EIATTR_REGCOUNT
	.align		4
        /*0000*/ 	.byte	0x04, 0x2f
        /*0002*/ 	.short	(.L_22 - .L_21)
	.align		4
.L_21:
        /*0004*/ 	.word	index@(_ZN7cutlass13device_kernelIN5flash11enable_sm90INS1_16FlashAttnFwdSm90INS1_25CollectiveMainloopFwdSm90ILi2EN4cute5tupleIJNS5_1CILi1EEES8_S8_EEENS6_IJNS7_ILi128EEENS7_ILi160EEENS7_ILi192EEEEEELi128ENS_12float_e4m3_tEfNS_4arch4Sm90ELb1ELb0ELb0ELb1ELb0ELb1ELb0ELb1ELb1ELb1ELb1ELb0EEENS1_21CollectiveEpilogueFwdINS6_IJSA_SA_SB_EEES9_NS_10bfloat16_tESG_Li256ELb1ELb1ELb1ELb1EEENS1_36VarlenDynamicPersistentTileSchedulerILi128ELi160ELi256ELi128ELb1ELb1ELb1ELb1ELb1ELb1EEEEEEEEEvNT_6ParamsE)
        /*0008*/ 	.word	0x000000a8


	//----- nvinfo : EIATTR_FRAME_SIZE
	.align		4
.L_22:
        /*000c*/ 	.byte	0x04, 0x11
        /*000e*/ 	.short	(.L_24 - .L_23)
	.align		4
.L_23:
        /*0010*/ 	.word	index@(_ZN7cutlass13device_kernelIN5flash11enable_sm90INS1_16FlashAttnFwdSm90INS1_25CollectiveMainloopFwdSm90ILi2EN4cute5tupleIJNS5_1CILi1EEES8_S8_EEENS6_IJNS7_ILi128EEENS7_ILi160EEENS7_ILi192EEEEEELi128ENS_12float_e4m3_tEfNS_4arch4Sm90ELb1ELb0ELb0ELb1ELb0ELb1ELb0ELb1ELb1ELb1ELb1ELb0EEENS1_21CollectiveEpilogueFwdINS6_IJSA_SA_SB_EEES9_NS_10bfloat16_tESG_Li256ELb1ELb1ELb1ELb1EEENS1_36VarlenDynamicPersistentTileSchedulerILi128ELi160ELi256ELi128ELb1ELb1ELb1ELb1ELb1ELb1EEEEEEEEEvNT_6ParamsE)
        /*0014*/ 	.word	0x00000078


	//----- nvinfo : EIATTR_REGCOUNT
	.align		4
.L_24:
        /*0018*/ 	.byte	0x04, 0x2f
        /*001a*/ 	.short	(.L_26 - .L_25)
	.align		4
.L_25:
        /*001c*/ 	.word	index@(_ZN7cutlass13device_kernelIN5flash11enable_sm90INS1_16FlashAttnFwdSm90INS1_25CollectiveMainloopFwdSm90ILi2EN4cute5tupleIJNS5_1CILi1EEES8_S8_EEENS6_IJNS7_ILi128EEENS7_ILi160EEENS7_ILi192EEEEEELi128ENS_12float_e4m3_tEfNS_4arch4Sm90ELb1ELb0ELb0ELb1ELb0ELb0ELb0ELb1ELb1ELb1ELb1ELb0EEENS1_21CollectiveEpilogueFwdINS6_IJSA_SA_SB_EEES9_NS_10bfloat16_tESG_Li256ELb1ELb1ELb1ELb1EEENS1_36VarlenDynamicPersistentTileSchedulerILi128ELi160ELi256ELi128ELb1ELb1ELb1ELb1ELb1ELb1EEEEEEEEEvNT_6ParamsE)
        /*0020*/ 	.word	0x000000a8


	//----- nvinfo : EIATTR_FRAME_SIZE
	.align		4
.L_26:
        /*0024*/ 	.byte	0x04, 0x11
        /*0026*/ 	.short	(.L_28 - .L_27)
	.align		4
.L_27:
        /*0028*/ 	.word	index@(_ZN7cutlass13device_kernelIN5flash11enable_sm90INS1_16FlashAttnFwdSm90INS1_25CollectiveMainloopFwdSm90ILi2EN4cute5tupleIJNS5_1CILi1EEES8_S8_EEENS6_IJNS7_ILi128EEENS7_ILi160EEENS7_ILi192EEEEEELi128ENS_12float_e4m3_tEfNS_4arch4Sm90ELb1ELb0ELb0ELb1ELb0ELb0ELb0ELb1ELb1ELb1ELb1ELb0EEENS1_21CollectiveEpilogueFwdINS6_IJSA_SA_SB_EEES9_NS_10bfloat16_tESG_Li256ELb1ELb1ELb1ELb1EEENS1_36VarlenDynamicPersistentTileSchedulerILi128ELi160ELi256ELi128ELb1ELb1ELb1ELb1ELb1ELb1EEEEEEEEEvNT_6ParamsE)
        /*002c*/ 	.word	0x00000038


	//----- nvinfo : EIATTR_REGCOUNT
	.align		4
.L_28:
        /*0030*/ 	.byte	0x04, 0x2f
        /*0032*/ 	.short	(.L_30 - .L_29)
	.align		4
.L_29:
        /*0034*/ 	.word	index@(_ZN7cutlass13device_kernelIN5flash11enable_sm90INS1_16FlashAttnFwdSm90INS1_25CollectiveMainloopFwdSm90ILi2EN4cute5tupleIJNS5_1CILi1EEES8_S8_EEENS6_IJNS7_ILi128EEENS7_ILi160EEENS7_ILi192EEEEEELi128ENS_12float_e4m3_tEfNS_4arch4Sm90ELb1ELb0ELb0ELb0ELb0ELb0ELb0ELb1ELb1ELb1ELb1ELb0EEENS1_21CollectiveEpilogueFwdINS6_IJSA_SA_SB_EEES9_NS_10bfloat16_tESG_Li256ELb0ELb1ELb1ELb1EEENS1_19SingleTileSchedulerILb0ELb1ELb1ELi128EEEEEEEEEvNT_6ParamsE)
        /*0038*/ 	.word	0x000000a8


	//----- nvinfo : EIATTR_FRAME_SIZE
	.align		4
.L_30:
        /*003c*/ 	.byte	0x04, 0x11
        /*003e*/ 	.short	(.L_32 - .L_31)
	.align		4
.L_31:
        /*0040*/ 	.word	index@(_ZN7cutlass13device_kernelIN5flash11enable_sm90INS1_16FlashAttnFwdSm90INS1_25CollectiveMainloopFwdSm90ILi2EN4cute5tupleIJNS5_1CILi1EEES8_S8_EEENS6_IJNS7_ILi128EEENS7_ILi160EEENS7_ILi192EEEEEELi128ENS_12float_e4m3_tEfNS_4arch4Sm90ELb1ELb0ELb0ELb0ELb0ELb0ELb0ELb1ELb1ELb1ELb1ELb0EEENS1_21CollectiveEpilogueFwdINS6_IJSA_SA_SB_EEES9_NS_10bfloat16_tESG_Li256ELb0ELb1ELb1ELb1EEENS1_19SingleTileSchedulerILb0ELb1ELb1ELi128EEEEEEEEEvNT_6ParamsE)
        /*0044*/ 	.word	0x00000028


	//----- nvinfo : EIATTR_REGCOUNT
	.align		4
.L_32:
        /*0048*/ 	.byte	0x04, 0x2f
        /*004a*/ 	.short	(.L_34 - .L_33)
	.align		4
.L_33:
        /*004c*/ 	.word	index@(_ZN7cutlass13device_kernelIN5flash11enable_sm90INS1_16FlashAttnFwdSm90INS1_25CollectiveMainloopFwdSm90ILi2EN4cute5tupleIJNS5_1CILi1EEES8_S8_EEENS6_IJNS7_ILi128EEENS7_ILi160EEENS7_ILi192EEEEEELi128ENS_12float_e4m3_tEfNS_4arch4Sm90ELb0ELb1ELb0ELb1ELb0ELb1ELb0ELb1ELb1ELb1ELb1ELb0EEENS1_21CollectiveEpilogueFwdINS6_IJSA_SA_SB_EEES9_NS_10bfloat16_tESG_Li256ELb1ELb1ELb1ELb1EEENS1_36VarlenDynamicPersistentTileSchedulerILi128ELi160ELi256ELi128ELb1ELb1ELb1ELb1ELb0ELb1EEEEEEEEEvNT_6ParamsE)
        /*0050*/ 	.word	0x000000a8


	//----- nvinfo : EIATTR_FRAME_SIZE
	.align		4
.L_34:
        /*0054*/ 	.byte	0x04, 0x11
        /*0056*/ 	.short	(.L_36 - .L_35)
	.align		4
.L_35:
        /*0058*/ 	.word	index@(_ZN7cutlass13device_kernelIN5flash11enable_sm90INS1_16FlashAttnFwdSm90INS1_25CollectiveMainloopFwdSm90ILi2EN4cute5tupleIJNS5_1CILi1EEES8_S8_EEENS6_IJNS7_ILi128EEENS7_ILi160EEENS7_ILi192EEEEEELi128ENS_12float_e4m3_tEfNS_4arch4Sm90ELb0ELb1ELb0ELb1ELb0ELb1ELb0ELb1ELb1ELb1ELb1ELb0EEENS1_21CollectiveEpilogueFwdINS6_IJSA_SA_SB_EEES9_NS_10bfloat16_tESG_Li256ELb1ELb1ELb1ELb1EEENS1_36VarlenDynamicPersistentTileSchedulerILi128ELi160ELi256ELi128ELb1ELb1ELb1ELb1ELb0ELb1EEEEEEEEEvNT_6ParamsE)
        /*005c*/ 	.word	0x00000058


	//----- nvinfo : EIATTR_REGCOUNT
	.align		4
.L_36:
        /*0060*/ 	.byte	0x04, 0x2f
        /*0062*/ 	.short	(.L_38 - .L_37)
	.align		4
.L_37:
        /*0064*/ 	.word	index@(_ZN7cutlass13device_kernelIN5flash11enable_sm90INS1_16FlashAttnFwdSm90INS1_25CollectiveMainloopFwdSm90ILi2EN4cute5tupleIJNS5_1CILi1EEES8_S8_EEENS6_IJNS7_ILi128EEENS7_ILi160EEENS7_ILi192EEEEEELi128ENS_12float_e4m3_tEfNS_4arch4Sm90ELb0ELb1ELb0ELb1ELb0ELb0ELb0ELb1ELb1ELb1ELb1ELb0EEENS1_21CollectiveEpilogueFwdINS6_IJSA_SA_SB_EEES9_NS_10bfloat16_tESG_Li256ELb1ELb1ELb1ELb1EEENS1_36VarlenDynamicPersistentTileSchedulerILi128ELi160ELi256ELi128ELb1ELb1ELb1ELb1ELb0ELb1EEEEEEEEEvNT_6ParamsE)
        /*0068*/ 	.word	0x000000a8


	//----- nvinfo : EIATTR_FRAME_SIZE
	.align		4
.L_38:
        /*006c*/ 	.byte	0x04, 0x11
        /*006e*/ 	.short	(.L_40 - .L_39)
	.align		4
.L_39:
        /*0070*/ 	.word	index@(_ZN7cutlass13device_kernelIN5flash11enable_sm90INS1_16FlashAttnFwdSm90INS1_25CollectiveMainloopFwdSm90ILi2EN4cute5tupleIJNS5_1CILi1EEES8_S8_EEENS6_IJNS7_ILi128EEENS7_ILi160EEENS7_ILi192EEEEEELi128ENS_12float_e4m3_tEfNS_4arch4Sm90ELb0ELb1ELb0ELb1ELb0ELb0ELb0ELb1ELb1ELb1ELb1ELb0EEENS1_21CollectiveEpilogueFwdINS6_IJSA_SA_SB_EEES9_NS_10bfloat16_tESG_Li256ELb1ELb1ELb1ELb1EEENS1_36VarlenDynamicPersistentTileSchedulerILi128ELi160ELi256ELi128ELb1ELb1ELb1ELb1ELb0ELb1EEEEEEEEEvNT_6ParamsE)
        /*0074*/ 	.word	0x00000038


	//----- nvinfo : EIATTR_REGCOUNT
	.align		4
.L_40:
        /*0078*/ 	.byte	0x04, 0x2f
        /*007a*/ 	.short	(.L_42 - .L_41)
	.align		4
.L_41:
        /*007c*/ 	.word	index@(_ZN7cutlass13device_kernelIN5flash11enable_sm90INS1_16FlashAttnFwdSm90INS1_25CollectiveMainloopFwdSm90ILi2EN4cute5tupleIJNS5_1CILi1EEES8_S8_EEENS6_IJNS7_ILi128EEENS7_ILi160EEENS7_ILi192EEEEEELi128ENS_12float_e4m3_tEfNS_4arch4Sm90ELb0ELb1ELb0ELb0ELb0ELb0ELb0ELb1ELb1ELb1ELb1ELb0EEENS1_21CollectiveEpilogueFwdINS6_IJSA_SA_SB_EEES9_NS_10bfloat16_tESG_Li256ELb0ELb1ELb1ELb1EEENS1_19SingleTileSchedulerILb0ELb1ELb1ELi128EEEEEEEEEvNT_6ParamsE)
        /*0080*/ 	.word	0x000000a8


	//----- nvinfo : EIATTR_FRAME_SIZE
	.align		4
.L_42:
        /*0084*/ 	.byte	0x04, 0x11
        /*0086*/ 	.short	(.L_44 - .L_43)
	.align		4
.L_43:
        /*0088*/ 	.word	index@(_ZN7cutlass13device_kernelIN5flash11enable_sm90INS1_16FlashAttnFwdSm90INS1_25CollectiveMainloopFwdSm90ILi2EN4cute5tupleIJNS5_1CILi1EEES8_S8_EEENS6_IJNS7_ILi128EEENS7_ILi160EEENS7_ILi192EEEEEELi128ENS_12float_e4m3_tEfNS_4arch4Sm90ELb0ELb1ELb0ELb0ELb0ELb0ELb0ELb1ELb1ELb1ELb1ELb0EEENS1_21CollectiveEpilogueFwdINS6_IJSA_SA_SB_EEES9_NS_10bfloat16_tESG_Li256ELb0ELb1ELb1ELb1EEENS1_19SingleTileSchedulerILb0ELb1ELb1ELi128EEEEEEEEEvNT_6ParamsE)
        /*008c*/ 	.word	0x00000020


	//----- nvinfo : EIATTR_REGCOUNT
	.align		4
.L_44:
        /*0090*/ 	.byte	0x04, 0x2f
        /*0092*/ 	.short	(.L_46 - .L_45)
	.align		4
.L_45:
        /*0094*/ 	.word	index@(_ZN7cutlass13device_kernelIN5flash11enable_sm90INS1_16FlashAttnFwdSm90INS1_25CollectiveMainloopFwdSm90ILi2EN4cute5tupleIJNS5_1CILi1EEES8_S8_EEENS6_IJNS7_ILi128EEENS7_ILi160EEENS7_ILi192EEEEEELi128ENS_12float_e4m3_tEfNS_4arch4Sm90ELb0ELb0ELb0ELb1ELb0ELb1ELb0ELb1ELb1ELb1ELb1ELb0EEENS1_21CollectiveEpilogueFwdINS6_IJSA_SA_SB_EEES9_NS_10bfloat16_tESG_Li256ELb1ELb1ELb1ELb1EEENS1_36VarlenDynamicPersistentTileSchedulerILi128ELi160ELi256ELi128ELb1ELb1ELb1ELb0ELb1ELb1EEEEEEEEEvNT_6ParamsE)
        /*0098*/ 	.word	0x000000a8


	//----- nvinfo : EIATTR_FRAME_SIZE
	.align		4
.L_46:
        /*009c*/ 	.byte	0x04, 0x11
        /*009e*/ 	.short	(.L_48 - .L_47)
	.align		4
.L_47:
        /*00a0*/ 	.word	index@(_ZN7cutlass13device_kernelIN5flash11enable_sm90INS1_16FlashAttnFwdSm90INS1_25CollectiveMainloopFwdSm90ILi2EN4cute5tupleIJNS5_1CILi1EEES8_S8_EEENS6_IJNS7_ILi128EEENS7_ILi160EEENS7_ILi192EEEEEELi128ENS_12float_e4m3_tEfNS_4arch4Sm90ELb0ELb0ELb0ELb1ELb0ELb1ELb0ELb1ELb1ELb1ELb1ELb0EEENS1_21CollectiveEpilogueFwdINS6_IJSA_SA_SB_EEES9_NS_10bfloat16_tESG_Li256ELb1ELb1ELb1ELb1EEENS1_36VarlenDynamicPersistentTileSchedulerILi128ELi160ELi256ELi128ELb1ELb1ELb1ELb0ELb1ELb1EEEEEEEEEvNT_6ParamsE)
        /*00a4*/ 	.word	0x00000070


	//----- nvinfo : EIATTR_REGCOUNT
	.align		4
.L_48:
        /*00a8*/ 	.byte	0x04, 0x2f
        /*00aa*/ 	.short	(.L_50 - .L_49)
	.align		4
.L_49:
        /*00ac*/ 	.word	index@(_ZN7cutlass13device_kernelIN5flash11enable_sm90INS1_16FlashAttnFwdSm90INS1_25CollectiveMainloopFwdSm90ILi2EN4cute5tupleIJNS5_1CILi1EEES8_S8_EEENS6_IJNS7_ILi128EEENS7_ILi160EEENS7_ILi192EEEEEELi128ENS_12float_e4m3_tEfNS_4arch4Sm90ELb0ELb0ELb0ELb1ELb0ELb0ELb0ELb1ELb1ELb1ELb1ELb0EEENS1_21CollectiveEpilogueFwdINS6_IJSA_SA_SB_EEES9_NS_10bfloat16_tESG_Li256ELb1ELb1ELb1ELb1EEENS1_36VarlenDynamicPersistentTileSchedulerILi128ELi160ELi256ELi128ELb1ELb1ELb1ELb0ELb1ELb1EEEEEEEEEvNT_6ParamsE)
        /*00b0*/ 	.word	0x000000a8


	//----- nvinfo : EIATTR_FRAME_SIZE
	.align		4
.L_50:
        /*00b4*/ 	.byte	0x04, 0x11
        /*00b6*/ 	.short	(.L_52 - .L_51)
	.align		4
.L_51:
        /*00b8*/ 	.word	index@(_ZN7cutlass13device_kernelIN5flash11enable_sm90INS1_16FlashAttnFwdSm90INS1_25CollectiveMainloopFwdSm90ILi2EN4cute5tupleIJNS5_1CILi1EEES8_S8_EEENS6_IJNS7_ILi128EEENS7_ILi160EEENS7_ILi192EEEEEELi128ENS_12float_e4m3_tEfNS_4arch4Sm90ELb0ELb0ELb0ELb1ELb0ELb0ELb0ELb1ELb1ELb1ELb1ELb0EEENS1_21CollectiveEpilogueFwdINS6_IJSA_SA_SB_EEES9_NS_10bfloat16_tESG_Li256ELb1ELb1ELb1ELb1EEENS1_36VarlenDynamicPersistentTileSchedulerILi128ELi160ELi256ELi128ELb1ELb1ELb1ELb0ELb1ELb1EEEEEEEEEvNT_6ParamsE)
        /*00bc*/ 	.word	0x00000038


	//----- nvinfo : EIATTR_REGCOUNT
	.align		4
.L_52:
        /*00c0*/ 	.byte	0x04, 0x2f
        /*00c2*/ 	.short	(.L_54 - .L_53)
	.align		4
.L_53:
        /*00c4*/ 	.word	index@(_ZN7cutlass13device_kernelIN5flash11enable_sm90INS1_16FlashAttnFwdSm90INS1_25CollectiveMainloopFwdSm90ILi2EN4cute5tupleIJNS5_1CILi1EEES8_S8_EEENS6_IJNS7_ILi128EEENS7_ILi160EEENS7_ILi192EEEEEELi128ENS_12float_e4m3_tEfNS_4arch4Sm90ELb0ELb0ELb0ELb0ELb0ELb0ELb0ELb1ELb1ELb1ELb1ELb0EEENS1_21CollectiveEpilogueFwdINS6_IJSA_SA_SB_EEES9_NS_10bfloat16_tESG_Li256ELb0ELb1ELb1ELb1EEENS1_19SingleTileSchedulerILb0ELb1ELb1ELi128EEEEEEEEEvNT_6ParamsE)
        /*00c8*/ 	.word	0x000000a8


	//----- nvinfo : EIATTR_FRAME_SIZE
	.align		4
.L_54:
        /*00cc*/ 	.byte	0x04, 0x11
        /*00ce*/ 	.short	(.L_56 - .L_55)
	.align		4
.L_55:
        /*00d0*/ 	.word	index@(_ZN7cutlass13device_kernelIN5flash11enable_sm90INS1_16FlashAttnFwdSm90INS1_25CollectiveMainloopFwdSm90ILi2EN4cute5tupleIJNS5_1CILi1EEES8_S8_EEENS6_IJNS7_ILi128EEENS7_ILi160EEENS7_ILi192EEEEEELi128ENS_12float_e4m3_tEfNS_4arch4Sm90ELb0ELb0ELb0ELb0ELb0ELb0ELb0ELb1ELb1ELb1ELb1ELb0EEENS1_21CollectiveEpilogueFwdINS6_IJSA_SA_SB_EEES9_NS_10bfloat16_tESG_Li256ELb0ELb1ELb1ELb1EEENS1_19SingleTileSchedulerILb0ELb1ELb1ELi128EEEEEEEEEvNT_6ParamsE)
        /*00d4*/ 	.word	0x00000028


	//----- nvinfo : EIATTR_MIN_STACK_SIZE
	.align		4
.L_56:
        /*00d8*/ 	.byte	0x04, 0x12
        /*00da*/ 	.short	(.L_58 - .L_57)
	.align		4
.L_57:
        /*00dc*/ 	.word	index@(_ZN7cutlass13device_kernelIN5flash11enable_sm90INS1_16FlashAttnFwdSm90INS1_25CollectiveMainloopFwdSm90ILi2EN4cute5tupleIJNS5_1CILi1EEES8_S8_EEENS6_IJNS7_ILi128EEENS7_ILi160EEENS7_ILi192EEEEEELi128ENS_12float_e4m3_tEfNS_4arch4Sm90ELb0ELb0ELb0ELb0ELb0ELb0ELb0ELb1ELb1ELb1ELb1ELb0EEENS1_21CollectiveEpilogueFwdINS6_IJSA_SA_SB_EEES9_NS_10bfloat16_tESG_Li256ELb0ELb1ELb1ELb1EEENS1_19SingleTileSchedulerILb0ELb1ELb1ELi128EEEEEEEEEvNT_6ParamsE)
        /*00e0*/ 	.word	0x00000028


	//----- nvinfo : EIATTR_MIN_STACK_SIZE
	.align		4
.L_58:
        /*00e4*/ 	.byte	0x04, 0x12
        /*00e6*/ 	.short	(.L_60 - .L_59)
	.align		4
.L_59:
        /*00e8*/ 	.word	index@(_ZN7cutlass13device_kernelIN5flash11enable_sm90INS1_16FlashAttnFwdSm90INS1_25CollectiveMainloopFwdSm90ILi2EN4cute5tupleIJNS5_1CILi1EEES8_S8_EEENS6_IJNS7_ILi128EEENS7_ILi160EEENS7_ILi192EEEEEELi128ENS_12float_e4m3_tEfNS_4arch4Sm90ELb0ELb0ELb0ELb1ELb0ELb0ELb0ELb1ELb1ELb1ELb1ELb0EEENS1_21CollectiveEpilogueFwdINS6_IJSA_SA_SB_EEES9_NS_10bfloat16_tESG_Li256ELb1ELb1ELb1ELb1EEENS1_36VarlenDynamicPersistentTileSchedulerILi128ELi160ELi256ELi128ELb1ELb1ELb1ELb0ELb1ELb1EEEEEEEEEvNT_6ParamsE)
        /*00ec*/ 	.word	0x00000038


	//----- nvinfo : EIATTR_MIN_STACK_SIZE
	.align		4
.L_60:
        /*00f0*/ 	.byte	0x04, 0x12
        /*00f2*/ 	.short	(.L_62 - .L_61)
	.align		4
.L_61:
        /*00f4*/ 	.word	index@(_ZN7cutlass13device_kernelIN5flash11enable_sm90INS1_16FlashAttnFwdSm90INS1_25CollectiveMainloopFwdSm90ILi2EN4cute5tupleIJNS5_1CILi1EEES8_S8_EEENS6_IJNS7_ILi128EEENS7_ILi160EEENS7_ILi192EEEEEELi128ENS_12float_e4m3_tEfNS_4arch4Sm90ELb0ELb0ELb0ELb1ELb0ELb1ELb0ELb1ELb1ELb1ELb1ELb0EEENS1_21CollectiveEpilogueFwdINS6_IJSA_SA_SB_EEES9_NS_10bfloat16_tESG_Li256ELb1ELb1ELb1ELb1EEENS1_36VarlenDynamicPersistentTileSchedulerILi128ELi160ELi256ELi128ELb1ELb1ELb1ELb0ELb1ELb1EEEEEEEEEvNT_6ParamsE)
        /*00f8*/ 	.word	0x00000070


	//----- nvinfo : EIATTR_MIN_STACK_SIZE
	.align		4
.L_62:
        /*00fc*/ 	.byte	0x04, 0x12
        /*00fe*/ 	.short	(.L_64 - .L_63)
	.align		4
.L_63:
        /*0100*/ 	.word	index@(_ZN7cutlass13device_kernelIN5flash11enable_sm90INS1_16FlashAttnFwdSm90INS1_25CollectiveMainloopFwdSm90ILi2EN4cute5tupleIJNS5_1CILi1EEES8_S8_EEENS6_IJNS7_ILi128EEENS7_ILi160EEENS7_ILi192EEEEEELi128ENS_12float_e4m3_tEfNS_4arch4Sm90ELb0ELb1ELb0ELb0ELb0ELb0ELb0ELb1ELb1ELb1ELb1ELb0EEENS1_21CollectiveEpilogueFwdINS6_IJSA_SA_SB_EEES9_NS_10bfloat16_tESG_Li256ELb0ELb1ELb1ELb1EEENS1_19SingleTileSchedulerILb0ELb1ELb1ELi128EEEEEEEEEvNT_6ParamsE)
        /*0104*/ 	.word	0x00000020


	//----- nvinfo : EIATTR_MIN_STACK_SIZE
	.align		4
.L_64:
        /*0108*/ 	.byte	0x04, 0x12
        /*010a*/ 	.short	(.L_66 - .L_65)
	.align		4
.L_65:
        /*010c*/ 	.word	index@(_ZN7cutlass13device_kernelIN5flash11enable_sm90INS1_16FlashAttnFwdSm90INS1_25CollectiveMainloopFwdSm90ILi2EN4cute5tupleIJNS5_1CILi1EEES8_S8_EEENS6_IJNS7_ILi128EEENS7_ILi160EEENS7_ILi192EEEEEELi128ENS_12float_e4m3_tEfNS_4arch4Sm90ELb0ELb1ELb0ELb1ELb0ELb0ELb0ELb1ELb1ELb1ELb1ELb0EEENS1_21CollectiveEpilogueFwdINS6_IJSA_SA_SB_EEES9_NS_10bfloat16_tESG_Li256ELb1ELb1ELb1ELb1EEENS1_36VarlenDynamicPersistentTileSchedulerILi128ELi160ELi256ELi128ELb1ELb1ELb1ELb1ELb0ELb1EEEEEEEEEvNT_6ParamsE)
        /*0110*/ 	.word	0x00000038


	//----- nvinfo : EIATTR_MIN_STACK_SIZE
	.align		4
.L_66:
        /*0114*/ 	.byte	0x04, 0x12
        /*0116*/ 	.short	(.L_68 - .L_67)
	.align		4
.L_67:
        /*0118*/ 	.word	index@(_ZN7cutlass13device_kernelIN5flash11enable_sm90INS1_16FlashAttnFwdSm90INS1_25CollectiveMainloopFwdSm90ILi2EN4cute5tupleIJNS5_1CILi1EEES8_S8_EEENS6_IJNS7_ILi128EEENS7_ILi160EEENS7_ILi192EEEEEELi128ENS_12float_e4m3_tEfNS_4arch4Sm90ELb0ELb1ELb0ELb1ELb0ELb1ELb0ELb1ELb1ELb1ELb1ELb0EEENS1_21CollectiveEpilogueFwdINS6_IJSA_SA_SB_EEES9_NS_10bfloat16_tESG_Li256ELb1ELb1ELb1ELb1EEENS1_36VarlenDynamicPersistentTileSchedulerILi128ELi160ELi256ELi128ELb1ELb1ELb1ELb1ELb0ELb1EEEEEEEEEvNT_6ParamsE)
        /*011c*/ 	.word	0x00000058


	//----- nvinfo : EIATTR_MIN_STACK_SIZE
	.align		4
.L_68:
        /*0120*/ 	.byte	0x04, 0x12
        /*0122*/ 	.short	(.L_70 - .L_69)
	.align		4
.L_69:
        /*0124*/ 	.word	index@(_ZN7cutlass13device_kernelIN5flash11enable_sm90INS1_16FlashAttnFwdSm90INS1_25CollectiveMainloopFwdSm90ILi2EN4cute5tupleIJNS5_1CILi1EEES8_S8_EEENS6_IJNS7_ILi128EEENS7_ILi160EEENS7_ILi192EEEEEELi128ENS_12float_e4m3_tEfNS_4arch4Sm90ELb1ELb0ELb0ELb0ELb0ELb0ELb0ELb1ELb1ELb1ELb1ELb0EEENS1_21CollectiveEpilogueFwdINS6_IJSA_SA_SB_EEES9_NS_10bfloat16_tESG_Li256ELb0ELb1ELb1ELb1EEENS1_19SingleTileSchedulerILb0ELb1ELb1ELi128EEEEEEEEEvNT_6ParamsE)
        /*0128*/ 	.word	0x00000028


	//----- nvinfo : EIATTR_MIN_STACK_SIZE
	.align		4
.L_70:
        /*012c*/ 	.byte	0x04, 0x12
        /*012e*/ 	.short	(.L_72 - .L_71)
	.align		4
.L_71:
        /*0130*/ 	.word	index@(_ZN7cutlass13device_kernelIN5flash11enable_sm90INS1_16FlashAttnFwdSm90INS1_25CollectiveMainloopFwdSm90ILi2EN4cute5tupleIJNS5_1CILi1EEES8_S8_EEENS6_IJNS7_ILi128EEENS7_ILi160EEENS7_ILi192EEEEEELi128ENS_12float_e4m3_tEfNS_4arch4Sm90ELb1ELb0ELb0ELb1ELb0ELb0ELb0ELb1ELb1ELb1ELb1ELb0EEENS1_21CollectiveEpilogueFwdINS6_IJSA_SA_SB_EEES9_NS_10bfloat16_tESG_Li256ELb1ELb1ELb1ELb1EEENS1_36VarlenDynamicPersistentTileSchedulerILi128ELi160ELi256ELi128ELb1ELb1ELb1ELb1ELb1ELb1EEEEEEEEEvNT_6ParamsE)
        /*0134*/ 	.word	0x00000038


	//----- nvinfo : EIATTR_MIN_STACK_SIZE
	.align		4
.L_72:
        /*0138*/ 	.byte	0x04, 0x12
        /*013a*/ 	.short	(.L_74 - .L_73)
	.align		4
.L_73:
        /*013c*/ 	.word	index@(_ZN7cutlass13device_kernelIN5flash11enable_sm90INS1_16FlashAttnFwdSm90INS1_25CollectiveMainloopFwdSm90ILi2EN4cute5tupleIJNS5_1CILi1EEES8_S8_EEENS6_IJNS7_ILi128EEENS7_ILi160EEENS7_ILi192EEEEEELi128ENS_12float_e4m3_tEfNS_4arch4Sm90ELb1ELb0ELb0ELb1ELb0ELb1ELb0ELb1ELb1ELb1ELb1ELb0EEENS1_21CollectiveEpilogueFwdINS6_IJSA_SA_SB_EEES9_NS_10bfloat16_tESG_Li256ELb1ELb1ELb1ELb1EEENS1_36VarlenDynamicPersistentTileSchedulerILi128ELi160ELi256ELi128ELb1ELb1ELb1ELb1ELb1ELb1EEEEEEEEEvNT_6ParamsE)
        /*0140*/ 	.word	0x00000078
.L_74:


//--------------------- .nv.compat                --------------------------
	.section	.nv.compat,"",@"SHT_CUDA_COMPAT_INFO"
	.align	4
        /*0000*/ 	.byte	0x02, 0x09, 0x01, 0x00, 0x02, 0x02, 0x04, 0x00, 0x02, 0x05, 0x05, 0x00, 0x03, 0x07, 0x01, 0x01
        /*0010*/ 	.byte	0x02, 0x03, 0x01, 0x00, 0x02, 0x06, 0x01, 0x00, 0x04, 0x0b, 0x08, 0x00, 0x00, 0x00, 0x00, 0x00
        /*0020*/ 	.byte	0x00, 0x00, 0x00, 0x00


//--------------------- .nv.info._ZN7cutlass13device_kernelIN5flash11enable_sm90INS1_16FlashAttnFwdSm90INS1_25CollectiveMainloopFwdSm90ILi2EN4cute5tupleIJNS5_1CILi1EEES8_S8_EEENS6_IJNS7_ILi128EEENS7_ILi160EEENS7_ILi192EEEEEELi128ENS_12float_e4m3_tEfNS_4arch4Sm90ELb0ELb0ELb0ELb0ELb0ELb0ELb0ELb1ELb1ELb1ELb1ELb0EEENS1_21CollectiveEpilogueFwdINS6_IJSA_SA_SB_EEES9_NS_10bfloat16_tESG_Li256ELb0ELb1ELb1ELb1EEENS1_19SingleTileSchedulerILb0ELb1ELb1ELi128EEEEEEEEEvNT_6ParamsE --------------------------
	.section	.nv.info._ZN7cutlass13device_kernelIN5flash11enable_sm90INS1_16FlashAttnFwdSm90INS1_25CollectiveMainloopFwdSm90ILi2EN4cute5tupleIJNS5_1CILi1EEES8_S8_EEENS6_IJNS7_ILi128EEENS7_ILi160EEENS7_ILi192EEEEEELi128ENS_12float_e4m3_tEfNS_4arch4Sm90ELb0ELb0ELb0ELb0ELb0ELb0ELb0ELb1ELb1ELb1ELb1ELb0EEENS1_21CollectiveEpilogueFwdINS6_IJSA_SA_SB_EEES9_NS_10bfloat16_tESG_Li256ELb0ELb1ELb1ELb1EEENS1_19SingleTileSchedulerILb0ELb1ELb1ELi128EEEEEEEEEvNT_6ParamsE,"",@"SHT_CUDA_INFO"
	.sectionflags	@""
	.align	4


	//----- nvinfo : EIATTR_CUDA_API_VERSION
	.align		4
        /*0000*/ 	.byte	0x04, 0x37
        /*0002*/ 	.short	(.L_76 - .L_75)
.L_75:
        /*0004*/ 	.word	0x00000082


	//----- nvinfo : EIATTR_KPARAM_INFO
	.align		4
.L_76:
        /*0008*/ 	.byte	0x04, 0x17
        /*000a*/ 	.short	(.L_78 - .L_77)
.L_77:
        /*000c*/ 	.word	0x00000000
        /*0010*/ 	.short	0x0000
        /*0012*/ 	.short	0x0070
        /*0014*/ 	.byte	0x00, 0xf0, 0x01, 0x28


	//----- nvinfo : EIATTR_SPARSE_MMA_MASK
	.align		4
.L_78:
        /*0018*/ 	.byte	0x03, 0x50
        /*001a*/ 	.short	0x0000


	//----- nvinfo : EIATTR_MAXREG_COUNT
	.align		4
        /*001c*/ 	.byte	0x03, 0x1b
        /*001e*/ 	.short	0x00a8


	//----- nvinfo : EIATTR_NUM_BARRIERS
	.align		4
        /*0020*/ 	.byte	0x02, 0x4c
        /*0022*/ 	.byte	0x10
	.zero		1


	//----- nvinfo : EIATTR_EXTERNS
	.align		4
        /*0024*/ 	.byte	0x04, 0x0f
        /*0026*/ 	.short	(.L_80 - .L_79)


	//   ....[0]....
	.align		4
.L_79:
        /*0028*/ 	.word	index@(__assertfail)


	//----- nvinfo : EIATTR_ANNOTATIONS
	.align		4
.L_80:
        /*002c*/ 	.byte	0x04, 0x55
        /*002e*/ 	.short	(.L_82 - .L_81)


	//   ....[0]....
.L_81:
        /*0030*/ 	.word	0x00000001
        /*0034*/ 	.byte	0x40, 0x09, 0x00, 0x00, 0x01, 0x00, 0x00, 0x00, 0x10, 0x15, 0x00, 0x00, 0x01, 0x00, 0x00, 0x00
        /* <DEDUP_REMOVED lines=13> */
        /*0114*/ 	.byte	0x00, 0xd9, 0x00, 0x00


	//----- nvinfo : EIATTR_MERCURY_ISA_VERSION
	.align		4
.L_82:
        /*0118*/ 	.byte	0x03, 0x5f
        /*011a*/ 	.short	0x0101


	//----- nvinfo : EIATTR_INT_WARP_WIDE_INSTR_OFFSETS
	.align		4
        /*011c*/ 	.byte	0x04, 0x31
        /*011e*/ 	.short	(.L_84 - .L_83)


	//   ....[0]....
.L_83:
        /*0120*/ 	.word	0x00000120


	//   ....[1]....
        /*0124*/ 	.word	0x000001c0


	//   ....[2]....
        /*0128*/ 	.word	0x00000230


	//----- nvinfo : EIATTR_COOP_GROUP_MASK_REGIDS
	.align		4
.L_84:
        /*012c*/ 	.byte	0x04, 0x29
        /*012e*/ 	.short	(.L_86 - .L_85)


	//   ....[0]....
.L_85:
        /*0130*/ 	.word	0xffffffff


	//   ....[1]....
        /*0134*/ 	.word	0xffffffff


	//   ....[2]....
        /*0138*/ 	.word	0xffffffff


	//   ....[3]....
        /*013c*/ 	.word	0xffffffff


	//   ....[4]....
        /*0140*/ 	.word	0xffffffff


	//   ....[5]....
        /*0144*/ 	.word	0xffffffff


	//   ....[6]....
        /*0148*/ 	.word	0xffffffff


	//   ....[7]....
        /*014c*/ 	.word	0xffffffff


	//   ....[8]....
        /*0150*/ 	.word	0xffffffff


	//   ....[9]....
        /*0154*/ 	.word	0xffffffff


	//   ....[10]....
        /*0158*/ 	.word	0xffffffff


	//   ....[11]....
        /*015c*/ 	.word	0xffffffff


	//   ....[12]....
        /*0160*/ 	.word	0xffffffff


	//   ....[13]....
        /*0164*/ 	.word	0xffffffff


	//   ....[14]....
        /*0168*/ 	.word	0xffffffff


	//   ....[15]....
        /*016c*/ 	.word	0xffffffff


	//   ....[16]....
        /*0170*/ 	.word	0xffffffff


	//   ....[17]....
        /*0174*/ 	.word	0xffffffff


	//   ....[18]....
        /*0178*/ 	.word	0xffffffff


	//   ....[19]....
        /*017c*/ 	.word	0xffffffff


	//   ....[20]....
        /*0180*/ 	.word	0xffffffff


	//   ....[21]....
        /*0184*/ 	.word	0xffffffff


	//   ....[22]....
        /*0188*/ 	.word	0xffffffff


	//   ....[23]....
        /*018c*/ 	.word	0xffffffff


	//   ....[24]....
        /*0190*/ 	.word	0xffffffff


	//   ....[25]....
        /*0194*/ 	.word	0xffffffff


	//   ....[26]....
        /*0198*/ 	.word	0xffffffff


	//   ....[27]....
        /*019c*/ 	.word	0xffffffff


	//   ....[28]....
        /*01a0*/ 	.word	0xffffffff


	//   ....[29]....
        /*01a4*/ 	.word	0xffffffff


	//   ....[30]....
        /*01a8*/ 	.word	0xffffffff


	//   ....[31]....
        /*01ac*/ 	.word	0xffffffff


	//   ....[32]....
        /*01b0*/ 	.word	0xffffffff


	//   ....[33]....
        /*01b4*/ 	.word	0xffffffff


	//   ....[34]....
        /*01b8*/ 	.word	0xffffffff


	//   ....[35]....
        /*01bc*/ 	.word	0xffffffff


	//   ....[36]....
        /*01c0*/ 	.word	0xffffffff


	//   ....[37]....
        /*01c4*/ 	.word	0xffffffff


	//   ....[38]....
        /*01c8*/ 	.word	0xffffffff


	//   ....[39]....
        /*01cc*/ 	.word	0xffffffff


	//   ....[40]....
        /*01d0*/ 	.word	0xffffffff


	//   ....[41]....
        /*01d4*/ 	.word	0xffffffff


	//   ....[42]....
        /*01d8*/ 	.word	0xffffffff


	//   ....[43]....
        /*01dc*/ 	.word	0xffffffff


	//   ....[44]....
        /*01e0*/ 	.word	0xffffffff


	//   ....[45]....
        /*01e4*/ 	.word	0xffffffff


	//   ....[46]....
        /*01e8*/ 	.word	0xffffffff


	//   ....[47]....
        /*01ec*/ 	.word	0xffffffff


	//   ....[48]....
        /*01f0*/ 	.word	0xffffffff


	//   ....[49]....
        /*01f4*/ 	.word	0xffffffff


	//   ....[50]....
        /*01f8*/ 	.word	0xffffffff


	//   ....[51]....
        /*01fc*/ 	.word	0xffffffff


	//   ....[52]....
        /*0200*/ 	.word	0xffffffff


	//   ....[53]....
        /*0204*/ 	.word	0xffffffff


	//   ....[54]....
        /*0208*/ 	.word	0xffffffff


	//   ....[55]....
        /*020c*/ 	.word	0xffffffff


	//   ....[56]....
        /*0210*/ 	.word	0xffffffff


	//   ....[57]....
        /*0214*/ 	.word	0xffffffff


	//   ....[58]....
        /*0218*/ 	.word	0xffffffff


	//   ....[59]....
        /*021c*/ 	.word	0xffffffff


	//   ....[60]....
        /*0220*/ 	.word	0xffffffff


	//   ....[61]....
        /*0224*/ 	.word	0xffffffff


	//   ....[62]....
        /*0228*/ 	.word	0xffffffff


	//   ....[63]....
        /*022c*/ 	.word	0xffffffff


	//   ....[64]....
        /*0230*/ 	.word	0xffffffff


	//   ....[65]....
        /*0234*/ 	.word	0xffffffff


	//   ....[66]....
        /*0238*/ 	.word	0xffffffff


	//   ....[67]....
        /*023c*/ 	.word	0xffffffff


	//   ....[68]....
        /*0240*/ 	.word	0xffffffff


	//   ....[69]....
        /*0244*/ 	.word	0xffffffff


	//   ....[70]....
        /*0248*/ 	.word	0xffffffff


	//   ....[71]....
        /*024c*/ 	.word	0xffffffff


	//   ....[72]....
        /*0250*/ 	.word	0xffffffff


	//   ....[73]....
        /*0254*/ 	.word	0xffffffff


	//   ....[74]....
        /*0258*/ 	.word	0xffffffff


	//   ....[75]....
        /*025c*/ 	.word	0xffffffff


	//   ....[76]....
        /*0260*/ 	.word	0xffffffff


	//   ....[77]....
        /*0264*/ 	.word	0xffffffff


	//   ....[78]....
        /*0268*/ 	.word	0xffffffff


	//   ....[79]....
        /*026c*/ 	.word	0xffffffff


	//   ....[80]....
        /*0270*/ 	.word	0xffffffff


	//   ....[81]....
        /*0274*/ 	.word	0xffffffff


	//   ....[82]....
        /*0278*/ 	.word	0xffffffff


	//   ....[83]....
        /*027c*/ 	.word	0xffffffff


	//   ....[84]....
        /*0280*/ 	.word	0xffffffff


	//   ....[85]....
        /*0284*/ 	.word	0xffffffff


	//   ....[86]....
        /*0288*/ 	.word	0xffffffff


	//   ....[87]....
        /*028c*/ 	.word	0xffffffff


	//   ....[88]....
        /*0290*/ 	.word	0xffffffff


	//   ....[89]....
        /*0294*/ 	.word	0xffffffff


	//   ....[90]....
        /*0298*/ 	.word	0xffffffff


	//   ....[91]....
        /*029c*/ 	.word	0xffffffff


	//   ....[92]....
        /*02a0*/ 	.word	0xffffffff


	//   ....[93]....
        /*02a4*/ 	.word	0xffffffff


	//   ....[94]....
        /*02a8*/ 	.word	0xffffffff


	//   ....[95]....
        /*02ac*/ 	.word	0xffffffff


	//   ....[96]....
        /*02b0*/ 	.word	0xffffffff


	//   ....[97]....
        /*02b4*/ 	.word	0xffffffff


	//   ....[98]....
        /*02b8*/ 	.word	0xffffffff


	//   ....[99]....
        /*02bc*/ 	.word	0xffffffff


	//   ....[100]....
        /*02c0*/ 	.word	0xffffffff


	//   ....[101]....
        /*02c4*/ 	.word	0xffffffff


	//   ....[102]....
        /*02c8*/ 	.word	0xffffffff


	//   ....[103]....
        /*02cc*/ 	.word	0x0500000f


	//   ....[104]....
        /*02d0*/ 	.word	0x0500000f


	//   ....[105]....
        /*02d4*/ 	.word	0x0500000f


	//   ....[106]....
        /*02d8*/ 	.word	0x0500000f


	//   ....[107]....
        /*02dc*/ 	.word	0x0500000f


	//   ....[108]....
        /*02e0*/ 	.word	0x0500000f


	//   ....[109]....
        /*02e4*/ 	.word	0x0500000f


	//   ....[110]....
        /*02e8*/ 	.word	0x0500000f


	//   ....[111]....
        /*02ec*/ 	.word	0x0500000f


	//----- nvinfo : EIATTR_COOP_GROUP_INSTR_OFFSETS
	.align		4
.L_86:
        /*02f0*/ 	.byte	0x04, 0x28
        /*02f2*/ 	.short	(.L_88 - .L_87)


	//   ....[0]....
.L_87:
        /*02f4*/ 	.word	0x00000060


	//   ....[1]....
        /*02f8*/ 	.word	0x00000130


	//   ....[2]....
        /*02fc*/ 	.word	0x000001e0


	//   ....[3]....
        /*0300*/ 	.word	0x000003a0


	//   ....[4]....
        /*0304*/ 	.word	0x00000500


	//   ....[5]....
        /*0308*/ 	.word	0x00000620


	//   ....[6]....
        /*030c*/ 	.word	0x00000780


	//   ....[7]....
        /*0310*/ 	.word	0x00001340


	//   ....[8]....
        /*0314*/ 	.word	0x00002cf0


	//   ....[9]....
        /*0318*/ 	.word	0x00002da0


	//   ....[10]....
        /*031c*/ 	.word	0x00003440


	//   ....[11]....
        /*0320*/ 	.word	0x000034b0


	//   ....[12]....
        /*0324*/ 	.word	0x00005ce0


	//   ....[13]....
        /*0328*/ 	.word	0x00005d40


	//   ....[14]....
        /*032c*/ 	.word	0x00005d70


	//   ....[15]....
        /*0330*/ 	.word	0x00005d90


	//   ....[16]....
        /*0334*/ 	.word	0x00007950


	//   ....[17]....
        /*0338*/ 	.word	0x00007960


	//   ....[18]....
        /*033c*/ 	.word	0x000079e0


	//   ....[19]....
        /*0340*/ 	.word	0x000079f0


	//   ....[20]....
        /*0344*/ 	.word	0x00008820


	//   ....[21]....
        /*0348*/ 	.word	0x00008830


	//   ....[22]....
        /*034c*/ 	.word	0x00008840


	//   ....[23]....
        /*0350*/ 	.word	0x00008860


	//   ....[24]....
        /*0354*/ 	.word	0x00008870


	//   ....[25]....
        /*0358*/ 	.word	0x00008880


	//   ....[26]....
        /*035c*/ 	.word	0x00008890


	//   ....[27]....
        /*0360*/ 	.word	0x000088a0


	//   ....[28]....
        /*0364*/ 	.word	0x000088b0


	//   ....[29]....
        /*0368*/ 	.word	0x000088c0


	//   ....[30]....
        /*036c*/ 	.word	0x000088d0


	//   ....[31]....
        /*0370*/ 	.word	0x000088e0


	//   ....[32]....
        /*0374*/ 	.word	0x00008900


	//   ....[33]....
        /*0378*/ 	.word	0x00008920


	//   ....[34]....
        /*037c*/ 	.word	0x00008930


	//   ....[35]....
        /*0380*/ 	.word	0x00008940


	//   ....[36]....
        /*0384*/ 	.word	0x00008950


	//   ....[37]....
        /*0388*/ 	.word	0x00008960


	//   ....[38]....
        /*038c*/ 	.word	0x00008970


	//   ....[39]....
        /*0390*/ 	.word	0x00008980


	//   ....[40]....
        /*0394*/ 	.word	0x00008990


	//   ....[41]....
        /*0398*/ 	.word	0x000089a0


	//   ....[42]....
        /*039c*/ 	.word	0x000089b0


	//   ....[43]....
        /*03a0*/ 	.word	0x000089c0


	//   ....[44]....
        /*03a4*/ 	.word	0x000089d0


	//   ....[45]....
        /*03a8*/ 	.word	0x000089e0


	//   ....[46]....
        /*03ac*/ 	.word	0x000089f0


	//   ....[47]....
        /*03b0*/ 	.word	0x00008a00


	//   ....[48]....
        /*03b4*/ 	.word	0x00008a10


	//   ....[49]....
        /*03b8*/ 	.word	0x00008a20


	//   ....[50]....
        /*03bc*/ 	.word	0x00008a30


	//   ....[51]....
        /*03c0*/ 	.word	0x00008a50


	//   ....[52]....
        /*03c4*/ 	.word	0x00008a60


	//   ....[53]....
        /*03c8*/ 	.word	0x00008a70


	//   ....[54]....
        /*03cc*/ 	.word	0x00008a80


	//   ....[55]....
        /*03d0*/ 	.word	0x00008a90


	//   ....[56]....
        /*03d4*/ 	.word	0x00008ab0


	//   ....[57]....
        /*03d8*/ 	.word	0x00008ad0


	//   ....[58]....
        /*03dc*/ 	.word	0x00008ae0


	//   ....[59]....
        /*03e0*/ 	.word	0x00008b00


	//   ....[60]....
        /*03e4*/ 	.word	0x00008b30


	//   ....[61]....
        /*03e8*/ 	.word	0x00008b40


	//   ....[62]....
        /*03ec*/ 	.word	0x00008b50


	//   ....[63]....
        /*03f0*/ 	.word	0x00008b60


	//   ....[64]....
        /*03f4*/ 	.word	0x00008b70


	//   ....[65]....
        /*03f8*/ 	.word	0x00008b80


	//   ....[66]....
        /*03fc*/ 	.word	0x00008b90


	//   ....[67]....
        /*0400*/ 	.word	0x00008ba0


	//   ....[68]....
        /*0404*/ 	.word	0x00008bb0


	//   ....[69]....
        /*0408*/ 	.word	0x00008bc0


	//   ....[70]....
        /*040c*/ 	.word	0x00008bf0


	//   ....[71]....
        /*0410*/ 	.word	0x00008c20


	//   ....[72]....
        /*0414*/ 	.word	0x00008c60


	//   ....[73]....
        /*0418*/ 	.word	0x00008ca0


	//   ....[74]....
        /*041c*/ 	.word	0x00008cd0


	//   ....[75]....
        /*0420*/ 	.word	0x00008d10


	//   ....[76]....
        /*0424*/ 	.word	0x00008d40


	//   ....[77]....
        /*0428*/ 	.word	0x00008d60


	//   ....[78]....
        /*042c*/ 	.word	0x00008d70


	//   ....[79]....
        /*0430*/ 	.word	0x00008d80


	//   ....[80]....
        /*0434*/ 	.word	0x00008d90


	//   ....[81]....
        /*0438*/ 	.word	0x00008da0


	//   ....[82]....
        /*043c*/ 	.word	0x00008db0


	//   ....[83]....
        /*0440*/ 	.word	0x00008dc0


	//   ....[84]....
        /*0444*/ 	.word	0x000091e0


	//   ....[85]....
        /*0448*/ 	.word	0x00009230


	//   ....[86]....
        /*044c*/ 	.word	0x00009270


	//   ....[87]....
        /*0450*/ 	.word	0x000092b0


	//   ....[88]....
        /*0454*/ 	.word	0x000092e0


	//   ....[89]....
        /*0458*/ 	.word	0x00009320


	//   ....[90]....
        /*045c*/ 	.word	0x000099f0


	//   ....[91]....
        /*0460*/ 	.word	0x00009a20


	//   ....[92]....
        /*0464*/ 	.word	0x0000a540


	//   ....[93]....
        /*0468*/ 	.word	0x0000b240


	//   ....[94]....
        /*046c*/ 	.word	0x0000bd60


	//   ....[95]....
        /*0470*/ 	.word	0x0000bd90


	//   ....[96]....
        /*0474*/ 	.word	0x0000bdc0


	//   ....[97]....
        /*0478*/ 	.word	0x0000be90


	//   ....[98]....
        /*047c*/ 	.word	0x0000bec0


	//   ....[99]....
        /*0480*/ 	.word	0x0000bf50


	//   ....[100]....
        /*0484*/ 	.word	0x0000bf80


	//   ....[101]....
        /*0488*/ 	.word	0x0000bf90


	//   ....[102]....
        /*048c*/ 	.word	0x0000d8b0


	//   ....[103]....
        /*0490*/ 	.word	0x0000dda0


	//   ....[104]....
        /*0494*/ 	.word	0x0000df70


	//   ....[105]....
        /*0498*/ 	.word	0x0000dfd0


	//   ....[106]....
        /*049c*/ 	.word	0x0000e0d0


	//   ....[107]....
        /*04a0*/ 	.word	0x0000e1a0


	//   ....[108]....
        /*04a4*/ 	.word	0x0000e210


	//   ....[109]....
        /*04a8*/ 	.word	0x0000e310


	//   ....[110]....
        /*04ac*/ 	.word	0x0000e380


	//   ....[111]....
        /*04b0*/ 	.word	0x0000e470


	//----- nvinfo : EIATTR_REG_RECONFIG
	.align		4
.L_88:
        /*04b4*/ 	.byte	0x01, 0x54
	.zero		2


	//----- nvinfo : EIATTR_SYSCALL_OFFSETS
	.align		4
        /*04b8*/ 	.byte	0x04, 0x46
        /*04ba*/ 	.short	(.L_90 - .L_89)


	//   ....[0]....
.L_89:
        /*04bc*/ 	.word	0x00001500


	//   ....[1]....
        /*04c0*/ 	.word	0x0000abb0


	//   ....[2]....
        /*04c4*/ 	.word	0x0000acf0


	//   ....[3]....
        /*04c8*/ 	.word	0x0000ae30


	//   ....[4]....
        /*04cc*/ 	.word	0x0000af50


	//   ....[5]....
        /*04d0*/ 	.word	0x0000b980


	//----- nvinfo : EIATTR_MBARRIER_INSTR_OFFSETS
	.align		4
.L_90:
        /*04d4*/ 	.byte	0x04, 0x39
        /*04d6*/ 	.short	(.L_92 - .L_91)


	//   ....[0]....
.L_91:
        /*04d8*/ 	.word	0x00000250
        /*04dc*/ 	.word	0x000000ff
        /*04e0*/ 	.word	0x00029800
        /*04e4*/ 	.short	0x0100
        /*04e6*/ 	.byte	0x08
	.zero		1


	//   ....[1]....
        /*04e8*/ 	.word	0x00000260
        /*04ec*/ 	.word	0x000000ff
        /*04f0*/ 	.word	0x00029820
        /*04f4*/ 	.short	0x0100
        /*04f6*/ 	.byte	0x08
	.zero		1


	//   ....[2]....
        /*04f8*/ 	.word	0x00000350
        /*04fc*/ 	.word	0x000000ff
        /*0500*/ 	.word	0x00029830
        /*0504*/ 	.short	0x0100
        /*0506*/ 	.byte	0x08
	.zero		1


	//   ....[3]....
        /*0508*/ 	.word	0x00000360
        /*050c*/ 	.word	0x000000ff
        /*0510*/ 	.word	0x00029840
        /*0514*/ 	.short	0x0100
        /*0516*/ 	.byte	0x08
	.zero		1


	//   ....[4]....
        /*0518*/ 	.word	0x00000370
        /*051c*/ 	.word	0x000000ff
        /*0520*/ 	.word	0x00029838
        /*0524*/ 	.short	0x0100
        /*0526*/ 	.byte	0x08
	.zero		1


	//   ....[5]....
        /*0528*/ 	.word	0x00000380
        /*052c*/ 	.word	0x000000ff
        /*0530*/ 	.word	0x00029848
        /*0534*/ 	.short	0x0100
        /*0536*/ 	.byte	0x08
	.zero		1


	//   ....[6]....
        /*0538*/ 	.word	0x000004b0
        /*053c*/ 	.word	0x000000ff
        /*0540*/ 	.word	0x00029850
        /*0544*/ 	.short	0x0100
        /*0546*/ 	.byte	0x08
	.zero		1


	//   ....[7]....
        /*0548*/ 	.word	0x000004c0
        /*054c*/ 	.word	0x000000ff
        /*0550*/ 	.word	0x00029860
        /*0554*/ 	.short	0x0100
        /*0556*/ 	.byte	0x08
	.zero		1


	//   ....[8]....
        /*0558*/ 	.word	0x000004d0
        /*055c*/ 	.word	0x000000ff
        /*0560*/ 	.word	0x00029858
        /*0564*/ 	.short	0x0100
        /*0566*/ 	.byte	0x08
	.zero		1


	//   ....[9]....
        /*0568*/ 	.word	0x000004e0
        /*056c*/ 	.word	0x000000ff
        /*0570*/ 	.word	0x00029868
        /*0574*/ 	.short	0x0100
        /*0576*/ 	.byte	0x08
	.zero		1


	//   ....[10]....
        /*0578*/ 	.word	0x000005d0
        /*057c*/ 	.word	0x000000ff
        /*0580*/ 	.word	0x00029870
        /*0584*/ 	.short	0x0100
        /*0586*/ 	.byte	0x06
	.zero		1


	//   ....[11]....
        /*0588*/ 	.word	0x000005e0
        /*058c*/ 	.word	0x000000ff
        /*0590*/ 	.word	0x00029880
        /*0594*/ 	.short	0x0100
        /*0596*/ 	.byte	0x06
	.zero		1


	//   ....[12]....
        /*0598*/ 	.word	0x000005f0
        /*059c*/ 	.word	0x000000ff
        /*05a0*/ 	.word	0x00029878
        /*05a4*/ 	.short	0x0100
        /*05a6*/ 	.byte	0x06
	.zero		1


	//   ....[13]....
        /*05a8*/ 	.word	0x00000600
        /*05ac*/ 	.word	0x000000ff
        /*05b0*/ 	.word	0x00029888
        /*05b4*/ 	.short	0x0100
        /*05b6*/ 	.byte	0x06
	.zero		1


	//   ....[14]....
        /*05b8*/ 	.word	0x00000730
        /*05bc*/ 	.word	0x000000ff
        /*05c0*/ 	.word	0x00029890
        /*05c4*/ 	.short	0x0100
        /*05c6*/ 	.byte	0x08
	.zero		1


	//   ....[15]....
        /*05c8*/ 	.word	0x00000740
        /*05cc*/ 	.word	0x000000ff
        /*05d0*/ 	.word	0x000298a0
        /*05d4*/ 	.short	0x0100
        /*05d6*/ 	.byte	0x08
	.zero		1


	//   ....[16]....
        /*05d8*/ 	.word	0x00000750
        /*05dc*/ 	.word	0x000000ff
        /*05e0*/ 	.word	0x00029898
        /*05e4*/ 	.short	0x0100
        /*05e6*/ 	.byte	0x08
	.zero		1


	//   ....[17]....
        /*05e8*/ 	.word	0x00000760
        /*05ec*/ 	.word	0x000000ff
        /*05f0*/ 	.word	0x000298a8
        /*05f4*/ 	.short	0x0100
        /*05f6*/ 	.byte	0x08
	.zero		1


	//   ....[18]....
        /*05f8*/ 	.word	0x00000890
        /*05fc*/ 	.word	0x000000ff
        /*0600*/ 	.word	0x000298b0
        /*0604*/ 	.short	0x0100
        /*0606*/ 	.byte	0x08
	.zero		1


	//   ....[19]....
        /*0608*/ 	.word	0x000008a0
        /*060c*/ 	.word	0x000000ff
        /*0610*/ 	.word	0x000298c0
        /*0614*/ 	.short	0x0100
        /*0616*/ 	.byte	0x08
	.zero		1


	//   ....[20]....
        /*0618*/ 	.word	0x000008b0
        /*061c*/ 	.word	0x000000ff
        /*0620*/ 	.word	0x000298b8
        /*0624*/ 	.short	0x0100
        /*0626*/ 	.byte	0x08
	.zero		1


	//   ....[21]....
        /*0628*/ 	.word	0x000008c0
        /*062c*/ 	.word	0x000000ff
        /*0630*/ 	.word	0x000298c8
        /*0634*/ 	.short	0x0100
        /*0636*/ 	.byte	0x08
	.zero		1


	//   ....[22]....
        /*0638*/ 	.word	0x00001530
        /*063c*/ 	.word	0x000000ff
        /*0640*/ 	.word	0x00029800
        /*0644*/ 	.short	0x010a
        /*0646*/ 	.byte	0x28
	.zero		1


	//   ....[23]....
        /*0648*/ 	.word	0x00001590
        /*064c*/ 	.word	0x000000ff
        /*0650*/ 	.word	0x00029830
        /*0654*/ 	.short	0x010a
        /*0656*/ 	.byte	0x28
	.zero		1


	//   ....[24]....
        /*0658*/ 	.word	0x00001610
        /*065c*/ 	.word	0x000000ff
        /*0660*/ 	.word	0x00029830
        /*0664*/ 	.short	0x010a
        /*0666*/ 	.byte	0x28
	.zero		1


	//   ....[25]....
        /*0668*/ 	.word	0x00003a80
        /*066c*/ 	.word	0x00000015
        /*0670*/ 	.word	0x00000000
        /*0674*/ 	.short	0x0101
        /*0676*/ 	.byte	0x3f
	.zero		1


	//   ....[26]....
        /*0678*/ 	.word	0x000049f0
        /*067c*/ 	.word	0x000000ff
        /*0680*/ 	.word	0x00029830
        /*0684*/ 	.short	0x010a
        /*0686*/ 	.byte	0x04
	.zero		1


	//   ....[27]....
        /*0688*/ 	.word	0x00004a30
        /*068c*/ 	.word	0x000000ff
        /*0690*/ 	.word	0x00029830
        /*0694*/ 	.short	0x010a
        /*0696*/ 	.byte	0x04
	.zero		1


	//   ....[28]....
        /*0698*/ 	.word	0x000056e0
        /*069c*/ 	.word	0x000000ff
        /*06a0*/ 	.word	0x00029850
        /*06a4*/ 	.short	0x010a
        /*06a6*/ 	.byte	0x04
	.zero		1


	//   ....[29]....
        /*06a8*/ 	.word	0x00005720
        /*06ac*/ 	.word	0x000000ff
        /*06b0*/ 	.word	0x00029850
        /*06b4*/ 	.short	0x010a
        /*06b6*/ 	.byte	0x04
	.zero		1


	//   ....[30]....
        /*06b8*/ 	.word	0x00006dd0
        /*06bc*/ 	.word	0x00000000
        /*06c0*/ 	.word	0x00000000
        /*06c4*/ 	.short	0x0101
        /*06c6*/ 	.byte	0x3f
	.zero		1


	//   ....[31]....
        /*06c8*/ 	.word	0x00006fe0
        /*06cc*/ 	.word	0x000000ff
        /*06d0*/ 	.word	0x00000000
        /*06d4*/ 	.short	0x0101
        /*06d6*/ 	.byte	0x04
	.zero		1


	//   ....[32]....
        /*06d8*/ 	.word	0x00007660
        /*06dc*/ 	.word	0x000000ff
        /*06e0*/ 	.word	0x00029850
        /*06e4*/ 	.short	0x010a
        /*06e6*/ 	.byte	0x05
	.zero		1


	//   ....[33]....
        /*06e8*/ 	.word	0x000076a0
        /*06ec*/ 	.word	0x000000ff
        /*06f0*/ 	.word	0x00029850
        /*06f4*/ 	.short	0x010a
        /*06f6*/ 	.byte	0x05
	.zero		1


	//   ....[34]....
        /*06f8*/ 	.word	0x00007cb0
        /*06fc*/ 	.word	0x000000ff
        /*0700*/ 	.word	0x00000000
        /*0704*/ 	.short	0x0101
        /*0706*/ 	.byte	0x04
	.zero		1


	//   ....[35]....
        /*0708*/ 	.word	0x00009310
        /*070c*/ 	.word	0x000000ff
        /*0710*/ 	.word	0x00000000
        /*0714*/ 	.short	0x0101
        /*0716*/ 	.byte	0x04
	.zero		1


	//   ....[36]....
        /*0718*/ 	.word	0x0000b470
        /*071c*/ 	.word	0x000000ff
        /*0720*/ 	.word	0x00029880
        /*0724*/ 	.short	0x010a
        /*0726*/ 	.byte	0x28
	.zero		1


	//   ....[37]....
        /*0728*/ 	.word	0x0000b5c0
        /*072c*/ 	.word	0x000000ff
        /*0730*/ 	.word	0x00029840
        /*0734*/ 	.short	0x010a
        /*0736*/ 	.byte	0x28
	.zero		1


	//   ....[38]....
        /*0738*/ 	.word	0x0000c0f0
        /*073c*/ 	.word	0x000000ff
        /*0740*/ 	.word	0x00029800
        /*0744*/ 	.short	0x0107
        /*0746*/ 	.byte	0x28
	.zero		1


	//   ....[39]....
        /*0748*/ 	.word	0x0000c160
        /*074c*/ 	.word	0x000000ff
        /*0750*/ 	.word	0x00029800
        /*0754*/ 	.short	0x0101
        /*0756*/ 	.byte	0x28
	.zero		1


	//   ....[40]....
        /*0758*/ 	.word	0x0000c180
        /*075c*/ 	.word	0x000000ff
        /*0760*/ 	.word	0x00029820
        /*0764*/ 	.short	0x010a
        /*0766*/ 	.byte	0x28
	.zero		1


	//   ....[41]....
        /*0768*/ 	.word	0x0000c460
        /*076c*/ 	.word	0x00000006
        /*0770*/ 	.word	0x00029880
        /*0774*/ 	.short	0x010a
        /*0776*/ 	.byte	0x3f
	.zero		1


	//   ....[42]....
        /*0778*/ 	.word	0x0000c690
        /*077c*/ 	.word	0x00000006
        /*0780*/ 	.word	0x00029840
        /*0784*/ 	.short	0x010a
        /*0786*/ 	.byte	0x3f
	.zero		1


	//   ....[43]....
        /*0788*/ 	.word	0x0000cae0
        /*078c*/ 	.word	0x00000012
        /*0790*/ 	.word	0x00029870
        /*0794*/ 	.short	0x010a
        /*0796*/ 	.byte	0x3f
	.zero		1


	//   ....[44]....
        /*0798*/ 	.word	0x0000cb40
        /*079c*/ 	.word	0x00000012
        /*07a0*/ 	.word	0x00029860
        /*07a4*/ 	.short	0x010a
        /*07a6*/ 	.byte	0x3f
	.zero		1


	//   ....[45]....
        /*07a8*/ 	.word	0x0000d040
        /*07ac*/ 	.word	0x00000012
        /*07b0*/ 	.word	0x00029850
        /*07b4*/ 	.short	0x0101
        /*07b6*/ 	.byte	0x3f
	.zero		1


	//   ....[46]....
        /*07b8*/ 	.word	0x0000d0b0
        /*07bc*/ 	.word	0x00000000
        /*07c0*/ 	.word	0x00000000
        /*07c4*/ 	.short	0x0101
        /*07c6*/ 	.byte	0x3f
	.zero		1


	//   ....[47]....
        /*07c8*/ 	.word	0x0000d1d0
        /*07cc*/ 	.word	0x00000003
        /*07d0*/ 	.word	0x00029870
        /*07d4*/ 	.short	0x010a
        /*07d6*/ 	.byte	0x3f
	.zero		1


	//   ....[48]....
        /*07d8*/ 	.word	0x0000d260
        /*07dc*/ 	.word	0x00000003
        /*07e0*/ 	.word	0x00029860
        /*07e4*/ 	.short	0x010a
        /*07e6*/ 	.byte	0x3f
	.zero		1


	//   ....[49]....
        /*07e8*/ 	.word	0x0000d750
        /*07ec*/ 	.word	0x00000003
        /*07f0*/ 	.word	0x00029850
        /*07f4*/ 	.short	0x0101
        /*07f6*/ 	.byte	0x3f
	.zero		1


	//   ....[50]....
        /*07f8*/ 	.word	0x0000d7c0
        /*07fc*/ 	.word	0x00000000
        /*0800*/ 	.word	0x00000000
        /*0804*/ 	.short	0x0101
        /*0806*/ 	.byte	0x3f
	.zero		1


	//   ....[51]....
        /*0808*/ 	.word	0x0000d860
        /*080c*/ 	.word	0x00000009
        /*0810*/ 	.word	0x00029820
        /*0814*/ 	.short	0x010a
        /*0816*/ 	.byte	0x3f
	.zero		1


	//   ....[52]....
        /*0818*/ 	.word	0x0000d9a0
        /*081c*/ 	.word	0x00000005
        /*0820*/ 	.word	0x00000000
        /*0824*/ 	.short	0x010a
        /*0826*/ 	.byte	0x3f
	.zero		1


	//   ....[53]....
        /*0828*/ 	.word	0x0000da10
        /*082c*/ 	.word	0x00000007
        /*0830*/ 	.word	0x00000000
        /*0834*/ 	.short	0x010a
        /*0836*/ 	.byte	0x3f
	.zero		1


	//   ....[54]....
        /*0838*/ 	.word	0x0000da60
        /*083c*/ 	.word	0x00000005
        /*0840*/ 	.word	0x00029860
        /*0844*/ 	.short	0x010a
        /*0846*/ 	.byte	0x3f
	.zero		1


	//   ....[55]....
        /*0848*/ 	.word	0x0000dab0
        /*084c*/ 	.word	0x00000003
        /*0850*/ 	.word	0x00029860
        /*0854*/ 	.short	0x010a
        /*0856*/ 	.byte	0x3f
	.zero		1


	//   ....[56]....
        /*0858*/ 	.word	0x0000daf0
        /*085c*/ 	.word	0x00000005
        /*0860*/ 	.word	0x00029880
        /*0864*/ 	.short	0x010a
        /*0866*/ 	.byte	0x3f
	.zero		1


	//   ....[57]....
        /*0868*/ 	.word	0x0000db10
        /*086c*/ 	.word	0x00000003
        /*0870*/ 	.word	0x00029880
        /*0874*/ 	.short	0x010a
        /*0876*/ 	.byte	0x3f
	.zero		1


	//   ....[58]....
        /*0878*/ 	.word	0x0000db80
        /*087c*/ 	.word	0x00000000
        /*0880*/ 	.word	0x00029800
        /*0884*/ 	.short	0x010a
        /*0886*/ 	.byte	0x3f
	.zero		1


	//   ....[59]....
        /*0888*/ 	.word	0x0000dbe0
        /*088c*/ 	.word	0x00000000
        /*0890*/ 	.word	0x00029830
        /*0894*/ 	.short	0x010a
        /*0896*/ 	.byte	0x3f
	.zero		1


	//   ....[60]....
        /*0898*/ 	.word	0x0000dc40
        /*089c*/ 	.word	0x0000000e
        /*08a0*/ 	.word	0x00029830
        /*08a4*/ 	.short	0x010a
        /*08a6*/ 	.byte	0x3f
	.zero		1


	//   ....[61]....
        /*08a8*/ 	.word	0x0000dca0
        /*08ac*/ 	.word	0x0000000c
        /*08b0*/ 	.word	0x00029850
        /*08b4*/ 	.short	0x010a
        /*08b6*/ 	.byte	0x3f
	.zero		1


	//   ....[62]....
        /*08b8*/ 	.word	0x0000dd00
        /*08bc*/ 	.word	0x00000005
        /*08c0*/ 	.word	0x00029850
        /*08c4*/ 	.short	0x010a
        /*08c6*/ 	.byte	0x3f
	.zero		1


	//   ....[63]....
        /*08c8*/ 	.word	0x0000de60
        /*08cc*/ 	.word	0x00000003
        /*08d0*/ 	.word	0x00029880
        /*08d4*/ 	.short	0x010a
        /*08d6*/ 	.byte	0x3f
	.zero		1


	//   ....[64]....
        /*08d8*/ 	.word	0x0000dec0
        /*08dc*/ 	.word	0x00000003
        /*08e0*/ 	.word	0x00029840
        /*08e4*/ 	.short	0x010a
        /*08e6*/ 	.byte	0x3f
	.zero		1


	//   ....[65]....
        /*08e8*/ 	.word	0x0000e4b0
        /*08ec*/ 	.word	0x00000003
        /*08f0*/ 	.word	0x00029820
        /*08f4*/ 	.short	0x010a
        /*08f6*/ 	.byte	0x3f
	.zero		1


	//   ....[66]....
        /*08f8*/ 	.word	0x0000e500
        /*08fc*/ 	.word	0x00000006
        /*0900*/ 	.word	0x00029880
        /*0904*/ 	.short	0x010a
        /*0906*/ 	.byte	0x3f
	.zero		1


	//   ....[67]....
        /*0908*/ 	.word	0x0000e550
        /*090c*/ 	.word	0x00000006
        /*0910*/ 	.word	0x00029840
        /*0914*/ 	.short	0x010a
        /*0916*/ 	.byte	0x3f
	.zero		1


	//   ....[68]....
        /*0918*/ 	.word	0x0000e5a0
        /*091c*/ 	.word	0x00000012
        /*0920*/ 	.word	0x00029870
        /*0924*/ 	.short	0x010a
        /*0926*/ 	.byte	0x3f
	.zero		1


	//   ....[69]....
        /*0928*/ 	.word	0x0000e5f0
        /*092c*/ 	.word	0x00000012
        /*0930*/ 	.word	0x00029860
        /*0934*/ 	.short	0x010a
        /*0936*/ 	.byte	0x3f
	.zero		1


	//   ....[70]....
        /*0938*/ 	.word	0x0000e640
        /*093c*/ 	.word	0x00000003
        /*0940*/ 	.word	0x00029870
        /*0944*/ 	.short	0x010a
        /*0946*/ 	.byte	0x3f
	.zero		1


	//   ....[71]....
        /*0948*/ 	.word	0x0000e690
        /*094c*/ 	.word	0x00000003
        /*0950*/ 	.word	0x00029860
        /*0954*/ 	.short	0x010a
        /*0956*/ 	.byte	0x3f
	.zero		1


	//   ....[72]....
        /*0958*/ 	.word	0x0000e6e0
        /*095c*/ 	.word	0x00000009
        /*0960*/ 	.word	0x00029820
        /*0964*/ 	.short	0x010a
        /*0966*/ 	.byte	0x3f
	.zero		1


	//   ....[73]....
        /*0968*/ 	.word	0x0000e730
        /*096c*/ 	.word	0x00000005
        /*0970*/ 	.word	0x00000000
        /*0974*/ 	.short	0x010a
        /*0976*/ 	.byte	0x3f
	.zero		1


	//   ....[74]....
        /*0978*/ 	.word	0x0000e780
        /*097c*/ 	.word	0x00000007
        /*0980*/ 	.word	0x00000000
        /*0984*/ 	.short	0x010a
        /*0986*/ 	.byte	0x3f
	.zero		1


	//   ....[75]....
        /*0988*/ 	.word	0x0000e7d0
        /*098c*/ 	.word	0x00000005
        /*0990*/ 	.word	0x00029860
        /*0994*/ 	.short	0x010a
        /*0996*/ 	.byte	0x3f
	.zero		1


	//   ....[76]....
        /*0998*/ 	.word	0x0000e820
        /*099c*/ 	.word	0x00000003
        /*09a0*/ 	.word	0x00029860
        /*09a4*/ 	.short	0x010a
        /*09a6*/ 	.byte	0x3f
	.zero		1


	//   ....[77]....
        /*09a8*/ 	.word	0x0000e870
        /*09ac*/ 	.word	0x00000005
        /*09b0*/ 	.word	0x00029880
        /*09b4*/ 	.short	0x010a
        /*09b6*/ 	.byte	0x3f
	.zero		1


	//----- nvinfo : EIATTR_NUM_MBARRIERS
	.align		4
.L_92:
        /*09b8*/ 	.byte	0x03, 0x38
        /*09ba*/ 	.short	0x0016


	//----- nvinfo : EIATTR_EXIT_INSTR_OFFSETS
	.align		4
        /*09bc*/ 	.byte	0x04, 0x1c
        /*09be*/ 	.short	(.L_94 - .L_93)


	//   ....[0]....
.L_93:
        /*09c0*/ 	.word	0x0000db60


	//----- nvinfo : EIATTR_MAX_THREADS
	.align		4
.L_94:
        /*09c4*/ 	.byte	0x04, 0x05
        /*09c6*/ 	.short	(.L_96 - .L_95)
.L_95:
        /*09c8*/ 	.word	0x00000180
        /*09cc*/ 	.word	0x00000001
        /*09d0*/ 	.word	0x00000001


	//----- nvinfo : EIATTR_CRS_STACK_SIZE
	.align		4
.L_96:
        /*09d4*/ 	.byte	0x04, 0x1e
        /*09d6*/ 	.short	(.L_98 - .L_97)
.L_97:
        /*09d8*/ 	.word	0x00000000


	//----- nvinfo : EIATTR_CBANK_PARAM_SIZE
	.align		4
.L_98:
        /*09dc*/ 	.byte	0x03, 0x19
        /*09de*/ 	.short	0x0a70


	//----- nvinfo : EIATTR_PARAM_CBANK
	.align		4
        /*09e0*/ 	.byte	0x04, 0x0a
        /*09e2*/ 	.short	(.L_100 - .L_99)
	.align		4
.L_99:
        /*09e4*/ 	.word	index@(.nv.constant0._ZN7cutlass13device_kernelIN5flash11enable_sm90INS1_16FlashAttnFwdSm90INS1_25CollectiveMainloopFwdSm90ILi2EN4cute5tupleIJNS5_1CILi1EEES8_S8_EEENS6_IJNS7_ILi128EEENS7_ILi160EEENS7_ILi192EEEEEELi128ENS_12float_e4m3_tEfNS_4arch4Sm90ELb0ELb0ELb0ELb0ELb0ELb0ELb0ELb1ELb1ELb1ELb1ELb0EEENS1_21CollectiveEpilogueFwdINS6_IJSA_SA_SB_EEES9_NS_10bfloat16_tESG_Li256ELb0ELb1ELb1ELb1EEENS1_19SingleTileSchedulerILb0ELb1ELb1ELi128EEEEEEEEEvNT_6ParamsE)
        /*09e8*/ 	.short	0x0210
        /*09ea*/ 	.short	0x0a70


	//----- nvinfo : EIATTR_SW_WAR
	.align		4
.L_100:
        /*09ec*/ 	.byte	0x04, 0x36
        /*09ee*/ 	.short	(.L_102 - .L_101)
.L_101:
        /*09f0*/ 	.word	0x00000008
.L_102:


//--------------------- .nv.info._ZN7cutlass13device_kernelIN5flash11enable_sm90INS1_16FlashAttnFwdSm90INS1_25CollectiveMainloopFwdSm90ILi2EN4cute5tupleIJNS5_1CILi1EEES8_S8_EEENS6_IJNS7_ILi128EEENS7_ILi160EEENS7_ILi192EEEEEELi128ENS_12float_e4m3_tEfNS_4arch4Sm90ELb0ELb0ELb0ELb1ELb0ELb0ELb0ELb1ELb1ELb1ELb1ELb0EEENS1_21CollectiveEpilogueFwdINS6_IJSA_SA_SB_EEES9_NS_10bfloat16_tESG_Li256ELb1ELb1ELb1ELb1EEENS1_36VarlenDynamicPersistentTileSchedulerILi128ELi160ELi256ELi128ELb1ELb1ELb1ELb0ELb1ELb1EEEEEEEEEvNT_6ParamsE --------------------------
	.section	.nv.info._ZN7cutlass13device_kernelIN5flash11enable_sm90INS1_16FlashAttnFwdSm90INS1_25CollectiveMainloopFwdSm90ILi2EN4cute5tupleIJNS5_1CILi1EEES8_S8_EEENS6_IJNS7_ILi128EEENS7_ILi160EEENS7_ILi192EEEEEELi128ENS_12float_e4m3_tEfNS_4arch4Sm90ELb0ELb0ELb0ELb1ELb0ELb0ELb0ELb1ELb1ELb1ELb1ELb0EEENS1_21CollectiveEpilogueFwdINS6_IJSA_SA_SB_EEES9_NS_10bfloat16_tESG_Li256ELb1ELb1ELb1ELb1EEENS1_36VarlenDynamicPersistentTileSchedulerILi128ELi160ELi256ELi128ELb1ELb1ELb1ELb0ELb1ELb1EEEEEEEEEvNT_6ParamsE,"",@"SHT_CUDA_INFO"
	.sectionflags	@""
	.align	4


	//----- nvinfo : EIATTR_CUDA_API_VERSION
	.align		4
        /*0000*/ 	.byte	0x04, 0x37
        /*0002*/ 	.short	(.L_104 - .L_103)
.L_103:
        /*0004*/ 	.word	0x00000082


	//----- nvinfo : EIATTR_KPARAM_INFO
	.align		4
.L_104:
        /*0008*/ 	.byte	0x04, 0x17
        /*000a*/ 	.short	(.L_106 - .L_105)
.L_105:
        /*000c*/ 	.word	0x00000000
        /*0010*/ 	.short	0x0000
        /*0012*/ 	.short	0x0070
        /*0014*/ 	.byte	0x00, 0xf0, 0x01, 0x2a


	//----- nvinfo : EIATTR_SPARSE_MMA_MASK
	.align		4
.L_106:
        /*0018*/ 	.byte	0x03, 0x50
        /*001a*/ 	.short	0x0000


	//----- nvinfo : EIATTR_MAXREG_COUNT
	.align		4
        /*001c*/ 	.byte	0x03, 0x1b
        /*001e*/ 	.short	0x00a8


	//----- nvinfo : EIATTR_NUM_BARRIERS
	.align		4
        /*0020*/ 	.byte	0x02, 0x4c
        /*0022*/ 	.byte	0x10
	.zero		1


	//----- nvinfo : EIATTR_EXTERNS
	.align		4
        /*0024*/ 	.byte	0x04, 0x0f
        /*0026*/ 	.short	(.L_108 - .L_107)


	//   ....[0]....
	.align		4
.L_107:
        /*0028*/ 	.word	index@(__assertfail)


	//----- nvinfo : EIATTR_ANNOTATIONS
	.align		4
.L_108:
        /*002c*/ 	.byte	0x04, 0x55
        /*002e*/ 	.short	(.L_110 - .L_109)


	//   ....[0]....
.L_109:
        /* <DEDUP_REMOVED lines=40> */


	//----- nvinfo : EIATTR_MERCURY_ISA_VERSION
	.align		4
.L_110:
        /*0298*/ 	.byte	0x03, 0x5f
        /*029a*/ 	.short	0x0101


	//----- nvinfo : EIATTR_UNUSED_LOAD_BYTE_OFFSET
	.align		4
        /*029c*/ 	.byte	0x04, 0x44
        /*029e*/ 	.short	(.L_112 - .L_111)


	//   ....[0]....
.L_111:
        /*02a0*/ 	.word	0x00000a40
        /*02a4*/ 	.word	0x0000fff0


	//   ....[1]....
        /*02a8*/ 	.word	0x00008a60
        /*02ac*/ 	.word	0x0000fff0


	//----- nvinfo : EIATTR_INT_WARP_WIDE_INSTR_OFFSETS
	.align		4
.L_112:
        /*02b0*/ 	.byte	0x04, 0x31
        /*02b2*/ 	.short	(.L_114 - .L_113)


	//   ....[0]....
.L_113:
        /*02b4*/ 	.word	0x00000130


	//   ....[1]....
        /*02b8*/ 	.word	0x00000170


	//   ....[2]....
        /*02bc*/ 	.word	0x000001e0


	//   ....[3]....
        /*02c0*/ 	.word	0x0000ddd0


	//   ....[4]....
        /*02c4*/ 	.word	0x0000de60


	//   ....[5]....
        /*02c8*/ 	.word	0x00010710


	//   ....[6]....
        /*02cc*/ 	.word	0x000107a0


	//----- nvinfo : EIATTR_COOP_GROUP_MASK_REGIDS
	.align		4
.L_114:
        /*02d0*/ 	.byte	0x04, 0x29
        /*02d2*/ 	.short	(.L_116 - .L_115)


	//   ....[0]....
.L_115:
        /*02d4*/ 	.word	0xffffffff


	//   ....[1]....
        /*02d8*/ 	.word	0xffffffff


	//   ....[2]....
        /*02dc*/ 	.word	0xffffffff


	//   ....[3]....
        /*02e0*/ 	.word	0xffffffff


	//   ....[4]....
        /*02e4*/ 	.word	0xffffffff


	//   ....[5]....
        /*02e8*/ 	.word	0xffffffff


	//   ....[6]....
        /*02ec*/ 	.word	0xffffffff


	//   ....[7]....
        /*02f0*/ 	.word	0xffffffff


	//   ....[8]....
        /*02f4*/ 	.word	0xffffffff


	//   ....[9]....
        /*02f8*/ 	.word	0xffffffff


	//   ....[10]....
        /*02fc*/ 	.word	0xffffffff


	//   ....[11]....
        /*0300*/ 	.word	0xffffffff


	//   ....[12]....
        /*0304*/ 	.word	0xffffffff


	//   ....[13]....
        /*0308*/ 	.word	0xffffffff


	//   ....[14]....
        /*030c*/ 	.word	0xffffffff


	//   ....[15]....
        /*0310*/ 	.word	0xffffffff


	//   ....[16]....
        /*0314*/ 	.word	0xffffffff


	//   ....[17]....
        /*0318*/ 	.word	0xffffffff


	//   ....[18]....
        /*031c*/ 	.word	0xffffffff


	//   ....[19]....
        /*0320*/ 	.word	0xffffffff


	//   ....[20]....
        /*0324*/ 	.word	0xffffffff


	//   ....[21]....
        /*0328*/ 	.word	0xffffffff


	//   ....[22]....
        /*032c*/ 	.word	0xffffffff


	//   ....[23]....
        /*0330*/ 	.word	0xffffffff


	//   ....[24]....
        /*0334*/ 	.word	0xffffffff


	//   ....[25]....
        /*0338*/ 	.word	0xffffffff


	//   ....[26]....
        /*033c*/ 	.word	0xffffffff


	//   ....[27]....
        /*0340*/ 	.word	0xffffffff


	//   ....[28]....
        /*0344*/ 	.word	0xffffffff


	//   ....[29]....
        /*0348*/ 	.word	0xffffffff


	//   ....[30]....
        /*034c*/ 	.word	0xffffffff


	//   ....[31]....
        /*0350*/ 	.word	0xffffffff


	//   ....[32]....
        /*0354*/ 	.word	0xffffffff


	//   ....[33]....
        /*0358*/ 	.word	0xffffffff


	//   ....[34]....
        /*035c*/ 	.word	0xffffffff


	//   ....[35]....
        /*0360*/ 	.word	0xffffffff


	//   ....[36]....
        /*0364*/ 	.word	0xffffffff


	//   ....[37]....
        /*0368*/ 	.word	0xffffffff


	//   ....[38]....
        /*036c*/ 	.word	0xffffffff


	//   ....[39]....
        /*0370*/ 	.word	0xffffffff


	//   ....[40]....
        /*0374*/ 	.word	0xffffffff


	//   ....[41]....
        /*0378*/ 	.word	0xffffffff


	//   ....[42]....
        /*037c*/ 	.word	0xffffffff


	//   ....[43]....
        /*0380*/ 	.word	0xffffffff


	//   ....[44]....
        /*0384*/ 	.word	0xffffffff


	//   ....[45]....
        /*0388*/ 	.word	0xffffffff


	//   ....[46]....
        /*038c*/ 	.word	0xffffffff


	//   ....[47]....
        /*0390*/ 	.word	0xffffffff


	//   ....[48]....
        /*0394*/ 	.word	0xffffffff


	//   ....[49]....
        /*0398*/ 	.word	0xffffffff


	//   ....[50]....
        /*039c*/ 	.word	0xffffffff


	//   ....[51]....
        /*03a0*/ 	.word	0xffffffff


	//   ....[52]....
        /*03a4*/ 	.word	0xffffffff


	//   ....[53]....
        /*03a8*/ 	.word	0xffffffff


	//   ....[54]....
        /*03ac*/ 	.word	0xffffffff


	//   ....[55]....
        /*03b0*/ 	.word	0xffffffff


	//   ....[56]....
        /*03b4*/ 	.word	0xffffffff


	//   ....[57]....
        /*03b8*/ 	.word	0xffffffff


	//   ....[58]....
        /*03bc*/ 	.word	0xffffffff


	//   ....[59]....
        /*03c0*/ 	.word	0xffffffff


	//   ....[60]....
        /*03c4*/ 	.word	0xffffffff


	//   ....[61]....
        /*03c8*/ 	.word	0xffffffff


	//   ....[62]....
        /*03cc*/ 	.word	0xffffffff


	//   ....[63]....
        /*03d0*/ 	.word	0xffffffff


	//   ....[64]....
        /*03d4*/ 	.word	0xffffffff


	//   ....[65]....
        /*03d8*/ 	.word	0xffffffff


	//   ....[66]....
        /*03dc*/ 	.word	0xffffffff


	//   ....[67]....
        /*03e0*/ 	.word	0xffffffff


	//   ....[68]....
        /*03e4*/ 	.word	0xffffffff


	//   ....[69]....
        /*03e8*/ 	.word	0xffffffff


	//   ....[70]....
        /*03ec*/ 	.word	0xffffffff


	//   ....[71]....
        /*03f0*/ 	.word	0xffffffff


	//   ....[72]....
        /*03f4*/ 	.word	0xffffffff


	//   ....[73]....
        /*03f8*/ 	.word	0xffffffff


	//   ....[74]....
        /*03fc*/ 	.word	0xffffffff


	//   ....[75]....
        /*0400*/ 	.word	0xffffffff


	//   ....[76]....
        /*0404*/ 	.word	0xffffffff


	//   ....[77]....
        /*0408*/ 	.word	0xffffffff


	//   ....[78]....
        /*040c*/ 	.word	0xffffffff


	//   ....[79]....
        /*0410*/ 	.word	0xffffffff


	//   ....[80]....
        /*0414*/ 	.word	0xffffffff


	//   ....[81]....
        /*0418*/ 	.word	0xffffffff


	//   ....[82]....
        /*041c*/ 	.word	0xffffffff


	//   ....[83]....
        /*0420*/ 	.word	0xffffffff


	//   ....[84]....
        /*0424*/ 	.word	0xffffffff


	//   ....[85]....
        /*0428*/ 	.word	0xffffffff


	//   ....[86]....
        /*042c*/ 	.word	0xffffffff


	//   ....[87]....
        /*0430*/ 	.word	0xffffffff


	//   ....[88]....
        /*0434*/ 	.word	0xffffffff


	//   ....[89]....
        /*0438*/ 	.word	0xffffffff


	//   ....[90]....
        /*043c*/ 	.word	0xffffffff


	//   ....[91]....
        /*0440*/ 	.word	0xffffffff


	//   ....[92]....
        /*0444*/ 	.word	0xffffffff


	//   ....[93]....
        /*0448*/ 	.word	0xffffffff


	//   ....[94]....
        /*044c*/ 	.word	0xffffffff


	//   ....[95]....
        /*0450*/ 	.word	0xffffffff


	//   ....[96]....
        /*0454*/ 	.word	0xffffffff


	//   ....[97]....
        /*0458*/ 	.word	0xffffffff


	//   ....[98]....
        /*045c*/ 	.word	0xffffffff


	//   ....[99]....
        /*0460*/ 	.word	0xffffffff


	//   ....[100]....
        /*0464*/ 	.word	0xffffffff


	//   ....[101]....
        /*0468*/ 	.word	0xffffffff


	//   ....[102]....
        /*046c*/ 	.word	0xffffffff


	//   ....[103]....
        /*0470*/ 	.word	0xffffffff


	//   ....[104]....
        /*0474*/ 	.word	0xffffffff


	//   ....[105]....
        /*0478*/ 	.word	0xffffffff


	//   ....[106]....
        /*047c*/ 	.word	0xffffffff


	//   ....[107]....
        /*0480*/ 	.word	0xffffffff


	//   ....[108]....
        /*0484*/ 	.word	0xffffffff


	//   ....[109]....
        /*0488*/ 	.word	0xffffffff


	//   ....[110]....
        /*048c*/ 	.word	0xffffffff


	//   ....[111]....
        /*0490*/ 	.word	0xffffffff


	//   ....[112]....
        /*0494*/ 	.word	0xffffffff


	//   ....[113]....
        /*0498*/ 	.word	0xffffffff


	//   ....[114]....
        /*049c*/ 	.word	0xffffffff


	//   ....[115]....
        /*04a0*/ 	.word	0xffffffff


	//   ....[116]....
        /*04a4*/ 	.word	0xffffffff


	//   ....[117]....
        /*04a8*/ 	.word	0xffffffff


	//   ....[118]....
        /*04ac*/ 	.word	0xffffffff


	//   ....[119]....
        /*04b0*/ 	.word	0xffffffff


	//   ....[120]....
        /*04b4*/ 	.word	0xffffffff


	//   ....[121]....
        /*04b8*/ 	.word	0xffffffff


	//   ....[122]....
        /*04bc*/ 	.word	0xffffffff


	//   ....[123]....
        /*04c0*/ 	.word	0xffffffff


	//   ....[124]....
        /*04c4*/ 	.word	0xffffffff


	//   ....[125]....
        /*04c8*/ 	.word	0xffffffff


	//   ....[126]....
        /*04cc*/ 	.word	0xffffffff


	//   ....[127]....
        /*04d0*/ 	.word	0xffffffff


	//   ....[128]....
        /*04d4*/ 	.word	0xffffffff


	//   ....[129]....
        /*04d8*/ 	.word	0xffffffff


	//   ....[130]....
        /*04dc*/ 	.word	0xffffffff


	//   ....[131]....
        /*04e0*/ 	.word	0xffffffff


	//   ....[132]....
        /*04e4*/ 	.word	0xffffffff


	//   ....[133]....
        /*04e8*/ 	.word	0xffffffff


	//   ....[134]....
        /*04ec*/ 	.word	0xffffffff


	//   ....[135]....
        /*04f0*/ 	.word	0xffffffff


	//   ....[136]....
        /*04f4*/ 	.word	0xffffffff


	//   ....[137]....
        /*04f8*/ 	.word	0xffffffff


	//   ....[138]....
        /*04fc*/ 	.word	0xffffffff


	//   ....[139]....
        /*0500*/ 	.word	0xffffffff


	//   ....[140]....
        /*0504*/ 	.word	0xffffffff


	//   ....[141]....
        /*0508*/ 	.word	0xffffffff


	//   ....[142]....
        /*050c*/ 	.word	0xffffffff


	//   ....[143]....
        /*0510*/ 	.word	0xffffffff


	//   ....[144]....
        /*0514*/ 	.word	0xffffffff


	//   ....[145]....
        /*0518*/ 	.word	0xffffffff


	//   ....[146]....
        /*051c*/ 	.word	0xffffffff


	//   ....[147]....
        /*0520*/ 	.word	0xffffffff


	//   ....[148]....
        /*0524*/ 	.word	0xffffffff


	//   ....[149]....
        /*0528*/ 	.word	0xffffffff


	//   ....[150]....
        /*052c*/ 	.word	0xffffffff


	//   ....[151]....
        /*0530*/ 	.word	0xffffffff


	//   ....[152]....
        /*0534*/ 	.word	0xffffffff


	//   ....[153]....
        /*0538*/ 	.word	0x0500000f


	//   ....[154]....
        /*053c*/ 	.word	0x0500000f


	//   ....[155]....
        /*0540*/ 	.word	0x0500000f


	//   ....[156]....
        /*0544*/ 	.word	0x0500000f


	//   ....[157]....
        /*0548*/ 	.word	0x0500000f


	//   ....[158]....
        /*054c*/ 	.word	0x0500000f


	//   ....[159]....
        /*0550*/ 	.word	0x0500000f


	//   ....[160]....
        /*0554*/ 	.word	0x0500000f


	//   ....[161]....
        /*0558*/ 	.word	0x0500000f


	//   ....[162]....
        /*055c*/ 	.word	0x0500000f


	//----- nvinfo : EIATTR_COOP_GROUP_INSTR_OFFSETS
	.align		4
.L_116:
        /*0560*/ 	.byte	0x04, 0x28
        /*0562*/ 	.short	(.L_118 - .L_117)


	//   ....[0]....
.L_117:
        /*0564*/ 	.word	0x00000070


	//   ....[1]....
        /*0568*/ 	.word	0x00000140


	//   ....[2]....
        /*056c*/ 	.word	0x00000190


	//   ....[3]....
        /*0570*/ 	.word	0x000003c0


	//   ....[4]....
        /*0574*/ 	.word	0x00000520


	//   ....[5]....
        /*0578*/ 	.word	0x00000640


	//   ....[6]....
        /*057c*/ 	.word	0x000007a0


	//   ....[7]....
        /*0580*/ 	.word	0x00001b30


	//   ....[8]....
        /*0584*/ 	.word	0x00003550


	//   ....[9]....
        /*0588*/ 	.word	0x00003660


	//   ....[10]....
        /*058c*/ 	.word	0x00003c70


	//   ....[11]....
        /*0590*/ 	.word	0x00003cd0


	//   ....[12]....
        /*0594*/ 	.word	0x000064c0


	//   ....[13]....
        /*0598*/ 	.word	0x00006500


	//   ....[14]....
        /*059c*/ 	.word	0x00006530


	//   ....[15]....
        /*05a0*/ 	.word	0x00006570


	//   ....[16]....
        /*05a4*/ 	.word	0x000082a0


	//   ....[17]....
        /*05a8*/ 	.word	0x00008300


	//   ....[18]....
        /*05ac*/ 	.word	0x00008320


	//   ....[19]....
        /*05b0*/ 	.word	0x00008340


	//   ....[20]....
        /*05b4*/ 	.word	0x000092d0


	//   ....[21]....
        /*05b8*/ 	.word	0x000092e0


	//   ....[22]....
        /*05bc*/ 	.word	0x000092f0


	//   ....[23]....
        /*05c0*/ 	.word	0x00009300


	//   ....[24]....
        /*05c4*/ 	.word	0x00009310


	//   ....[25]....
        /*05c8*/ 	.word	0x00009320


	//   ....[26]....
        /*05cc*/ 	.word	0x00009330


	//   ....[27]....
        /*05d0*/ 	.word	0x00009340


	//   ....[28]....
        /*05d4*/ 	.word	0x00009350


	//   ....[29]....
        /*05d8*/ 	.word	0x00009360


	//   ....[30]....
        /*05dc*/ 	.word	0x00009370


	//   ....[31]....
        /*05e0*/ 	.word	0x000093a0


	//   ....[32]....
        /*05e4*/ 	.word	0x000093d0


	//   ....[33]....
        /*05e8*/ 	.word	0x000093e0


	//   ....[34]....
        /*05ec*/ 	.word	0x000093f0


	//   ....[35]....
        /*05f0*/ 	.word	0x00009400


	//   ....[36]....
        /*05f4*/ 	.word	0x00009410


	//   ....[37]....
        /*05f8*/ 	.word	0x00009420


	//   ....[38]....
        /*05fc*/ 	.word	0x00009430


	//   ....[39]....
        /*0600*/ 	.word	0x00009450


	//   ....[40]....
        /*0604*/ 	.word	0x00009480


	//   ....[41]....
        /*0608*/ 	.word	0x00009490


	//   ....[42]....
        /*060c*/ 	.word	0x000094b0


	//   ....[43]....
        /*0610*/ 	.word	0x000094d0


	//   ....[44]....
        /*0614*/ 	.word	0x000094e0


	//   ....[45]....
        /*0618*/ 	.word	0x000094f0


	//   ....[46]....
        /*061c*/ 	.word	0x00009500


	//   ....[47]....
        /*0620*/ 	.word	0x00009520


	//   ....[48]....
        /*0624*/ 	.word	0x00009530


	//   ....[49]....
        /*0628*/ 	.word	0x00009550


	//   ....[50]....
        /*062c*/ 	.word	0x00009580


	//   ....[51]....
        /*0630*/ 	.word	0x00009590


	//   ....[52]....
        /*0634*/ 	.word	0x000095a0


	//   ....[53]....
        /*0638*/ 	.word	0x000095b0


	//   ....[54]....
        /*063c*/ 	.word	0x000095c0


	//   ....[55]....
        /*0640*/ 	.word	0x000095d0


	//   ....[56]....
        /*0644*/ 	.word	0x000095e0


	//   ....[57]....
        /*0648*/ 	.word	0x000095f0


	//   ....[58]....
        /*064c*/ 	.word	0x00009600


	//   ....[59]....
        /*0650*/ 	.word	0x00009620


	//   ....[60]....
        /*0654*/ 	.word	0x00009640


	//   ....[61]....
        /*0658*/ 	.word	0x00009670


	//   ....[62]....
        /*065c*/ 	.word	0x00009680


	//   ....[63]....
        /*0660*/ 	.word	0x000096a0


	//   ....[64]....
        /*0664*/ 	.word	0x000096b0


	//   ....[65]....
        /*0668*/ 	.word	0x000096d0


	//   ....[66]....
        /*066c*/ 	.word	0x000096f0


	//   ....[67]....
        /*0670*/ 	.word	0x00009710


	//   ....[68]....
        /*0674*/ 	.word	0x00009720


	//   ....[69]....
        /*0678*/ 	.word	0x00009750


	//   ....[70]....
        /*067c*/ 	.word	0x00009780


	//   ....[71]....
        /*0680*/ 	.word	0x000097a0


	//   ....[72]....
        /*0684*/ 	.word	0x000097b0


	//   ....[73]....
        /*0688*/ 	.word	0x000097c0


	//   ....[74]....
        /*068c*/ 	.word	0x000097d0


	//   ....[75]....
        /*0690*/ 	.word	0x000097e0


	//   ....[76]....
        /*0694*/ 	.word	0x000097f0


	//   ....[77]....
        /*0698*/ 	.word	0x00009810


	//   ....[78]....
        /*069c*/ 	.word	0x00009840


	//   ....[79]....
        /*06a0*/ 	.word	0x00009870


	//   ....[80]....
        /*06a4*/ 	.word	0x000098a0


	//   ....[81]....
        /*06a8*/ 	.word	0x000098d0


	//   ....[82]....
        /*06ac*/ 	.word	0x00009900


	//   ....[83]....
        /*06b0*/ 	.word	0x00009930


	//   ....[84]....
        /*06b4*/ 	.word	0x0000a220


	//   ....[85]....
        /*06b8*/ 	.word	0x0000a260


	//   ....[86]....
        /*06bc*/ 	.word	0x0000a280


	//   ....[87]....
        /*06c0*/ 	.word	0x0000a2a0


	//   ....[88]....
        /*06c4*/ 	.word	0x0000a990


	//   ....[89]....
        /*06c8*/ 	.word	0x0000a9b0


	//   ....[90]....
        /*06cc*/ 	.word	0x0000aa80


	//   ....[91]....
        /*06d0*/ 	.word	0x0000aaa0


	//   ....[92]....
        /*06d4*/ 	.word	0x0000ab60


	//   ....[93]....
        /*06d8*/ 	.word	0x0000ab80


	//   ....[94]....
        /*06dc*/ 	.word	0x0000ac50


	//   ....[95]....
        /*06e0*/ 	.word	0x0000ac70


	//   ....[96]....
        /*06e4*/ 	.word	0x0000b040


	//   ....[97]....
        /*06e8*/ 	.word	0x0000b050


	//   ....[98]....
        /*06ec*/ 	.word	0x0000b490


	//   ....[99]....
        /*06f0*/ 	.word	0x0000b4a0


	//   ....[100]....
        /*06f4*/ 	.word	0x0000c1a0


	//   ....[101]....
        /*06f8*/ 	.word	0x0000c1d0


	//   ....[102]....
        /*06fc*/ 	.word	0x0000c2a0


	//   ....[103]....
        /*0700*/ 	.word	0x0000c2c0


	//   ....[104]....
        /*0704*/ 	.word	0x0000c380


	//   ....[105]....
        /*0708*/ 	.word	0x0000c3a0


	//   ....[106]....
        /*070c*/ 	.word	0x0000c470


	//   ....[107]....
        /*0710*/ 	.word	0x0000c490


	//   ....[108]....
        /*0714*/ 	.word	0x0000c5e0


	//   ....[109]....
        /*0718*/ 	.word	0x0000c820


	//   ....[110]....
        /*071c*/ 	.word	0x0000c850


	//   ....[111]....
        /*0720*/ 	.word	0x0000c890


	//   ....[112]....
        /*0724*/ 	.word	0x0000c8c0


	//   ....[113]....
        /*0728*/ 	.word	0x0000c8f0


	//   ....[114]....
        /*072c*/ 	.word	0x0000c930


	//   ....[115]....
        /*0730*/ 	.word	0x0000cac0


	//   ....[116]....
        /*0734*/ 	.word	0x0000caf0


	//   ....[117]....
        /*0738*/ 	.word	0x0000cb20


	//   ....[118]....
        /*073c*/ 	.word	0x0000cb50


	//   ....[119]....
        /*0740*/ 	.word	0x0000cb80


	//   ....[120]....
        /*0744*/ 	.word	0x0000cbc0


	//   ....[121]....
        /*0748*/ 	.word	0x0000cc50


	//   ....[122]....
        /*074c*/ 	.word	0x0000cca0


	//   ....[123]....
        /*0750*/ 	.word	0x0000ccb0


	//   ....[124]....
        /*0754*/ 	.word	0x0000cd40


	//   ....[125]....
        /*0758*/ 	.word	0x0000e580


	//   ....[126]....
        /*075c*/ 	.word	0x0000f270


	//   ....[127]....
        /*0760*/ 	.word	0x0000f290


	//   ....[128]....
        /*0764*/ 	.word	0x0000f2d0


	//   ....[129]....
        /*0768*/ 	.word	0x0000f340


	//   ....[130]....
        /*076c*/ 	.word	0x0000f3d0


	//   ....[131]....
        /*0770*/ 	.word	0x0000f3e0


	//   ....[132]....
        /*0774*/ 	.word	0x0000f3f0


	//   ....[133]....
        /*0778*/ 	.word	0x0000f400


	//   ....[134]....
        /*077c*/ 	.word	0x000110f0


	//   ....[135]....
        /*0780*/ 	.word	0x00011120


	//   ....[136]....
        /*0784*/ 	.word	0x00011150


	//   ....[137]....
        /*0788*/ 	.word	0x00011180


	//   ....[138]....
        /*078c*/ 	.word	0x000111b0


	//   ....[139]....
        /*0790*/ 	.word	0x000111e0


	//   ....[140]....
        /*0794*/ 	.word	0x00011210


	//   ....[141]....
        /*0798*/ 	.word	0x00011250


	//   ....[142]....
        /*079c*/ 	.word	0x000113b0


	//   ....[143]....
        /*07a0*/ 	.word	0x000113e0


	//   ....[144]....
        /*07a4*/ 	.word	0x00011410


	//   ....[145]....
        /*07a8*/ 	.word	0x00011440


	//   ....[146]....
        /*07ac*/ 	.word	0x00011470


	//   ....[147]....
        /*07b0*/ 	.word	0x000114b0


	//   ....[148]....
        /*07b4*/ 	.word	0x00011530


	//   ....[149]....
        /*07b8*/ 	.word	0x00011570


	//   ....[150]....
        /*07bc*/ 	.word	0x00011580


	//   ....[151]....
        /*07c0*/ 	.word	0x000115c0


	//   ....[152]....
        /*07c4*/ 	.word	0x00011c40


	//   ....[153]....
        /*07c8*/ 	.word	0x00012140


	//   ....[154]....
        /*07cc*/ 	.word	0x00012320


	//   ....[155]....
        /*07d0*/ 	.word	0x00012380


	//   ....[156]....
        /*07d4*/ 	.word	0x00012400


	//   ....[157]....
        /*07d8*/ 	.word	0x000124b0


	//   ....[158]....
        /*07dc*/ 	.word	0x00012570


	//   ....[159]....
        /*07e0*/ 	.word	0x00012670


	//   ....[160]....
        /*07e4*/ 	.word	0x000126d0


	//   ....[161]....
        /*07e8*/ 	.word	0x000127b0


	//   ....[162]....
        /*07ec*/ 	.word	0x00012b00


	//----- nvinfo : EIATTR_REG_RECONFIG
	.align		4
.L_118:
        /*07f0*/ 	.byte	0x01, 0x54
	.zero		2


	//----- nvinfo : EIATTR_SYSCALL_OFFSETS
	.align		4
        /*07f4*/ 	.byte	0x04, 0x46
        /*07f6*/ 	.short	(.L_120 - .L_119)


	//   ....[0]....
.L_119:
        /*07f8*/ 	.word	0x00001d10


	//   ....[1]....
        /*07fc*/ 	.word	0x0000dfd0


	//   ....[2]....
        /*0800*/ 	.word	0x0000e160


	//   ....[3]....
        /*0804*/ 	.word	0x0000e2b0


	//   ....[4]....
        /*0808*/ 	.word	0x0000e3f0


	//   ....[5]....
        /*080c*/ 	.word	0x0000ee40


	//----- nvinfo : EIATTR_MBARRIER_INSTR_OFFSETS
	.align		4
.L_120:
        /*0810*/ 	.byte	0x04, 0x39
        /*0812*/ 	.short	(.L_122 - .L_121)


	//   ....[0]....
.L_121:
        /*0814*/ 	.word	0x00000270
        /*0818*/ 	.word	0x000000ff
        /*081c*/ 	.word	0x00029800
        /*0820*/ 	.short	0x0100
        /*0822*/ 	.byte	0x08
	.zero		1


	//   ....[1]....
        /*0824*/ 	.word	0x00000280
        /*0828*/ 	.word	0x000000ff
        /*082c*/ 	.word	0x00029820
        /*0830*/ 	.short	0x0100
        /*0832*/ 	.byte	0x08
	.zero		1


	//   ....[2]....
        /*0834*/ 	.word	0x00000370
        /*0838*/ 	.word	0x000000ff
        /*083c*/ 	.word	0x00029830
        /*0840*/ 	.short	0x0100
        /*0842*/ 	.byte	0x08
	.zero		1


	//   ....[3]....
        /*0844*/ 	.word	0x00000380
        /*0848*/ 	.word	0x000000ff
        /*084c*/ 	.word	0x00029840
        /*0850*/ 	.short	0x0100
        /*0852*/ 	.byte	0x08
	.zero		1


	//   ....[4]....
        /*0854*/ 	.word	0x00000390
        /*0858*/ 	.word	0x000000ff
        /*085c*/ 	.word	0x00029838
        /*0860*/ 	.short	0x0100
        /*0862*/ 	.byte	0x08
	.zero		1


	//   ....[5]....
        /*0864*/ 	.word	0x000003a0
        /*0868*/ 	.word	0x000000ff
        /*086c*/ 	.word	0x00029848
        /*0870*/ 	.short	0x0100
        /*0872*/ 	.byte	0x08
	.zero		1


	//   ....[6]....
        /*0874*/ 	.word	0x000004d0
        /*0878*/ 	.word	0x000000ff
        /*087c*/ 	.word	0x00029850
        /*0880*/ 	.short	0x0100
        /*0882*/ 	.byte	0x08
	.zero		1


	//   ....[7]....
        /*0884*/ 	.word	0x000004e0
        /*0888*/ 	.word	0x000000ff
        /*088c*/ 	.word	0x00029860
        /*0890*/ 	.short	0x0100
        /*0892*/ 	.byte	0x08
	.zero		1


	//   ....[8]....
        /*0894*/ 	.word	0x000004f0
        /*0898*/ 	.word	0x000000ff
        /*089c*/ 	.word	0x00029858
        /*08a0*/ 	.short	0x0100
        /*08a2*/ 	.byte	0x08
	.zero		1


	//   ....[9]....
        /*08a4*/ 	.word	0x00000500
        /*08a8*/ 	.word	0x000000ff
        /*08ac*/ 	.word	0x00029868
        /*08b0*/ 	.short	0x0100
        /*08b2*/ 	.byte	0x08
	.zero		1


	//   ....[10]....
        /*08b4*/ 	.word	0x000005f0
        /*08b8*/ 	.word	0x000000ff
        /*08bc*/ 	.word	0x00029870
        /*08c0*/ 	.short	0x0100
        /*08c2*/ 	.byte	0x06
	.zero		1


	//   ....[11]....
        /*08c4*/ 	.word	0x00000600
        /*08c8*/ 	.word	0x000000ff
        /*08cc*/ 	.word	0x00029880
        /*08d0*/ 	.short	0x0100
        /*08d2*/ 	.byte	0x06
	.zero		1


	//   ....[12]....
        /*08d4*/ 	.word	0x00000610
        /*08d8*/ 	.word	0x000000ff
        /*08dc*/ 	.word	0x00029878
        /*08e0*/ 	.short	0x0100
        /*08e2*/ 	.byte	0x06
	.zero		1


	//   ....[13]....
        /*08e4*/ 	.word	0x00000620
        /*08e8*/ 	.word	0x000000ff
        /*08ec*/ 	.word	0x00029888
        /*08f0*/ 	.short	0x0100
        /*08f2*/ 	.byte	0x06
	.zero		1


	//   ....[14]....
        /*08f4*/ 	.word	0x00000750
        /*08f8*/ 	.word	0x000000ff
        /*08fc*/ 	.word	0x00029890
        /*0900*/ 	.short	0x0100
        /*0902*/ 	.byte	0x08
	.zero		1


	//   ....[15]....
        /*0904*/ 	.word	0x00000760
        /*0908*/ 	.word	0x000000ff
        /*090c*/ 	.word	0x000298a0
        /*0910*/ 	.short	0x0100
        /*0912*/ 	.byte	0x08
	.zero		1


	//   ....[16]....
        /*0914*/ 	.word	0x00000770
        /*0918*/ 	.word	0x000000ff
        /*091c*/ 	.word	0x00029898
        /*0920*/ 	.short	0x0100
        /*0922*/ 	.byte	0x08
	.zero		1


	//   ....[17]....
        /*0924*/ 	.word	0x00000780
        /*0928*/ 	.word	0x000000ff
        /*092c*/ 	.word	0x000298a8
        /*0930*/ 	.short	0x0100
        /*0932*/ 	.byte	0x08
	.zero		1


	//   ....[18]....
        /*0934*/ 	.word	0x000008b0
        /*0938*/ 	.word	0x000000ff
        /*093c*/ 	.word	0x000298b0
        /*0940*/ 	.short	0x0100
        /*0942*/ 	.byte	0x08
	.zero		1


	//   ....[19]....
        /*0944*/ 	.word	0x000008c0
        /*0948*/ 	.word	0x000000ff
        /*094c*/ 	.word	0x000298c0
        /*0950*/ 	.short	0x0100
        /*0952*/ 	.byte	0x08
	.zero		1


	//   ....[20]....
        /*0954*/ 	.word	0x000008d0
        /*0958*/ 	.word	0x000000ff
        /*095c*/ 	.word	0x000298b8
        /*0960*/ 	.short	0x0100
        /*0962*/ 	.byte	0x08
	.zero		1


	//   ....[21]....
        /*0964*/ 	.word	0x000008e0
        /*0968*/ 	.word	0x000000ff
        /*096c*/ 	.word	0x000298c8
        /*0970*/ 	.short	0x0100
        /*0972*/ 	.byte	0x08
	.zero		1


	//   ....[22]....
        /*0974*/ 	.word	0x00001dd0
        /*0978*/ 	.word	0x00000003
        /*097c*/ 	.word	0x00029800
        /*0980*/ 	.short	0x010a
        /*0982*/ 	.byte	0x3f
	.zero		1


	//   ....[23]....
        /*0984*/ 	.word	0x00001e50
        /*0988*/ 	.word	0x00000006
        /*098c*/ 	.word	0x00029830
        /*0990*/ 	.short	0x010a
        /*0992*/ 	.byte	0x3f
	.zero		1


	//   ....[24]....
        /*0994*/ 	.word	0x00001ec0
        /*0998*/ 	.word	0x00000006
        /*099c*/ 	.word	0x00029830
        /*09a0*/ 	.short	0x010a
        /*09a2*/ 	.byte	0x3f
	.zero		1


	//   ....[25]....
        /*09a4*/ 	.word	0x00003f50
        /*09a8*/ 	.word	0x0000002e
        /*09ac*/ 	.word	0x00000000
        /*09b0*/ 	.short	0x0101
        /*09b2*/ 	.byte	0x3f
	.zero		1


	//   ....[26]....
        /*09b4*/ 	.word	0x00005270
        /*09b8*/ 	.word	0x000000ff
        /*09bc*/ 	.word	0x00029830
        /*09c0*/ 	.short	0x010a
        /*09c2*/ 	.byte	0x06
	.zero		1


	//   ....[27]....
        /*09c4*/ 	.word	0x000052b0
        /*09c8*/ 	.word	0x000000ff
        /*09cc*/ 	.word	0x00029830
        /*09d0*/ 	.short	0x010a
        /*09d2*/ 	.byte	0x06
	.zero		1


	//   ....[28]....
        /*09d4*/ 	.word	0x00005f20
        /*09d8*/ 	.word	0x000000ff
        /*09dc*/ 	.word	0x00029850
        /*09e0*/ 	.short	0x010a
        /*09e2*/ 	.byte	0x06
	.zero		1


	//   ....[29]....
        /*09e4*/ 	.word	0x00005f60
        /*09e8*/ 	.word	0x000000ff
        /*09ec*/ 	.word	0x00029850
        /*09f0*/ 	.short	0x010a
        /*09f2*/ 	.byte	0x06
	.zero		1


	//   ....[30]....
        /*09f4*/ 	.word	0x000076e0
        /*09f8*/ 	.word	0x00000008
        /*09fc*/ 	.word	0x00000000
        /*0a00*/ 	.short	0x0101
        /*0a02*/ 	.byte	0x3f
	.zero		1


	//   ....[31]....
        /*0a04*/ 	.word	0x00007900
        /*0a08*/ 	.word	0x0000000b
        /*0a0c*/ 	.word	0x00000000
        /*0a10*/ 	.short	0x0101
        /*0a12*/ 	.byte	0x3f
	.zero		1


	//   ....[32]....
        /*0a14*/ 	.word	0x00007f50
        /*0a18*/ 	.word	0x00000015
        /*0a1c*/ 	.word	0x00029850
        /*0a20*/ 	.short	0x010a
        /*0a22*/ 	.byte	0x3f
	.zero		1


	//   ....[33]....
        /*0a24*/ 	.word	0x00007fe0
        /*0a28*/ 	.word	0x00000015
        /*0a2c*/ 	.word	0x00029850
        /*0a30*/ 	.short	0x010a
        /*0a32*/ 	.byte	0x3f
	.zero		1


	//   ....[34]....
        /*0a34*/ 	.word	0x000085e0
        /*0a38*/ 	.word	0x00000005
        /*0a3c*/ 	.word	0x00000000
        /*0a40*/ 	.short	0x0101
        /*0a42*/ 	.byte	0x3f
	.zero		1


	//   ....[35]....
        /*0a44*/ 	.word	0x0000a980
        /*0a48*/ 	.word	0x00000020
        /*0a4c*/ 	.word	0x00000000
        /*0a50*/ 	.short	0x0101
        /*0a52*/ 	.byte	0x3f
	.zero		1


	//   ....[36]....
        /*0a54*/ 	.word	0x0000ae30
        /*0a58*/ 	.word	0x00000020
        /*0a5c*/ 	.word	0x00000000
        /*0a60*/ 	.short	0x0101
        /*0a62*/ 	.byte	0x3f
	.zero		1


	//   ....[37]....
        /*0a64*/ 	.word	0x0000e7f0
        /*0a68*/ 	.word	0x00000002
        /*0a6c*/ 	.word	0x00029880
        /*0a70*/ 	.short	0x010a
        /*0a72*/ 	.byte	0x3f
	.zero		1


	//   ....[38]....
        /*0a74*/ 	.word	0x0000e980
        /*0a78*/ 	.word	0x00000002
        /*0a7c*/ 	.word	0x00029840
        /*0a80*/ 	.short	0x010a
        /*0a82*/ 	.byte	0x3f
	.zero		1


	//   ....[39]....
        /*0a84*/ 	.word	0x0000f540
        /*0a88*/ 	.word	0x00000011
        /*0a8c*/ 	.word	0x00029800
        /*0a90*/ 	.short	0x0107
        /*0a92*/ 	.byte	0x3f
	.zero		1


	//   ....[40]....
        /*0a94*/ 	.word	0x0000f640
        /*0a98*/ 	.word	0x00000011
        /*0a9c*/ 	.word	0x00029800
        /*0aa0*/ 	.short	0x0101
        /*0aa2*/ 	.byte	0x3f
	.zero		1


	//   ....[41]....
        /*0aa4*/ 	.word	0x0000f660
        /*0aa8*/ 	.word	0x00000011
        /*0aac*/ 	.word	0x00029820
        /*0ab0*/ 	.short	0x010a
        /*0ab2*/ 	.byte	0x3f
	.zero		1


	//   ....[42]....
        /*0ab4*/ 	.word	0x0000f980
        /*0ab8*/ 	.word	0x00000005
        /*0abc*/ 	.word	0x00029880
        /*0ac0*/ 	.short	0x010a
        /*0ac2*/ 	.byte	0x3f
	.zero		1


	//   ....[43]....
        /*0ac4*/ 	.word	0x0000fbb0
        /*0ac8*/ 	.word	0x00000005
        /*0acc*/ 	.word	0x00029840
        /*0ad0*/ 	.short	0x010a
        /*0ad2*/ 	.byte	0x3f
	.zero		1


	//   ....[44]....
        /*0ad4*/ 	.word	0x00010070
        /*0ad8*/ 	.word	0x00000013
        /*0adc*/ 	.word	0x00029870
        /*0ae0*/ 	.short	0x010a
        /*0ae2*/ 	.byte	0x3f
	.zero		1


	//   ....[45]....
        /*0ae4*/ 	.word	0x000100e0
        /*0ae8*/ 	.word	0x00000013
        /*0aec*/ 	.word	0x00029860
        /*0af0*/ 	.short	0x010a
        /*0af2*/ 	.byte	0x3f
	.zero		1


	//   ....[46]....
        /*0af4*/ 	.word	0x000105e0
        /*0af8*/ 	.word	0x00000013
        /*0afc*/ 	.word	0x00029850
        /*0b00*/ 	.short	0x0101
        /*0b02*/ 	.byte	0x3f
	.zero		1


	//   ....[47]....
        /*0b04*/ 	.word	0x00010650
        /*0b08*/ 	.word	0x00000013
        /*0b0c*/ 	.word	0x00000000
        /*0b10*/ 	.short	0x0101
        /*0b12*/ 	.byte	0x3f
	.zero		1


	//   ....[48]....
        /*0b14*/ 	.word	0x00010890
        /*0b18*/ 	.word	0x00000010
        /*0b1c*/ 	.word	0x00029870
        /*0b20*/ 	.short	0x010a
        /*0b22*/ 	.byte	0x3f
	.zero		1


	//   ....[49]....
        /*0b24*/ 	.word	0x00010900
        /*0b28*/ 	.word	0x00000010
        /*0b2c*/ 	.word	0x00029860
        /*0b30*/ 	.short	0x010a
        /*0b32*/ 	.byte	0x3f
	.zero		1


	//   ....[50]....
        /*0b34*/ 	.word	0x00010e10
        /*0b38*/ 	.word	0x00000010
        /*0b3c*/ 	.word	0x00029850
        /*0b40*/ 	.short	0x0101
        /*0b42*/ 	.byte	0x3f
	.zero		1


	//   ....[51]....
        /*0b44*/ 	.word	0x00010e60
        /*0b48*/ 	.word	0x00000010
        /*0b4c*/ 	.word	0x00000000
        /*0b50*/ 	.short	0x0101
        /*0b52*/ 	.byte	0x3f
	.zero		1


	//   ....[52]....
        /*0b54*/ 	.word	0x00011bc0
        /*0b58*/ 	.word	0x00000003
        /*0b5c*/ 	.word	0x00029820
        /*0b60*/ 	.short	0x010a
        /*0b62*/ 	.byte	0x3f
	.zero		1


	//   ....[53]....
        /*0b64*/ 	.word	0x00011d90
        /*0b68*/ 	.word	0x00000007
        /*0b6c*/ 	.word	0x00000000
        /*0b70*/ 	.short	0x010a
        /*0b72*/ 	.byte	0x3f
	.zero		1


	//   ....[54]....
        /*0b74*/ 	.word	0x00011de0
        /*0b78*/ 	.word	0x00000005
        /*0b7c*/ 	.word	0x00000000
        /*0b80*/ 	.short	0x010a
        /*0b82*/ 	.byte	0x3f
	.zero		1


	//   ....[55]....
        /*0b84*/ 	.word	0x00011e30
        /*0b88*/ 	.word	0x00000005
        /*0b8c*/ 	.word	0x00029860
        /*0b90*/ 	.short	0x010a
        /*0b92*/ 	.byte	0x3f
	.zero		1


	//   ....[56]....
        /*0b94*/ 	.word	0x00011e80
        /*0b98*/ 	.word	0x00000003
        /*0b9c*/ 	.word	0x00029860
        /*0ba0*/ 	.short	0x010a
        /*0ba2*/ 	.byte	0x3f
	.zero		1


	//   ....[57]....
        /*0ba4*/ 	.word	0x00011ec0
        /*0ba8*/ 	.word	0x00000005
        /*0bac*/ 	.word	0x00029880
        /*0bb0*/ 	.short	0x010a
        /*0bb2*/ 	.byte	0x3f
	.zero		1


	//   ....[58]....
        /*0bb4*/ 	.word	0x00011ee0
        /*0bb8*/ 	.word	0x00000003
        /*0bbc*/ 	.word	0x00029880
        /*0bc0*/ 	.short	0x010a
        /*0bc2*/ 	.byte	0x3f
	.zero		1


	//   ....[59]....
        /*0bc4*/ 	.word	0x00011f40
        /*0bc8*/ 	.word	0x00000003
        /*0bcc*/ 	.word	0x00029800
        /*0bd0*/ 	.short	0x010a
        /*0bd2*/ 	.byte	0x3f
	.zero		1


	//   ....[60]....
        /*0bd4*/ 	.word	0x00011f90
        /*0bd8*/ 	.word	0x00000006
        /*0bdc*/ 	.word	0x00029830
        /*0be0*/ 	.short	0x010a
        /*0be2*/ 	.byte	0x3f
	.zero		1


	//   ....[61]....
        /*0be4*/ 	.word	0x00011ff0
        /*0be8*/ 	.word	0x00000004
        /*0bec*/ 	.word	0x00029830
        /*0bf0*/ 	.short	0x010a
        /*0bf2*/ 	.byte	0x3f
	.zero		1


	//   ....[62]....
        /*0bf4*/ 	.word	0x00012050
        /*0bf8*/ 	.word	0x00000004
        /*0bfc*/ 	.word	0x00029850
        /*0c00*/ 	.short	0x010a
        /*0c02*/ 	.byte	0x3f
	.zero		1


	//   ....[63]....
        /*0c04*/ 	.word	0x000120a0
        /*0c08*/ 	.word	0x00000015
        /*0c0c*/ 	.word	0x00029850
        /*0c10*/ 	.short	0x010a
        /*0c12*/ 	.byte	0x3f
	.zero		1


	//   ....[64]....
        /*0c14*/ 	.word	0x000121f0
        /*0c18*/ 	.word	0x00000002
        /*0c1c*/ 	.word	0x00029880
        /*0c20*/ 	.short	0x010a
        /*0c22*/ 	.byte	0x3f
	.zero		1


	//   ....[65]....
        /*0c24*/ 	.word	0x00012240
        /*0c28*/ 	.word	0x00000002
        /*0c2c*/ 	.word	0x00029840
        /*0c30*/ 	.short	0x010a
        /*0c32*/ 	.byte	0x3f
	.zero		1


	//   ....[66]....
        /*0c34*/ 	.word	0x000127f0
        /*0c38*/ 	.word	0x00000011
        /*0c3c*/ 	.word	0x00029820
        /*0c40*/ 	.short	0x010a
        /*0c42*/ 	.byte	0x3f
	.zero		1


	//   ....[67]....
        /*0c44*/ 	.word	0x00012840
        /*0c48*/ 	.word	0x00000005
        /*0c4c*/ 	.word	0x00029880
        /*0c50*/ 	.short	0x010a
        /*0c52*/ 	.byte	0x3f
	.zero		1


	//   ....[68]....
        /*0c54*/ 	.word	0x00012890
        /*0c58*/ 	.word	0x00000005
        /*0c5c*/ 	.word	0x00029840
        /*0c60*/ 	.short	0x010a
        /*0c62*/ 	.byte	0x3f
	.zero		1


	//   ....[69]....
        /*0c64*/ 	.word	0x000128e0
        /*0c68*/ 	.word	0x00000013
        /*0c6c*/ 	.word	0x00029870
        /*0c70*/ 	.short	0x010a
        /*0c72*/ 	.byte	0x3f
	.zero		1


	//   ....[70]....
        /*0c74*/ 	.word	0x00012930
        /*0c78*/ 	.word	0x00000013
        /*0c7c*/ 	.word	0x00029860
        /*0c80*/ 	.short	0x010a
        /*0c82*/ 	.byte	0x3f
	.zero		1


	//   ....[71]....
        /*0c84*/ 	.word	0x00012980
        /*0c88*/ 	.word	0x00000010
        /*0c8c*/ 	.word	0x00029870
        /*0c90*/ 	.short	0x010a
        /*0c92*/ 	.byte	0x3f
	.zero		1


	//   ....[72]....
        /*0c94*/ 	.word	0x000129d0
        /*0c98*/ 	.word	0x00000010
        /*0c9c*/ 	.word	0x00029860
        /*0ca0*/ 	.short	0x010a
        /*0ca2*/ 	.byte	0x3f
	.zero		1


	//   ....[73]....
        /*0ca4*/ 	.word	0x00012a20
        /*0ca8*/ 	.word	0x00000003
        /*0cac*/ 	.word	0x00029820
        /*0cb0*/ 	.short	0x010a
        /*0cb2*/ 	.byte	0x3f
	.zero		1


	//   ....[74]....
        /*0cb4*/ 	.word	0x00012bc0
        /*0cb8*/ 	.word	0x00000007
        /*0cbc*/ 	.word	0x00000000
        /*0cc0*/ 	.short	0x010a
        /*0cc2*/ 	.byte	0x3f
	.zero		1


	//   ....[75]....
        /*0cc4*/ 	.word	0x00012c10
        /*0cc8*/ 	.word	0x00000005
        /*0ccc*/ 	.word	0x00000000
        /*0cd0*/ 	.short	0x010a
        /*0cd2*/ 	.byte	0x3f
	.zero		1


	//   ....[76]....
        /*0cd4*/ 	.word	0x00012c60
        /*0cd8*/ 	.word	0x00000005
        /*0cdc*/ 	.word	0x00029860
        /*0ce0*/ 	.short	0x010a
        /*0ce2*/ 	.byte	0x3f
	.zero		1


	//   ....[77]....
        /*0ce4*/ 	.word	0x00012cb0
        /*0ce8*/ 	.word	0x00000003
        /*0cec*/ 	.word	0x00029860
        /*0cf0*/ 	.short	0x010a
        /*0cf2*/ 	.byte	0x3f
	.zero		1


	//   ....[78]....
        /*0cf4*/ 	.word	0x00012d00
        /*0cf8*/ 	.word	0x00000005
        /*0cfc*/ 	.word	0x00029880
        /*0d00*/ 	.short	0x010a
        /*0d02*/ 	.byte	0x3f
	.zero		1


	//----- nvinfo : EIATTR_NUM_MBARRIERS
	.align		4
.L_122:
        /*0d04*/ 	.byte	0x03, 0x38
        /*0d06*/ 	.short	0x0016


	//----- nvinfo : EIATTR_EXIT_INSTR_OFFSETS
	.align		4
        /*0d08*/ 	.byte	0x04, 0x1c
        /*0d0a*/ 	.short	(.L_124 - .L_123)


	//   ....[0]....
.L_123:
        /*0d0c*/ 	.word	0x00000a80


	//   ....[1]....
        /*0d10*/ 	.word	0x0000c580


	//   ....[2]....
        /*0d14*/ 	.word	0x00011f30


	//----- nvinfo : EIATTR_MAX_THREADS
	.align		4
.L_124:
        /*0d18*/ 	.byte	0x04, 0x05
        /*0d1a*/ 	.short	(.L_126 - .L_125)
.L_125:
        /*0d1c*/ 	.word	0x00000180
        /*0d20*/ 	.word	0x00000001
        /*0d24*/ 	.word	0x00000001


	//----- nvinfo : EIATTR_CRS_STACK_SIZE
	.align		4
.L_126:
        /*0d28*/ 	.byte	0x04, 0x1e
        /*0d2a*/ 	.short	(.L_128 - .L_127)
.L_127:
        /*0d2c*/ 	.word	0x00000000


	//----- nvinfo : EIATTR_CBANK_PARAM_SIZE
	.align		4
.L_128:
        /*0d30*/ 	.byte	0x03, 0x19
        /*0d32*/ 	.short	0x0af0


	//----- nvinfo : EIATTR_PARAM_CBANK
	.align		4
        /*0d34*/ 	.byte	0x04, 0x0a
        /*0d36*/ 	.short	(.L_130 - .L_129)
	.align		4
.L_129:
        /*0d38*/ 	.word	index@(.nv.constant0._ZN7cutlass13device_kernelIN5flash11enable_sm90INS1_16FlashAttnFwdSm90INS1_25CollectiveMainloopFwdSm90ILi2EN4cute5tupleIJNS5_1CILi1EEES8_S8_EEENS6_IJNS7_ILi128EEENS7_ILi160EEENS7_ILi192EEEEEELi128ENS_12float_e4m3_tEfNS_4arch4Sm90ELb0ELb0ELb0ELb1ELb0ELb0ELb0ELb1ELb1ELb1ELb1ELb0EEENS1_21CollectiveEpilogueFwdINS6_IJSA_SA_SB_EEES9_NS_10bfloat16_tESG_Li256ELb1ELb1ELb1ELb1EEENS1_36VarlenDynamicPersistentTileSchedulerILi128ELi160ELi256ELi128ELb1ELb1ELb1ELb0ELb1ELb1EEEEEEEEEvNT_6ParamsE)
        /*0d3c*/ 	.short	0x0210
        /*0d3e*/ 	.short	0x0af0


	//----- nvinfo : EIATTR_SW_WAR
	.align		4
.L_130:
        /*0d40*/ 	.byte	0x04, 0x36
        /*0d42*/ 	.short	(.L_132 - .L_131)
.L_131:
        /*0d44*/ 	.word	0x00000008
.L_132:


//--------------------- .nv.info._ZN7cutlass13device_kernelIN5flash11enable_sm90INS1_16FlashAttnFwdSm90INS1_25CollectiveMainloopFwdSm90ILi2EN4cute5tupleIJNS5_1CILi1EEES8_S8_EEENS6_IJNS7_ILi128EEENS7_ILi160EEENS7_ILi192EEEEEELi128ENS_12float_e4m3_tEfNS_4arch4Sm90ELb0ELb0ELb0ELb1ELb0ELb1ELb0ELb1ELb1ELb1ELb1ELb0EEENS1_21CollectiveEpilogueFwdINS6_IJSA_SA_SB_EEES9_NS_10bfloat16_tESG_Li256ELb1ELb1ELb1ELb1EEENS1_36VarlenDynamicPersistentTileSchedulerILi128ELi160ELi256ELi128ELb1ELb1ELb1ELb0ELb1ELb1EEEEEEEEEvNT_6ParamsE --------------------------
	.section	.nv.info._ZN7cutlass13device_kernelIN5flash11enable_sm90INS1_16FlashAttnFwdSm90INS1_25CollectiveMainloopFwdSm90ILi2EN4cute5tupleIJNS5_1CILi1EEES8_S8_EEENS6_IJNS7_ILi128EEENS7_ILi160EEENS7_ILi192EEEEEELi128ENS_12float_e4m3_tEfNS_4arch4Sm90ELb0ELb0ELb0ELb1ELb0ELb1ELb0ELb1ELb1ELb1ELb1ELb0EEENS1_21CollectiveEpilogueFwdINS6_IJSA_SA_SB_EEES9_NS_10bfloat16_tESG_Li256ELb1ELb1ELb1ELb1EEENS1_36VarlenDynamicPersistentTileSchedulerILi128ELi160ELi256ELi128ELb1ELb1ELb1ELb0ELb1ELb1EEEEEEEEEvNT_6ParamsE,"",@"SHT_CUDA_INFO"
	.sectionflags	@""
	.align	4


	//----- nvinfo : EIATTR_CUDA_API_VERSION
	.align		4
        /*0000*/ 	.byte	0x04, 0x37
        /*0002*/ 	.short	(.L_134 - .L_133)
.L_133:
        /*0004*/ 	.word	0x00000082


	//----- nvinfo : EIATTR_KPARAM_INFO
	.align		4
.L_134:
        /*0008*/ 	.byte	0x04, 0x17
        /*000a*/ 	.short	(.L_136 - .L_135)
.L_135:
        /*000c*/ 	.word	0x00000000
        /*0010*/ 	.short	0x0000
        /*0012*/ 	.short	0x0070
        /*0014*/ 	.byte	0x00, 0xf0, 0x01, 0x2a


	//----- nvinfo : EIATTR_SPARSE_MMA_MASK
	.align		4
.L_136:
        /*0018*/ 	.byte	0x03, 0x50
        /*001a*/ 	.short	0x0000


	//----- nvinfo : EIATTR_MAXREG_COUNT
	.align		4
        /*001c*/ 	.byte	0x03, 0x1b
        /*001e*/ 	.short	0x00a8


	//----- nvinfo : EIATTR_NUM_BARRIERS
	.align		4
        /*0020*/ 	.byte	0x02, 0x4c
        /*0022*/ 	.byte	0x10
	.zero		1


	//----- nvinfo : EIATTR_EXTERNS
	.align		4
        /*0024*/ 	.byte	0x04, 0x0f
        /*0026*/ 	.short	(.L_138 - .L_137)


	//   ....[0]....
	.align		4
.L_137:
        /*0028*/ 	.word	index@(__assertfail)


	//----- nvinfo : EIATTR_ANNOTATIONS
	.align		4
.L_138:
        /*002c*/ 	.byte	0x04, 0x55
        /*002e*/ 	.short	(.L_140 - .L_139)


	//   ....[0]....
.L_139:
        /* <DEDUP_REMOVED lines=83> */
        /*0554*/ 	.byte	0xa0, 0xd9, 0x02, 0x00, 0x01, 0x00, 0x00, 0x00, 0x40, 0xda, 0x02, 0x00


	//----- nvinfo : EIATTR_MERCURY_ISA_VERSION
	.align		4
.L_140:
        /*0560*/ 	.byte	0x03, 0x5f
        /*0562*/ 	.short	0x0101


	//----- nvinfo : EIATTR_UNUSED_LOAD_BYTE_OFFSET
	.align		4
        /*0564*/ 	.byte	0x04, 0x44
        /*0566*/ 	.short	(.L_142 - .L_141)


	//   ....[0]....
.L_141:
        /*0568*/ 	.word	0x00000ae0
        /*056c*/ 	.word	0x0000fff0


	//   ....[1]....
        /*0570*/ 	.word	0x0001ebf0
        /*0574*/ 	.word	0x0000fff0


	//----- nvinfo : EIATTR_INT_WARP_WIDE_INSTR_OFFSETS
	.align		4
.L_142:
        /*0578*/ 	.byte	0x04, 0x31
        /*057a*/ 	.short	(.L_144 - .L_143)


	//   ....[0]....
.L_143:
        /*057c*/ 	.word	0x00000190


	//   ....[1]....
        /*0580*/ 	.word	0x000001d0


	//   ....[2]....
        /*0584*/ 	.word	0x00000240


	//   ....[3]....
        /*0588*/ 	.word	0x000259f0


	//   ....[4]....
        /*058c*/ 	.word	0x00025a50


	//   ....[5]....
        /*0590*/ 	.word	0x000283c0


	//   ....[6]....
        /*0594*/ 	.word	0x00028420


	//----- nvinfo : EIATTR_COOP_GROUP_MASK_REGIDS
	.align		4
.L_144:
        /*0598*/ 	.byte	0x04, 0x29
        /*059a*/ 	.short	(.L_146 - .L_145)


	//   ....[0]....
.L_145:
        /*059c*/ 	.word	0xffffffff


	//   ....[1]....
        /*05a0*/ 	.word	0xffffffff


	//   ....[2]....
        /*05a4*/ 	.word	0xffffffff


	//   ....[3]....
        /*05a8*/ 	.word	0xffffffff


	//   ....[4]....
        /*05ac*/ 	.word	0xffffffff


	//   ....[5]....
        /*05b0*/ 	.word	0xffffffff


	//   ....[6]....
        /*05b4*/ 	.word	0xffffffff


	//   ....[7]....
        /*05b8*/ 	.word	0xffffffff


	//   ....[8]....
        /*05bc*/ 	.word	0xffffffff


	//   ....[9]....
        /*05c0*/ 	.word	0xffffffff


	//   ....[10]....
        /*05c4*/ 	.word	0xffffffff


	//   ....[11]....
        /*05c8*/ 	.word	0xffffffff


	//   ....[12]....
        /*05cc*/ 	.word	0xffffffff


	//   ....[13]....
        /*05d0*/ 	.word	0xffffffff


	//   ....[14]....
        /*05d4*/ 	.word	0xffffffff


	//   ....[15]....
        /*05d8*/ 	.word	0xffffffff


	//   ....[16]....
        /*05dc*/ 	.word	0xffffffff


	//   ....[17]....
        /*05e0*/ 	.word	0xffffffff


	//   ....[18]....
        /*05e4*/ 	.word	0xffffffff


	//   ....[19]....
        /*05e8*/ 	.word	0xffffffff


	//   ....[20]....
        /*05ec*/ 	.word	0xffffffff


	//   ....[21]....
        /*05f0*/ 	.word	0xffffffff


	//   ....[22]....
        /*05f4*/ 	.word	0xffffffff


	//   ....[23]....
        /*05f8*/ 	.word	0xffffffff


	//   ....[24]....
        /*05fc*/ 	.word	0xffffffff


	//   ....[25]....
        /*0600*/ 	.word	0xffffffff


	//   ....[26]....
        /*0604*/ 	.word	0xffffffff


	//   ....[27]....
        /*0608*/ 	.word	0xffffffff


	//   ....[28]....
        /*060c*/ 	.word	0xffffffff


	//   ....[29]....
        /*0610*/ 	.word	0xffffffff


	//   ....[30]....
        /*0614*/ 	.word	0xffffffff


	//   ....[31]....
        /*0618*/ 	.word	0xffffffff


	//   ....[32]....
        /*061c*/ 	.word	0xffffffff


	//   ....[33]....
        /*0620*/ 	.word	0xffffffff


	//   ....[34]....
        /*0624*/ 	.word	0xffffffff


	//   ....[35]....
        /*0628*/ 	.word	0xffffffff


	//   ....[36]....
        /*062c*/ 	.word	0xffffffff


	//   ....[37]....
        /*0630*/ 	.word	0xffffffff


	//   ....[38]....
        /*0634*/ 	.word	0xffffffff


	//   ....[39]....
        /*0638*/ 	.word	0xffffffff


	//   ....[40]....
        /*063c*/ 	.word	0xffffffff


	//   ....[41]....
        /*0640*/ 	.word	0xffffffff


	//   ....[42]....
        /*0644*/ 	.word	0xffffffff


	//   ....[43]....
        /*0648*/ 	.word	0xffffffff


	//   ....[44]....
        /*064c*/ 	.word	0xffffffff


	//   ....[45]....
        /*0650*/ 	.word	0xffffffff


	//   ....[46]....
        /*0654*/ 	.word	0xffffffff


	//   ....[47]....
        /*0658*/ 	.word	0xffffffff


	//   ....[48]....
        /*065c*/ 	.word	0xffffffff


	//   ....[49]....
        /*0660*/ 	.word	0xffffffff


	//   ....[50]....
        /*0664*/ 	.word	0xffffffff


	//   ....[51]....
        /*0668*/ 	.word	0xffffffff


	//   ....[52]....
        /*066c*/ 	.word	0xffffffff


	//   ....[53]....
        /*0670*/ 	.word	0xffffffff


	//   ....[54]....
        /*0674*/ 	.word	0xffffffff


	//   ....[55]....
        /*0678*/ 	.word	0xffffffff


	//   ....[56]....
        /*067c*/ 	.word	0xffffffff


	//   ....[57]....
        /*0680*/ 	.word	0xffffffff


	//   ....[58]....
        /*0684*/ 	.word	0xffffffff


	//   ....[59]....
        /*0688*/ 	.word	0xffffffff


	//   ....[60]....
        /*068c*/ 	.word	0xffffffff


	//   ....[61]....
        /*0690*/ 	.word	0xffffffff


	//   ....[62]....
        /*0694*/ 	.word	0xffffffff


	//   ....[63]....
        /*0698*/ 	.word	0xffffffff


	//   ....[64]....
        /*069c*/ 	.word	0xffffffff


	//   ....[65]....
        /*06a0*/ 	.word	0xffffffff


	//   ....[66]....
        /*06a4*/ 	.word	0xffffffff


	//   ....[67]....
        /*06a8*/ 	.word	0xffffffff


	//   ....[68]....
        /*06ac*/ 	.word	0xffffffff


	//   ....[69]....
        /*06b0*/ 	.word	0xffffffff


	//   ....[70]....
        /*06b4*/ 	.word	0xffffffff


	//   ....[71]....
        /*06b8*/ 	.word	0xffffffff


	//   ....[72]....
        /*06bc*/ 	.word	0xffffffff


	//   ....[73]....
        /*06c0*/ 	.word	0xffffffff


	//   ....[74]....
        /*06c4*/ 	.word	0xffffffff


	//   ....[75]....
        /*06c8*/ 	.word	0xffffffff


	//   ....[76]....
        /*06cc*/ 	.word	0xffffffff


	//   ....[77]....
        /*06d0*/ 	.word	0xffffffff


	//   ....[78]....
        /*06d4*/ 	.word	0xffffffff


	//   ....[79]....
        /*06d8*/ 	.word	0xffffffff


	//   ....[80]....
        /*06dc*/ 	.word	0xffffffff


	//   ....[81]....
        /*06e0*/ 	.word	0xffffffff


	//   ....[82]....
        /*06e4*/ 	.word	0xffffffff


	//   ....[83]....
        /*06e8*/ 	.word	0xffffffff


	//   ....[84]....
        /*06ec*/ 	.word	0xffffffff


	//   ....[85]....
        /*06f0*/ 	.word	0xffffffff


	//   ....[86]....
        /*06f4*/ 	.word	0xffffffff


	//   ....[87]....
        /*06f8*/ 	.word	0xffffffff


	//   ....[88]....
        /*06fc*/ 	.word	0xffffffff


	//   ....[89]....
        /*0700*/ 	.word	0xffffffff


	//   ....[90]....
        /*0704*/ 	.word	0xffffffff


	//   ....[91]....
        /*0708*/ 	.word	0xffffffff


	//   ....[92]....
        /*070c*/ 	.word	0xffffffff


	//   ....[93]....
        /*0710*/ 	.word	0xffffffff


	//   ....[94]....
        /*0714*/ 	.word	0xffffffff


	//   ....[95]....
        /*0718*/ 	.word	0xffffffff


	//   ....[96]....
        /*071c*/ 	.word	0xffffffff


	//   ....[97]....
        /*0720*/ 	.word	0xffffffff


	//   ....[98]....
        /*0724*/ 	.word	0xffffffff


	//   ....[99]....
        /*0728*/ 	.word	0xffffffff


	//   ....[100]....
        /*072c*/ 	.word	0xffffffff


	//   ....[101]....
        /*0730*/ 	.word	0xffffffff


	//   ....[102]....
        /*0734*/ 	.word	0xffffffff


	//   ....[103]....
        /*0738*/ 	.word	0xffffffff


	//   ....[104]....
        /*073c*/ 	.word	0xffffffff


	//   ....[105]....
        /*0740*/ 	.word	0xffffffff


	//   ....[106]....
        /*0744*/ 	.word	0xffffffff


	//   ....[107]....
        /*0748*/ 	.word	0xffffffff


	//   ....[108]....
        /*074c*/ 	.word	0xffffffff


	//   ....[109]....
        /*0750*/ 	.word	0xffffffff


	//   ....[110]....
        /*0754*/ 	.word	0xffffffff


	//   ....[111]....
        /*0758*/ 	.word	0xffffffff


	//   ....[112]....
        /*075c*/ 	.word	0xffffffff


	//   ....[113]....
        /*0760*/ 	.word	0xffffffff


	//   ....[114]....
        /*0764*/ 	.word	0xffffffff


	//   ....[115]....
        /*0768*/ 	.word	0xffffffff


	//   ....[116]....
        /*076c*/ 	.word	0xffffffff


	//   ....[117]....
        /*0770*/ 	.word	0xffffffff


	//   ....[118]....
        /*0774*/ 	.word	0xffffffff


	//   ....[119]....
        /*0778*/ 	.word	0xffffffff


	//   ....[120]....
        /*077c*/ 	.word	0xffffffff


	//   ....[121]....
        /*0780*/ 	.word	0xffffffff


	//   ....[122]....
        /*0784*/ 	.word	0xffffffff


	//   ....[123]....
        /*0788*/ 	.word	0xffffffff


	//   ....[124]....
        /*078c*/ 	.word	0xffffffff


	//   ....[125]....
        /*0790*/ 	.word	0xffffffff


	//   ....[126]....
        /*0794*/ 	.word	0xffffffff


	//   ....[127]....
        /*0798*/ 	.word	0xffffffff


	//   ....[128]....
        /*079c*/ 	.word	0xffffffff


	//   ....[129]....
        /*07a0*/ 	.word	0xffffffff


	//   ....[130]....
        /*07a4*/ 	.word	0xffffffff


	//   ....[131]....
        /*07a8*/ 	.word	0xffffffff


	//   ....[132]....
        /*07ac*/ 	.word	0xffffffff


	//   ....[133]....
        /*07b0*/ 	.word	0xffffffff


	//   ....[134]....
        /*07b4*/ 	.word	0xffffffff


	//   ....[135]....
        /*07b8*/ 	.word	0xffffffff


	//   ....[136]....
        /*07bc*/ 	.word	0xffffffff


	//   ....[137]....
        /*07c0*/ 	.word	0xffffffff


	//   ....[138]....
        /*07c4*/ 	.word	0xffffffff


	//   ....[139]....
        /*07c8*/ 	.word	0xffffffff


	//   ....[140]....
        /*07cc*/ 	.word	0xffffffff


	//   ....[141]....
        /*07d0*/ 	.word	0xffffffff


	//   ....[142]....
        /*07d4*/ 	.word	0xffffffff


	//   ....[143]....
        /*07d8*/ 	.word	0xffffffff


	//   ....[144]....
        /*07dc*/ 	.word	0xffffffff


	//   ....[145]....
        /*07e0*/ 	.word	0xffffffff


	//   ....[146]....
        /*07e4*/ 	.word	0xffffffff


	//   ....[147]....
        /*07e8*/ 	.word	0xffffffff


	//   ....[148]....
        /*07ec*/ 	.word	0xffffffff


	//   ....[149]....
        /*07f0*/ 	.word	0xffffffff


	//   ....[150]....
        /*07f4*/ 	.word	0xffffffff


	//   ....[151]....
        /*07f8*/ 	.word	0xffffffff


	//   ....[152]....
        /*07fc*/ 	.word	0xffffffff


	//   ....[153]....
        /*0800*/ 	.word	0xffffffff


	//   ....[154]....
        /*0804*/ 	.word	0xffffffff


	//   ....[155]....
        /*0808*/ 	.word	0xffffffff


	//   ....[156]....
        /*080c*/ 	.word	0xffffffff


	//   ....[157]....
        /*0810*/ 	.word	0xffffffff


	//   ....[158]....
        /*0814*/ 	.word	0xffffffff


	//   ....[159]....
        /*0818*/ 	.word	0xffffffff


	//   ....[160]....
        /*081c*/ 	.word	0xffffffff


	//   ....[161]....
        /*0820*/ 	.word	0xffffffff


	//   ....[162]....
        /*0824*/ 	.word	0x0500000f


	//   ....[163]....
        /*0828*/ 	.word	0x0500000f


	//   ....[164]....
        /*082c*/ 	.word	0x0500000f


	//   ....[165]....
        /*0830*/ 	.word	0x0500000f


	//   ....[166]....
        /*0834*/ 	.word	0x0500000f


	//   ....[167]....
        /*0838*/ 	.word	0x0500000f


	//   ....[168]....
        /*083c*/ 	.word	0x0500000f


	//   ....[169]....
        /*0840*/ 	.word	0x0500000f


	//   ....[170]....
        /*0844*/ 	.word	0x0500000f


	//   ....[171]....
        /*0848*/ 	.word	0x0500000f


	//   ....[172]....
        /*084c*/ 	.word	0x0500000f


	//   ....[173]....
        /*0850*/ 	.word	0x0500000f


	//   ....[174]....
        /*0854*/ 	.word	0x0500000f


	//   ....[175]....
        /*0858*/ 	.word	0x0500000f


	//   ....[176]....
        /*085c*/ 	.word	0x0500000f


	//   ....[177]....
        /*0860*/ 	.word	0x0500000f


	//   ....[178]....
        /*0864*/ 	.word	0x0500000f


	//   ....[179]....
        /*0868*/ 	.word	0x0500000f


	//   ....[180]....
        /*086c*/ 	.word	0x0500000f


	//   ....[181]....
        /*0870*/ 	.word	0x0500000f


	//   ....[182]....
        /*0874*/ 	.word	0x0500000f


	//   ....[183]....
        /*0878*/ 	.word	0x0500000f


	//   ....[184]....
        /*087c*/ 	.word	0x0500000f


	//   ....[185]....
        /*0880*/ 	.word	0x0500000f


	//   ....[186]....
        /*0884*/ 	.word	0x0500000f


	//   ....[187]....
        /*0888*/ 	.word	0x0500000f


	//   ....[188]....
        /*088c*/ 	.word	0x0500000f


	//   ....[189]....
        /*0890*/ 	.word	0x0500000f


	//   ....[190]....
        /*0894*/ 	.word	0x0500000f


	//   ....[191]....
        /*0898*/ 	.word	0x0500000f


	//   ....[192]....
        /*089c*/ 	.word	0x0500000f


	//   ....[193]....
        /*08a0*/ 	.word	0x0500000f


	//   ....[194]....
        /*08a4*/ 	.word	0x0500000f


	//   ....[195]....
        /*08a8*/ 	.word	0x0500000f


	//   ....[196]....
        /*08ac*/ 	.word	0x0500000f


	//   ....[197]....
        /*08b0*/ 	.word	0x0500000f


	//   ....[198]....
        /*08b4*/ 	.word	0x0500000f


	//   ....[199]....
        /*08b8*/ 	.word	0x0500000f


	//   ....[200]....
        /*08bc*/ 	.word	0x0500000f


	//   ....[201]....
        /*08c0*/ 	.word	0x0500000f


	//   ....[202]....
        /*08c4*/ 	.word	0x0500000f


	//   ....[203]....
        /*08c8*/ 	.word	0x0500000f


	//   ....[204]....
        /*08cc*/ 	.word	0x0500000f


	//   ....[205]....
        /*08d0*/ 	.word	0x0500000f


	//   ....[206]....
        /*08d4*/ 	.word	0x0500000f


	//   ....[207]....
        /*08d8*/ 	.word	0x0500000f


	//   ....[208]....
        /*08dc*/ 	.word	0x0500000f


	//   ....[209]....
        /*08e0*/ 	.word	0x0500000f


	//   ....[210]....
        /*08e4*/ 	.word	0x0500000f


	//   ....[211]....
        /*08e8*/ 	.word	0x0500000f


	//   ....[212]....
        /*08ec*/ 	.word	0x0500000f


	//   ....[213]....
        /*08f0*/ 	.word	0x0500000f


	//   ....[214]....
        /*08f4*/ 	.word	0x0500000f


	//   ....[215]....
        /*08f8*/ 	.word	0x0500000f


	//   ....[216]....
        /*08fc*/ 	.word	0x0500000f


	//   ....[217]....
        /*0900*/ 	.word	0x0500000f


	//   ....[218]....
        /*0904*/ 	.word	0x0500000f


	//   ....[219]....
        /*0908*/ 	.word	0x0500000f


	//   ....[220]....
        /*090c*/ 	.word	0x0500000f


	//   ....[221]....
        /*0910*/ 	.word	0x0500000f


	//   ....[222]....
        /*0914*/ 	.word	0x0500000f


	//   ....[223]....
        /*0918*/ 	.word	0x0500000f


	//   ....[224]....
        /*091c*/ 	.word	0x0500000f


	//   ....[225]....
        /*0920*/ 	.word	0x0500000f


	//   ....[226]....
        /*0924*/ 	.word	0x0500000f


	//   ....[227]....
        /*0928*/ 	.word	0x0500000f


	//   ....[228]....
        /*092c*/ 	.word	0x0500000f


	//   ....[229]....
        /*0930*/ 	.word	0x0500000f


	//   ....[230]....
        /*0934*/ 	.word	0x0500000f


	//   ....[231]....
        /*0938*/ 	.word	0x0500000f


	//   ....[232]....
        /*093c*/ 	.word	0x0500000f


	//   ....[233]....
        /*0940*/ 	.word	0x0500000f


	//   ....[234]....
        /*0944*/ 	.word	0x0500000f


	//   ....[235]....
        /*0948*/ 	.word	0x0500000f


	//   ....[236]....
        /*094c*/ 	.word	0x0500000f


	//   ....[237]....
        /*0950*/ 	.word	0x0500000f


	//   ....[238]....
        /*0954*/ 	.word	0x0500000f


	//   ....[239]....
        /*0958*/ 	.word	0x0500000f


	//   ....[240]....
        /*095c*/ 	.word	0x0500000f


	//   ....[241]....
        /*0960*/ 	.word	0x0500000f


	//   ....[242]....
        /*0964*/ 	.word	0x0500000f


	//   ....[243]....
        /*0968*/ 	.word	0x0500000f


	//   ....[244]....
        /*096c*/ 	.word	0x0500000f


	//   ....[245]....
        /*0970*/ 	.word	0x0500000f


	//   ....[246]....
        /*0974*/ 	.word	0x0500000f


	//   ....[247]....
        /*0978*/ 	.word	0x0500000f


	//   ....[248]....
        /*097c*/ 	.word	0x0500000f


	//   ....[249]....
        /*0980*/ 	.word	0x0500000f


	//   ....[250]....
        /*0984*/ 	.word	0x0500000f


	//   ....[251]....
        /*0988*/ 	.word	0x0500000f


	//   ....[252]....
        /*098c*/ 	.word	0x0500000f


	//   ....[253]....
        /*0990*/ 	.word	0x0500000f


	//   ....[254]....
        /*0994*/ 	.word	0x0500000f


	//   ....[255]....
        /*0998*/ 	.word	0x0500000f


	//   ....[0]....
        /*099c*/ 	.word	0x0500000f


	//   ....[1]....
        /*09a0*/ 	.word	0x0500000f


	//   ....[2]....
        /*09a4*/ 	.word	0x0500000f


	//   ....[3]....
        /*09a8*/ 	.word	0x0500000f


	//   ....[4]....
        /*09ac*/ 	.word	0x0500000f


	//   ....[5]....
        /*09b0*/ 	.word	0x0500000f


	//   ....[6]....
        /*09b4*/ 	.word	0x0500000f


	//   ....[7]....
        /*09b8*/ 	.word	0x0500000f


	//   ....[8]....
        /*09bc*/ 	.word	0x0500000f


	//   ....[9]....
        /*09c0*/ 	.word	0x0500000f


	//   ....[10]....
        /*09c4*/ 	.word	0x0500000f


	//   ....[11]....
        /*09c8*/ 	.word	0x0500000f


	//   ....[12]....
        /*09cc*/ 	.word	0x0500000f


	//   ....[13]....
        /*09d0*/ 	.word	0x0500000f


	//   ....[14]....
        /*09d4*/ 	.word	0x0500000f


	//   ....[15]....
        /*09d8*/ 	.word	0x0500000f


	//   ....[16]....
        /*09dc*/ 	.word	0x0500000f


	//   ....[17]....
        /*09e0*/ 	.word	0x0500000f


	//   ....[18]....
        /*09e4*/ 	.word	0x0500000f


	//   ....[19]....
        /*09e8*/ 	.word	0x0500000f


	//   ....[20]....
        /*09ec*/ 	.word	0x0500000f


	//   ....[21]....
        /*09f0*/ 	.word	0x0500000f


	//   ....[22]....
        /*09f4*/ 	.word	0x0500000f


	//   ....[23]....
        /*09f8*/ 	.word	0x0500000f


	//   ....[24]....
        /*09fc*/ 	.word	0x0500000f


	//   ....[25]....
        /*0a00*/ 	.word	0x0500000f


	//   ....[26]....
        /*0a04*/ 	.word	0x0500000f


	//   ....[27]....
        /*0a08*/ 	.word	0x0500000f


	//----- nvinfo : EIATTR_COOP_GROUP_INSTR_OFFSETS
	.align		4
.L_146:
        /*0a0c*/ 	.byte	0x04, 0x28
        /*0a0e*/ 	.short	(.L_148 - .L_147)


	//   ....[0]....
.L_147:
        /*0a10*/ 	.word	0x00000070


	//   ....[1]....
        /*0a14*/ 	.word	0x000001a0


	//   ....[2]....
        /*0a18*/ 	.word	0x000001f0


	//   ....[3]....
        /*0a1c*/ 	.word	0x00000420


	//   ....[4]....
        /*0a20*/ 	.word	0x00000580


	//   ....[5]....
        /*0a24*/ 	.word	0x000006a0


	//   ....[6]....
        /*0a28*/ 	.word	0x00000800


	//   ....[7]....
        /*0a2c*/ 	.word	0x000107b0


	//   ....[8]....
        /*0a30*/ 	.word	0x00010cf0


	//   ....[9]....
        /*0a34*/ 	.word	0x00010d00


	//   ....[10]....
        /*0a38*/ 	.word	0x00010d10


	//   ....[11]....
        /*0a3c*/ 	.word	0x00010d20


	//   ....[12]....
        /*0a40*/ 	.word	0x000141a0


	//   ....[13]....
        /*0a44*/ 	.word	0x000141b0


	//   ....[14]....
        /*0a48*/ 	.word	0x000141c0


	//   ....[15]....
        /*0a4c*/ 	.word	0x000141d0


	//   ....[16]....
        /*0a50*/ 	.word	0x000193a0


	//   ....[17]....
        /*0a54*/ 	.word	0x00019440


	//   ....[18]....
        /*0a58*/ 	.word	0x00019740


	//   ....[19]....
        /*0a5c*/ 	.word	0x000198f0


	//   ....[20]....
        /*0a60*/ 	.word	0x0001c760


	//   ....[21]....
        /*0a64*/ 	.word	0x0001c830


	//   ....[22]....
        /*0a68*/ 	.word	0x0001c860


	//   ....[23]....
        /*0a6c*/ 	.word	0x0001c8f0


	//   ....[24]....
        /*0a70*/ 	.word	0x0001e420


	//   ....[25]....
        /*0a74*/ 	.word	0x0001e480


	//   ....[26]....
        /*0a78*/ 	.word	0x0001e4a0


	//   ....[27]....
        /*0a7c*/ 	.word	0x0001e4c0


	//   ....[28]....
        /*0a80*/ 	.word	0x0001f070


	//   ....[29]....
        /*0a84*/ 	.word	0x0001f0c0


	//   ....[30]....
        /*0a88*/ 	.word	0x0001f0f0


	//   ....[31]....
        /*0a8c*/ 	.word	0x0001f120


	//   ....[32]....
        /*0a90*/ 	.word	0x0001f150


	//   ....[33]....
        /*0a94*/ 	.word	0x0001f180


	//   ....[34]....
        /*0a98*/ 	.word	0x0001f1b0


	//   ....[35]....
        /*0a9c*/ 	.word	0x0001f1e0


	//   ....[36]....
        /*0aa0*/ 	.word	0x0001f210


	//   ....[37]....
        /*0aa4*/ 	.word	0x0001f240


	//   ....[38]....
        /*0aa8*/ 	.word	0x0001f270


	//   ....[39]....
        /*0aac*/ 	.word	0x0001f2a0


	//   ....[40]....
        /*0ab0*/ 	.word	0x0001f2d0


	//   ....[41]....
        /*0ab4*/ 	.word	0x0001f300


	//   ....[42]....
        /*0ab8*/ 	.word	0x0001f330


	//   ....[43]....
        /*0abc*/ 	.word	0x0001f360


	//   ....[44]....
        /*0ac0*/ 	.word	0x0001f390


	//   ....[45]....
        /*0ac4*/ 	.word	0x0001f3c0


	//   ....[46]....
        /*0ac8*/ 	.word	0x0001f3f0


	//   ....[47]....
        /*0acc*/ 	.word	0x0001f420


	//   ....[48]....
        /*0ad0*/ 	.word	0x0001f450


	//   ....[49]....
        /*0ad4*/ 	.word	0x0001f480


	//   ....[50]....
        /*0ad8*/ 	.word	0x0001f4b0


	//   ....[51]....
        /*0adc*/ 	.word	0x0001f4e0


	//   ....[52]....
        /*0ae0*/ 	.word	0x0001f510


	//   ....[53]....
        /*0ae4*/ 	.word	0x0001f540


	//   ....[54]....
        /*0ae8*/ 	.word	0x0001f570


	//   ....[55]....
        /*0aec*/ 	.word	0x0001f5a0


	//   ....[56]....
        /*0af0*/ 	.word	0x0001f5d0


	//   ....[57]....
        /*0af4*/ 	.word	0x0001f600


	//   ....[58]....
        /*0af8*/ 	.word	0x0001f630


	//   ....[59]....
        /*0afc*/ 	.word	0x0001f660


	//   ....[60]....
        /*0b00*/ 	.word	0x0001f690


	//   ....[61]....
        /*0b04*/ 	.word	0x0001f6c0


	//   ....[62]....
        /*0b08*/ 	.word	0x0001f6f0


	//   ....[63]....
        /*0b0c*/ 	.word	0x0001f720


	//   ....[64]....
        /*0b10*/ 	.word	0x0001f750


	//   ....[65]....
        /*0b14*/ 	.word	0x0001f780


	//   ....[66]....
        /*0b18*/ 	.word	0x0001f790


	//   ....[67]....
        /*0b1c*/ 	.word	0x0001f7a0


	//   ....[68]....
        /*0b20*/ 	.word	0x0001f7b0


	//   ....[69]....
        /*0b24*/ 	.word	0x0001f7c0


	//   ....[70]....
        /*0b28*/ 	.word	0x0001f7d0


	//   ....[71]....
        /*0b2c*/ 	.word	0x0001f7e0


	//   ....[72]....
        /*0b30*/ 	.word	0x0001f7f0


	//   ....[73]....
        /*0b34*/ 	.word	0x0001f810


	//   ....[74]....
        /*0b38*/ 	.word	0x0001f830


	//   ....[75]....
        /*0b3c*/ 	.word	0x0001f840


	//   ....[76]....
        /*0b40*/ 	.word	0x0001f850


	//   ....[77]....
        /*0b44*/ 	.word	0x0001f880


	//   ....[78]....
        /*0b48*/ 	.word	0x0001f8b0


	//   ....[79]....
        /*0b4c*/ 	.word	0x0001f8e0


	//   ....[80]....
        /*0b50*/ 	.word	0x0001f900


	//   ....[81]....
        /*0b54*/ 	.word	0x0001f930


	//   ....[82]....
        /*0b58*/ 	.word	0x0001f960


	//   ....[83]....
        /*0b5c*/ 	.word	0x0001f990


	//   ....[84]....
        /*0b60*/ 	.word	0x0001f9c0


	//   ....[85]....
        /*0b64*/ 	.word	0x0001f9f0


	//   ....[86]....
        /*0b68*/ 	.word	0x0001fa20


	//   ....[87]....
        /*0b6c*/ 	.word	0x0001fa50


	//   ....[88]....
        /*0b70*/ 	.word	0x0001fa80


	//   ....[89]....
        /*0b74*/ 	.word	0x0001fab0


	//   ....[90]....
        /*0b78*/ 	.word	0x0001fae0


	//   ....[91]....
        /*0b7c*/ 	.word	0x0001fb10


	//   ....[92]....
        /*0b80*/ 	.word	0x00020360


	//   ....[93]....
        /*0b84*/ 	.word	0x00020380


	//   ....[94]....
        /*0b88*/ 	.word	0x000203a0


	//   ....[95]....
        /*0b8c*/ 	.word	0x000203c0


	//   ....[96]....
        /*0b90*/ 	.word	0x00020a60


	//   ....[97]....
        /*0b94*/ 	.word	0x00020a70


	//   ....[98]....
        /*0b98*/ 	.word	0x00020ba0


	//   ....[99]....
        /*0b9c*/ 	.word	0x00020bb0


	//   ....[100]....
        /*0ba0*/ 	.word	0x00020ce0


	//   ....[101]....
        /*0ba4*/ 	.word	0x00020cf0


	//   ....[102]....
        /*0ba8*/ 	.word	0x00020e20


	//   ....[103]....
        /*0bac*/ 	.word	0x00020e30


	//   ....[104]....
        /*0bb0*/ 	.word	0x00021210


	//   ....[105]....
        /*0bb4*/ 	.word	0x00021220


	//   ....[106]....
        /*0bb8*/ 	.word	0x00021990


	//   ....[107]....
        /*0bbc*/ 	.word	0x000219a0


	//   ....[108]....
        /*0bc0*/ 	.word	0x000227c0


	//   ....[109]....
        /*0bc4*/ 	.word	0x000227d0


	//   ....[110]....
        /*0bc8*/ 	.word	0x00022910


	//   ....[111]....
        /*0bcc*/ 	.word	0x00022920


	//   ....[112]....
        /*0bd0*/ 	.word	0x00022a50


	//   ....[113]....
        /*0bd4*/ 	.word	0x00022a60


	//   ....[114]....
        /*0bd8*/ 	.word	0x00022b90


	//   ....[115]....
        /*0bdc*/ 	.word	0x00022ba0


	//   ....[116]....
        /*0be0*/ 	.word	0x00022d30


	//   ....[117]....
        /*0be4*/ 	.word	0x00022f70


	//   ....[118]....
        /*0be8*/ 	.word	0x00022fa0


	//   ....[119]....
        /*0bec*/ 	.word	0x00022fd0


	//   ....[120]....
        /*0bf0*/ 	.word	0x00023000


	//   ....[121]....
        /*0bf4*/ 	.word	0x00023030


	//   ....[122]....
        /*0bf8*/ 	.word	0x00023060


	//   ....[123]....
        /*0bfc*/ 	.word	0x00023200


	//   ....[124]....
        /*0c00*/ 	.word	0x00023230


	//   ....[125]....
        /*0c04*/ 	.word	0x00023260


	//   ....[126]....
        /*0c08*/ 	.word	0x00023290


	//   ....[127]....
        /*0c0c*/ 	.word	0x000232c0


	//   ....[128]....
        /*0c10*/ 	.word	0x000232f0


	//   ....[129]....
        /*0c14*/ 	.word	0x00023370


	//   ....[130]....
        /*0c18*/ 	.word	0x000233b0


	//   ....[131]....
        /*0c1c*/ 	.word	0x000233c0


	//   ....[132]....
        /*0c20*/ 	.word	0x00023470


	//   ....[133]....
        /*0c24*/ 	.word	0x00024650


	//   ....[134]....
        /*0c28*/ 	.word	0x00026190


	//   ....[135]....
        /*0c2c*/ 	.word	0x00026ec0


	//   ....[136]....
        /*0c30*/ 	.word	0x00026f00


	//   ....[137]....
        /*0c34*/ 	.word	0x00026f50


	//   ....[138]....
        /*0c38*/ 	.word	0x00026fd0


	//   ....[139]....
        /*0c3c*/ 	.word	0x00027060


	//   ....[140]....
        /*0c40*/ 	.word	0x00027070


	//   ....[141]....
        /*0c44*/ 	.word	0x000270c0


	//   ....[142]....
        /*0c48*/ 	.word	0x00027100


	//   ....[143]....
        /*0c4c*/ 	.word	0x00028d90


	//   ....[144]....
        /*0c50*/ 	.word	0x00028dc0


	//   ....[145]....
        /*0c54*/ 	.word	0x00028e30


	//   ....[146]....
        /*0c58*/ 	.word	0x00028e60


	//   ....[147]....
        /*0c5c*/ 	.word	0x00028e90


	//   ....[148]....
        /*0c60*/ 	.word	0x00028ec0


	//   ....[149]....
        /*0c64*/ 	.word	0x00028ef0


	//   ....[150]....
        /*0c68*/ 	.word	0x00028f20


	//   ....[151]....
        /*0c6c*/ 	.word	0x000290f0


	//   ....[152]....
        /*0c70*/ 	.word	0x00029120


	//   ....[153]....
        /*0c74*/ 	.word	0x00029150


	//   ....[154]....
        /*0c78*/ 	.word	0x00029180


	//   ....[155]....
        /*0c7c*/ 	.word	0x000291b0


	//   ....[156]....
        /*0c80*/ 	.word	0x000291e0


	//   ....[157]....
        /*0c84*/ 	.word	0x000292a0


	//   ....[158]....
        /*0c88*/ 	.word	0x000292c0


	//   ....[159]....
        /*0c8c*/ 	.word	0x000292d0


	//   ....[160]....
        /*0c90*/ 	.word	0x00029330


	//   ....[161]....
        /*0c94*/ 	.word	0x00029a50


	//   ....[162]....
        /*0c98*/ 	.word	0x00029f30


	//   ....[163]....
        /*0c9c*/ 	.word	0x00029fe0


	//   ....[164]....
        /*0ca0*/ 	.word	0x0002a070


	//   ....[165]....
        /*0ca4*/ 	.word	0x0002a0c0


	//   ....[166]....
        /*0ca8*/ 	.word	0x0002a110


	//   ....[167]....
        /*0cac*/ 	.word	0x0002a1f0


	//   ....[168]....
        /*0cb0*/ 	.word	0x0002a280


	//   ....[169]....
        /*0cb4*/ 	.word	0x0002a2d0


	//   ....[170]....
        /*0cb8*/ 	.word	0x0002a320


	//   ....[171]....
        /*0cbc*/ 	.word	0x0002a570


	//   ....[172]....
        /*0cc0*/ 	.word	0x0002a690


	//   ....[173]....
        /*0cc4*/ 	.word	0x0002a7b0


	//   ....[174]....
        /*0cc8*/ 	.word	0x0002a8d0


	//   ....[175]....
        /*0ccc*/ 	.word	0x0002a9f0


	//   ....[176]....
        /*0cd0*/ 	.word	0x0002aaf0


	//   ....[177]....
        /*0cd4*/ 	.word	0x0002ab50


	//   ....[178]....
        /*0cd8*/ 	.word	0x0002aba0


	//   ....[179]....
        /*0cdc*/ 	.word	0x0002ac20


	//   ....[180]....
        /*0ce0*/ 	.word	0x0002ac70


	//   ....[181]....
        /*0ce4*/ 	.word	0x0002acf0


	//   ....[182]....
        /*0ce8*/ 	.word	0x0002ad40


	//   ....[183]....
        /*0cec*/ 	.word	0x0002adc0


	//   ....[184]....
        /*0cf0*/ 	.word	0x0002ae30


	//   ....[185]....
        /*0cf4*/ 	.word	0x0002ae90


	//   ....[186]....
        /*0cf8*/ 	.word	0x0002aee0


	//   ....[187]....
        /*0cfc*/ 	.word	0x0002af60


	//   ....[188]....
        /*0d00*/ 	.word	0x0002afd0


	//   ....[189]....
        /*0d04*/ 	.word	0x0002b030


	//   ....[190]....
        /*0d08*/ 	.word	0x0002b080


	//   ....[191]....
        /*0d0c*/ 	.word	0x0002b100


	//   ....[192]....
        /*0d10*/ 	.word	0x0002b150


	//   ....[193]....
        /*0d14*/ 	.word	0x0002b1b0


	//   ....[194]....
        /*0d18*/ 	.word	0x0002b200


	//   ....[195]....
        /*0d1c*/ 	.word	0x0002b260


	//   ....[196]....
        /*0d20*/ 	.word	0x0002b2d0


	//   ....[197]....
        /*0d24*/ 	.word	0x0002b330


	//   ....[198]....
        /*0d28*/ 	.word	0x0002b380


	//   ....[199]....
        /*0d2c*/ 	.word	0x0002b3e0


	//   ....[200]....
        /*0d30*/ 	.word	0x0002b430


	//   ....[201]....
        /*0d34*/ 	.word	0x0002b490


	//   ....[202]....
        /*0d38*/ 	.word	0x0002b500


	//   ....[203]....
        /*0d3c*/ 	.word	0x0002b580


	//   ....[204]....
        /*0d40*/ 	.word	0x0002b5f0


	//   ....[205]....
        /*0d44*/ 	.word	0x0002b670


	//   ....[206]....
        /*0d48*/ 	.word	0x0002b6e0


	//   ....[207]....
        /*0d4c*/ 	.word	0x0002b760


	//   ....[208]....
        /*0d50*/ 	.word	0x0002b7c0


	//   ....[209]....
        /*0d54*/ 	.word	0x0002b840


	//   ....[210]....
        /*0d58*/ 	.word	0x0002b890


	//   ....[211]....
        /*0d5c*/ 	.word	0x0002b910


	//   ....[212]....
        /*0d60*/ 	.word	0x0002b970


	//   ....[213]....
        /*0d64*/ 	.word	0x0002b9d0


	//   ....[214]....
        /*0d68*/ 	.word	0x0002ba30


	//   ....[215]....
        /*0d6c*/ 	.word	0x0002baa0


	//   ....[216]....
        /*0d70*/ 	.word	0x0002bb30


	//   ....[217]....
        /*0d74*/ 	.word	0x0002bb90


	//   ....[218]....
        /*0d78*/ 	.word	0x0002bbe0


	//   ....[219]....
        /*0d7c*/ 	.word	0x0002bc60


	//   ....[220]....
        /*0d80*/ 	.word	0x0002bcd0


	//   ....[221]....
        /*0d84*/ 	.word	0x0002bd30


	//   ....[222]....
        /*0d88*/ 	.word	0x0002bd80


	//   ....[223]....
        /*0d8c*/ 	.word	0x0002be00


	//   ....[224]....
        /*0d90*/ 	.word	0x0002be70


	//   ....[225]....
        /*0d94*/ 	.word	0x0002bed0


	//   ....[226]....
        /*0d98*/ 	.word	0x0002bf20


	//   ....[227]....
        /*0d9c*/ 	.word	0x0002bfa0


	//   ....[228]....
        /*0da0*/ 	.word	0x0002c010


	//   ....[229]....
        /*0da4*/ 	.word	0x0002c080


	//   ....[230]....
        /*0da8*/ 	.word	0x0002c0d0


	//   ....[231]....
        /*0dac*/ 	.word	0x0002c150


	//   ....[232]....
        /*0db0*/ 	.word	0x0002c1c0


	//   ....[233]....
        /*0db4*/ 	.word	0x0002c220


	//   ....[234]....
        /*0db8*/ 	.word	0x0002c270


	//   ....[235]....
        /*0dbc*/ 	.word	0x0002c2f0


	//   ....[236]....
        /*0dc0*/ 	.word	0x0002c340


	//   ....[237]....
        /*0dc4*/ 	.word	0x0002c3d0


	//   ....[238]....
        /*0dc8*/ 	.word	0x0002c460


	//   ....[239]....
        /*0dcc*/ 	.word	0x0002c4f0


	//   ....[240]....
        /*0dd0*/ 	.word	0x0002c580


	//   ....[241]....
        /*0dd4*/ 	.word	0x0002c610


	//   ....[242]....
        /*0dd8*/ 	.word	0x0002c6a0


	//   ....[243]....
        /*0ddc*/ 	.word	0x0002c720


	//   ....[244]....
        /*0de0*/ 	.word	0x0002c770


	//   ....[245]....
        /*0de4*/ 	.word	0x0002c800


	//   ....[246]....
        /*0de8*/ 	.word	0x0002c890


	//   ....[247]....
        /*0dec*/ 	.word	0x0002c910


	//   ....[248]....
        /*0df0*/ 	.word	0x0002c960


	//   ....[249]....
        /*0df4*/ 	.word	0x0002c9f0


	//   ....[250]....
        /*0df8*/ 	.word	0x0002ca80


	//   ....[251]....
        /*0dfc*/ 	.word	0x0002cb10


	//   ....[252]....
        /*0e00*/ 	.word	0x0002cba0


	//   ....[253]....
        /*0e04*/ 	.word	0x0002cc30


	//   ....[254]....
        /*0e08*/ 	.word	0x0002ccc0


	//   ....[255]....
        /*0e0c*/ 	.word	0x0002cd80


	//   ....[0]....
        /*0e10*/ 	.word	0x0002d060


	//   ....[1]....
        /*0e14*/ 	.word	0x0002d280


	//   ....[2]....
        /*0e18*/ 	.word	0x0002d2d0


	//   ....[3]....
        /*0e1c*/ 	.word	0x0002d330


	//   ....[4]....
        /*0e20*/ 	.word	0x0002d440


	//   ....[5]....
        /*0e24*/ 	.word	0x0002d4a0


	//   ....[6]....
        /*0e28*/ 	.word	0x0002d5b0


	//   ....[7]....
        /*0e2c*/ 	.word	0x0002d610


	//   ....[8]....
        /*0e30*/ 	.word	0x0002d6f0


	//   ....[9]....
        /*0e34*/ 	.word	0x0002da10


	//   ....[10]....
        /*0e38*/ 	.word	0x0002dab0


	//   ....[11]....
        /*0e3c*/ 	.word	0x0002dc50


	//   ....[12]....
        /*0e40*/ 	.word	0x0002dcd0


	//   ....[13]....
        /*0e44*/ 	.word	0x0002dd50


	//   ....[14]....
        /*0e48*/ 	.word	0x0002ddd0


	//   ....[15]....
        /*0e4c*/ 	.word	0x0002de50


	//   ....[16]....
        /*0e50*/ 	.word	0x0002dee0


	//   ....[17]....
        /*0e54*/ 	.word	0x0002df80


	//   ....[18]....
        /*0e58*/ 	.word	0x0002e030


	//   ....[19]....
        /*0e5c*/ 	.word	0x0002e0b0


	//   ....[20]....
        /*0e60*/ 	.word	0x0002e130


	//   ....[21]....
        /*0e64*/ 	.word	0x0002e1b0


	//   ....[22]....
        /*0e68*/ 	.word	0x0002e240


	//   ....[23]....
        /*0e6c*/ 	.word	0x0002e2c0


	//   ....[24]....
        /*0e70*/ 	.word	0x0002e360


	//   ....[25]....
        /*0e74*/ 	.word	0x0002e3b0


	//   ....[26]....
        /*0e78*/ 	.word	0x0002e440


	//   ....[27]....
        /*0e7c*/ 	.word	0x0002e570


	//----- nvinfo : EIATTR_REG_RECONFIG
	.align		4
.L_148:
        /*0e80*/ 	.byte	0x01, 0x54
	.zero		2


	//----- nvinfo : EIATTR_SYSCALL_OFFSETS
	.align		4
        /*0e84*/ 	.byte	0x04, 0x46
        /*0e86*/ 	.short	(.L_150 - .L_149)


	//   ....[0]....
.L_149:
        /*0e88*/ 	.word	0x000020a0


	//   ....[1]....
        /*0e8c*/ 	.word	0x000021f0


	//   ....[2]....
        /*0e90*/ 	.word	0x00010940


	//   ....[3]....
        /*0e94*/ 	.word	0x00010c70


	//   ....[4]....
        /*0e98*/ 	.word	0x00025bf0


	//   ....[5]....
        /*0e9c*/ 	.word	0x00025d80


	//   ....[6]....
        /*0ea0*/ 	.word	0x00025ed0


	//   ....[7]....
        /*0ea4*/ 	.word	0x00026010


	//   ....[8]....
        /*0ea8*/ 	.word	0x00026ab0


	//----- nvinfo : EIATTR_MBARRIER_INSTR_OFFSETS
	.align		4
.L_150:
        /*0eac*/ 	.byte	0x04, 0x39
        /*0eae*/ 	.short	(.L_152 - .L_151)


	//   ....[0]....
.L_151:
        /*0eb0*/ 	.word	0x000002d0
        /*0eb4*/ 	.word	0x000000ff
        /*0eb8*/ 	.word	0x00029800
        /*0ebc*/ 	.short	0x0100
        /*0ebe*/ 	.byte	0x08
	.zero		1


	//   ....[1]....
        /*0ec0*/ 	.word	0x000002e0
        /*0ec4*/ 	.word	0x000000ff
        /*0ec8*/ 	.word	0x00029820
        /*0ecc*/ 	.short	0x0100
        /*0ece*/ 	.byte	0x08
	.zero		1


	//   ....[2]....
        /*0ed0*/ 	.word	0x000003d0
        /*0ed4*/ 	.word	0x000000ff
        /*0ed8*/ 	.word	0x00029830
        /*0edc*/ 	.short	0x0100
        /*0ede*/ 	.byte	0x08
	.zero		1


	//   ....[3]....
        /*0ee0*/ 	.word	0x000003e0
        /*0ee4*/ 	.word	0x000000ff
        /*0ee8*/ 	.word	0x00029840
        /*0eec*/ 	.short	0x0100
        /*0eee*/ 	.byte	0x08
	.zero		1


	//   ....[4]....
        /*0ef0*/ 	.word	0x000003f0
        /*0ef4*/ 	.word	0x000000ff
        /*0ef8*/ 	.word	0x00029838
        /*0efc*/ 	.short	0x0100
        /*0efe*/ 	.byte	0x08
	.zero		1


	//   ....[5]....
        /*0f00*/ 	.word	0x00000400
        /*0f04*/ 	.word	0x000000ff
        /*0f08*/ 	.word	0x00029848
        /*0f0c*/ 	.short	0x0100
        /*0f0e*/ 	.byte	0x08
	.zero		1


	//   ....[6]....
        /*0f10*/ 	.word	0x00000530
        /*0f14*/ 	.word	0x000000ff
        /*0f18*/ 	.word	0x00029850
        /*0f1c*/ 	.short	0x0100
        /*0f1e*/ 	.byte	0x08
	.zero		1


	//   ....[7]....
        /*0f20*/ 	.word	0x00000540
        /*0f24*/ 	.word	0x000000ff
        /*0f28*/ 	.word	0x00029860
        /*0f2c*/ 	.short	0x0100
        /*0f2e*/ 	.byte	0x08
	.zero		1


	//   ....[8]....
        /*0f30*/ 	.word	0x00000550
        /*0f34*/ 	.word	0x000000ff
        /*0f38*/ 	.word	0x00029858
        /*0f3c*/ 	.short	0x0100
        /*0f3e*/ 	.byte	0x08
	.zero		1


	//   ....[9]....
        /*0f40*/ 	.word	0x00000560
        /*0f44*/ 	.word	0x000000ff
        /*0f48*/ 	.word	0x00029868
        /*0f4c*/ 	.short	0x0100
        /*0f4e*/ 	.byte	0x08
	.zero		1


	//   ....[10]....
        /*0f50*/ 	.word	0x00000650
        /*0f54*/ 	.word	0x000000ff
        /*0f58*/ 	.word	0x00029870
        /*0f5c*/ 	.short	0x0100
        /*0f5e*/ 	.byte	0x06
	.zero		1


	//   ....[11]....
        /*0f60*/ 	.word	0x00000660
        /*0f64*/ 	.word	0x000000ff
        /*0f68*/ 	.word	0x00029880
        /*0f6c*/ 	.short	0x0100
        /*0f6e*/ 	.byte	0x06
	.zero		1


	//   ....[12]....
        /*0f70*/ 	.word	0x00000670
        /*0f74*/ 	.word	0x000000ff
        /*0f78*/ 	.word	0x00029878
        /*0f7c*/ 	.short	0x0100
        /*0f7e*/ 	.byte	0x06
	.zero		1


	//   ....[13]....
        /*0f80*/ 	.word	0x00000680
        /*0f84*/ 	.word	0x000000ff
        /*0f88*/ 	.word	0x00029888
        /*0f8c*/ 	.short	0x0100
        /*0f8e*/ 	.byte	0x06
	.zero		1


	//   ....[14]....
        /*0f90*/ 	.word	0x000007b0
        /*0f94*/ 	.word	0x000000ff
        /*0f98*/ 	.word	0x00029890
        /*0f9c*/ 	.short	0x0100
        /*0f9e*/ 	.byte	0x08
	.zero		1


	//   ....[15]....
        /*0fa0*/ 	.word	0x000007c0
        /*0fa4*/ 	.word	0x000000ff
        /*0fa8*/ 	.word	0x000298a0
        /*0fac*/ 	.short	0x0100
        /*0fae*/ 	.byte	0x08
	.zero		1


	//   ....[16]....
        /*0fb0*/ 	.word	0x000007d0
        /*0fb4*/ 	.word	0x000000ff
        /*0fb8*/ 	.word	0x00029898
        /*0fbc*/ 	.short	0x0100
        /*0fbe*/ 	.byte	0x08
	.zero		1


	//   ....[17]....
        /*0fc0*/ 	.word	0x000007e0
        /*0fc4*/ 	.word	0x000000ff
        /*0fc8*/ 	.word	0x000298a8
        /*0fcc*/ 	.short	0x0100
        /*0fce*/ 	.byte	0x08
	.zero		1


	//   ....[18]....
        /*0fd0*/ 	.word	0x00000910
        /*0fd4*/ 	.word	0x000000ff
        /*0fd8*/ 	.word	0x000298b0
        /*0fdc*/ 	.short	0x0100
        /*0fde*/ 	.byte	0x08
	.zero		1


	//   ....[19]....
        /*0fe0*/ 	.word	0x00000920
        /*0fe4*/ 	.word	0x000000ff
        /*0fe8*/ 	.word	0x000298c0
        /*0fec*/ 	.short	0x0100
        /*0fee*/ 	.byte	0x08
	.zero		1


	//   ....[20]....
        /*0ff0*/ 	.word	0x00000930
        /*0ff4*/ 	.word	0x000000ff
        /*0ff8*/ 	.word	0x000298b8
        /*0ffc*/ 	.short	0x0100
        /*0ffe*/ 	.byte	0x08
	.zero		1


	//   ....[21]....
        /*1000*/ 	.word	0x00000940
        /*1004*/ 	.word	0x000000ff
        /*1008*/ 	.word	0x000298c8
        /*100c*/ 	.short	0x0100
        /*100e*/ 	.byte	0x08
	.zero		1


	//   ....[22]....
        /*1010*/ 	.word	0x00003940
        /*1014*/ 	.word	0x00000061
        /*1018*/ 	.word	0x00029890
        /*101c*/ 	.short	0x010a
        /*101e*/ 	.byte	0x3f
	.zero		1


	//   ....[23]....
        /*1020*/ 	.word	0x000096f0
        /*1024*/ 	.word	0x00000061
        /*1028*/ 	.word	0x00029890
        /*102c*/ 	.short	0x010a
        /*102e*/ 	.byte	0x3f
	.zero		1


	//   ....[24]....
        /*1030*/ 	.word	0x0000f630
        /*1034*/ 	.word	0x00000061
        /*1038*/ 	.word	0x00029890
        /*103c*/ 	.short	0x010a
        /*103e*/ 	.byte	0x3f
	.zero		1


	//   ....[25]....
        /*1040*/ 	.word	0x0000fa00
        /*1044*/ 	.word	0x00000028
        /*1048*/ 	.word	0x00000000
        /*104c*/ 	.short	0x0101
        /*104e*/ 	.byte	0x3f
	.zero		1


	//   ....[26]....
        /*1050*/ 	.word	0x0000fa40
        /*1054*/ 	.word	0x00000061
        /*1058*/ 	.word	0x000298b0
        /*105c*/ 	.short	0x010a
        /*105e*/ 	.byte	0x3f
	.zero		1


	//   ....[27]....
        /*1060*/ 	.word	0x0000fee0
        /*1064*/ 	.word	0x00000061
        /*1068*/ 	.word	0x00000000
        /*106c*/ 	.short	0x0101
        /*106e*/ 	.byte	0x3f
	.zero		1


	//   ....[28]....
        /*1070*/ 	.word	0x000109d0
        /*1074*/ 	.word	0x00000010
        /*1078*/ 	.word	0x00029800
        /*107c*/ 	.short	0x010a
        /*107e*/ 	.byte	0x3f
	.zero		1


	//   ....[29]....
        /*1080*/ 	.word	0x00010a20
        /*1084*/ 	.word	0x00000010
        /*1088*/ 	.word	0x00029800
        /*108c*/ 	.short	0x010a
        /*108e*/ 	.byte	0x3f
	.zero		1


	//   ....[30]....
        /*1090*/ 	.word	0x000112b0
        /*1094*/ 	.word	0x00000010
        /*1098*/ 	.word	0x00029800
        /*109c*/ 	.short	0x010a
        /*109e*/ 	.byte	0x3f
	.zero		1


	//   ....[31]....
        /*10a0*/ 	.word	0x00014640
        /*10a4*/ 	.word	0x00000010
        /*10a8*/ 	.word	0x00029800
        /*10ac*/ 	.short	0x010a
        /*10ae*/ 	.byte	0x3f
	.zero		1


	//   ....[32]....
        /*10b0*/ 	.word	0x00017780
        /*10b4*/ 	.word	0x00000003
        /*10b8*/ 	.word	0x00029830
        /*10bc*/ 	.short	0x010a
        /*10be*/ 	.byte	0x3f
	.zero		1


	//   ....[33]....
        /*10c0*/ 	.word	0x00017800
        /*10c4*/ 	.word	0x00000003
        /*10c8*/ 	.word	0x00029830
        /*10cc*/ 	.short	0x010a
        /*10ce*/ 	.byte	0x3f
	.zero		1


	//   ....[34]....
        /*10d0*/ 	.word	0x00019ba0
        /*10d4*/ 	.word	0x0000002d
        /*10d8*/ 	.word	0x00000000
        /*10dc*/ 	.short	0x0101
        /*10de*/ 	.byte	0x3f
	.zero		1


	//   ....[35]....
        /*10e0*/ 	.word	0x0001af30
        /*10e4*/ 	.word	0x0000000b
        /*10e8*/ 	.word	0x00029830
        /*10ec*/ 	.short	0x010a
        /*10ee*/ 	.byte	0x3f
	.zero		1


	//   ....[36]....
        /*10f0*/ 	.word	0x0001af80
        /*10f4*/ 	.word	0x0000000b
        /*10f8*/ 	.word	0x00029830
        /*10fc*/ 	.short	0x010a
        /*10fe*/ 	.byte	0x3f
	.zero		1


	//   ....[37]....
        /*1100*/ 	.word	0x0001c080
        /*1104*/ 	.word	0x0000000b
        /*1108*/ 	.word	0x00029850
        /*110c*/ 	.short	0x010a
        /*110e*/ 	.byte	0x3f
	.zero		1


	//   ....[38]....
        /*1110*/ 	.word	0x0001c0c0
        /*1114*/ 	.word	0x0000000b
        /*1118*/ 	.word	0x00029850
        /*111c*/ 	.short	0x010a
        /*111e*/ 	.byte	0x3f
	.zero		1


	//   ....[39]....
        /*1120*/ 	.word	0x0001d720
        /*1124*/ 	.word	0x00000004
        /*1128*/ 	.word	0x00000000
        /*112c*/ 	.short	0x0101
        /*112e*/ 	.byte	0x3f
	.zero		1


	//   ....[40]....
        /*1130*/ 	.word	0x0001da10
        /*1134*/ 	.word	0x00000009
        /*1138*/ 	.word	0x00000000
        /*113c*/ 	.short	0x0101
        /*113e*/ 	.byte	0x3f
	.zero		1


	//   ....[41]....
        /*1140*/ 	.word	0x0001e0e0
        /*1144*/ 	.word	0x0000000d
        /*1148*/ 	.word	0x00029850
        /*114c*/ 	.short	0x010a
        /*114e*/ 	.byte	0x3f
	.zero		1


	//   ....[42]....
        /*1150*/ 	.word	0x0001e160
        /*1154*/ 	.word	0x0000000d
        /*1158*/ 	.word	0x00029850
        /*115c*/ 	.short	0x010a
        /*115e*/ 	.byte	0x3f
	.zero		1


	//   ....[43]....
        /*1160*/ 	.word	0x0001e740
        /*1164*/ 	.word	0x00000002
        /*1168*/ 	.word	0x00000000
        /*116c*/ 	.short	0x0101
        /*116e*/ 	.byte	0x3f
	.zero		1


	//   ....[44]....
        /*1170*/ 	.word	0x00020980
        /*1174*/ 	.word	0x00000000
        /*1178*/ 	.word	0x00000000
        /*117c*/ 	.short	0x0101
        /*117e*/ 	.byte	0x3f
	.zero		1


	//   ....[45]....
        /*1180*/ 	.word	0x00021110
        /*1184*/ 	.word	0x00000008
        /*1188*/ 	.word	0x00000000
        /*118c*/ 	.short	0x0101
        /*118e*/ 	.byte	0x3f
	.zero		1


	//   ....[46]....
        /*1190*/ 	.word	0x00024730
        /*1194*/ 	.word	0x00000012
        /*1198*/ 	.word	0x00029820
        /*119c*/ 	.short	0x010a
        /*119e*/ 	.byte	0x3f
	.zero		1


	//   ....[47]....
        /*11a0*/ 	.word	0x00024800
        /*11a4*/ 	.word	0x00000007
        /*11a8*/ 	.word	0x000298a0
        /*11ac*/ 	.short	0x010a
        /*11ae*/ 	.byte	0x3f
	.zero		1


	//   ....[48]....
        /*11b0*/ 	.word	0x00024c20
        /*11b4*/ 	.word	0x00000007
        /*11b8*/ 	.word	0x000298c0
        /*11bc*/ 	.short	0x010a
        /*11be*/ 	.byte	0x3f
	.zero		1


	//   ....[49]....
        /*11c0*/ 	.word	0x00024ff0
        /*11c4*/ 	.word	0x00000008
        /*11c8*/ 	.word	0x000298a0
        /*11cc*/ 	.short	0x010a
        /*11ce*/ 	.byte	0x3f
	.zero		1


	//   ....[50]....
        /*11d0*/ 	.word	0x00025400
        /*11d4*/ 	.word	0x00000008
        /*11d8*/ 	.word	0x000298c0
        /*11dc*/ 	.short	0x010a
        /*11de*/ 	.byte	0x3f
	.zero		1


	//   ....[51]....
        /*11e0*/ 	.word	0x00026410
        /*11e4*/ 	.word	0x00000002
        /*11e8*/ 	.word	0x00029880
        /*11ec*/ 	.short	0x010a
        /*11ee*/ 	.byte	0x3f
	.zero		1


	//   ....[52]....
        /*11f0*/ 	.word	0x000265b0
        /*11f4*/ 	.word	0x00000002
        /*11f8*/ 	.word	0x00029840
        /*11fc*/ 	.short	0x010a
        /*11fe*/ 	.byte	0x3f
	.zero		1


	//   ....[53]....
        /*1200*/ 	.word	0x000271e0
        /*1204*/ 	.word	0x00000012
        /*1208*/ 	.word	0x00029800
        /*120c*/ 	.short	0x0107
        /*120e*/ 	.byte	0x3f
	.zero		1


	//   ....[54]....
        /*1210*/ 	.word	0x000272e0
        /*1214*/ 	.word	0x00000012
        /*1218*/ 	.word	0x00029800
        /*121c*/ 	.short	0x0101
        /*121e*/ 	.byte	0x3f
	.zero		1


	//   ....[55]....
        /*1220*/ 	.word	0x00027300
        /*1224*/ 	.word	0x00000012
        /*1228*/ 	.word	0x00029820
        /*122c*/ 	.short	0x010a
        /*122e*/ 	.byte	0x3f
	.zero		1


	//   ....[56]....
        /*1230*/ 	.word	0x00027630
        /*1234*/ 	.word	0x00000005
        /*1238*/ 	.word	0x00029880
        /*123c*/ 	.short	0x010a
        /*123e*/ 	.byte	0x3f
	.zero		1


	//   ....[57]....
        /*1240*/ 	.word	0x00027860
        /*1244*/ 	.word	0x00000005
        /*1248*/ 	.word	0x00029840
        /*124c*/ 	.short	0x010a
        /*124e*/ 	.byte	0x3f
	.zero		1


	//   ....[58]....
        /*1250*/ 	.word	0x00027d20
        /*1254*/ 	.word	0x00000014
        /*1258*/ 	.word	0x00029870
        /*125c*/ 	.short	0x010a
        /*125e*/ 	.byte	0x3f
	.zero		1


	//   ....[59]....
        /*1260*/ 	.word	0x00027d90
        /*1264*/ 	.word	0x00000014
        /*1268*/ 	.word	0x00029860
        /*126c*/ 	.short	0x010a
        /*126e*/ 	.byte	0x3f
	.zero		1


	//   ....[60]....
        /*1270*/ 	.word	0x00028290
        /*1274*/ 	.word	0x00000014
        /*1278*/ 	.word	0x00029850
        /*127c*/ 	.short	0x0101
        /*127e*/ 	.byte	0x3f
	.zero		1


	//   ....[61]....
        /*1280*/ 	.word	0x00028310
        /*1284*/ 	.word	0x00000014
        /*1288*/ 	.word	0x00000000
        /*128c*/ 	.short	0x0101
        /*128e*/ 	.byte	0x3f
	.zero		1


	//   ....[62]....
        /*1290*/ 	.word	0x00028540
        /*1294*/ 	.word	0x00000010
        /*1298*/ 	.word	0x00029870
        /*129c*/ 	.short	0x010a
        /*129e*/ 	.byte	0x3f
	.zero		1


	//   ....[63]....
        /*12a0*/ 	.word	0x000285b0
        /*12a4*/ 	.word	0x00000010
        /*12a8*/ 	.word	0x00029860
        /*12ac*/ 	.short	0x010a
        /*12ae*/ 	.byte	0x3f
	.zero		1


	//   ....[64]....
        /*12b0*/ 	.word	0x00028ac0
        /*12b4*/ 	.word	0x00000010
        /*12b8*/ 	.word	0x00029850
        /*12bc*/ 	.short	0x0101
        /*12be*/ 	.byte	0x3f
	.zero		1


	//   ....[65]....
        /*12c0*/ 	.word	0x00028b10
        /*12c4*/ 	.word	0x00000010
        /*12c8*/ 	.word	0x00000000
        /*12cc*/ 	.short	0x0101
        /*12ce*/ 	.byte	0x3f
	.zero		1


	//   ....[66]....
        /*12d0*/ 	.word	0x000299d0
        /*12d4*/ 	.word	0x00000000
        /*12d8*/ 	.word	0x00029820
        /*12dc*/ 	.short	0x010a
        /*12de*/ 	.byte	0x3f
	.zero		1


	//   ....[67]....
        /*12e0*/ 	.word	0x00029bb0
        /*12e4*/ 	.word	0x00000006
        /*12e8*/ 	.word	0x00000000
        /*12ec*/ 	.short	0x010a
        /*12ee*/ 	.byte	0x3f
	.zero		1


	//   ....[68]....
        /*12f0*/ 	.word	0x00029be0
        /*12f4*/ 	.word	0x00000007
        /*12f8*/ 	.word	0x00000000
        /*12fc*/ 	.short	0x010a
        /*12fe*/ 	.byte	0x3f
	.zero		1


	//   ....[69]....
        /*1300*/ 	.word	0x00029c30
        /*1304*/ 	.word	0x00000004
        /*1308*/ 	.word	0x00029860
        /*130c*/ 	.short	0x010a
        /*130e*/ 	.byte	0x3f
	.zero		1


	//   ....[70]....
        /*1310*/ 	.word	0x00029c80
        /*1314*/ 	.word	0x00000003
        /*1318*/ 	.word	0x00029860
        /*131c*/ 	.short	0x010a
        /*131e*/ 	.byte	0x3f
	.zero		1


	//   ....[71]....
        /*1320*/ 	.word	0x00029cc0
        /*1324*/ 	.word	0x00000004
        /*1328*/ 	.word	0x00029880
        /*132c*/ 	.short	0x010a
        /*132e*/ 	.byte	0x3f
	.zero		1


	//   ....[72]....
        /*1330*/ 	.word	0x00029ce0
        /*1334*/ 	.word	0x00000003
        /*1338*/ 	.word	0x00029880
        /*133c*/ 	.short	0x010a
        /*133e*/ 	.byte	0x3f
	.zero		1


	//   ....[73]....
        /*1340*/ 	.word	0x00029d40
        /*1344*/ 	.word	0x00000061
        /*1348*/ 	.word	0x00029890
        /*134c*/ 	.short	0x010a
        /*134e*/ 	.byte	0x3f
	.zero		1


	//   ....[74]....
        /*1350*/ 	.word	0x00029d90
        /*1354*/ 	.word	0x00000061
        /*1358*/ 	.word	0x00029890
        /*135c*/ 	.short	0x010a
        /*135e*/ 	.byte	0x3f
	.zero		1


	//   ....[75]....
        /*1360*/ 	.word	0x00029de0
        /*1364*/ 	.word	0x00000061
        /*1368*/ 	.word	0x00029890
        /*136c*/ 	.short	0x010a
        /*136e*/ 	.byte	0x3f
	.zero		1


	//   ....[76]....
        /*1370*/ 	.word	0x00029e30
        /*1374*/ 	.word	0x00000061
        /*1378*/ 	.word	0x000298b0
        /*137c*/ 	.short	0x010a
        /*137e*/ 	.byte	0x3f
	.zero		1


	//   ....[77]....
        /*1380*/ 	.word	0x0002a140
        /*1384*/ 	.word	0x00000010
        /*1388*/ 	.word	0x00029800
        /*138c*/ 	.short	0x010a
        /*138e*/ 	.byte	0x3f
	.zero		1


	//   ....[78]....
        /*1390*/ 	.word	0x0002a360
        /*1394*/ 	.word	0x00000010
        /*1398*/ 	.word	0x00029800
        /*139c*/ 	.short	0x010a
        /*139e*/ 	.byte	0x3f
	.zero		1


	//   ....[79]....
        /*13a0*/ 	.word	0x0002a3b0
        /*13a4*/ 	.word	0x00000003
        /*13a8*/ 	.word	0x00029830
        /*13ac*/ 	.short	0x010a
        /*13ae*/ 	.byte	0x3f
	.zero		1


	//   ....[80]....
        /*13b0*/ 	.word	0x0002a400
        /*13b4*/ 	.word	0x0000000b
        /*13b8*/ 	.word	0x00029830
        /*13bc*/ 	.short	0x010a
        /*13be*/ 	.byte	0x3f
	.zero		1


	//   ....[81]....
        /*13c0*/ 	.word	0x0002a450
        /*13c4*/ 	.word	0x0000000b
        /*13c8*/ 	.word	0x00029850
        /*13cc*/ 	.short	0x010a
        /*13ce*/ 	.byte	0x3f
	.zero		1


	//   ....[82]....
        /*13d0*/ 	.word	0x0002a4a0
        /*13d4*/ 	.word	0x0000000d
        /*13d8*/ 	.word	0x00029850
        /*13dc*/ 	.short	0x010a
        /*13de*/ 	.byte	0x3f
	.zero		1


	//   ....[83]....
        /*13e0*/ 	.word	0x0002ce40
        /*13e4*/ 	.word	0x00000012
        /*13e8*/ 	.word	0x00029820
        /*13ec*/ 	.short	0x010a
        /*13ee*/ 	.byte	0x3f
	.zero		1


	//   ....[84]....
        /*13f0*/ 	.word	0x0002ce90
        /*13f4*/ 	.word	0x00000007
        /*13f8*/ 	.word	0x000298a0
        /*13fc*/ 	.short	0x010a
        /*13fe*/ 	.byte	0x3f
	.zero		1


	//   ....[85]....
        /*1400*/ 	.word	0x0002cee0
        /*1404*/ 	.word	0x00000007
        /*1408*/ 	.word	0x000298c0
        /*140c*/ 	.short	0x010a
        /*140e*/ 	.byte	0x3f
	.zero		1


	//   ....[86]....
        /*1410*/ 	.word	0x0002cf30
        /*1414*/ 	.word	0x00000008
        /*1418*/ 	.word	0x000298a0
        /*141c*/ 	.short	0x010a
        /*141e*/ 	.byte	0x3f
	.zero		1


	//   ....[87]....
        /*1420*/ 	.word	0x0002cf80
        /*1424*/ 	.word	0x00000008
        /*1428*/ 	.word	0x000298c0
        /*142c*/ 	.short	0x010a
        /*142e*/ 	.byte	0x3f
	.zero		1


	//   ....[88]....
        /*1430*/ 	.word	0x0002d120
        /*1434*/ 	.word	0x00000002
        /*1438*/ 	.word	0x00029880
        /*143c*/ 	.short	0x010a
        /*143e*/ 	.byte	0x3f
	.zero		1


	//   ....[89]....
        /*1440*/ 	.word	0x0002d170
        /*1444*/ 	.word	0x00000002
        /*1448*/ 	.word	0x00029840
        /*144c*/ 	.short	0x010a
        /*144e*/ 	.byte	0x3f
	.zero		1


	//   ....[90]....
        /*1450*/ 	.word	0x0002d770
        /*1454*/ 	.word	0x00000012
        /*1458*/ 	.word	0x00029820
        /*145c*/ 	.short	0x010a
        /*145e*/ 	.byte	0x3f
	.zero		1


	//   ....[91]....
        /*1460*/ 	.word	0x0002d7c0
        /*1464*/ 	.word	0x00000005
        /*1468*/ 	.word	0x00029880
        /*146c*/ 	.short	0x010a
        /*146e*/ 	.byte	0x3f
	.zero		1


	//   ....[92]....
        /*1470*/ 	.word	0x0002d810
        /*1474*/ 	.word	0x00000005
        /*1478*/ 	.word	0x00029840
        /*147c*/ 	.short	0x010a
        /*147e*/ 	.byte	0x3f
	.zero		1


	//   ....[93]....
        /*1480*/ 	.word	0x0002d860
        /*1484*/ 	.word	0x00000014
        /*1488*/ 	.word	0x00029870
        /*148c*/ 	.short	0x010a
        /*148e*/ 	.byte	0x3f
	.zero		1


	//   ....[94]....
        /*1490*/ 	.word	0x0002d8b0
        /*1494*/ 	.word	0x00000014
        /*1498*/ 	.word	0x00029860
        /*149c*/ 	.short	0x010a
        /*149e*/ 	.byte	0x3f
	.zero		1


	//   ....[95]....
        /*14a0*/ 	.word	0x0002d900
        /*14a4*/ 	.word	0x00000010
        /*14a8*/ 	.word	0x00029870
        /*14ac*/ 	.short	0x010a
        /*14ae*/ 	.byte	0x3f
	.zero		1


	//   ....[96]....
        /*14b0*/ 	.word	0x0002d950
        /*14b4*/ 	.word	0x00000010
        /*14b8*/ 	.word	0x00029860
        /*14bc*/ 	.short	0x010a
        /*14be*/ 	.byte	0x3f
	.zero		1


	//   ....[97]....
        /*14c0*/ 	.word	0x0002e490
        /*14c4*/ 	.word	0x00000000
        /*14c8*/ 	.word	0x00029820
        /*14cc*/ 	.short	0x010a
        /*14ce*/ 	.byte	0x3f
	.zero		1


	//   ....[98]....
        /*14d0*/ 	.word	0x0002e630
        /*14d4*/ 	.word	0x00000006
        /*14d8*/ 	.word	0x00000000
        /*14dc*/ 	.short	0x010a
        /*14de*/ 	.byte	0x3f
	.zero		1


	//   ....[99]....
        /*14e0*/ 	.word	0x0002e680
        /*14e4*/ 	.word	0x00000007
        /*14e8*/ 	.word	0x00000000
        /*14ec*/ 	.short	0x010a
        /*14ee*/ 	.byte	0x3f
	.zero		1


	//   ....[100]....
        /*14f0*/ 	.word	0x0002e6d0
        /*14f4*/ 	.word	0x00000004
        /*14f8*/ 	.word	0x00029860
        /*14fc*/ 	.short	0x010a
        /*14fe*/ 	.byte	0x3f
	.zero		1


	//   ....[101]....
        /*1500*/ 	.word	0x0002e720
        /*1504*/ 	.word	0x00000003
        /*1508*/ 	.word	0x00029860
        /*150c*/ 	.short	0x010a
        /*150e*/ 	.byte	0x3f
	.zero		1


	//   ....[102]....
        /*1510*/ 	.word	0x0002e770
        /*1514*/ 	.word	0x00000004
        /*1518*/ 	.word	0x00029880
        /*151c*/ 	.short	0x010a
        /*151e*/ 	.byte	0x3f
	.zero		1


	//----- nvinfo : EIATTR_NUM_MBARRIERS
	.align		4
.L_152:
        /*1520*/ 	.byte	0x03, 0x38
        /*1522*/ 	.short	0x0016


	//----- nvinfo : EIATTR_EXIT_INSTR_OFFSETS
	.align		4
        /*1524*/ 	.byte	0x04, 0x1c
        /*1526*/ 	.short	(.L_154 - .L_153)


	//   ....[0]....
.L_153:
        /*1528*/ 	.word	0x00029d30


	//----- nvinfo : EIATTR_MAX_THREADS
	.align		4
.L_154:
        /*152c*/ 	.byte	0x04, 0x05
        /*152e*/ 	.short	(.L_156 - .L_155)
.L_155:
        /*1530*/ 	.word	0x00000180
        /*1534*/ 	.word	0x00000001
        /*1538*/ 	.word	0x00000001


	//----- nvinfo : EIATTR_CRS_STACK_SIZE
	.align		4
.L_156:
        /*153c*/ 	.byte	0x04, 0x1e
        /*153e*/ 	.short	(.L_158 - .L_157)
.L_157:
        /*1540*/ 	.word	0x00000000


	//----- nvinfo : EIATTR_CBANK_PARAM_SIZE
	.align		4
.L_158:
        /*1544*/ 	.byte	0x03, 0x19
        /*1546*/ 	.short	0x0af0


	//----- nvinfo : EIATTR_PARAM_CBANK
	.align		4
        /*1548*/ 	.byte	0x04, 0x0a
        /*154a*/ 	.short	(.L_160 - .L_159)
	.align		4
.L_159:
        /*154c*/ 	.word	index@(.nv.constant0._ZN7cutlass13device_kernelIN5flash11enable_sm90INS1_16FlashAttnFwdSm90INS1_25CollectiveMainloopFwdSm90ILi2EN4cute5tupleIJNS5_1CILi1EEES8_S8_EEENS6_IJNS7_ILi128EEENS7_ILi160EEENS7_ILi192EEEEEELi128ENS_12float_e4m3_tEfNS_4arch4Sm90ELb0ELb0ELb0ELb1ELb0ELb1ELb0ELb1ELb1ELb1ELb1ELb0EEENS1_21CollectiveEpilogueFwdINS6_IJSA_SA_SB_EEES9_NS_10bfloat16_tESG_Li256ELb1ELb1ELb1ELb1EEENS1_36VarlenDynamicPersistentTileSchedulerILi128ELi160ELi256ELi128ELb1ELb1ELb1ELb0ELb1ELb1EEEEEEEEEvNT_6ParamsE)
        /*1550*/ 	.short	0x0210
        /*1552*/ 	.short	0x0af0


	//----- nvinfo : EIATTR_SW_WAR
	.align		4
.L_160:
        /*1554*/ 	.byte	0x04, 0x36
        /*1556*/ 	.short	(.L_162 - .L_161)
.L_161:
        /*1558*/ 	.word	0x00000008
.L_162:


//--------------------- .nv.info._ZN7cutlass13device_kernelIN5flash11enable_sm90INS1_16FlashAttnFwdSm90INS1_25CollectiveMainloopFwdSm90ILi2EN4cute5tupleIJNS5_1CILi1EEES8_S8_EEENS6_IJNS7_ILi128EEENS7_ILi160EEENS7_ILi192EEEEEELi128ENS_12float_e4m3_tEfNS_4arch4Sm90ELb0ELb1ELb0ELb0ELb0ELb0ELb0ELb1ELb1ELb1ELb1ELb0EEENS1_21CollectiveEpilogueFwdINS6_IJSA_SA_SB_EEES9_NS_10bfloat16_tESG_Li256ELb0ELb1ELb1ELb1EEENS1_19SingleTileSchedulerILb0ELb1ELb1ELi128EEEEEEEEEvNT_6ParamsE --------------------------
	.section	.nv.info._ZN7cutlass13device_kernelIN5flash11enable_sm90INS1_16FlashAttnFwdSm90INS1_25CollectiveMainloopFwdSm90ILi2EN4cute5tupleIJNS5_1CILi1EEES8_S8_EEENS6_IJNS7_ILi128EEENS7_ILi160EEENS7_ILi192EEEEEELi128ENS_12float_e4m3_tEfNS_4arch4Sm90ELb0ELb1ELb0ELb0ELb0ELb0ELb0ELb1ELb1ELb1ELb1ELb0EEENS1_21CollectiveEpilogueFwdINS6_IJSA_SA_SB_EEES9_NS_10bfloat16_tESG_Li256ELb0ELb1ELb1ELb1EEENS1_19SingleTileSchedulerILb0ELb1ELb1ELi128EEEEEEEEEvNT_6ParamsE,"",@"SHT_CUDA_INFO"
	.sectionflags	@""
	.align	4


	//----- nvinfo : EIATTR_CUDA_API_VERSION
	.align		4
        /*0000*/ 	.byte	0x04, 0x37
        /*0002*/ 	.short	(.L_164 - .L_163)
.L_163:
        /*0004*/ 	.word	0x00000082


	//----- nvinfo : EIATTR_KPARAM_INFO
	.align		4
.L_164:
        /*0008*/ 	.byte	0x04, 0x17
        /*000a*/ 	.short	(.L_166 - .L_165)
.L_165:
        /*000c*/ 	.word	0x00000000
        /*0010*/ 	.short	0x0000
        /*0012*/ 	.short	0x0070
        /*0014*/ 	.byte	0x00, 0xf0, 0x01, 0x28


	//----- nvinfo : EIATTR_SPARSE_MMA_MASK
	.align		4
.L_166:
        /*0018*/ 	.byte	0x03, 0x50
        /*001a*/ 	.short	0x0000


	//----- nvinfo : EIATTR_MAXREG_COUNT
	.align		4
        /*001c*/ 	.byte	0x03, 0x1b
        /*001e*/ 	.short	0x00a8


	//----- nvinfo : EIATTR_NUM_BARRIERS
	.align		4
        /*0020*/ 	.byte	0x02, 0x4c
        /*0022*/ 	.byte	0x10
	.zero		1


	//----- nvinfo : EIATTR_EXTERNS
	.align		4
        /*0024*/ 	.byte	0x04, 0x0f
        /*0026*/ 	.short	(.L_168 - .L_167)


	//   ....[0]....
	.align		4
.L_167:
        /*0028*/ 	.word	index@(__assertfail)


	//----- nvinfo : EIATTR_ANNOTATIONS
	.align		4
.L_168:
        /*002c*/ 	.byte	0x04, 0x55
        /*002e*/ 	.short	(.L_170 - .L_169)


	//   ....[0]....
.L_169:
        /* <DEDUP_REMOVED lines=13> */


	//----- nvinfo : EIATTR_MERCURY_ISA_VERSION
	.align		4
.L_170:
        /*00f0*/ 	.byte	0x03, 0x5f
        /*00f2*/ 	.short	0x0101


	//----- nvinfo : EIATTR_INT_WARP_WIDE_INSTR_OFFSETS
	.align		4
        /*00f4*/ 	.byte	0x04, 0x31
        /*00f6*/ 	.short	(.L_172 - .L_171)


	//   ....[0]....
.L_171:
        /*00f8*/ 	.word	0x00000130


	//   ....[1]....
        /*00fc*/ 	.word	0x00000170


	//   ....[2]....
        /*0100*/ 	.word	0x000001e0


	//----- nvinfo : EIATTR_COOP_GROUP_MASK_REGIDS
	.align		4
.L_172:
        /*0104*/ 	.byte	0x04, 0x29
        /*0106*/ 	.short	(.L_174 - .L_173)


	//   ....[0]....
.L_173:
        /*0108*/ 	.word	0xffffffff


	//   ....[1]....
        /*010c*/ 	.word	0xffffffff


	//   ....[2]....
        /*0110*/ 	.word	0xffffffff


	//   ....[3]....
        /*0114*/ 	.word	0xffffffff


	//   ....[4]....
        /*0118*/ 	.word	0xffffffff


	//   ....[5]....
        /*011c*/ 	.word	0xffffffff


	//   ....[6]....
        /*0120*/ 	.word	0xffffffff


	//   ....[7]....
        /*0124*/ 	.word	0xffffffff


	//   ....[8]....
        /*0128*/ 	.word	0xffffffff


	//   ....[9]....
        /*012c*/ 	.word	0xffffffff


	//   ....[10]....
        /*0130*/ 	.word	0xffffffff


	//   ....[11]....
        /*0134*/ 	.word	0xffffffff


	//   ....[12]....
        /*0138*/ 	.word	0xffffffff


	//   ....[13]....
        /*013c*/ 	.word	0xffffffff


	//   ....[14]....
        /*0140*/ 	.word	0xffffffff


	//   ....[15]....
        /*0144*/ 	.word	0xffffffff


	//   ....[16]....
        /*0148*/ 	.word	0xffffffff


	//   ....[17]....
        /*014c*/ 	.word	0xffffffff


	//   ....[18]....
        /*0150*/ 	.word	0xffffffff


	//   ....[19]....
        /*0154*/ 	.word	0xffffffff


	//   ....[20]....
        /*0158*/ 	.word	0xffffffff


	//   ....[21]....
        /*015c*/ 	.word	0xffffffff


	//   ....[22]....
        /*0160*/ 	.word	0xffffffff


	//   ....[23]....
        /*0164*/ 	.word	0xffffffff


	//   ....[24]....
        /*0168*/ 	.word	0xffffffff


	//   ....[25]....
        /*016c*/ 	.word	0xffffffff


	//   ....[26]....
        /*0170*/ 	.word	0xffffffff


	//   ....[27]....
        /*0174*/ 	.word	0xffffffff


	//   ....[28]....
        /*0178*/ 	.word	0xffffffff


	//   ....[29]....
        /*017c*/ 	.word	0xffffffff


	//   ....[30]....
        /*0180*/ 	.word	0xffffffff


	//   ....[31]....
        /*0184*/ 	.word	0xffffffff


	//   ....[32]....
        /*0188*/ 	.word	0xffffffff


	//   ....[33]....
        /*018c*/ 	.word	0xffffffff


	//   ....[34]....
        /*0190*/ 	.word	0xffffffff


	//   ....[35]....
        /*0194*/ 	.word	0xffffffff


	//   ....[36]....
        /*0198*/ 	.word	0xffffffff


	//   ....[37]....
        /*019c*/ 	.word	0xffffffff


	//   ....[38]....
        /*01a0*/ 	.word	0xffffffff


	//   ....[39]....
        /*01a4*/ 	.word	0xffffffff


	//   ....[40]....
        /*01a8*/ 	.word	0xffffffff


	//   ....[41]....
        /*01ac*/ 	.word	0xffffffff


	//   ....[42]....
        /*01b0*/ 	.word	0xffffffff


	//   ....[43]....
        /*01b4*/ 	.word	0xffffffff


	//   ....[44]....
        /*01b8*/ 	.word	0xffffffff


	//   ....[45]....
        /*01bc*/ 	.word	0xffffffff


	//   ....[46]....
        /*01c0*/ 	.word	0xffffffff


	//   ....[47]....
        /*01c4*/ 	.word	0xffffffff


	//   ....[48]....
        /*01c8*/ 	.word	0xffffffff


	//   ....[49]....
        /*01cc*/ 	.word	0xffffffff


	//   ....[50]....
        /*01d0*/ 	.word	0xffffffff


	//   ....[51]....
        /*01d4*/ 	.word	0xffffffff


	//   ....[52]....
        /*01d8*/ 	.word	0xffffffff


	//   ....[53]....
        /*01dc*/ 	.word	0xffffffff


	//   ....[54]....
        /*01e0*/ 	.word	0xffffffff


	//   ....[55]....
        /*01e4*/ 	.word	0xffffffff


	//   ....[56]....
        /*01e8*/ 	.word	0xffffffff


	//   ....[57]....
        /*01ec*/ 	.word	0xffffffff


	//   ....[58]....
        /*01f0*/ 	.word	0xffffffff


	//   ....[59]....
        /*01f4*/ 	.word	0xffffffff


	//   ....[60]....
        /*01f8*/ 	.word	0xffffffff


	//   ....[61]....
        /*01fc*/ 	.word	0xffffffff


	//   ....[62]....
        /*0200*/ 	.word	0xffffffff


	//   ....[63]....
        /*0204*/ 	.word	0xffffffff


	//   ....[64]....
        /*0208*/ 	.word	0xffffffff


	//   ....[65]....
        /*020c*/ 	.word	0xffffffff


	//   ....[66]....
        /*0210*/ 	.word	0xffffffff


	//   ....[67]....
        /*0214*/ 	.word	0xffffffff


	//   ....[68]....
        /*0218*/ 	.word	0xffffffff


	//   ....[69]....
        /*021c*/ 	.word	0xffffffff


	//   ....[70]....
        /*0220*/ 	.word	0xffffffff


	//   ....[71]....
        /*0224*/ 	.word	0xffffffff


	//   ....[72]....
        /*0228*/ 	.word	0xffffffff


	//   ....[73]....
        /*022c*/ 	.word	0xffffffff


	//   ....[74]....
        /*0230*/ 	.word	0xffffffff


	//   ....[75]....
        /*0234*/ 	.word	0xffffffff


	//   ....[76]....
        /*0238*/ 	.word	0xffffffff


	//   ....[77]....
        /*023c*/ 	.word	0xffffffff


	//   ....[78]....
        /*0240*/ 	.word	0xffffffff


	//   ....[79]....
        /*0244*/ 	.word	0xffffffff


	//   ....[80]....
        /*0248*/ 	.word	0xffffffff


	//   ....[81]....
        /*024c*/ 	.word	0xffffffff


	//   ....[82]....
        /*0250*/ 	.word	0xffffffff


	//   ....[83]....
        /*0254*/ 	.word	0xffffffff


	//   ....[84]....
        /*0258*/ 	.word	0xffffffff


	//   ....[85]....
        /*025c*/ 	.word	0xffffffff


	//   ....[86]....
        /*0260*/ 	.word	0xffffffff


	//   ....[87]....
        /*0264*/ 	.word	0xffffffff


	//   ....[88]....
        /*0268*/ 	.word	0xffffffff


	//   ....[89]....
        /*026c*/ 	.word	0xffffffff


	//   ....[90]....
        /*0270*/ 	.word	0xffffffff


	//   ....[91]....
        /*0274*/ 	.word	0xffffffff


	//   ....[92]....
        /*0278*/ 	.word	0xffffffff


	//   ....[93]....
        /*027c*/ 	.word	0xffffffff


	//   ....[94]....
        /*0280*/ 	.word	0xffffffff


	//   ....[95]....
        /*0284*/ 	.word	0xffffffff


	//   ....[96]....
        /*0288*/ 	.word	0xffffffff


	//   ....[97]....
        /*028c*/ 	.word	0xffffffff


	//   ....[98]....
        /*0290*/ 	.word	0xffffffff


	//   ....[99]....
        /*0294*/ 	.word	0xffffffff


	//   ....[100]....
        /*0298*/ 	.word	0xffffffff


	//   ....[101]....
        /*029c*/ 	.word	0xffffffff


	//   ....[102]....
        /*02a0*/ 	.word	0xffffffff


	//   ....[103]....
        /*02a4*/ 	.word	0xffffffff


	//   ....[104]....
        /*02a8*/ 	.word	0xffffffff


	//   ....[105]....
        /*02ac*/ 	.word	0xffffffff


	//   ....[106]....
        /*02b0*/ 	.word	0xffffffff


	//   ....[107]....
        /*02b4*/ 	.word	0xffffffff


	//   ....[108]....
        /*02b8*/ 	.word	0xffffffff


	//   ....[109]....
        /*02bc*/ 	.word	0xffffffff


	//   ....[110]....
        /*02c0*/ 	.word	0xffffffff


	//   ....[111]....
        /*02c4*/ 	.word	0xffffffff


	//   ....[112]....
        /*02c8*/ 	.word	0xffffffff


	//   ....[113]....
        /*02cc*/ 	.word	0xffffffff


	//   ....[114]....
        /*02d0*/ 	.word	0xffffffff


	//   ....[115]....
        /*02d4*/ 	.word	0xffffffff


	//   ....[116]....
        /*02d8*/ 	.word	0xffffffff


	//   ....[117]....
        /*02dc*/ 	.word	0x0500000f


	//   ....[118]....
        /*02e0*/ 	.word	0x0500000f


	//   ....[119]....
        /*02e4*/ 	.word	0x0500000f


	//   ....[120]....
        /*02e8*/ 	.word	0x0500000f


	//   ....[121]....
        /*02ec*/ 	.word	0x0500000f


	//   ....[122]....
        /*02f0*/ 	.word	0x0500000f


	//   ....[123]....
        /*02f4*/ 	.word	0x0500000f


	//   ....[124]....
        /*02f8*/ 	.word	0x0500000f


	//   ....[125]....
        /*02fc*/ 	.word	0x0500000f


	//----- nvinfo : EIATTR_COOP_GROUP_INSTR_OFFSETS
	.align		4
.L_174:
        /*0300*/ 	.byte	0x04, 0x28
        /*0302*/ 	.short	(.L_176 - .L_175)


	//   ....[0]....
.L_175:
        /*0304*/ 	.word	0x00000070


	//   ....[1]....
        /*0308*/ 	.word	0x00000140


	//   ....[2]....
        /*030c*/ 	.word	0x00000190


	//   ....[3]....
        /*0310*/ 	.word	0x000003c0


	//   ....[4]....
        /*0314*/ 	.word	0x00000520


	//   ....[5]....
        /*0318*/ 	.word	0x00000640


	//   ....[6]....
        /*031c*/ 	.word	0x000007a0


	//   ....[7]....
        /*0320*/ 	.word	0x000018e0


	//   ....[8]....
        /*0324*/ 	.word	0x00002ca0


	//   ....[9]....
        /*0328*/ 	.word	0x00003b90


	//   ....[10]....
        /*032c*/ 	.word	0x000043e0


	//   ....[11]....
        /*0330*/ 	.word	0x000044f0


	//   ....[12]....
        /*0334*/ 	.word	0x00005090


	//   ....[13]....
        /*0338*/ 	.word	0x000050f0


	//   ....[14]....
        /*033c*/ 	.word	0x00007530


	//   ....[15]....
        /*0340*/ 	.word	0x000083d0


	//   ....[16]....
        /*0344*/ 	.word	0x00008c10


	//   ....[17]....
        /*0348*/ 	.word	0x00008d20


	//   ....[18]....
        /*034c*/ 	.word	0x00009850


	//   ....[19]....
        /*0350*/ 	.word	0x000098d0


	//   ....[20]....
        /*0354*/ 	.word	0x0000c320


	//   ....[21]....
        /*0358*/ 	.word	0x0000c380


	//   ....[22]....
        /*035c*/ 	.word	0x0000c3b0


	//   ....[23]....
        /*0360*/ 	.word	0x0000c3d0


	//   ....[24]....
        /*0364*/ 	.word	0x0000ed50


	//   ....[25]....
        /*0368*/ 	.word	0x0000efe0


	//   ....[26]....
        /*036c*/ 	.word	0x00010430


	//   ....[27]....
        /*0370*/ 	.word	0x00010540


	//   ....[28]....
        /*0374*/ 	.word	0x000110a0


	//   ....[29]....
        /*0378*/ 	.word	0x00011110


	//   ....[30]....
        /*037c*/ 	.word	0x00012820


	//   ....[31]....
        /*0380*/ 	.word	0x00012830


	//   ....[32]....
        /*0384*/ 	.word	0x000128b0


	//   ....[33]....
        /*0388*/ 	.word	0x000128c0


	//   ....[34]....
        /*038c*/ 	.word	0x000137a0


	//   ....[35]....
        /*0390*/ 	.word	0x000137b0


	//   ....[36]....
        /*0394*/ 	.word	0x000137c0


	//   ....[37]....
        /*0398*/ 	.word	0x000137e0


	//   ....[38]....
        /*039c*/ 	.word	0x000137f0


	//   ....[39]....
        /*03a0*/ 	.word	0x00013800


	//   ....[40]....
        /*03a4*/ 	.word	0x00013810


	//   ....[41]....
        /*03a8*/ 	.word	0x00013820


	//   ....[42]....
        /*03ac*/ 	.word	0x00013830


	//   ....[43]....
        /*03b0*/ 	.word	0x00013840


	//   ....[44]....
        /*03b4*/ 	.word	0x00013850


	//   ....[45]....
        /*03b8*/ 	.word	0x00013870


	//   ....[46]....
        /*03bc*/ 	.word	0x00013880


	//   ....[47]....
        /*03c0*/ 	.word	0x00013890


	//   ....[48]....
        /*03c4*/ 	.word	0x000138a0


	//   ....[49]....
        /*03c8*/ 	.word	0x000138b0


	//   ....[50]....
        /*03cc*/ 	.word	0x000138c0


	//   ....[51]....
        /*03d0*/ 	.word	0x000138d0


	//   ....[52]....
        /*03d4*/ 	.word	0x000138e0


	//   ....[53]....
        /*03d8*/ 	.word	0x000138f0


	//   ....[54]....
        /*03dc*/ 	.word	0x00013900


	//   ....[55]....
        /*03e0*/ 	.word	0x00013910


	//   ....[56]....
        /*03e4*/ 	.word	0x00013920


	//   ....[57]....
        /*03e8*/ 	.word	0x00013930


	//   ....[58]....
        /*03ec*/ 	.word	0x00013940


	//   ....[59]....
        /*03f0*/ 	.word	0x00013950


	//   ....[60]....
        /*03f4*/ 	.word	0x00013960


	//   ....[61]....
        /*03f8*/ 	.word	0x00013970


	//   ....[62]....
        /*03fc*/ 	.word	0x00013980


	//   ....[63]....
        /*0400*/ 	.word	0x00013990


	//   ....[64]....
        /*0404*/ 	.word	0x000139b0


	//   ....[65]....
        /*0408*/ 	.word	0x000139c0


	//   ....[66]....
        /*040c*/ 	.word	0x000139d0


	//   ....[67]....
        /*0410*/ 	.word	0x000139e0


	//   ....[68]....
        /*0414*/ 	.word	0x000139f0


	//   ....[69]....
        /*0418*/ 	.word	0x00013a00


	//   ....[70]....
        /*041c*/ 	.word	0x00013a10


	//   ....[71]....
        /*0420*/ 	.word	0x00013a30


	//   ....[72]....
        /*0424*/ 	.word	0x00013a40


	//   ....[73]....
        /*0428*/ 	.word	0x00013a50


	//   ....[74]....
        /*042c*/ 	.word	0x00013a60


	//   ....[75]....
        /*0430*/ 	.word	0x00013a80


	//   ....[76]....
        /*0434*/ 	.word	0x00013a90


	//   ....[77]....
        /*0438*/ 	.word	0x00013ac0


	//   ....[78]....
        /*043c*/ 	.word	0x00013ad0


	//   ....[79]....
        /*0440*/ 	.word	0x00013ae0


	//   ....[80]....
        /*0444*/ 	.word	0x00013af0


	//   ....[81]....
        /*0448*/ 	.word	0x00013b10


	//   ....[82]....
        /*044c*/ 	.word	0x00013b20


	//   ....[83]....
        /*0450*/ 	.word	0x00013b30


	//   ....[84]....
        /*0454*/ 	.word	0x00013b40


	//   ....[85]....
        /*0458*/ 	.word	0x00013b50


	//   ....[86]....
        /*045c*/ 	.word	0x00013b80


	//   ....[87]....
        /*0460*/ 	.word	0x00013bc0


	//   ....[88]....
        /*0464*/ 	.word	0x00013bf0


	//   ....[89]....
        /*0468*/ 	.word	0x00013c30


	//   ....[90]....
        /*046c*/ 	.word	0x00013c60


	//   ....[91]....
        /*0470*/ 	.word	0x00013c90


	//   ....[92]....
        /*0474*/ 	.word	0x00013cc0


	//   ....[93]....
        /*0478*/ 	.word	0x00013ce0


	//   ....[94]....
        /*047c*/ 	.word	0x00013cf0


	//   ....[95]....
        /*0480*/ 	.word	0x00013d20


	//   ....[96]....
        /*0484*/ 	.word	0x00013d50


	//   ....[97]....
        /*0488*/ 	.word	0x00013d70


	//   ....[98]....
        /*048c*/ 	.word	0x00014180


	//   ....[99]....
        /*0490*/ 	.word	0x000141c0


	//   ....[100]....
        /*0494*/ 	.word	0x00014200


	//   ....[101]....
        /*0498*/ 	.word	0x00014240


	//   ....[102]....
        /*049c*/ 	.word	0x00014290


	//   ....[103]....
        /*04a0*/ 	.word	0x000142c0


	//   ....[104]....
        /*04a4*/ 	.word	0x00014970


	//   ....[105]....
        /*04a8*/ 	.word	0x000149a0


	//   ....[106]....
        /*04ac*/ 	.word	0x00015520


	//   ....[107]....
        /*04b0*/ 	.word	0x00016700


	//   ....[108]....
        /*04b4*/ 	.word	0x00017230


	//   ....[109]....
        /*04b8*/ 	.word	0x00017270


	//   ....[110]....
        /*04bc*/ 	.word	0x000172b0


	//   ....[111]....
        /*04c0*/ 	.word	0x00017350


	//   ....[112]....
        /*04c4*/ 	.word	0x00017360


	//   ....[113]....
        /*04c8*/ 	.word	0x000173f0


	//   ....[114]....
        /*04cc*/ 	.word	0x00017420


	//   ....[115]....
        /*04d0*/ 	.word	0x00017430


	//   ....[116]....
        /*04d4*/ 	.word	0x00018e00


	//   ....[117]....
        /*04d8*/ 	.word	0x00019490


	//   ....[118]....
        /*04dc*/ 	.word	0x00019660


	//   ....[119]....
        /*04e0*/ 	.word	0x000196b0


	//   ....[120]....
        /*04e4*/ 	.word	0x00019750


	//   ....[121]....
        /*04e8*/ 	.word	0x00019850


	//   ....[122]....
        /*04ec*/ 	.word	0x000198b0


	//   ....[123]....
        /*04f0*/ 	.word	0x000199b0


	//   ....[124]....
        /*04f4*/ 	.word	0x00019a20


	//   ....[125]....
        /*04f8*/ 	.word	0x00019b00


	//----- nvinfo : EIATTR_REG_RECONFIG
	.align		4
.L_176:
        /*04fc*/ 	.byte	0x01, 0x54
	.zero		2


	//----- nvinfo : EIATTR_SYSCALL_OFFSETS
	.align		4
        /*0500*/ 	.byte	0x04, 0x46
        /*0502*/ 	.short	(.L_178 - .L_177)


	//   ....[0]....
.L_177:
        /*0504*/ 	.word	0x00001aa0


	//   ....[1]....
        /*0508*/ 	.word	0x00016070


	//   ....[2]....
        /*050c*/ 	.word	0x000161b0


	//   ....[3]....
        /*0510*/ 	.word	0x000162f0


	//   ....[4]....
        /*0514*/ 	.word	0x00016410


	//   ....[5]....
        /*0518*/ 	.word	0x00016e70


	//----- nvinfo : EIATTR_MBARRIER_INSTR_OFFSETS
	.align		4
.L_178:
        /*051c*/ 	.byte	0x04, 0x39
        /*051e*/ 	.short	(.L_180 - .L_179)


	//   ....[0]....
.L_179:
        /*0520*/ 	.word	0x00000270
        /*0524*/ 	.word	0x000000ff
        /*0528*/ 	.word	0x00029800
        /*052c*/ 	.short	0x0100
        /*052e*/ 	.byte	0x08
	.zero		1


	//   ....[1]....
        /*0530*/ 	.word	0x00000280
        /*0534*/ 	.word	0x000000ff
        /*0538*/ 	.word	0x00029820
        /*053c*/ 	.short	0x0100
        /*053e*/ 	.byte	0x08
	.zero		1


	//   ....[2]....
        /*0540*/ 	.word	0x00000370
        /*0544*/ 	.word	0x000000ff
        /*0548*/ 	.word	0x00029830
        /*054c*/ 	.short	0x0100
        /*054e*/ 	.byte	0x08
	.zero		1


	//   ....[3]....
        /*0550*/ 	.word	0x00000380
        /*0554*/ 	.word	0x000000ff
        /*0558*/ 	.word	0x00029840
        /*055c*/ 	.short	0x0100
        /*055e*/ 	.byte	0x08
	.zero		1


	//   ....[4]....
        /*0560*/ 	.word	0x00000390
        /*0564*/ 	.word	0x000000ff
        /*0568*/ 	.word	0x00029838
        /*056c*/ 	.short	0x0100
        /*056e*/ 	.byte	0x08
	.zero		1


	//   ....[5]....
        /*0570*/ 	.word	0x000003a0
        /*0574*/ 	.word	0x000000ff
        /*0578*/ 	.word	0x00029848
        /*057c*/ 	.short	0x0100
        /*057e*/ 	.byte	0x08
	.zero		1


	//   ....[6]....
        /*0580*/ 	.word	0x000004d0
        /*0584*/ 	.word	0x000000ff
        /*0588*/ 	.word	0x00029850
        /*058c*/ 	.short	0x0100
        /*058e*/ 	.byte	0x08
	.zero		1


	//   ....[7]....
        /*0590*/ 	.word	0x000004e0
        /*0594*/ 	.word	0x000000ff
        /*0598*/ 	.word	0x00029860
        /*059c*/ 	.short	0x0100
        /*059e*/ 	.byte	0x08
	.zero		1


	//   ....[8]....
        /*05a0*/ 	.word	0x000004f0
        /*05a4*/ 	.word	0x000000ff
        /*05a8*/ 	.word	0x00029858
        /*05ac*/ 	.short	0x0100
        /*05ae*/ 	.byte	0x08
	.zero		1


	//   ....[9]....
        /*05b0*/ 	.word	0x00000500
        /*05b4*/ 	.word	0x000000ff
        /*05b8*/ 	.word	0x00029868
        /*05bc*/ 	.short	0x0100
        /*05be*/ 	.byte	0x08
	.zero		1


	//   ....[10]....
        /*05c0*/ 	.word	0x000005f0
        /*05c4*/ 	.word	0x000000ff
        /*05c8*/ 	.word	0x00029870
        /*05cc*/ 	.short	0x0100
        /*05ce*/ 	.byte	0x06
	.zero		1


	//   ....[11]....
        /*05d0*/ 	.word	0x00000600
        /*05d4*/ 	.word	0x000000ff
        /*05d8*/ 	.word	0x00029880
        /*05dc*/ 	.short	0x0100
        /*05de*/ 	.byte	0x06
	.zero		1


	//   ....[12]....
        /*05e0*/ 	.word	0x00000610
        /*05e4*/ 	.word	0x000000ff
        /*05e8*/ 	.word	0x00029878
        /*05ec*/ 	.short	0x0100
        /*05ee*/ 	.byte	0x06
	.zero		1


	//   ....[13]....
        /*05f0*/ 	.word	0x00000620
        /*05f4*/ 	.word	0x000000ff
        /*05f8*/ 	.word	0x00029888
        /*05fc*/ 	.short	0x0100
        /*05fe*/ 	.byte	0x06
	.zero		1


	//   ....[14]....
        /*0600*/ 	.word	0x00000750
        /*0604*/ 	.word	0x000000ff
        /*0608*/ 	.word	0x00029890
        /*060c*/ 	.short	0x0100
        /*060e*/ 	.byte	0x08
	.zero		1


	//   ....[15]....
        /*0610*/ 	.word	0x00000760
        /*0614*/ 	.word	0x000000ff
        /*0618*/ 	.word	0x000298a0
        /*061c*/ 	.short	0x0100
        /*061e*/ 	.byte	0x08
	.zero		1


	//   ....[16]....
        /*0620*/ 	.word	0x00000770
        /*0624*/ 	.word	0x000000ff
        /*0628*/ 	.word	0x00029898
        /*062c*/ 	.short	0x0100
        /*062e*/ 	.byte	0x08
	.zero		1


	//   ....[17]....
        /*0630*/ 	.word	0x00000780
        /*0634*/ 	.word	0x000000ff
        /*0638*/ 	.word	0x000298a8
        /*063c*/ 	.short	0x0100
        /*063e*/ 	.byte	0x08
	.zero		1


	//   ....[18]....
        /*0640*/ 	.word	0x000008b0
        /*0644*/ 	.word	0x000000ff
        /*0648*/ 	.word	0x000298b0
        /*064c*/ 	.short	0x0100
        /*064e*/ 	.byte	0x08
	.zero		1


	//   ....[19]....
        /*0650*/ 	.word	0x000008c0
        /*0654*/ 	.word	0x000000ff
        /*0658*/ 	.word	0x000298c0
        /*065c*/ 	.short	0x0100
        /*065e*/ 	.byte	0x08
	.zero		1


	//   ....[20]....
        /*0660*/ 	.word	0x000008d0
        /*0664*/ 	.word	0x000000ff
        /*0668*/ 	.word	0x000298b8
        /*066c*/ 	.short	0x0100
        /*066e*/ 	.byte	0x08
	.zero		1


	//   ....[21]....
        /*0670*/ 	.word	0x000008e0
        /*0674*/ 	.word	0x000000ff
        /*0678*/ 	.word	0x000298c8
        /*067c*/ 	.short	0x0100
        /*067e*/ 	.byte	0x08
	.zero		1


	//   ....[22]....
        /*0680*/ 	.word	0x00001ac0
        /*0684*/ 	.word	0x000000ff
        /*0688*/ 	.word	0x00029800
        /*068c*/ 	.short	0x010a
        /*068e*/ 	.byte	0x25
	.zero		1


	//   ....[23]....
        /*0690*/ 	.word	0x00001b50
        /*0694*/ 	.word	0x000000ff
        /*0698*/ 	.word	0x00029830
        /*069c*/ 	.short	0x010a
        /*069e*/ 	.byte	0x25
	.zero		1


	//   ....[24]....
        /*06a0*/ 	.word	0x00001be0
        /*06a4*/ 	.word	0x000000ff
        /*06a8*/ 	.word	0x00029830
        /*06ac*/ 	.short	0x010a
        /*06ae*/ 	.byte	0x25
	.zero		1


	//   ....[25]....
        /*06b0*/ 	.word	0x00002dc0
        /*06b4*/ 	.word	0x00000000
        /*06b8*/ 	.word	0x00000000
        /*06bc*/ 	.short	0x0101
        /*06be*/ 	.byte	0x3f
	.zero		1


	//   ....[26]....
        /*06c0*/ 	.word	0x000065d0
        /*06c4*/ 	.word	0x000000ff
        /*06c8*/ 	.word	0x00029830
        /*06cc*/ 	.short	0x010a
        /*06ce*/ 	.byte	0x0a
	.zero		1


	//   ....[27]....
        /*06d0*/ 	.word	0x00006610
        /*06d4*/ 	.word	0x000000ff
        /*06d8*/ 	.word	0x00029830
        /*06dc*/ 	.short	0x010a
        /*06de*/ 	.byte	0x0a
	.zero		1


	//   ....[28]....
        /*06e0*/ 	.word	0x00007250
        /*06e4*/ 	.word	0x000000ff
        /*06e8*/ 	.word	0x00029850
        /*06ec*/ 	.short	0x010a
        /*06ee*/ 	.byte	0x0a
	.zero		1


	//   ....[29]....
        /*06f0*/ 	.word	0x00007290
        /*06f4*/ 	.word	0x000000ff
        /*06f8*/ 	.word	0x00029850
        /*06fc*/ 	.short	0x010a
        /*06fe*/ 	.byte	0x0a
	.zero		1


	//   ....[30]....
        /*0700*/ 	.word	0x000075c0
        /*0704*/ 	.word	0x0000000a
        /*0708*/ 	.word	0x00000000
        /*070c*/ 	.short	0x0101
        /*070e*/ 	.byte	0x3f
	.zero		1


	//   ....[31]....
        /*0710*/ 	.word	0x0000a620
        /*0714*/ 	.word	0x000000ff
        /*0718*/ 	.word	0x00000000
        /*071c*/ 	.short	0x0101
        /*071e*/ 	.byte	0x06
	.zero		1


	//   ....[32]....
        /*0720*/ 	.word	0x0000b010
        /*0724*/ 	.word	0x000000ff
        /*0728*/ 	.word	0x00029830
        /*072c*/ 	.short	0x010a
        /*072e*/ 	.byte	0x07
	.zero		1


	//   ....[33]....
        /*0730*/ 	.word	0x0000b050
        /*0734*/ 	.word	0x000000ff
        /*0738*/ 	.word	0x00029830
        /*073c*/ 	.short	0x010a
        /*073e*/ 	.byte	0x07
	.zero		1


	//   ....[34]....
        /*0740*/ 	.word	0x0000bd20
        /*0744*/ 	.word	0x000000ff
        /*0748*/ 	.word	0x00029850
        /*074c*/ 	.short	0x010a
        /*074e*/ 	.byte	0x0a
	.zero		1


	//   ....[35]....
        /*0750*/ 	.word	0x0000bd60
        /*0754*/ 	.word	0x000000ff
        /*0758*/ 	.word	0x00029850
        /*075c*/ 	.short	0x010a
        /*075e*/ 	.byte	0x0a
	.zero		1


	//   ....[36]....
        /*0760*/ 	.word	0x0000d350
        /*0764*/ 	.word	0x00000006
        /*0768*/ 	.word	0x00000000
        /*076c*/ 	.short	0x0101
        /*076e*/ 	.byte	0x3f
	.zero		1


	//   ....[37]....
        /*0770*/ 	.word	0x0000d630
        /*0774*/ 	.word	0x000000ff
        /*0778*/ 	.word	0x00000000
        /*077c*/ 	.short	0x0101
        /*077e*/ 	.byte	0x05
	.zero		1


	//   ....[38]....
        /*0780*/ 	.word	0x0000ddd0
        /*0784*/ 	.word	0x000000ff
        /*0788*/ 	.word	0x00029830
        /*078c*/ 	.short	0x010a
        /*078e*/ 	.byte	0x0a
	.zero		1


	//   ....[39]....
        /*0790*/ 	.word	0x0000de10
        /*0794*/ 	.word	0x000000ff
        /*0798*/ 	.word	0x00029830
        /*079c*/ 	.short	0x010a
        /*079e*/ 	.byte	0x0a
	.zero		1


	//   ....[40]....
        /*07a0*/ 	.word	0x0000eaa0
        /*07a4*/ 	.word	0x000000ff
        /*07a8*/ 	.word	0x00029850
        /*07ac*/ 	.short	0x010a
        /*07ae*/ 	.byte	0x0a
	.zero		1


	//   ....[41]....
        /*07b0*/ 	.word	0x0000eae0
        /*07b4*/ 	.word	0x000000ff
        /*07b8*/ 	.word	0x00029850
        /*07bc*/ 	.short	0x010a
        /*07be*/ 	.byte	0x0a
	.zero		1


	//   ....[42]....
        /*07c0*/ 	.word	0x0000ee30
        /*07c4*/ 	.word	0x00000004
        /*07c8*/ 	.word	0x00000000
        /*07cc*/ 	.short	0x0101
        /*07ce*/ 	.byte	0x3f
	.zero		1


	//   ....[43]....
        /*07d0*/ 	.word	0x00011e40
        /*07d4*/ 	.word	0x000000ff
        /*07d8*/ 	.word	0x00000000
        /*07dc*/ 	.short	0x0101
        /*07de*/ 	.byte	0x06
	.zero		1


	//   ....[44]....
        /*07e0*/ 	.word	0x000124b0
        /*07e4*/ 	.word	0x000000ff
        /*07e8*/ 	.word	0x00029850
        /*07ec*/ 	.short	0x010a
        /*07ee*/ 	.byte	0x09
	.zero		1


	//   ....[45]....
        /*07f0*/ 	.word	0x000124f0
        /*07f4*/ 	.word	0x000000ff
        /*07f8*/ 	.word	0x00029850
        /*07fc*/ 	.short	0x010a
        /*07fe*/ 	.byte	0x09
	.zero		1


	//   ....[46]....
        /*0800*/ 	.word	0x00012ba0
        /*0804*/ 	.word	0x000000ff
        /*0808*/ 	.word	0x00000000
        /*080c*/ 	.short	0x0101
        /*080e*/ 	.byte	0x04
	.zero		1


	//   ....[47]....
        /*0810*/ 	.word	0x000142b0
        /*0814*/ 	.word	0x000000ff
        /*0818*/ 	.word	0x00000000
        /*081c*/ 	.short	0x0101
        /*081e*/ 	.byte	0x04
	.zero		1


	//   ....[48]....
        /*0820*/ 	.word	0x00016930
        /*0824*/ 	.word	0x000000ff
        /*0828*/ 	.word	0x00029880
        /*082c*/ 	.short	0x010a
        /*082e*/ 	.byte	0x26
	.zero		1


	//   ....[49]....
        /*0830*/ 	.word	0x00016a90
        /*0834*/ 	.word	0x000000ff
        /*0838*/ 	.word	0x00029840
        /*083c*/ 	.short	0x010a
        /*083e*/ 	.byte	0x26
	.zero		1


	//   ....[50]....
        /*0840*/ 	.word	0x00017580
        /*0844*/ 	.word	0x000000ff
        /*0848*/ 	.word	0x00029800
        /*084c*/ 	.short	0x0107
        /*084e*/ 	.byte	0x26
	.zero		1


	//   ....[51]....
        /*0850*/ 	.word	0x000175e0
        /*0854*/ 	.word	0x000000ff
        /*0858*/ 	.word	0x00029800
        /*085c*/ 	.short	0x0101
        /*085e*/ 	.byte	0x26
	.zero		1


	//   ....[52]....
        /*0860*/ 	.word	0x00017610
        /*0864*/ 	.word	0x000000ff
        /*0868*/ 	.word	0x00029820
        /*086c*/ 	.short	0x010a
        /*086e*/ 	.byte	0x26
	.zero		1


	//   ....[53]....
        /*0870*/ 	.word	0x00017930
        /*0874*/ 	.word	0x00000006
        /*0878*/ 	.word	0x00029880
        /*087c*/ 	.short	0x010a
        /*087e*/ 	.byte	0x3f
	.zero		1


	//   ....[54]....
        /*0880*/ 	.word	0x00017b40
        /*0884*/ 	.word	0x00000006
        /*0888*/ 	.word	0x00029840
        /*088c*/ 	.short	0x010a
        /*088e*/ 	.byte	0x3f
	.zero		1


	//   ....[55]....
        /*0890*/ 	.word	0x00017f80
        /*0894*/ 	.word	0x00000012
        /*0898*/ 	.word	0x00029870
        /*089c*/ 	.short	0x010a
        /*089e*/ 	.byte	0x3f
	.zero		1


	//   ....[56]....
        /*08a0*/ 	.word	0x00017ff0
        /*08a4*/ 	.word	0x00000012
        /*08a8*/ 	.word	0x00029860
        /*08ac*/ 	.short	0x010a
        /*08ae*/ 	.byte	0x3f
	.zero		1


	//   ....[57]....
        /*08b0*/ 	.word	0x00018520
        /*08b4*/ 	.word	0x00000012
        /*08b8*/ 	.word	0x00029850
        /*08bc*/ 	.short	0x0101
        /*08be*/ 	.byte	0x3f
	.zero		1


	//   ....[58]....
        /*08c0*/ 	.word	0x00018590
        /*08c4*/ 	.word	0x00000000
        /*08c8*/ 	.word	0x00000000
        /*08cc*/ 	.short	0x0101
        /*08ce*/ 	.byte	0x3f
	.zero		1


	//   ....[59]....
        /*08d0*/ 	.word	0x000186b0
        /*08d4*/ 	.word	0x00000003
        /*08d8*/ 	.word	0x00029870
        /*08dc*/ 	.short	0x010a
        /*08de*/ 	.byte	0x3f
	.zero		1


	//   ....[60]....
        /*08e0*/ 	.word	0x00018780
        /*08e4*/ 	.word	0x00000003
        /*08e8*/ 	.word	0x00029860
        /*08ec*/ 	.short	0x010a
        /*08ee*/ 	.byte	0x3f
	.zero		1


	//   ....[61]....
        /*08f0*/ 	.word	0x00018ca0
        /*08f4*/ 	.word	0x00000003
        /*08f8*/ 	.word	0x00029850
        /*08fc*/ 	.short	0x0101
        /*08fe*/ 	.byte	0x3f
	.zero		1


	//   ....[62]....
        /*0900*/ 	.word	0x00018d10
        /*0904*/ 	.word	0x00000000
        /*0908*/ 	.word	0x00000000
        /*090c*/ 	.short	0x0101
        /*090e*/ 	.byte	0x3f
	.zero		1


	//   ....[63]....
        /*0910*/ 	.word	0x00018db0
        /*0914*/ 	.word	0x00000009
        /*0918*/ 	.word	0x00029820
        /*091c*/ 	.short	0x010a
        /*091e*/ 	.byte	0x3f
	.zero		1


	//   ....[64]....
        /*0920*/ 	.word	0x00018f10
        /*0924*/ 	.word	0x00000005
        /*0928*/ 	.word	0x00000000
        /*092c*/ 	.short	0x010a
        /*092e*/ 	.byte	0x3f
	.zero		1


	//   ....[65]....
        /*0930*/ 	.word	0x00018f80
        /*0934*/ 	.word	0x00000007
        /*0938*/ 	.word	0x00000000
        /*093c*/ 	.short	0x010a
        /*093e*/ 	.byte	0x3f
	.zero		1


	//   ....[66]....
        /*0940*/ 	.word	0x00018fd0
        /*0944*/ 	.word	0x00000005
        /*0948*/ 	.word	0x00029860
        /*094c*/ 	.short	0x010a
        /*094e*/ 	.byte	0x3f
	.zero		1


	//   ....[67]....
        /*0950*/ 	.word	0x00019020
        /*0954*/ 	.word	0x00000003
        /*0958*/ 	.word	0x00029860
        /*095c*/ 	.short	0x010a
        /*095e*/ 	.byte	0x3f
	.zero		1


	//   ....[68]....
        /*0960*/ 	.word	0x00019060
        /*0964*/ 	.word	0x00000005
        /*0968*/ 	.word	0x00029880
        /*096c*/ 	.short	0x010a
        /*096e*/ 	.byte	0x3f
	.zero		1


	//   ....[69]....
        /*0970*/ 	.word	0x00019080
        /*0974*/ 	.word	0x00000003
        /*0978*/ 	.word	0x00029880
        /*097c*/ 	.short	0x010a
        /*097e*/ 	.byte	0x3f
	.zero		1


	//   ....[70]....
        /*0980*/ 	.word	0x000190f0
        /*0984*/ 	.word	0x00000003
        /*0988*/ 	.word	0x00029800
        /*098c*/ 	.short	0x010a
        /*098e*/ 	.byte	0x3f
	.zero		1


	//   ....[71]....
        /*0990*/ 	.word	0x00019150
        /*0994*/ 	.word	0x00000005
        /*0998*/ 	.word	0x00029830
        /*099c*/ 	.short	0x010a
        /*099e*/ 	.byte	0x3f
	.zero		1


	//   ....[72]....
        /*09a0*/ 	.word	0x000191b0
        /*09a4*/ 	.word	0x0000000b
        /*09a8*/ 	.word	0x00029830
        /*09ac*/ 	.short	0x010a
        /*09ae*/ 	.byte	0x3f
	.zero		1


	//   ....[73]....
        /*09b0*/ 	.word	0x00019210
        /*09b4*/ 	.word	0x0000000b
        /*09b8*/ 	.word	0x00029850
        /*09bc*/ 	.short	0x010a
        /*09be*/ 	.byte	0x3f
	.zero		1


	//   ....[74]....
        /*09c0*/ 	.word	0x00019270
        /*09c4*/ 	.word	0x0000000f
        /*09c8*/ 	.word	0x00029830
        /*09cc*/ 	.short	0x010a
        /*09ce*/ 	.byte	0x3f
	.zero		1


	//   ....[75]....
        /*09d0*/ 	.word	0x000192d0
        /*09d4*/ 	.word	0x0000000f
        /*09d8*/ 	.word	0x00029850
        /*09dc*/ 	.short	0x010a
        /*09de*/ 	.byte	0x3f
	.zero		1


	//   ....[76]....
        /*09e0*/ 	.word	0x00019330
        /*09e4*/ 	.word	0x0000000d
        /*09e8*/ 	.word	0x00029830
        /*09ec*/ 	.short	0x010a
        /*09ee*/ 	.byte	0x3f
	.zero		1


	//   ....[77]....
        /*09f0*/ 	.word	0x00019390
        /*09f4*/ 	.word	0x0000000d
        /*09f8*/ 	.word	0x00029850
        /*09fc*/ 	.short	0x010a
        /*09fe*/ 	.byte	0x3f
	.zero		1


	//   ....[78]....
        /*0a00*/ 	.word	0x000193f0
        /*0a04*/ 	.word	0x00000003
        /*0a08*/ 	.word	0x00029850
        /*0a0c*/ 	.short	0x010a
        /*0a0e*/ 	.byte	0x3f
	.zero		1


	//   ....[79]....
        /*0a10*/ 	.word	0x00019550
        /*0a14*/ 	.word	0x00000003
        /*0a18*/ 	.word	0x00029880
        /*0a1c*/ 	.short	0x010a
        /*0a1e*/ 	.byte	0x3f
	.zero		1


	//   ....[80]....
        /*0a20*/ 	.word	0x000195b0
        /*0a24*/ 	.word	0x00000003
        /*0a28*/ 	.word	0x00029840
        /*0a2c*/ 	.short	0x010a
        /*0a2e*/ 	.byte	0x3f
	.zero		1


	//   ....[81]....
        /*0a30*/ 	.word	0x00019b40
        /*0a34*/ 	.word	0x00000003
        /*0a38*/ 	.word	0x00029820
        /*0a3c*/ 	.short	0x010a
        /*0a3e*/ 	.byte	0x3f
	.zero		1


	//   ....[82]....
        /*0a40*/ 	.word	0x00019b90
        /*0a44*/ 	.word	0x00000006
        /*0a48*/ 	.word	0x00029880
        /*0a4c*/ 	.short	0x010a
        /*0a4e*/ 	.byte	0x3f
	.zero		1


	//   ....[83]....
        /*0a50*/ 	.word	0x00019be0
        /*0a54*/ 	.word	0x00000006
        /*0a58*/ 	.word	0x00029840
        /*0a5c*/ 	.short	0x010a
        /*0a5e*/ 	.byte	0x3f
	.zero		1


	//   ....[84]....
        /*0a60*/ 	.word	0x00019c30
        /*0a64*/ 	.word	0x00000012
        /*0a68*/ 	.word	0x00029870
        /*0a6c*/ 	.short	0x010a
        /*0a6e*/ 	.byte	0x3f
	.zero		1


	//   ....[85]....
        /*0a70*/ 	.word	0x00019c80
        /*0a74*/ 	.word	0x00000012
        /*0a78*/ 	.word	0x00029860
        /*0a7c*/ 	.short	0x010a
        /*0a7e*/ 	.byte	0x3f
	.zero		1


	//   ....[86]....
        /*0a80*/ 	.word	0x00019cd0
        /*0a84*/ 	.word	0x00000003
        /*0a88*/ 	.word	0x00029870
        /*0a8c*/ 	.short	0x010a
        /*0a8e*/ 	.byte	0x3f
	.zero		1


	//   ....[87]....
        /*0a90*/ 	.word	0x00019d20
        /*0a94*/ 	.word	0x00000003
        /*0a98*/ 	.word	0x00029860
        /*0a9c*/ 	.short	0x010a
        /*0a9e*/ 	.byte	0x3f
	.zero		1


	//   ....[88]....
        /*0aa0*/ 	.word	0x00019d70
        /*0aa4*/ 	.word	0x00000009
        /*0aa8*/ 	.word	0x00029820
        /*0aac*/ 	.short	0x010a
        /*0aae*/ 	.byte	0x3f
	.zero		1


	//   ....[89]....
        /*0ab0*/ 	.word	0x00019dc0
        /*0ab4*/ 	.word	0x00000005
        /*0ab8*/ 	.word	0x00000000
        /*0abc*/ 	.short	0x010a
        /*0abe*/ 	.byte	0x3f
	.zero		1


	//   ....[90]....
        /*0ac0*/ 	.word	0x00019e10
        /*0ac4*/ 	.word	0x00000007
        /*0ac8*/ 	.word	0x00000000
        /*0acc*/ 	.short	0x010a
        /*0ace*/ 	.byte	0x3f
	.zero		1


	//   ....[91]....
        /*0ad0*/ 	.word	0x00019e60
        /*0ad4*/ 	.word	0x00000005
        /*0ad8*/ 	.word	0x00029860
        /*0adc*/ 	.short	0x010a
        /*0ade*/ 	.byte	0x3f
	.zero		1


	//   ....[92]....
        /*0ae0*/ 	.word	0x00019eb0
        /*0ae4*/ 	.word	0x00000003
        /*0ae8*/ 	.word	0x00029860
        /*0aec*/ 	.short	0x010a
        /*0aee*/ 	.byte	0x3f
	.zero		1


	//   ....[93]....
        /*0af0*/ 	.word	0x00019f00
        /*0af4*/ 	.word	0x00000005
        /*0af8*/ 	.word	0x00029880
        /*0afc*/ 	.short	0x010a
        /*0afe*/ 	.byte	0x3f
	.zero		1


	//----- nvinfo : EIATTR_NUM_MBARRIERS
	.align		4
.L_180:
        /*0b00*/ 	.byte	0x03, 0x38
        /*0b02*/ 	.short	0x0016


	//----- nvinfo : EIATTR_EXIT_INSTR_OFFSETS
	.align		4
        /*0b04*/ 	.byte	0x04, 0x1c
        /*0b06*/ 	.short	(.L_182 - .L_181)


	//   ....[0]....
.L_181:
        /*0b08*/ 	.word	0x000190d0


	//----- nvinfo : EIATTR_MAX_THREADS
	.align		4
.L_182:
        /*0b0c*/ 	.byte	0x04, 0x05
        /*0b0e*/ 	.short	(.L_184 - .L_183)
.L_183:
        /*0b10*/ 	.word	0x00000180
        /*0b14*/ 	.word	0x00000001
        /*0b18*/ 	.word	0x00000001


	//----- nvinfo : EIATTR_CRS_STACK_SIZE
	.align		4
.L_184:
        /*0b1c*/ 	.byte	0x04, 0x1e
        /*0b1e*/ 	.short	(.L_186 - .L_185)
.L_185:
        /*0b20*/ 	.word	0x00000000


	//----- nvinfo : EIATTR_CBANK_PARAM_SIZE
	.align		4
.L_186:
        /*0b24*/ 	.byte	0x03, 0x19
        /*0b26*/ 	.short	0x0a70


	//----- nvinfo : EIATTR_PARAM_CBANK
	.align		4
        /*0b28*/ 	.byte	0x04, 0x0a
        /*0b2a*/ 	.short	(.L_188 - .L_187)
	.align		4
.L_187:
        /*0b2c*/ 	.word	index@(.nv.constant0._ZN7cutlass13device_kernelIN5flash11enable_sm90INS1_16FlashAttnFwdSm90INS1_25CollectiveMainloopFwdSm90ILi2EN4cute5tupleIJNS5_1CILi1EEES8_S8_EEENS6_IJNS7_ILi128EEENS7_ILi160EEENS7_ILi192EEEEEELi128ENS_12float_e4m3_tEfNS_4arch4Sm90ELb0ELb1ELb0ELb0ELb0ELb0ELb0ELb1ELb1ELb1ELb1ELb0EEENS1_21CollectiveEpilogueFwdINS6_IJSA_SA_SB_EEES9_NS_10bfloat16_tESG_Li256ELb0ELb1ELb1ELb1EEENS1_19SingleTileSchedulerILb0ELb1ELb1ELi128EEEEEEEEEvNT_6ParamsE)
        /*0b30*/ 	.short	0x0210
        /*0b32*/ 	.short	0x0a70


	//----- nvinfo : EIATTR_SW_WAR
	.align		4
.L_188:
        /*0b34*/ 	.byte	0x04, 0x36
        /*0b36*/ 	.short	(.L_190 - .L_189)
.L_189:
        /*0b38*/ 	.word	0x00000008
.L_190:


//--------------------- .nv.info._ZN7cutlass13device_kernelIN5flash11enable_sm90INS1_16FlashAttnFwdSm90INS1_25CollectiveMainloopFwdSm90ILi2EN4cute5tupleIJNS5_1CILi1EEES8_S8_EEENS6_IJNS7_ILi128EEENS7_ILi160EEENS7_ILi192EEEEEELi128ENS_12float_e4m3_tEfNS_4arch4Sm90ELb0ELb1ELb0ELb1ELb0ELb0ELb0ELb1ELb1ELb1ELb1ELb0EEENS1_21CollectiveEpilogueFwdINS6_IJSA_SA_SB_EEES9_NS_10bfloat16_tESG_Li256ELb1ELb1ELb1ELb1EEENS1_36VarlenDynamicPersistentTileSchedulerILi128ELi160ELi256ELi128ELb1ELb1ELb1ELb1ELb0ELb1EEEEEEEEEvNT_6ParamsE --------------------------
	.section	.nv.info._ZN7cutlass13device_kernelIN5flash11enable_sm90INS1_16FlashAttnFwdSm90INS1_25CollectiveMainloopFwdSm90ILi2EN4cute5tupleIJNS5_1CILi1EEES8_S8_EEENS6_IJNS7_ILi128EEENS7_ILi160EEENS7_ILi192EEEEEELi128ENS_12float_e4m3_tEfNS_4arch4Sm90ELb0ELb1ELb0ELb1ELb0ELb0ELb0ELb1ELb1ELb1ELb1ELb0EEENS1_21CollectiveEpilogueFwdINS6_IJSA_SA_SB_EEES9_NS_10bfloat16_tESG_Li256ELb1ELb1ELb1ELb1EEENS1_36VarlenDynamicPersistentTileSchedulerILi128ELi160ELi256ELi128ELb1ELb1ELb1ELb1ELb0ELb1EEEEEEEEEvNT_6ParamsE,"",@"SHT_CUDA_INFO"
	.sectionflags	@""
	.align	4


	//----- nvinfo : EIATTR_CUDA_API_VERSION
	.align		4
        /*0000*/ 	.byte	0x04, 0x37
        /*0002*/ 	.short	(.L_192 - .L_191)
.L_191:
        /*0004*/ 	.word	0x00000082


	//----- nvinfo : EIATTR_KPARAM_INFO
	.align		4
.L_192:
        /*0008*/ 	.byte	0x04, 0x17
        /*000a*/ 	.short	(.L_194 - .L_193)
.L_193:
        /*000c*/ 	.word	0x00000000
        /*0010*/ 	.short	0x0000
        /*0012*/ 	.short	0x0070
        /*0014*/ 	.byte	0x00, 0xf0, 0x01, 0x2a


	//----- nvinfo : EIATTR_SPARSE_MMA_MASK
	.align		4
.L_194:
        /*0018*/ 	.byte	0x03, 0x50
        /*001a*/ 	.short	0x0000


	//----- nvinfo : EIATTR_MAXREG_COUNT
	.align		4
        /*001c*/ 	.byte	0x03, 0x1b
        /*001e*/ 	.short	0x00a8


	//----- nvinfo : EIATTR_NUM_BARRIERS
	.align		4
        /*0020*/ 	.byte	0x02, 0x4c
        /*0022*/ 	.byte	0x10
	.zero		1


	//----- nvinfo : EIATTR_EXTERNS
	.align		4
        /*0024*/ 	.byte	0x04, 0x0f
        /*0026*/ 	.short	(.L_196 - .L_195)


	//   ....[0]....
	.align		4
.L_195:
        /*0028*/ 	.word	index@(__assertfail)


	//----- nvinfo : EIATTR_ANNOTATIONS
	.align		4
.L_196:
        /*002c*/ 	.byte	0x04, 0x55
        /*002e*/ 	.short	(.L_198 - .L_197)


	//   ....[0]....
.L_197:
        /* <DEDUP_REMOVED lines=38> */


	//----- nvinfo : EIATTR_MERCURY_ISA_VERSION
	.align		4
.L_198:
        /*0278*/ 	.byte	0x03, 0x5f
        /*027a*/ 	.short	0x0101


	//----- nvinfo : EIATTR_UNUSED_LOAD_BYTE_OFFSET
	.align		4
        /*027c*/ 	.byte	0x04, 0x44
        /*027e*/ 	.short	(.L_200 - .L_199)


	//   ....[0]....
.L_199:
        /*0280*/ 	.word	0x00000a40
        /*0284*/ 	.word	0x0000fff0


	//   ....[1]....
        /*0288*/ 	.word	0x00013640
        /*028c*/ 	.word	0x0000fff0


	//----- nvinfo : EIATTR_INT_WARP_WIDE_INSTR_OFFSETS
	.align		4
.L_200:
        /*0290*/ 	.byte	0x04, 0x31
        /*0292*/ 	.short	(.L_202 - .L_201)


	//   ....[0]....
.L_201:
        /*0294*/ 	.word	0x00000130


	//   ....[1]....
        /*0298*/ 	.word	0x00000170


	//   ....[2]....
        /*029c*/ 	.word	0x000001e0


	//   ....[3]....
        /*02a0*/ 	.word	0x000191d0


	//   ....[4]....
        /*02a4*/ 	.word	0x00019260


	//   ....[5]....
        /*02a8*/ 	.word	0x0001bb30


	//   ....[6]....
        /*02ac*/ 	.word	0x0001bbc0


	//----- nvinfo : EIATTR_COOP_GROUP_MASK_REGIDS
	.align		4
.L_202:
        /*02b0*/ 	.byte	0x04, 0x29
        /*02b2*/ 	.short	(.L_204 - .L_203)


	//   ....[0]....
.L_203:
        /*02b4*/ 	.word	0xffffffff


	//   ....[1]....
        /*02b8*/ 	.word	0xffffffff


	//   ....[2]....
        /*02bc*/ 	.word	0xffffffff


	//   ....[3]....
        /*02c0*/ 	.word	0xffffffff


	//   ....[4]....
        /*02c4*/ 	.word	0xffffffff


	//   ....[5]....
        /*02c8*/ 	.word	0xffffffff


	//   ....[6]....
        /*02cc*/ 	.word	0xffffffff


	//   ....[7]....
        /*02d0*/ 	.word	0xffffffff


	//   ....[8]....
        /*02d4*/ 	.word	0xffffffff


	//   ....[9]....
        /*02d8*/ 	.word	0xffffffff


	//   ....[10]....
        /*02dc*/ 	.word	0xffffffff


	//   ....[11]....
        /*02e0*/ 	.word	0xffffffff


	//   ....[12]....
        /*02e4*/ 	.word	0xffffffff


	//   ....[13]....
        /*02e8*/ 	.word	0xffffffff


	//   ....[14]....
        /*02ec*/ 	.word	0xffffffff


	//   ....[15]....
        /*02f0*/ 	.word	0xffffffff


	//   ....[16]....
        /*02f4*/ 	.word	0xffffffff


	//   ....[17]....
        /*02f8*/ 	.word	0xffffffff


	//   ....[18]....
        /*02fc*/ 	.word	0xffffffff


	//   ....[19]....
        /*0300*/ 	.word	0xffffffff


	//   ....[20]....
        /*0304*/ 	.word	0xffffffff


	//   ....[21]....
        /*0308*/ 	.word	0xffffffff


	//   ....[22]....
        /*030c*/ 	.word	0xffffffff


	//   ....[23]....
        /*0310*/ 	.word	0xffffffff


	//   ....[24]....
        /*0314*/ 	.word	0xffffffff


	//   ....[25]....
        /*0318*/ 	.word	0xffffffff


	//   ....[26]....
        /*031c*/ 	.word	0xffffffff


	//   ....[27]....
        /*0320*/ 	.word	0xffffffff


	//   ....[28]....
        /*0324*/ 	.word	0xffffffff


	//   ....[29]....
        /*0328*/ 	.word	0xffffffff


	//   ....[30]....
        /*032c*/ 	.word	0xffffffff


	//   ....[31]....
        /*0330*/ 	.word	0xffffffff


	//   ....[32]....
        /*0334*/ 	.word	0xffffffff


	//   ....[33]....
        /*0338*/ 	.word	0xffffffff


	//   ....[34]....
        /*033c*/ 	.word	0xffffffff


	//   ....[35]....
        /*0340*/ 	.word	0xffffffff


	//   ....[36]....
        /*0344*/ 	.word	0xffffffff


	//   ....[37]....
        /*0348*/ 	.word	0xffffffff


	//   ....[38]....
        /*034c*/ 	.word	0xffffffff


	//   ....[39]....
        /*0350*/ 	.word	0xffffffff


	//   ....[40]....
        /*0354*/ 	.word	0xffffffff


	//   ....[41]....
        /*0358*/ 	.word	0xffffffff


	//   ....[42]....
        /*035c*/ 	.word	0xffffffff


	//   ....[43]....
        /*0360*/ 	.word	0xffffffff


	//   ....[44]....
        /*0364*/ 	.word	0xffffffff


	//   ....[45]....
        /*0368*/ 	.word	0xffffffff


	//   ....[46]....
        /*036c*/ 	.word	0xffffffff


	//   ....[47]....
        /*0370*/ 	.word	0xffffffff


	//   ....[48]....
        /*0374*/ 	.word	0xffffffff


	//   ....[49]....
        /*0378*/ 	.word	0xffffffff


	//   ....[50]....
        /*037c*/ 	.word	0xffffffff


	//   ....[51]....
        /*0380*/ 	.word	0xffffffff


	//   ....[52]....
        /*0384*/ 	.word	0xffffffff


	//   ....[53]....
        /*0388*/ 	.word	0xffffffff


	//   ....[54]....
        /*038c*/ 	.word	0xffffffff


	//   ....[55]....
        /*0390*/ 	.word	0xffffffff


	//   ....[56]....
        /*0394*/ 	.word	0xffffffff


	//   ....[57]....
        /*0398*/ 	.word	0xffffffff


	//   ....[58]....
        /*039c*/ 	.word	0xffffffff


	//   ....[59]....
        /*03a0*/ 	.word	0xffffffff


	//   ....[60]....
        /*03a4*/ 	.word	0xffffffff


	//   ....[61]....
        /*03a8*/ 	.word	0xffffffff


	//   ....[62]....
        /*03ac*/ 	.word	0xffffffff


	//   ....[63]....
        /*03b0*/ 	.word	0xffffffff


	//   ....[64]....
        /*03b4*/ 	.word	0xffffffff


	//   ....[65]....
        /*03b8*/ 	.word	0xffffffff


	//   ....[66]....
        /*03bc*/ 	.word	0xffffffff


	//   ....[67]....
        /*03c0*/ 	.word	0xffffffff


	//   ....[68]....
        /*03c4*/ 	.word	0xffffffff


	//   ....[69]....
        /*03c8*/ 	.word	0xffffffff


	//   ....[70]....
        /*03cc*/ 	.word	0xffffffff


	//   ....[71]....
        /*03d0*/ 	.word	0xffffffff


	//   ....[72]....
        /*03d4*/ 	.word	0xffffffff


	//   ....[73]....
        /*03d8*/ 	.word	0xffffffff


	//   ....[74]....
        /*03dc*/ 	.word	0xffffffff


	//   ....[75]....
        /*03e0*/ 	.word	0xffffffff


	//   ....[76]....
        /*03e4*/ 	.word	0xffffffff


	//   ....[77]....
        /*03e8*/ 	.word	0xffffffff


	//   ....[78]....
        /*03ec*/ 	.word	0xffffffff


	//   ....[79]....
        /*03f0*/ 	.word	0xffffffff


	//   ....[80]....
        /*03f4*/ 	.word	0xffffffff


	//   ....[81]....
        /*03f8*/ 	.word	0xffffffff


	//   ....[82]....
        /*03fc*/ 	.word	0xffffffff


	//   ....[83]....
        /*0400*/ 	.word	0xffffffff


	//   ....[84]....
        /*0404*/ 	.word	0xffffffff


	//   ....[85]....
        /*0408*/ 	.word	0xffffffff


	//   ....[86]....
        /*040c*/ 	.word	0xffffffff


	//   ....[87]....
        /*0410*/ 	.word	0xffffffff


	//   ....[88]....
        /*0414*/ 	.word	0xffffffff


	//   ....[89]....
        /*0418*/ 	.word	0xffffffff


	//   ....[90]....
        /*041c*/ 	.word	0xffffffff


	//   ....[91]....
        /*0420*/ 	.word	0xffffffff


	//   ....[92]....
        /*0424*/ 	.word	0xffffffff


	//   ....[93]....
        /*0428*/ 	.word	0xffffffff


	//   ....[94]....
        /*042c*/ 	.word	0xffffffff


	//   ....[95]....
        /*0430*/ 	.word	0xffffffff


	//   ....[96]....
        /*0434*/ 	.word	0xffffffff


	//   ....[97]....
        /*0438*/ 	.word	0xffffffff


	//   ....[98]....
        /*043c*/ 	.word	0xffffffff


	//   ....[99]....
        /*0440*/ 	.word	0xffffffff


	//   ....[100]....
        /*0444*/ 	.word	0xffffffff


	//   ....[101]....
        /*0448*/ 	.word	0xffffffff


	//   ....[102]....
        /*044c*/ 	.word	0xffffffff


	//   ....[103]....
        /*0450*/ 	.word	0xffffffff


	//   ....[104]....
        /*0454*/ 	.word	0xffffffff


	//   ....[105]....
        /*0458*/ 	.word	0xffffffff


	//   ....[106]....
        /*045c*/ 	.word	0xffffffff


	//   ....[107]....
        /*0460*/ 	.word	0xffffffff


	//   ....[108]....
        /*0464*/ 	.word	0xffffffff


	//   ....[109]....
        /*0468*/ 	.word	0xffffffff


	//   ....[110]....
        /*046c*/ 	.word	0xffffffff


	//   ....[111]....
        /*0470*/ 	.word	0xffffffff


	//   ....[112]....
        /*0474*/ 	.word	0xffffffff


	//   ....[113]....
        /*0478*/ 	.word	0xffffffff


	//   ....[114]....
        /*047c*/ 	.word	0xffffffff


	//   ....[115]....
        /*0480*/ 	.word	0xffffffff


	//   ....[116]....
        /*0484*/ 	.word	0xffffffff


	//   ....[117]....
        /*0488*/ 	.word	0xffffffff


	//   ....[118]....
        /*048c*/ 	.word	0xffffffff


	//   ....[119]....
        /*0490*/ 	.word	0xffffffff


	//   ....[120]....
        /*0494*/ 	.word	0xffffffff


	//   ....[121]....
        /*0498*/ 	.word	0xffffffff


	//   ....[122]....
        /*049c*/ 	.word	0xffffffff


	//   ....[123]....
        /*04a0*/ 	.word	0xffffffff


	//   ....[124]....
        /*04a4*/ 	.word	0xffffffff


	//   ....[125]....
        /*04a8*/ 	.word	0xffffffff


	//   ....[126]....
        /*04ac*/ 	.word	0xffffffff


	//   ....[127]....
        /*04b0*/ 	.word	0xffffffff


	//   ....[128]....
        /*04b4*/ 	.word	0xffffffff


	//   ....[129]....
        /*04b8*/ 	.word	0xffffffff


	//   ....[130]....
        /*04bc*/ 	.word	0xffffffff


	//   ....[131]....
        /*04c0*/ 	.word	0xffffffff


	//   ....[132]....
        /*04c4*/ 	.word	0xffffffff


	//   ....[133]....
        /*04c8*/ 	.word	0xffffffff


	//   ....[134]....
        /*04cc*/ 	.word	0xffffffff


	//   ....[135]....
        /*04d0*/ 	.word	0xffffffff


	//   ....[136]....
        /*04d4*/ 	.word	0xffffffff


	//   ....[137]....
        /*04d8*/ 	.word	0xffffffff


	//   ....[138]....
        /*04dc*/ 	.word	0xffffffff


	//   ....[139]....
        /*04e0*/ 	.word	0xffffffff


	//   ....[140]....
        /*04e4*/ 	.word	0xffffffff


	//   ....[141]....
        /*04e8*/ 	.word	0xffffffff


	//   ....[142]....
        /*04ec*/ 	.word	0xffffffff


	//   ....[143]....
        /*04f0*/ 	.word	0xffffffff


	//   ....[144]....
        /*04f4*/ 	.word	0xffffffff


	//   ....[145]....
        /*04f8*/ 	.word	0xffffffff


	//   ....[146]....
        /*04fc*/ 	.word	0xffffffff


	//   ....[147]....
        /*0500*/ 	.word	0xffffffff


	//   ....[148]....
        /*0504*/ 	.word	0xffffffff


	//   ....[149]....
        /*0508*/ 	.word	0xffffffff


	//   ....[150]....
        /*050c*/ 	.word	0xffffffff


	//   ....[151]....
        /*0510*/ 	.word	0xffffffff


	//   ....[152]....
        /*0514*/ 	.word	0xffffffff


	//   ....[153]....
        /*0518*/ 	.word	0xffffffff


	//   ....[154]....
        /*051c*/ 	.word	0xffffffff


	//   ....[155]....
        /*0520*/ 	.word	0xffffffff


	//   ....[156]....
        /*0524*/ 	.word	0xffffffff


	//   ....[157]....
        /*0528*/ 	.word	0xffffffff


	//   ....[158]....
        /*052c*/ 	.word	0xffffffff


	//   ....[159]....
        /*0530*/ 	.word	0xffffffff


	//   ....[160]....
        /*0534*/ 	.word	0xffffffff


	//   ....[161]....
        /*0538*/ 	.word	0xffffffff


	//   ....[162]....
        /*053c*/ 	.word	0xffffffff


	//   ....[163]....
        /*0540*/ 	.word	0xffffffff


	//   ....[164]....
        /*0544*/ 	.word	0xffffffff


	//   ....[165]....
        /*0548*/ 	.word	0xffffffff


	//   ....[166]....
        /*054c*/ 	.word	0xffffffff


	//   ....[167]....
        /*0550*/ 	.word	0x0500000f


	//   ....[168]....
        /*0554*/ 	.word	0x0500000f


	//   ....[169]....
        /*0558*/ 	.word	0x0500000f


	//   ....[170]....
        /*055c*/ 	.word	0x0500000f


	//   ....[171]....
        /*0560*/ 	.word	0x0500000f


	//   ....[172]....
        /*0564*/ 	.word	0x0500000f


	//   ....[173]....
        /*0568*/ 	.word	0x0500000f


	//   ....[174]....
        /*056c*/ 	.word	0x0500000f


	//   ....[175]....
        /*0570*/ 	.word	0x0500000f


	//   ....[176]....
        /*0574*/ 	.word	0x0500000f


	//----- nvinfo : EIATTR_COOP_GROUP_INSTR_OFFSETS
	.align		4
.L_204:
        /*0578*/ 	.byte	0x04, 0x28
        /*057a*/ 	.short	(.L_206 - .L_205)


	//   ....[0]....
.L_205:
        /*057c*/ 	.word	0x00000070


	//   ....[1]....
        /*0580*/ 	.word	0x00000140


	//   ....[2]....
        /*0584*/ 	.word	0x00000190


	//   ....[3]....
        /*0588*/ 	.word	0x000003c0


	//   ....[4]....
        /*058c*/ 	.word	0x00000520


	//   ....[5]....
        /*0590*/ 	.word	0x00000640


	//   ....[6]....
        /*0594*/ 	.word	0x000007a0


	//   ....[7]....
        /*0598*/ 	.word	0x00002050


	//   ....[8]....
        /*059c*/ 	.word	0x00003070


	//   ....[9]....
        /*05a0*/ 	.word	0x00003360


	//   ....[10]....
        /*05a4*/ 	.word	0x00004870


	//   ....[11]....
        /*05a8*/ 	.word	0x00004980


	//   ....[12]....
        /*05ac*/ 	.word	0x000054c0


	//   ....[13]....
        /*05b0*/ 	.word	0x00005520


	//   ....[14]....
        /*05b4*/ 	.word	0x000078f0


	//   ....[15]....
        /*05b8*/ 	.word	0x00008940


	//   ....[16]....
        /*05bc*/ 	.word	0x00009150


	//   ....[17]....
        /*05c0*/ 	.word	0x00009260


	//   ....[18]....
        /*05c4*/ 	.word	0x00009da0


	//   ....[19]....
        /*05c8*/ 	.word	0x00009e00


	//   ....[20]....
        /*05cc*/ 	.word	0x0000c810


	//   ....[21]....
        /*05d0*/ 	.word	0x0000c870


	//   ....[22]....
        /*05d4*/ 	.word	0x0000c8a0


	//   ....[23]....
        /*05d8*/ 	.word	0x0000c8d0


	//   ....[24]....
        /*05dc*/ 	.word	0x0000f290


	//   ....[25]....
        /*05e0*/ 	.word	0x000102e0


	//   ....[26]....
        /*05e4*/ 	.word	0x00010af0


	//   ....[27]....
        /*05e8*/ 	.word	0x00010c00


	//   ....[28]....
        /*05ec*/ 	.word	0x00011740


	//   ....[29]....
        /*05f0*/ 	.word	0x000117a0


	//   ....[30]....
        /*05f4*/ 	.word	0x00012e80


	//   ....[31]....
        /*05f8*/ 	.word	0x00012e90


	//   ....[32]....
        /*05fc*/ 	.word	0x00012f10


	//   ....[33]....
        /*0600*/ 	.word	0x00012f20


	//   ....[34]....
        /*0604*/ 	.word	0x00013ea0


	//   ....[35]....
        /*0608*/ 	.word	0x00013eb0


	//   ....[36]....
        /*060c*/ 	.word	0x00013ec0


	//   ....[37]....
        /*0610*/ 	.word	0x00013ed0


	//   ....[38]....
        /*0614*/ 	.word	0x00013ee0


	//   ....[39]....
        /*0618*/ 	.word	0x00013ef0


	//   ....[40]....
        /*061c*/ 	.word	0x00013f00


	//   ....[41]....
        /*0620*/ 	.word	0x00013f10


	//   ....[42]....
        /*0624*/ 	.word	0x00013f40


	//   ....[43]....
        /*0628*/ 	.word	0x00013f50


	//   ....[44]....
        /*062c*/ 	.word	0x00013f60


	//   ....[45]....
        /*0630*/ 	.word	0x00013f70


	//   ....[46]....
        /*0634*/ 	.word	0x00013f80


	//   ....[47]....
        /*0638*/ 	.word	0x00013f90


	//   ....[48]....
        /*063c*/ 	.word	0x00013fa0


	//   ....[49]....
        /*0640*/ 	.word	0x00013fb0


	//   ....[50]....
        /*0644*/ 	.word	0x00013fc0


	//   ....[51]....
        /*0648*/ 	.word	0x00013fd0


	//   ....[52]....
        /*064c*/ 	.word	0x00013fe0


	//   ....[53]....
        /*0650*/ 	.word	0x00013ff0


	//   ....[54]....
        /*0654*/ 	.word	0x00014000


	//   ....[55]....
        /*0658*/ 	.word	0x00014010


	//   ....[56]....
        /*065c*/ 	.word	0x00014020


	//   ....[57]....
        /*0660*/ 	.word	0x00014030


	//   ....[58]....
        /*0664*/ 	.word	0x00014040


	//   ....[59]....
        /*0668*/ 	.word	0x00014050


	//   ....[60]....
        /*066c*/ 	.word	0x00014060


	//   ....[61]....
        /*0670*/ 	.word	0x00014070


	//   ....[62]....
        /*0674*/ 	.word	0x00014080


	//   ....[63]....
        /*0678*/ 	.word	0x00014090


	//   ....[64]....
        /*067c*/ 	.word	0x000140a0


	//   ....[65]....
        /*0680*/ 	.word	0x000140b0


	//   ....[66]....
        /*0684*/ 	.word	0x000140c0


	//   ....[67]....
        /*0688*/ 	.word	0x000140d0


	//   ....[68]....
        /*068c*/ 	.word	0x000140e0


	//   ....[69]....
        /*0690*/ 	.word	0x000140f0


	//   ....[70]....
        /*0694*/ 	.word	0x00014100


	//   ....[71]....
        /*0698*/ 	.word	0x00014110


	//   ....[72]....
        /*069c*/ 	.word	0x00014120


	//   ....[73]....
        /*06a0*/ 	.word	0x00014130


	//   ....[74]....
        /*06a4*/ 	.word	0x00014160


	//   ....[75]....
        /*06a8*/ 	.word	0x00014180


	//   ....[76]....
        /*06ac*/ 	.word	0x000141a0


	//   ....[77]....
        /*06b0*/ 	.word	0x000141d0


	//   ....[78]....
        /*06b4*/ 	.word	0x00014200


	//   ....[79]....
        /*06b8*/ 	.word	0x00014210


	//   ....[80]....
        /*06bc*/ 	.word	0x00014230


	//   ....[81]....
        /*06c0*/ 	.word	0x00014260


	//   ....[82]....
        /*06c4*/ 	.word	0x00014270


	//   ....[83]....
        /*06c8*/ 	.word	0x000142a0


	//   ....[84]....
        /*06cc*/ 	.word	0x000142d0


	//   ....[85]....
        /*06d0*/ 	.word	0x00014300


	//   ....[86]....
        /*06d4*/ 	.word	0x00014320


	//   ....[87]....
        /*06d8*/ 	.word	0x00014350


	//   ....[88]....
        /*06dc*/ 	.word	0x00014370


	//   ....[89]....
        /*06e0*/ 	.word	0x000143a0


	//   ....[90]....
        /*06e4*/ 	.word	0x000143d0


	//   ....[91]....
        /*06e8*/ 	.word	0x00014400


	//   ....[92]....
        /*06ec*/ 	.word	0x00014430


	//   ....[93]....
        /*06f0*/ 	.word	0x00014460


	//   ....[94]....
        /*06f4*/ 	.word	0x00014490


	//   ....[95]....
        /*06f8*/ 	.word	0x000144c0


	//   ....[96]....
        /*06fc*/ 	.word	0x000144f0


	//   ....[97]....
        /*0700*/ 	.word	0x00014520


	//   ....[98]....
        /*0704*/ 	.word	0x00014e00


	//   ....[99]....
        /*0708*/ 	.word	0x00014e40


	//   ....[100]....
        /*070c*/ 	.word	0x00014e60


	//   ....[101]....
        /*0710*/ 	.word	0x00014e90


	//   ....[102]....
        /*0714*/ 	.word	0x00015560


	//   ....[103]....
        /*0718*/ 	.word	0x00015590


	//   ....[104]....
        /*071c*/ 	.word	0x00015650


	//   ....[105]....
        /*0720*/ 	.word	0x00015670


	//   ....[106]....
        /*0724*/ 	.word	0x00015730


	//   ....[107]....
        /*0728*/ 	.word	0x00015750


	//   ....[108]....
        /*072c*/ 	.word	0x00015820


	//   ....[109]....
        /*0730*/ 	.word	0x00015840


	//   ....[110]....
        /*0734*/ 	.word	0x00015c00


	//   ....[111]....
        /*0738*/ 	.word	0x00015c10


	//   ....[112]....
        /*073c*/ 	.word	0x00016050


	//   ....[113]....
        /*0740*/ 	.word	0x00016060


	//   ....[114]....
        /*0744*/ 	.word	0x00016dd0


	//   ....[115]....
        /*0748*/ 	.word	0x00016df0


	//   ....[116]....
        /*074c*/ 	.word	0x00016eb0


	//   ....[117]....
        /*0750*/ 	.word	0x00016ed0


	//   ....[118]....
        /*0754*/ 	.word	0x00016f90


	//   ....[119]....
        /*0758*/ 	.word	0x00016fb0


	//   ....[120]....
        /*075c*/ 	.word	0x00017080


	//   ....[121]....
        /*0760*/ 	.word	0x000170a0


	//   ....[122]....
        /*0764*/ 	.word	0x00017200


	//   ....[123]....
        /*0768*/ 	.word	0x00017420


	//   ....[124]....
        /*076c*/ 	.word	0x00017460


	//   ....[125]....
        /*0770*/ 	.word	0x000174a0


	//   ....[126]....
        /*0774*/ 	.word	0x000174d0


	//   ....[127]....
        /*0778*/ 	.word	0x00017500


	//   ....[128]....
        /*077c*/ 	.word	0x00017530


	//   ....[129]....
        /*0780*/ 	.word	0x000176c0


	//   ....[130]....
        /*0784*/ 	.word	0x000176f0


	//   ....[131]....
        /*0788*/ 	.word	0x00017730


	//   ....[132]....
        /*078c*/ 	.word	0x00017760


	//   ....[133]....
        /*0790*/ 	.word	0x00017790


	//   ....[134]....
        /*0794*/ 	.word	0x000177c0


	//   ....[135]....
        /*0798*/ 	.word	0x00017860


	//   ....[136]....
        /*079c*/ 	.word	0x000178b0


	//   ....[137]....
        /*07a0*/ 	.word	0x000178c0


	//   ....[138]....
        /*07a4*/ 	.word	0x00017900


	//   ....[139]....
        /*07a8*/ 	.word	0x00019960


	//   ....[140]....
        /*07ac*/ 	.word	0x0001a630


	//   ....[141]....
        /*07b0*/ 	.word	0x0001a650


	//   ....[142]....
        /*07b4*/ 	.word	0x0001a720


	//   ....[143]....
        /*07b8*/ 	.word	0x0001a730


	//   ....[144]....
        /*07bc*/ 	.word	0x0001a7c0


	//   ....[145]....
        /*07c0*/ 	.word	0x0001a7d0


	//   ....[146]....
        /*07c4*/ 	.word	0x0001a7e0


	//   ....[147]....
        /*07c8*/ 	.word	0x0001a7f0


	//   ....[148]....
        /*07cc*/ 	.word	0x0001c550


	//   ....[149]....
        /*07d0*/ 	.word	0x0001c580


	//   ....[150]....
        /*07d4*/ 	.word	0x0001c5b0


	//   ....[151]....
        /*07d8*/ 	.word	0x0001c5e0


	//   ....[152]....
        /*07dc*/ 	.word	0x0001c610


	//   ....[153]....
        /*07e0*/ 	.word	0x0001c640


	//   ....[154]....
        /*07e4*/ 	.word	0x0001c670


	//   ....[155]....
        /*07e8*/ 	.word	0x0001c6a0


	//   ....[156]....
        /*07ec*/ 	.word	0x0001c810


	//   ....[157]....
        /*07f0*/ 	.word	0x0001c840


	//   ....[158]....
        /*07f4*/ 	.word	0x0001c870


	//   ....[159]....
        /*07f8*/ 	.word	0x0001c8a0


	//   ....[160]....
        /*07fc*/ 	.word	0x0001c8d0


	//   ....[161]....
        /*0800*/ 	.word	0x0001c900


	//   ....[162]....
        /*0804*/ 	.word	0x0001c980


	//   ....[163]....
        /*0808*/ 	.word	0x0001c9c0


	//   ....[164]....
        /*080c*/ 	.word	0x0001c9d0


	//   ....[165]....
        /*0810*/ 	.word	0x0001ca10


	//   ....[166]....
        /*0814*/ 	.word	0x0001d4f0


	//   ....[167]....
        /*0818*/ 	.word	0x0001db90


	//   ....[168]....
        /*081c*/ 	.word	0x0001dda0


	//   ....[169]....
        /*0820*/ 	.word	0x0001ddf0


	//   ....[170]....
        /*0824*/ 	.word	0x0001de50


	//   ....[171]....
        /*0828*/ 	.word	0x0001df50


	//   ....[172]....
        /*082c*/ 	.word	0x0001dff0


	//   ....[173]....
        /*0830*/ 	.word	0x0001e0f0


	//   ....[174]....
        /*0834*/ 	.word	0x0001e150


	//   ....[175]....
        /*0838*/ 	.word	0x0001e230


	//   ....[176]....
        /*083c*/ 	.word	0x0001e580


	//----- nvinfo : EIATTR_REG_RECONFIG
	.align		4
.L_206:
        /*0840*/ 	.byte	0x01, 0x54
	.zero		2


	//----- nvinfo : EIATTR_SYSCALL_OFFSETS
	.align		4
        /*0844*/ 	.byte	0x04, 0x46
        /*0846*/ 	.short	(.L_208 - .L_207)


	//   ....[0]....
.L_207:
        /*0848*/ 	.word	0x00002230


	//   ....[1]....
        /*084c*/ 	.word	0x000193d0


	//   ....[2]....
        /*0850*/ 	.word	0x00019540


	//   ....[3]....
        /*0854*/ 	.word	0x00019690


	//   ....[4]....
        /*0858*/ 	.word	0x000197d0


	//   ....[5]....
        /*085c*/ 	.word	0x0001a1a0


	//----- nvinfo : EIATTR_MBARRIER_INSTR_OFFSETS
	.align		4
.L_208:
        /*0860*/ 	.byte	0x04, 0x39
        /*0862*/ 	.short	(.L_210 - .L_209)


	//   ....[0]....
.L_209:
        /*0864*/ 	.word	0x00000270
        /*0868*/ 	.word	0x000000ff
        /*086c*/ 	.word	0x00029800
        /*0870*/ 	.short	0x0100
        /*0872*/ 	.byte	0x08
	.zero		1


	//   ....[1]....
        /*0874*/ 	.word	0x00000280
        /*0878*/ 	.word	0x000000ff
        /*087c*/ 	.word	0x00029820
        /*0880*/ 	.short	0x0100
        /*0882*/ 	.byte	0x08
	.zero		1


	//   ....[2]....
        /*0884*/ 	.word	0x00000370
        /*0888*/ 	.word	0x000000ff
        /*088c*/ 	.word	0x00029830
        /*0890*/ 	.short	0x0100
        /*0892*/ 	.byte	0x08
	.zero		1


	//   ....[3]....
        /*0894*/ 	.word	0x00000380
        /*0898*/ 	.word	0x000000ff
        /*089c*/ 	.word	0x00029840
        /*08a0*/ 	.short	0x0100
        /*08a2*/ 	.byte	0x08
	.zero		1


	//   ....[4]....
        /*08a4*/ 	.word	0x00000390
        /*08a8*/ 	.word	0x000000ff
        /*08ac*/ 	.word	0x00029838
        /*08b0*/ 	.short	0x0100
        /*08b2*/ 	.byte	0x08
	.zero		1


	//   ....[5]....
        /*08b4*/ 	.word	0x000003a0
        /*08b8*/ 	.word	0x000000ff
        /*08bc*/ 	.word	0x00029848
        /*08c0*/ 	.short	0x0100
        /*08c2*/ 	.byte	0x08
	.zero		1


	//   ....[6]....
        /*08c4*/ 	.word	0x000004d0
        /*08c8*/ 	.word	0x000000ff
        /*08cc*/ 	.word	0x00029850
        /*08d0*/ 	.short	0x0100
        /*08d2*/ 	.byte	0x08
	.zero		1


	//   ....[7]....
        /*08d4*/ 	.word	0x000004e0
        /*08d8*/ 	.word	0x000000ff
        /*08dc*/ 	.word	0x00029860
        /*08e0*/ 	.short	0x0100
        /*08e2*/ 	.byte	0x08
	.zero		1


	//   ....[8]....
        /*08e4*/ 	.word	0x000004f0
        /*08e8*/ 	.word	0x000000ff
        /*08ec*/ 	.word	0x00029858
        /*08f0*/ 	.short	0x0100
        /*08f2*/ 	.byte	0x08
	.zero		1


	//   ....[9]....
        /*08f4*/ 	.word	0x00000500
        /*08f8*/ 	.word	0x000000ff
        /*08fc*/ 	.word	0x00029868
        /*0900*/ 	.short	0x0100
        /*0902*/ 	.byte	0x08
	.zero		1


	//   ....[10]....
        /*0904*/ 	.word	0x000005f0
        /*0908*/ 	.word	0x000000ff
        /*090c*/ 	.word	0x00029870
        /*0910*/ 	.short	0x0100
        /*0912*/ 	.byte	0x06
	.zero		1


	//   ....[11]....
        /*0914*/ 	.word	0x00000600
        /*0918*/ 	.word	0x000000ff
        /*091c*/ 	.word	0x00029880
        /*0920*/ 	.short	0x0100
        /*0922*/ 	.byte	0x06
	.zero		1


	//   ....[12]....
        /*0924*/ 	.word	0x00000610
        /*0928*/ 	.word	0x000000ff
        /*092c*/ 	.word	0x00029878
        /*0930*/ 	.short	0x0100
        /*0932*/ 	.byte	0x06
	.zero		1


	//   ....[13]....
        /*0934*/ 	.word	0x00000620
        /*0938*/ 	.word	0x000000ff
        /*093c*/ 	.word	0x00029888
        /*0940*/ 	.short	0x0100
        /*0942*/ 	.byte	0x06
	.zero		1


	//   ....[14]....
        /*0944*/ 	.word	0x00000750
        /*0948*/ 	.word	0x000000ff
        /*094c*/ 	.word	0x00029890
        /*0950*/ 	.short	0x0100
        /*0952*/ 	.byte	0x08
	.zero		1


	//   ....[15]....
        /*0954*/ 	.word	0x00000760
        /*0958*/ 	.word	0x000000ff
        /*095c*/ 	.word	0x000298a0
        /*0960*/ 	.short	0x0100
        /*0962*/ 	.byte	0x08
	.zero		1


	//   ....[16]....
        /*0964*/ 	.word	0x00000770
        /*0968*/ 	.word	0x000000ff
        /*096c*/ 	.word	0x00029898
        /*0970*/ 	.short	0x0100
        /*0972*/ 	.byte	0x08
	.zero		1


	//   ....[17]....
        /*0974*/ 	.word	0x00000780
        /*0978*/ 	.word	0x000000ff
        /*097c*/ 	.word	0x000298a8
        /*0980*/ 	.short	0x0100
        /*0982*/ 	.byte	0x08
	.zero		1


	//   ....[18]....
        /*0984*/ 	.word	0x000008b0
        /*0988*/ 	.word	0x000000ff
        /*098c*/ 	.word	0x000298b0
        /*0990*/ 	.short	0x0100
        /*0992*/ 	.byte	0x08
	.zero		1


	//   ....[19]....
        /*0994*/ 	.word	0x000008c0
        /*0998*/ 	.word	0x000000ff
        /*099c*/ 	.word	0x000298c0
        /*09a0*/ 	.short	0x0100
        /*09a2*/ 	.byte	0x08
	.zero		1


	//   ....[20]....
        /*09a4*/ 	.word	0x000008d0
        /*09a8*/ 	.word	0x000000ff
        /*09ac*/ 	.word	0x000298b8
        /*09b0*/ 	.short	0x0100
        /*09b2*/ 	.byte	0x08
	.zero		1


	//   ....[21]....
        /*09b4*/ 	.word	0x000008e0
        /*09b8*/ 	.word	0x000000ff
        /*09bc*/ 	.word	0x000298c8
        /*09c0*/ 	.short	0x0100
        /*09c2*/ 	.byte	0x08
	.zero		1


	//   ....[22]....
        /*09c4*/ 	.word	0x000022b0
        /*09c8*/ 	.word	0x000000ff
        /*09cc*/ 	.word	0x00029800
        /*09d0*/ 	.short	0x010a
        /*09d2*/ 	.byte	0x29
	.zero		1


	//   ....[23]....
        /*09d4*/ 	.word	0x00002330
        /*09d8*/ 	.word	0x00000005
        /*09dc*/ 	.word	0x00029830
        /*09e0*/ 	.short	0x010a
        /*09e2*/ 	.byte	0x3f
	.zero		1


	//   ....[24]....
        /*09e4*/ 	.word	0x000023b0
        /*09e8*/ 	.word	0x00000005
        /*09ec*/ 	.word	0x00029830
        /*09f0*/ 	.short	0x010a
        /*09f2*/ 	.byte	0x3f
	.zero		1


	//   ....[25]....
        /*09f4*/ 	.word	0x000031b0
        /*09f8*/ 	.word	0x00000000
        /*09fc*/ 	.word	0x00000000
        /*0a00*/ 	.short	0x0101
        /*0a02*/ 	.byte	0x3f
	.zero		1


	//   ....[26]....
        /*0a04*/ 	.word	0x00006950
        /*0a08*/ 	.word	0x000000ff
        /*0a0c*/ 	.word	0x00029830
        /*0a10*/ 	.short	0x010a
        /*0a12*/ 	.byte	0x06
	.zero		1


	//   ....[27]....
        /*0a14*/ 	.word	0x00006990
        /*0a18*/ 	.word	0x000000ff
        /*0a1c*/ 	.word	0x00029830
        /*0a20*/ 	.short	0x010a
        /*0a22*/ 	.byte	0x06
	.zero		1


	//   ....[28]....
        /*0a24*/ 	.word	0x000075a0
        /*0a28*/ 	.word	0x000000ff
        /*0a2c*/ 	.word	0x00029850
        /*0a30*/ 	.short	0x010a
        /*0a32*/ 	.byte	0x06
	.zero		1


	//   ....[29]....
        /*0a34*/ 	.word	0x000075e0
        /*0a38*/ 	.word	0x000000ff
        /*0a3c*/ 	.word	0x00029850
        /*0a40*/ 	.short	0x010a
        /*0a42*/ 	.byte	0x06
	.zero		1


	//   ....[30]....
        /*0a44*/ 	.word	0x00007920
        /*0a48*/ 	.word	0x00000007
        /*0a4c*/ 	.word	0x00000000
        /*0a50*/ 	.short	0x0101
        /*0a52*/ 	.byte	0x3f
	.zero		1


	//   ....[31]....
        /*0a54*/ 	.word	0x0000ab70
        /*0a58*/ 	.word	0x000000ff
        /*0a5c*/ 	.word	0x00000000
        /*0a60*/ 	.short	0x0101
        /*0a62*/ 	.byte	0x06
	.zero		1


	//   ....[32]....
        /*0a64*/ 	.word	0x0000b570
        /*0a68*/ 	.word	0x000000ff
        /*0a6c*/ 	.word	0x00029830
        /*0a70*/ 	.short	0x010a
        /*0a72*/ 	.byte	0x06
	.zero		1


	//   ....[33]....
        /*0a74*/ 	.word	0x0000b5b0
        /*0a78*/ 	.word	0x000000ff
        /*0a7c*/ 	.word	0x00029830
        /*0a80*/ 	.short	0x010a
        /*0a82*/ 	.byte	0x06
	.zero		1


	//   ....[34]....
        /*0a84*/ 	.word	0x0000c1f0
        /*0a88*/ 	.word	0x000000ff
        /*0a8c*/ 	.word	0x00029850
        /*0a90*/ 	.short	0x010a
        /*0a92*/ 	.byte	0x06
	.zero		1


	//   ....[35]....
        /*0a94*/ 	.word	0x0000c230
        /*0a98*/ 	.word	0x000000ff
        /*0a9c*/ 	.word	0x00029850
        /*0aa0*/ 	.short	0x010a
        /*0aa2*/ 	.byte	0x06
	.zero		1


	//   ....[36]....
        /*0aa4*/ 	.word	0x0000d870
        /*0aa8*/ 	.word	0x00000005
        /*0aac*/ 	.word	0x00000000
        /*0ab0*/ 	.short	0x0101
        /*0ab2*/ 	.byte	0x3f
	.zero		1


	//   ....[37]....
        /*0ab4*/ 	.word	0x0000db40
        /*0ab8*/ 	.word	0x000000ff
        /*0abc*/ 	.word	0x00000000
        /*0ac0*/ 	.short	0x0101
        /*0ac2*/ 	.byte	0x06
	.zero		1


	//   ....[38]....
        /*0ac4*/ 	.word	0x0000e2c0
        /*0ac8*/ 	.word	0x000000ff
        /*0acc*/ 	.word	0x00029830
        /*0ad0*/ 	.short	0x010a
        /*0ad2*/ 	.byte	0x06
	.zero		1


	//   ....[39]....
        /*0ad4*/ 	.word	0x0000e300
        /*0ad8*/ 	.word	0x000000ff
        /*0adc*/ 	.word	0x00029830
        /*0ae0*/ 	.short	0x010a
        /*0ae2*/ 	.byte	0x06
	.zero		1


	//   ....[40]....
        /*0ae4*/ 	.word	0x0000ef40
        /*0ae8*/ 	.word	0x000000ff
        /*0aec*/ 	.word	0x00029850
        /*0af0*/ 	.short	0x010a
        /*0af2*/ 	.byte	0x06
	.zero		1


	//   ....[41]....
        /*0af4*/ 	.word	0x0000ef80
        /*0af8*/ 	.word	0x000000ff
        /*0afc*/ 	.word	0x00029850
        /*0b00*/ 	.short	0x010a
        /*0b02*/ 	.byte	0x06
	.zero		1


	//   ....[42]....
        /*0b04*/ 	.word	0x0000f2c0
        /*0b08*/ 	.word	0x00000000
        /*0b0c*/ 	.word	0x00000000
        /*0b10*/ 	.short	0x0101
        /*0b12*/ 	.byte	0x3f
	.zero		1


	//   ....[43]....
        /*0b14*/ 	.word	0x00012510
        /*0b18*/ 	.word	0x000000ff
        /*0b1c*/ 	.word	0x00000000
        /*0b20*/ 	.short	0x0101
        /*0b22*/ 	.byte	0x06
	.zero		1


	//   ....[44]....
        /*0b24*/ 	.word	0x00012b90
        /*0b28*/ 	.word	0x000000ff
        /*0b2c*/ 	.word	0x00029850
        /*0b30*/ 	.short	0x010a
        /*0b32*/ 	.byte	0x09
	.zero		1


	//   ....[45]....
        /*0b34*/ 	.word	0x00012bd0
        /*0b38*/ 	.word	0x000000ff
        /*0b3c*/ 	.word	0x00029850
        /*0b40*/ 	.short	0x010a
        /*0b42*/ 	.byte	0x09
	.zero		1


	//   ....[46]....
        /*0b44*/ 	.word	0x00013200
        /*0b48*/ 	.word	0x000000ff
        /*0b4c*/ 	.word	0x00000000
        /*0b50*/ 	.short	0x0101
        /*0b52*/ 	.byte	0x04
	.zero		1


	//   ....[47]....
        /*0b54*/ 	.word	0x00015550
        /*0b58*/ 	.word	0x00000000
        /*0b5c*/ 	.word	0x00000000
        /*0b60*/ 	.short	0x0101
        /*0b62*/ 	.byte	0x3f
	.zero		1


	//   ....[48]....
        /*0b64*/ 	.word	0x00015bf0
        /*0b68*/ 	.word	0x00000006
        /*0b6c*/ 	.word	0x00000000
        /*0b70*/ 	.short	0x0101
        /*0b72*/ 	.byte	0x3f
	.zero		1


	//   ....[49]....
        /*0b74*/ 	.word	0x00019bc0
        /*0b78*/ 	.word	0x00000002
        /*0b7c*/ 	.word	0x00029880
        /*0b80*/ 	.short	0x010a
        /*0b82*/ 	.byte	0x3f
	.zero		1


	//   ....[50]....
        /*0b84*/ 	.word	0x00019d50
        /*0b88*/ 	.word	0x00000002
        /*0b8c*/ 	.word	0x00029840
        /*0b90*/ 	.short	0x010a
        /*0b92*/ 	.byte	0x3f
	.zero		1


	//   ....[51]....
        /*0b94*/ 	.word	0x0001a930
        /*0b98*/ 	.word	0x00000012
        /*0b9c*/ 	.word	0x00029800
        /*0ba0*/ 	.short	0x0107
        /*0ba2*/ 	.byte	0x3f
	.zero		1


	//   ....[52]....
        /*0ba4*/ 	.word	0x0001aa30
        /*0ba8*/ 	.word	0x00000012
        /*0bac*/ 	.word	0x00029800
        /*0bb0*/ 	.short	0x0101
        /*0bb2*/ 	.byte	0x3f
	.zero		1


	//   ....[53]....
        /*0bb4*/ 	.word	0x0001aa50
        /*0bb8*/ 	.word	0x00000012
        /*0bbc*/ 	.word	0x00029820
        /*0bc0*/ 	.short	0x010a
        /*0bc2*/ 	.byte	0x3f
	.zero		1


	//   ....[54]....
        /*0bc4*/ 	.word	0x0001ad70
        /*0bc8*/ 	.word	0x00000005
        /*0bcc*/ 	.word	0x00029880
        /*0bd0*/ 	.short	0x010a
        /*0bd2*/ 	.byte	0x3f
	.zero		1


	//   ....[55]....
        /*0bd4*/ 	.word	0x0001afa0
        /*0bd8*/ 	.word	0x00000005
        /*0bdc*/ 	.word	0x00029840
        /*0be0*/ 	.short	0x010a
        /*0be2*/ 	.byte	0x3f
	.zero		1


	//   ....[56]....
        /*0be4*/ 	.word	0x0001b460
        /*0be8*/ 	.word	0x00000014
        /*0bec*/ 	.word	0x00029870
        /*0bf0*/ 	.short	0x010a
        /*0bf2*/ 	.byte	0x3f
	.zero		1


	//   ....[57]....
        /*0bf4*/ 	.word	0x0001b4d0
        /*0bf8*/ 	.word	0x00000014
        /*0bfc*/ 	.word	0x00029860
        /*0c00*/ 	.short	0x010a
        /*0c02*/ 	.byte	0x3f
	.zero		1


	//   ....[58]....
        /*0c04*/ 	.word	0x0001ba00
        /*0c08*/ 	.word	0x00000014
        /*0c0c*/ 	.word	0x00029850
        /*0c10*/ 	.short	0x0101
        /*0c12*/ 	.byte	0x3f
	.zero		1


	//   ....[59]....
        /*0c14*/ 	.word	0x0001ba80
        /*0c18*/ 	.word	0x00000014
        /*0c1c*/ 	.word	0x00000000
        /*0c20*/ 	.short	0x0101
        /*0c22*/ 	.byte	0x3f
	.zero		1


	//   ....[60]....
        /*0c24*/ 	.word	0x0001bcb0
        /*0c28*/ 	.word	0x00000011
        /*0c2c*/ 	.word	0x00029870
        /*0c30*/ 	.short	0x010a
        /*0c32*/ 	.byte	0x3f
	.zero		1


	//   ....[61]....
        /*0c34*/ 	.word	0x0001bd20
        /*0c38*/ 	.word	0x00000011
        /*0c3c*/ 	.word	0x00029860
        /*0c40*/ 	.short	0x010a
        /*0c42*/ 	.byte	0x3f
	.zero		1


	//   ....[62]....
        /*0c44*/ 	.word	0x0001c260
        /*0c48*/ 	.word	0x00000011
        /*0c4c*/ 	.word	0x00029850
        /*0c50*/ 	.short	0x0101
        /*0c52*/ 	.byte	0x3f
	.zero		1


	//   ....[63]....
        /*0c54*/ 	.word	0x0001c2b0
        /*0c58*/ 	.word	0x00000011
        /*0c5c*/ 	.word	0x00000000
        /*0c60*/ 	.short	0x0101
        /*0c62*/ 	.byte	0x3f
	.zero		1


	//   ....[64]....
        /*0c64*/ 	.word	0x0001d470
        /*0c68*/ 	.word	0x00000000
        /*0c6c*/ 	.word	0x00029820
        /*0c70*/ 	.short	0x010a
        /*0c72*/ 	.byte	0x3f
	.zero		1


	//   ....[65]....
        /*0c74*/ 	.word	0x0001d660
        /*0c78*/ 	.word	0x00000006
        /*0c7c*/ 	.word	0x00000000
        /*0c80*/ 	.short	0x010a
        /*0c82*/ 	.byte	0x3f
	.zero		1


	//   ....[66]....
        /*0c84*/ 	.word	0x0001d690
        /*0c88*/ 	.word	0x00000007
        /*0c8c*/ 	.word	0x00000000
        /*0c90*/ 	.short	0x010a
        /*0c92*/ 	.byte	0x3f
	.zero		1


	//   ....[67]....
        /*0c94*/ 	.word	0x0001d6e0
        /*0c98*/ 	.word	0x00000004
        /*0c9c*/ 	.word	0x00029860
        /*0ca0*/ 	.short	0x010a
        /*0ca2*/ 	.byte	0x3f
	.zero		1


	//   ....[68]....
        /*0ca4*/ 	.word	0x0001d730
        /*0ca8*/ 	.word	0x00000003
        /*0cac*/ 	.word	0x00029860
        /*0cb0*/ 	.short	0x010a
        /*0cb2*/ 	.byte	0x3f
	.zero		1


	//   ....[69]....
        /*0cb4*/ 	.word	0x0001d770
        /*0cb8*/ 	.word	0x00000004
        /*0cbc*/ 	.word	0x00029880
        /*0cc0*/ 	.short	0x010a
        /*0cc2*/ 	.byte	0x3f
	.zero		1


	//   ....[70]....
        /*0cc4*/ 	.word	0x0001d790
        /*0cc8*/ 	.word	0x00000003
        /*0ccc*/ 	.word	0x00029880
        /*0cd0*/ 	.short	0x010a
        /*0cd2*/ 	.byte	0x3f
	.zero		1


	//   ....[71]....
        /*0cd4*/ 	.word	0x0001d800
        /*0cd8*/ 	.word	0x00000003
        /*0cdc*/ 	.word	0x00029800
        /*0ce0*/ 	.short	0x010a
        /*0ce2*/ 	.byte	0x3f
	.zero		1


	//   ....[72]....
        /*0ce4*/ 	.word	0x0001d850
        /*0ce8*/ 	.word	0x00000005
        /*0cec*/ 	.word	0x00029830
        /*0cf0*/ 	.short	0x010a
        /*0cf2*/ 	.byte	0x3f
	.zero		1


	//   ....[73]....
        /*0cf4*/ 	.word	0x0001d8b0
        /*0cf8*/ 	.word	0x00000008
        /*0cfc*/ 	.word	0x00029830
        /*0d00*/ 	.short	0x010a
        /*0d02*/ 	.byte	0x3f
	.zero		1


	//   ....[74]....
        /*0d04*/ 	.word	0x0001d910
        /*0d08*/ 	.word	0x00000008
        /*0d0c*/ 	.word	0x00029850
        /*0d10*/ 	.short	0x010a
        /*0d12*/ 	.byte	0x3f
	.zero		1


	//   ....[75]....
        /*0d14*/ 	.word	0x0001d970
        /*0d18*/ 	.word	0x00000003
        /*0d1c*/ 	.word	0x00029830
        /*0d20*/ 	.short	0x010a
        /*0d22*/ 	.byte	0x3f
	.zero		1


	//   ....[76]....
        /*0d24*/ 	.word	0x0001d9d0
        /*0d28*/ 	.word	0x00000003
        /*0d2c*/ 	.word	0x00029850
        /*0d30*/ 	.short	0x010a
        /*0d32*/ 	.byte	0x3f
	.zero		1


	//   ....[77]....
        /*0d34*/ 	.word	0x0001da30
        /*0d38*/ 	.word	0x00000003
        /*0d3c*/ 	.word	0x00029830
        /*0d40*/ 	.short	0x010a
        /*0d42*/ 	.byte	0x3f
	.zero		1


	//   ....[78]....
        /*0d44*/ 	.word	0x0001da90
        /*0d48*/ 	.word	0x00000003
        /*0d4c*/ 	.word	0x00029850
        /*0d50*/ 	.short	0x010a
        /*0d52*/ 	.byte	0x3f
	.zero		1


	//   ....[79]....
        /*0d54*/ 	.word	0x0001daf0
        /*0d58*/ 	.word	0x00000007
        /*0d5c*/ 	.word	0x00029850
        /*0d60*/ 	.short	0x010a
        /*0d62*/ 	.byte	0x3f
	.zero		1


	//   ....[80]....
        /*0d64*/ 	.word	0x0001dc40
        /*0d68*/ 	.word	0x00000002
        /*0d6c*/ 	.word	0x00029880
        /*0d70*/ 	.short	0x010a
        /*0d72*/ 	.byte	0x3f
	.zero		1


	//   ....[81]....
        /*0d74*/ 	.word	0x0001dc90
        /*0d78*/ 	.word	0x00000002
        /*0d7c*/ 	.word	0x00029840
        /*0d80*/ 	.short	0x010a
        /*0d82*/ 	.byte	0x3f
	.zero		1


	//   ....[82]....
        /*0d84*/ 	.word	0x0001e270
        /*0d88*/ 	.word	0x00000012
        /*0d8c*/ 	.word	0x00029820
        /*0d90*/ 	.short	0x010a
        /*0d92*/ 	.byte	0x3f
	.zero		1


	//   ....[83]....
        /*0d94*/ 	.word	0x0001e2c0
        /*0d98*/ 	.word	0x00000005
        /*0d9c*/ 	.word	0x00029880
        /*0da0*/ 	.short	0x010a
        /*0da2*/ 	.byte	0x3f
	.zero		1


	//   ....[84]....
        /*0da4*/ 	.word	0x0001e310
        /*0da8*/ 	.word	0x00000005
        /*0dac*/ 	.word	0x00029840
        /*0db0*/ 	.short	0x010a
        /*0db2*/ 	.byte	0x3f
	.zero		1


	//   ....[85]....
        /*0db4*/ 	.word	0x0001e360
        /*0db8*/ 	.word	0x00000014
        /*0dbc*/ 	.word	0x00029870
        /*0dc0*/ 	.short	0x010a
        /*0dc2*/ 	.byte	0x3f
	.zero		1


	//   ....[86]....
        /*0dc4*/ 	.word	0x0001e3b0
        /*0dc8*/ 	.word	0x00000014
        /*0dcc*/ 	.word	0x00029860
        /*0dd0*/ 	.short	0x010a
        /*0dd2*/ 	.byte	0x3f
	.zero		1


	//   ....[87]....
        /*0dd4*/ 	.word	0x0001e400
        /*0dd8*/ 	.word	0x00000011
        /*0ddc*/ 	.word	0x00029870
        /*0de0*/ 	.short	0x010a
        /*0de2*/ 	.byte	0x3f
	.zero		1


	//   ....[88]....
        /*0de4*/ 	.word	0x0001e450
        /*0de8*/ 	.word	0x00000011
        /*0dec*/ 	.word	0x00029860
        /*0df0*/ 	.short	0x010a
        /*0df2*/ 	.byte	0x3f
	.zero		1


	//   ....[89]....
        /*0df4*/ 	.word	0x0001e4a0
        /*0df8*/ 	.word	0x00000000
        /*0dfc*/ 	.word	0x00029820
        /*0e00*/ 	.short	0x010a
        /*0e02*/ 	.byte	0x3f
	.zero		1


	//   ....[90]....
        /*0e04*/ 	.word	0x0001e640
        /*0e08*/ 	.word	0x00000006
        /*0e0c*/ 	.word	0x00000000
        /*0e10*/ 	.short	0x010a
        /*0e12*/ 	.byte	0x3f
	.zero		1


	//   ....[91]....
        /*0e14*/ 	.word	0x0001e690
        /*0e18*/ 	.word	0x00000007
        /*0e1c*/ 	.word	0x00000000
        /*0e20*/ 	.short	0x010a
        /*0e22*/ 	.byte	0x3f
	.zero		1


	//   ....[92]....
        /*0e24*/ 	.word	0x0001e6e0
        /*0e28*/ 	.word	0x00000004
        /*0e2c*/ 	.word	0x00029860
        /*0e30*/ 	.short	0x010a
        /*0e32*/ 	.byte	0x3f
	.zero		1


	//   ....[93]....
        /*0e34*/ 	.word	0x0001e730
        /*0e38*/ 	.word	0x00000003
        /*0e3c*/ 	.word	0x00029860
        /*0e40*/ 	.short	0x010a
        /*0e42*/ 	.byte	0x3f
	.zero		1


	//   ....[94]....
        /*0e44*/ 	.word	0x0001e780
        /*0e48*/ 	.word	0x00000004
        /*0e4c*/ 	.word	0x00029880
        /*0e50*/ 	.short	0x010a
        /*0e52*/ 	.byte	0x3f
	.zero		1


	//----- nvinfo : EIATTR_NUM_MBARRIERS
	.align		4
.L_210:
        /*0e54*/ 	.byte	0x03, 0x38
        /*0e56*/ 	.short	0x0016


	//----- nvinfo : EIATTR_EXIT_INSTR_OFFSETS
	.align		4
        /*0e58*/ 	.byte	0x04, 0x1c
        /*0e5a*/ 	.short	(.L_212 - .L_211)


	//   ....[0]....
.L_211:
        /*0e5c*/ 	.word	0x00000a80


	//   ....[1]....
        /*0e60*/ 	.word	0x000171a0


	//   ....[2]....
        /*0e64*/ 	.word	0x0001d7e0


	//----- nvinfo : EIATTR_MAX_THREADS
	.align		4
.L_212:
        /*0e68*/ 	.byte	0x04, 0x05
        /*0e6a*/ 	.short	(.L_214 - .L_213)
.L_213:
        /*0e6c*/ 	.word	0x00000180
        /*0e70*/ 	.word	0x00000001
        /*0e74*/ 	.word	0x00000001


	//----- nvinfo : EIATTR_CRS_STACK_SIZE
	.align		4
.L_214:
        /*0e78*/ 	.byte	0x04, 0x1e
        /*0e7a*/ 	.short	(.L_216 - .L_215)
.L_215:
        /*0e7c*/ 	.word	0x00000000


	//----- nvinfo : EIATTR_CBANK_PARAM_SIZE
	.align		4
.L_216:
        /*0e80*/ 	.byte	0x03, 0x19
        /*0e82*/ 	.short	0x0af0


	//----- nvinfo : EIATTR_PARAM_CBANK
	.align		4
        /*0e84*/ 	.byte	0x04, 0x0a
        /*0e86*/ 	.short	(.L_218 - .L_217)
	.align		4
.L_217:
        /*0e88*/ 	.word	index@(.nv.constant0._ZN7cutlass13device_kernelIN5flash11enable_sm90INS1_16FlashAttnFwdSm90INS1_25CollectiveMainloopFwdSm90ILi2EN4cute5tupleIJNS5_1CILi1EEES8_S8_EEENS6_IJNS7_ILi128EEENS7_ILi160EEENS7_ILi192EEEEEELi128ENS_12float_e4m3_tEfNS_4arch4Sm90ELb0ELb1ELb0ELb1ELb0ELb0ELb0ELb1ELb1ELb1ELb1ELb0EEENS1_21CollectiveEpilogueFwdINS6_IJSA_SA_SB_EEES9_NS_10bfloat16_tESG_Li256ELb1ELb1ELb1ELb1EEENS1_36VarlenDynamicPersistentTileSchedulerILi128ELi160ELi256ELi128ELb1ELb1ELb1ELb1ELb0ELb1EEEEEEEEEvNT_6ParamsE)
        /*0e8c*/ 	.short	0x0210
        /*0e8e*/ 	.short	0x0af0


	//----- nvinfo : EIATTR_SW_WAR
	.align		4
.L_218:
        /*0e90*/ 	.byte	0x04, 0x36
        /*0e92*/ 	.short	(.L_220 - .L_219)
.L_219:
        /*0e94*/ 	.word	0x00000008
.L_220:


//--------------------- .nv.info._ZN7cutlass13device_kernelIN5flash11enable_sm90INS1_16FlashAttnFwdSm90INS1_25CollectiveMainloopFwdSm90ILi2EN4cute5tupleIJNS5_1CILi1EEES8_S8_EEENS6_IJNS7_ILi128EEENS7_ILi160EEENS7_ILi192EEEEEELi128ENS_12float_e4m3_tEfNS_4arch4Sm90ELb0ELb1ELb0ELb1ELb0ELb1ELb0ELb1ELb1ELb1ELb1ELb0EEENS1_21CollectiveEpilogueFwdINS6_IJSA_SA_SB_EEES9_NS_10bfloat16_tESG_Li256ELb1ELb1ELb1ELb1EEENS1_36VarlenDynamicPersistentTileSchedulerILi128ELi160ELi256ELi128ELb1ELb1ELb1ELb1ELb0ELb1EEEEEEEEEvNT_6ParamsE --------------------------
	.section	.nv.info._ZN7cutlass13device_kernelIN5flash11enable_sm90INS1_16FlashAttnFwdSm90INS1_25CollectiveMainloopFwdSm90ILi2EN4cute5tupleIJNS5_1CILi1EEES8_S8_EEENS6_IJNS7_ILi128EEENS7_ILi160EEENS7_ILi192EEEEEELi128ENS_12float_e4m3_tEfNS_4arch4Sm90ELb0ELb1ELb0ELb1ELb0ELb1ELb0ELb1ELb1ELb1ELb1ELb0EEENS1_21CollectiveEpilogueFwdINS6_IJSA_SA_SB_EEES9_NS_10bfloat16_tESG_Li256ELb1ELb1ELb1ELb1EEENS1_36VarlenDynamicPersistentTileSchedulerILi128ELi160ELi256ELi128ELb1ELb1ELb1ELb1ELb0ELb1EEEEEEEEEvNT_6ParamsE,"",@"SHT_CUDA_INFO"
	.sectionflags	@""
	.align	4


	//----- nvinfo : EIATTR_CUDA_API_VERSION
	.align		4
        /*0000*/ 	.byte	0x04, 0x37
        /*0002*/ 	.short	(.L_222 - .L_221)
.L_221:
        /*0004*/ 	.word	0x00000082


	//----- nvinfo : EIATTR_KPARAM_INFO
	.align		4
.L_222:
        /*0008*/ 	.byte	0x04, 0x17
        /*000a*/ 	.short	(.L_224 - .L_223)
.L_223:
        /*000c*/ 	.word	0x00000000
        /*0010*/ 	.short	0x0000
        /*0012*/ 	.short	0x0070
        /*0014*/ 	.byte	0x00, 0xf0, 0x01, 0x2a


	//----- nvinfo : EIATTR_SPARSE_MMA_MASK
	.align		4
.L_224:
        /*0018*/ 	.byte	0x03, 0x50
        /*001a*/ 	.short	0x0000


	//----- nvinfo : EIATTR_MAXREG_COUNT
	.align		4
        /*001c*/ 	.byte	0x03, 0x1b
        /*001e*/ 	.short	0x00a8


	//----- nvinfo : EIATTR_NUM_BARRIERS
	.align		4
        /*0020*/ 	.byte	0x02, 0x4c
        /*0022*/ 	.byte	0x10
	.zero		1


	//----- nvinfo : EIATTR_EXTERNS
	.align		4
        /*0024*/ 	.byte	0x04, 0x0f
        /*0026*/ 	.short	(.L_226 - .L_225)


	//   ....[0]....
	.align		4
.L_225:
        /*0028*/ 	.word	index@(__assertfail)


	//----- nvinfo : EIATTR_ANNOTATIONS
	.align		4
.L_226:
        /*002c*/ 	.byte	0x04, 0x55
        /*002e*/ 	.short	(.L_228 - .L_227)


	//   ....[0]....
.L_227:
        /* <DEDUP_REMOVED lines=74> */


	//----- nvinfo : EIATTR_MERCURY_ISA_VERSION
	.align		4
.L_228:
        /*04c0*/ 	.byte	0x03, 0x5f
        /*04c2*/ 	.short	0x0101


	//----- nvinfo : EIATTR_UNUSED_LOAD_BYTE_OFFSET
	.align		4
        /*04c4*/ 	.byte	0x04, 0x44
        /*04c6*/ 	.short	(.L_230 - .L_229)


	//   ....[0]....
.L_229:
        /*04c8*/ 	.word	0x00000af0
        /*04cc*/ 	.word	0x0000fff0


	//   ....[1]....
        /*04d0*/ 	.word	0x0002a650
        /*04d4*/ 	.word	0x0000fff0


	//----- nvinfo : EIATTR_INT_WARP_WIDE_INSTR_OFFSETS
	.align		4
.L_230:
        /*04d8*/ 	.byte	0x04, 0x31
        /*04da*/ 	.short	(.L_232 - .L_231)


	//   ....[0]....
.L_231:
        /*04dc*/ 	.word	0x00000190


	//   ....[1]....
        /*04e0*/ 	.word	0x000001d0


	//   ....[2]....
        /*04e4*/ 	.word	0x00000240


	//   ....[3]....
        /*04e8*/ 	.word	0x00031d70


	//   ....[4]....
        /*04ec*/ 	.word	0x00031dd0


	//   ....[5]....
        /*04f0*/ 	.word	0x00034710


	//   ....[6]....
        /*04f4*/ 	.word	0x00034770


	//----- nvinfo : EIATTR_COOP_GROUP_MASK_REGIDS
	.align		4
.L_232:
        /*04f8*/ 	.byte	0x04, 0x29
        /*04fa*/ 	.short	(.L_234 - .L_233)


	//   ....[0]....
.L_233:
        /*04fc*/ 	.word	0xffffffff


	//   ....[1]....
        /*0500*/ 	.word	0xffffffff


	//   ....[2]....
        /*0504*/ 	.word	0xffffffff


	//   ....[3]....
        /*0508*/ 	.word	0xffffffff


	//   ....[4]....
        /*050c*/ 	.word	0xffffffff


	//   ....[5]....
        /*0510*/ 	.word	0xffffffff


	//   ....[6]....
        /*0514*/ 	.word	0xffffffff


	//   ....[7]....
        /*0518*/ 	.word	0xffffffff


	//   ....[8]....
        /*051c*/ 	.word	0xffffffff


	//   ....[9]....
        /*0520*/ 	.word	0xffffffff


	//   ....[10]....
        /*0524*/ 	.word	0xffffffff


	//   ....[11]....
        /*0528*/ 	.word	0xffffffff


	//   ....[12]....
        /*052c*/ 	.word	0xffffffff


	//   ....[13]....
        /*0530*/ 	.word	0xffffffff


	//   ....[14]....
        /*0534*/ 	.word	0xffffffff


	//   ....[15]....
        /*0538*/ 	.word	0xffffffff


	//   ....[16]....
        /*053c*/ 	.word	0xffffffff


	//   ....[17]....
        /*0540*/ 	.word	0xffffffff


	//   ....[18]....
        /*0544*/ 	.word	0xffffffff


	//   ....[19]....
        /*0548*/ 	.word	0xffffffff


	//   ....[20]....
        /*054c*/ 	.word	0xffffffff


	//   ....[21]....
        /*0550*/ 	.word	0xffffffff


	//   ....[22]....
        /*0554*/ 	.word	0xffffffff


	//   ....[23]....
        /*0558*/ 	.word	0xffffffff


	//   ....[24]....
        /*055c*/ 	.word	0xffffffff


	//   ....[25]....
        /*0560*/ 	.word	0xffffffff


	//   ....[26]....
        /*0564*/ 	.word	0xffffffff


	//   ....[27]....
        /*0568*/ 	.word	0xffffffff


	//   ....[28]....
        /*056c*/ 	.word	0xffffffff


	//   ....[29]....
        /*0570*/ 	.word	0xffffffff


	//   ....[30]....
        /*0574*/ 	.word	0xffffffff


	//   ....[31]....
        /*0578*/ 	.word	0xffffffff


	//   ....[32]....
        /*057c*/ 	.word	0xffffffff


	//   ....[33]....
        /*0580*/ 	.word	0xffffffff


	//   ....[34]....
        /*0584*/ 	.word	0xffffffff


	//   ....[35]....
        /*0588*/ 	.word	0xffffffff


	//   ....[36]....
        /*058c*/ 	.word	0xffffffff


	//   ....[37]....
        /*0590*/ 	.word	0xffffffff


	//   ....[38]....
        /*0594*/ 	.word	0xffffffff


	//   ....[39]....
        /*0598*/ 	.word	0xffffffff


	//   ....[40]....
        /*059c*/ 	.word	0xffffffff


	//   ....[41]....
        /*05a0*/ 	.word	0xffffffff


	//   ....[42]....
        /*05a4*/ 	.word	0xffffffff


	//   ....[43]....
        /*05a8*/ 	.word	0xffffffff


	//   ....[44]....
        /*05ac*/ 	.word	0xffffffff


	//   ....[45]....
        /*05b0*/ 	.word	0xffffffff


	//   ....[46]....
        /*05b4*/ 	.word	0xffffffff


	//   ....[47]....
        /*05b8*/ 	.word	0xffffffff


	//   ....[48]....
        /*05bc*/ 	.word	0xffffffff


	//   ....[49]....
        /*05c0*/ 	.word	0xffffffff


	//   ....[50]....
        /*05c4*/ 	.word	0xffffffff


	//   ....[51]....
        /*05c8*/ 	.word	0xffffffff


	//   ....[52]....
        /*05cc*/ 	.word	0xffffffff


	//   ....[53]....
        /*05d0*/ 	.word	0xffffffff


	//   ....[54]....
        /*05d4*/ 	.word	0xffffffff


	//   ....[55]....
        /*05d8*/ 	.word	0xffffffff


	//   ....[56]....
        /*05dc*/ 	.word	0xffffffff


	//   ....[57]....
        /*05e0*/ 	.word	0xffffffff


	//   ....[58]....
        /*05e4*/ 	.word	0xffffffff


	//   ....[59]....
        /*05e8*/ 	.word	0xffffffff


	//   ....[60]....
        /*05ec*/ 	.word	0xffffffff


	//   ....[61]....
        /*05f0*/ 	.word	0xffffffff


	//   ....[62]....
        /*05f4*/ 	.word	0xffffffff


	//   ....[63]....
        /*05f8*/ 	.word	0xffffffff


	//   ....[64]....
        /*05fc*/ 	.word	0xffffffff


	//   ....[65]....
        /*0600*/ 	.word	0xffffffff


	//   ....[66]....
        /*0604*/ 	.word	0xffffffff


	//   ....[67]....
        /*0608*/ 	.word	0xffffffff


	//   ....[68]....
        /*060c*/ 	.word	0xffffffff


	//   ....[69]....
        /*0610*/ 	.word	0xffffffff


	//   ....[70]....
        /*0614*/ 	.word	0xffffffff


	//   ....[71]....
        /*0618*/ 	.word	0xffffffff


	//   ....[72]....
        /*061c*/ 	.word	0xffffffff


	//   ....[73]....
        /*0620*/ 	.word	0xffffffff


	//   ....[74]....
        /*0624*/ 	.word	0xffffffff


	//   ....[75]....
        /*0628*/ 	.word	0xffffffff


	//   ....[76]....
        /*062c*/ 	.word	0xffffffff


	//   ....[77]....
        /*0630*/ 	.word	0xffffffff


	//   ....[78]....
        /*0634*/ 	.word	0xffffffff


	//   ....[79]....
        /*0638*/ 	.word	0xffffffff


	//   ....[80]....
        /*063c*/ 	.word	0xffffffff


	//   ....[81]....
        /*0640*/ 	.word	0xffffffff


	//   ....[82]....
        /*0644*/ 	.word	0xffffffff


	//   ....[83]....
        /*0648*/ 	.word	0xffffffff


	//   ....[84]....
        /*064c*/ 	.word	0xffffffff


	//   ....[85]....
        /*0650*/ 	.word	0xffffffff


	//   ....[86]....
        /*0654*/ 	.word	0xffffffff


	//   ....[87]....
        /*0658*/ 	.word	0xffffffff


	//   ....[88]....
        /*065c*/ 	.word	0xffffffff


	//   ....[89]....
        /*0660*/ 	.word	0xffffffff


	//   ....[90]....
        /*0664*/ 	.word	0xffffffff


	//   ....[91]....
        /*0668*/ 	.word	0xffffffff


	//   ....[92]....
        /*066c*/ 	.word	0xffffffff


	//   ....[93]....
        /*0670*/ 	.word	0xffffffff


	//   ....[94]....
        /*0674*/ 	.word	0xffffffff


	//   ....[95]....
        /*0678*/ 	.word	0xffffffff


	//   ....[96]....
        /*067c*/ 	.word	0xffffffff


	//   ....[97]....
        /*0680*/ 	.word	0xffffffff


	//   ....[98]....
        /*0684*/ 	.word	0xffffffff


	//   ....[99]....
        /*0688*/ 	.word	0xffffffff


	//   ....[100]....
        /*068c*/ 	.word	0xffffffff


	//   ....[101]....
        /*0690*/ 	.word	0xffffffff


	//   ....[102]....
        /*0694*/ 	.word	0xffffffff


	//   ....[103]....
        /*0698*/ 	.word	0xffffffff


	//   ....[104]....
        /*069c*/ 	.word	0xffffffff


	//   ....[105]....
        /*06a0*/ 	.word	0xffffffff


	//   ....[106]....
        /*06a4*/ 	.word	0xffffffff


	//   ....[107]....
        /*06a8*/ 	.word	0xffffffff


	//   ....[108]....
        /*06ac*/ 	.word	0xffffffff


	//   ....[109]....
        /*06b0*/ 	.word	0xffffffff


	//   ....[110]....
        /*06b4*/ 	.word	0xffffffff


	//   ....[111]....
        /*06b8*/ 	.word	0xffffffff


	//   ....[112]....
        /*06bc*/ 	.word	0xffffffff


	//   ....[113]....
        /*06c0*/ 	.word	0xffffffff


	//   ....[114]....
        /*06c4*/ 	.word	0xffffffff


	//   ....[115]....
        /*06c8*/ 	.word	0xffffffff


	//   ....[116]....
        /*06cc*/ 	.word	0xffffffff


	//   ....[117]....
        /*06d0*/ 	.word	0xffffffff


	//   ....[118]....
        /*06d4*/ 	.word	0xffffffff


	//   ....[119]....
        /*06d8*/ 	.word	0xffffffff


	//   ....[120]....
        /*06dc*/ 	.word	0xffffffff


	//   ....[121]....
        /*06e0*/ 	.word	0xffffffff


	//   ....[122]....
        /*06e4*/ 	.word	0xffffffff


	//   ....[123]....
        /*06e8*/ 	.word	0xffffffff


	//   ....[124]....
        /*06ec*/ 	.word	0xffffffff


	//   ....[125]....
        /*06f0*/ 	.word	0xffffffff


	//   ....[126]....
        /*06f4*/ 	.word	0xffffffff


	//   ....[127]....
        /*06f8*/ 	.word	0xffffffff


	//   ....[128]....
        /*06fc*/ 	.word	0xffffffff


	//   ....[129]....
        /*0700*/ 	.word	0xffffffff


	//   ....[130]....
        /*0704*/ 	.word	0xffffffff


	//   ....[131]....
        /*0708*/ 	.word	0xffffffff


	//   ....[132]....
        /*070c*/ 	.word	0xffffffff


	//   ....[133]....
        /*0710*/ 	.word	0xffffffff


	//   ....[134]....
        /*0714*/ 	.word	0xffffffff


	//   ....[135]....
        /*0718*/ 	.word	0xffffffff


	//   ....[136]....
        /*071c*/ 	.word	0xffffffff


	//   ....[137]....
        /*0720*/ 	.word	0xffffffff


	//   ....[138]....
        /*0724*/ 	.word	0xffffffff


	//   ....[139]....
        /*0728*/ 	.word	0xffffffff


	//   ....[140]....
        /*072c*/ 	.word	0xffffffff


	//   ....[141]....
        /*0730*/ 	.word	0xffffffff


	//   ....[142]....
        /*0734*/ 	.word	0xffffffff


	//   ....[143]....
        /*0738*/ 	.word	0xffffffff


	//   ....[144]....
        /*073c*/ 	.word	0xffffffff


	//   ....[145]....
        /*0740*/ 	.word	0xffffffff


	//   ....[146]....
        /*0744*/ 	.word	0xffffffff


	//   ....[147]....
        /*0748*/ 	.word	0xffffffff


	//   ....[148]....
        /*074c*/ 	.word	0xffffffff


	//   ....[149]....
        /*0750*/ 	.word	0xffffffff


	//   ....[150]....
        /*0754*/ 	.word	0xffffffff


	//   ....[151]....
        /*0758*/ 	.word	0xffffffff


	//   ....[152]....
        /*075c*/ 	.word	0xffffffff


	//   ....[153]....
        /*0760*/ 	.word	0xffffffff


	//   ....[154]....
        /*0764*/ 	.word	0xffffffff


	//   ....[155]....
        /*0768*/ 	.word	0xffffffff


	//   ....[156]....
        /*076c*/ 	.word	0xffffffff


	//   ....[157]....
        /*0770*/ 	.word	0xffffffff


	//   ....[158]....
        /*0774*/ 	.word	0xffffffff


	//   ....[159]....
        /*0778*/ 	.word	0xffffffff


	//   ....[160]....
        /*077c*/ 	.word	0xffffffff


	//   ....[161]....
        /*0780*/ 	.word	0xffffffff


	//   ....[162]....
        /*0784*/ 	.word	0xffffffff


	//   ....[163]....
        /*0788*/ 	.word	0xffffffff


	//   ....[164]....
        /*078c*/ 	.word	0xffffffff


	//   ....[165]....
        /*0790*/ 	.word	0xffffffff


	//   ....[166]....
        /*0794*/ 	.word	0xffffffff


	//   ....[167]....
        /*0798*/ 	.word	0xffffffff


	//   ....[168]....
        /*079c*/ 	.word	0xffffffff


	//   ....[169]....
        /*07a0*/ 	.word	0xffffffff


	//   ....[170]....
        /*07a4*/ 	.word	0xffffffff


	//   ....[171]....
        /*07a8*/ 	.word	0xffffffff


	//   ....[172]....
        /*07ac*/ 	.word	0xffffffff


	//   ....[173]....
        /*07b0*/ 	.word	0xffffffff


	//   ....[174]....
        /*07b4*/ 	.word	0xffffffff


	//   ....[175]....
        /*07b8*/ 	.word	0xffffffff


	//   ....[176]....
        /*07bc*/ 	.word	0x0500000f


	//   ....[177]....
        /*07c0*/ 	.word	0x0500000f


	//   ....[178]....
        /*07c4*/ 	.word	0x0500000f


	//   ....[179]....
        /*07c8*/ 	.word	0x0500000f


	//   ....[180]....
        /*07cc*/ 	.word	0x0500000f


	//   ....[181]....
        /*07d0*/ 	.word	0x0500000f


	//   ....[182]....
        /*07d4*/ 	.word	0x0500000f


	//   ....[183]....
        /*07d8*/ 	.word	0x0500000f


	//   ....[184]....
        /*07dc*/ 	.word	0x0500000f


	//   ....[185]....
        /*07e0*/ 	.word	0x0500000f


	//   ....[186]....
        /*07e4*/ 	.word	0x0500000f


	//   ....[187]....
        /*07e8*/ 	.word	0x0500000f


	//   ....[188]....
        /*07ec*/ 	.word	0x0500000f


	//   ....[189]....
        /*07f0*/ 	.word	0x0500000f


	//   ....[190]....
        /*07f4*/ 	.word	0x0500000f


	//   ....[191]....
        /*07f8*/ 	.word	0x0500000f


	//   ....[192]....
        /*07fc*/ 	.word	0x0500000f


	//   ....[193]....
        /*0800*/ 	.word	0x0500000f


	//   ....[194]....
        /*0804*/ 	.word	0x0500000f


	//   ....[195]....
        /*0808*/ 	.word	0x0500000f


	//   ....[196]....
        /*080c*/ 	.word	0x0500000f


	//   ....[197]....
        /*0810*/ 	.word	0x0500000f


	//   ....[198]....
        /*0814*/ 	.word	0x0500000f


	//   ....[199]....
        /*0818*/ 	.word	0x0500000f


	//   ....[200]....
        /*081c*/ 	.word	0x0500000f


	//   ....[201]....
        /*0820*/ 	.word	0x0500000f


	//   ....[202]....
        /*0824*/ 	.word	0x0500000f


	//   ....[203]....
        /*0828*/ 	.word	0x0500000f


	//   ....[204]....
        /*082c*/ 	.word	0x0500000f


	//   ....[205]....
        /*0830*/ 	.word	0x0500000f


	//   ....[206]....
        /*0834*/ 	.word	0x0500000f


	//   ....[207]....
        /*0838*/ 	.word	0x0500000f


	//   ....[208]....
        /*083c*/ 	.word	0x0500000f


	//   ....[209]....
        /*0840*/ 	.word	0x0500000f


	//   ....[210]....
        /*0844*/ 	.word	0x0500000f


	//   ....[211]....
        /*0848*/ 	.word	0x0500000f


	//   ....[212]....
        /*084c*/ 	.word	0x0500000f


	//   ....[213]....
        /*0850*/ 	.word	0x0500000f


	//   ....[214]....
        /*0854*/ 	.word	0x0500000f


	//   ....[215]....
        /*0858*/ 	.word	0x0500000f


	//   ....[216]....
        /*085c*/ 	.word	0x0500000f


	//   ....[217]....
        /*0860*/ 	.word	0x0500000f


	//   ....[218]....
        /*0864*/ 	.word	0x0500000f


	//   ....[219]....
        /*0868*/ 	.word	0x0500000f


	//   ....[220]....
        /*086c*/ 	.word	0x0500000f


	//   ....[221]....
        /*0870*/ 	.word	0x0500000f


	//   ....[222]....
        /*0874*/ 	.word	0x0500000f


	//   ....[223]....
        /*0878*/ 	.word	0x0500000f


	//   ....[224]....
        /*087c*/ 	.word	0x0500000f


	//   ....[225]....
        /*0880*/ 	.word	0x0500000f


	//   ....[226]....
        /*0884*/ 	.word	0x0500000f


	//   ....[227]....
        /*0888*/ 	.word	0x0500000f


	//   ....[228]....
        /*088c*/ 	.word	0x0500000f


	//   ....[229]....
        /*0890*/ 	.word	0x0500000f


	//   ....[230]....
        /*0894*/ 	.word	0x0500000f


	//   ....[231]....
        /*0898*/ 	.word	0x0500000f


	//   ....[232]....
        /*089c*/ 	.word	0x0500000f


	//   ....[233]....
        /*08a0*/ 	.word	0x0500000f


	//   ....[234]....
        /*08a4*/ 	.word	0x0500000f


	//   ....[235]....
        /*08a8*/ 	.word	0x0500000f


	//   ....[236]....
        /*08ac*/ 	.word	0x0500000f


	//   ....[237]....
        /*08b0*/ 	.word	0x0500000f


	//   ....[238]....
        /*08b4*/ 	.word	0x0500000f


	//   ....[239]....
        /*08b8*/ 	.word	0x0500000f


	//   ....[240]....
        /*08bc*/ 	.word	0x0500000f


	//   ....[241]....
        /*08c0*/ 	.word	0x0500000f


	//   ....[242]....
        /*08c4*/ 	.word	0x0500000f


	//   ....[243]....
        /*08c8*/ 	.word	0x0500000f


	//   ....[244]....
        /*08cc*/ 	.word	0x0500000f


	//   ....[245]....
        /*08d0*/ 	.word	0x0500000f


	//   ....[246]....
        /*08d4*/ 	.word	0x0500000f


	//   ....[247]....
        /*08d8*/ 	.word	0x0500000f


	//   ....[248]....
        /*08dc*/ 	.word	0x0500000f


	//   ....[249]....
        /*08e0*/ 	.word	0x0500000f


	//   ....[250]....
        /*08e4*/ 	.word	0x0500000f


	//   ....[251]....
        /*08e8*/ 	.word	0x0500000f


	//   ....[252]....
        /*08ec*/ 	.word	0x0500000f


	//   ....[253]....
        /*08f0*/ 	.word	0x0500000f


	//   ....[254]....
        /*08f4*/ 	.word	0x0500000f


	//   ....[255]....
        /*08f8*/ 	.word	0x0500000f


	//   ....[0]....
        /*08fc*/ 	.word	0x0500000f


	//   ....[1]....
        /*0900*/ 	.word	0x0500000f


	//   ....[2]....
        /*0904*/ 	.word	0x0500000f


	//   ....[3]....
        /*0908*/ 	.word	0x0500000f


	//   ....[4]....
        /*090c*/ 	.word	0x0500000f


	//   ....[5]....
        /*0910*/ 	.word	0x0500000f


	//   ....[6]....
        /*0914*/ 	.word	0x0500000f


	//   ....[7]....
        /*0918*/ 	.word	0x0500000f


	//   ....[8]....
        /*091c*/ 	.word	0x0500000f


	//   ....[9]....
        /*0920*/ 	.word	0x0500000f


	//   ....[10]....
        /*0924*/ 	.word	0x0500000f


	//   ....[11]....
        /*0928*/ 	.word	0x0500000f


	//   ....[12]....
        /*092c*/ 	.word	0x0500000f


	//   ....[13]....
        /*0930*/ 	.word	0x0500000f


	//   ....[14]....
        /*0934*/ 	.word	0x0500000f


	//   ....[15]....
        /*0938*/ 	.word	0x0500000f


	//   ....[16]....
        /*093c*/ 	.word	0x0500000f


	//   ....[17]....
        /*0940*/ 	.word	0x0500000f


	//   ....[18]....
        /*0944*/ 	.word	0x0500000f


	//   ....[19]....
        /*0948*/ 	.word	0x0500000f


	//   ....[20]....
        /*094c*/ 	.word	0x0500000f


	//   ....[21]....
        /*0950*/ 	.word	0x0500000f


	//   ....[22]....
        /*0954*/ 	.word	0x0500000f


	//   ....[23]....
        /*0958*/ 	.word	0x0500000f


	//   ....[24]....
        /*095c*/ 	.word	0x0500000f


	//   ....[25]....
        /*0960*/ 	.word	0x0500000f


	//   ....[26]....
        /*0964*/ 	.word	0x0500000f


	//   ....[27]....
        /*0968*/ 	.word	0x0500000f


	//   ....[28]....
        /*096c*/ 	.word	0x0500000f


	//   ....[29]....
        /*0970*/ 	.word	0x0500000f


	//   ....[30]....
        /*0974*/ 	.word	0x0500000f


	//   ....[31]....
        /*0978*/ 	.word	0x0500000f


	//   ....[32]....
        /*097c*/ 	.word	0x0500000f


	//   ....[33]....
        /*0980*/ 	.word	0x0500000f


	//   ....[34]....
        /*0984*/ 	.word	0x0500000f


	//   ....[35]....
        /*0988*/ 	.word	0x0500000f


	//   ....[36]....
        /*098c*/ 	.word	0x0500000f


	//   ....[37]....
        /*0990*/ 	.word	0x0500000f


	//   ....[38]....
        /*0994*/ 	.word	0x0500000f


	//   ....[39]....
        /*0998*/ 	.word	0x0500000f


	//   ....[40]....
        /*099c*/ 	.word	0x0500000f


	//   ....[41]....
        /*09a0*/ 	.word	0x0500000f


	//----- nvinfo : EIATTR_COOP_GROUP_INSTR_OFFSETS
	.align		4
.L_234:
        /*09a4*/ 	.byte	0x04, 0x28
        /*09a6*/ 	.short	(.L_236 - .L_235)


	//   ....[0]....
.L_235:
        /*09a8*/ 	.word	0x00000070


	//   ....[1]....
        /*09ac*/ 	.word	0x000001a0


	//   ....[2]....
        /*09b0*/ 	.word	0x000001f0


	//   ....[3]....
        /*09b4*/ 	.word	0x00000420


	//   ....[4]....
        /*09b8*/ 	.word	0x00000580


	//   ....[5]....
        /*09bc*/ 	.word	0x000006a0


	//   ....[6]....
        /*09c0*/ 	.word	0x00000800


	//   ....[7]....
        /*09c4*/ 	.word	0x00010ca0


	//   ....[8]....
        /*09c8*/ 	.word	0x00011360


	//   ....[9]....
        /*09cc*/ 	.word	0x00011370


	//   ....[10]....
        /*09d0*/ 	.word	0x00011380


	//   ....[11]....
        /*09d4*/ 	.word	0x00011390


	//   ....[12]....
        /*09d8*/ 	.word	0x00014990


	//   ....[13]....
        /*09dc*/ 	.word	0x000149a0


	//   ....[14]....
        /*09e0*/ 	.word	0x000149b0


	//   ....[15]....
        /*09e4*/ 	.word	0x000149c0


	//   ....[16]....
        /*09e8*/ 	.word	0x00019000


	//   ....[17]....
        /*09ec*/ 	.word	0x00019330


	//   ....[18]....
        /*09f0*/ 	.word	0x0001a800


	//   ....[19]....
        /*09f4*/ 	.word	0x0001a910


	//   ....[20]....
        /*09f8*/ 	.word	0x0001b390


	//   ....[21]....
        /*09fc*/ 	.word	0x0001b420


	//   ....[22]....
        /*0a00*/ 	.word	0x0001de00


	//   ....[23]....
        /*0a04*/ 	.word	0x0001ee50


	//   ....[24]....
        /*0a08*/ 	.word	0x0001fc50


	//   ....[25]....
        /*0a0c*/ 	.word	0x0001fc70


	//   ....[26]....
        /*0a10*/ 	.word	0x000202f0


	//   ....[27]....
        /*0a14*/ 	.word	0x00020340


	//   ....[28]....
        /*0a18*/ 	.word	0x00023300


	//   ....[29]....
        /*0a1c*/ 	.word	0x00023330


	//   ....[30]....
        /*0a20*/ 	.word	0x00023390


	//   ....[31]....
        /*0a24*/ 	.word	0x000233a0


	//   ....[32]....
        /*0a28*/ 	.word	0x00026260


	//   ....[33]....
        /*0a2c*/ 	.word	0x00027260


	//   ....[34]....
        /*0a30*/ 	.word	0x00027a60


	//   ....[35]....
        /*0a34*/ 	.word	0x00027b70


	//   ....[36]....
        /*0a38*/ 	.word	0x000286c0


	//   ....[37]....
        /*0a3c*/ 	.word	0x00028720


	//   ....[38]....
        /*0a40*/ 	.word	0x00029e70


	//   ....[39]....
        /*0a44*/ 	.word	0x00029e80


	//   ....[40]....
        /*0a48*/ 	.word	0x00029f00


	//   ....[41]....
        /*0a4c*/ 	.word	0x00029f10


	//   ....[42]....
        /*0a50*/ 	.word	0x0002aab0


	//   ....[43]....
        /*0a54*/ 	.word	0x0002aae0


	//   ....[44]....
        /*0a58*/ 	.word	0x0002ab30


	//   ....[45]....
        /*0a5c*/ 	.word	0x0002ab60


	//   ....[46]....
        /*0a60*/ 	.word	0x0002abe0


	//   ....[47]....
        /*0a64*/ 	.word	0x0002ac10


	//   ....[48]....
        /*0a68*/ 	.word	0x0002ac40


	//   ....[49]....
        /*0a6c*/ 	.word	0x0002ac70


	//   ....[50]....
        /*0a70*/ 	.word	0x0002aca0


	//   ....[51]....
        /*0a74*/ 	.word	0x0002acd0


	//   ....[52]....
        /*0a78*/ 	.word	0x0002ad00


	//   ....[53]....
        /*0a7c*/ 	.word	0x0002ad30


	//   ....[54]....
        /*0a80*/ 	.word	0x0002ad60


	//   ....[55]....
        /*0a84*/ 	.word	0x0002ad90


	//   ....[56]....
        /*0a88*/ 	.word	0x0002adc0


	//   ....[57]....
        /*0a8c*/ 	.word	0x0002adf0


	//   ....[58]....
        /*0a90*/ 	.word	0x0002ae20


	//   ....[59]....
        /*0a94*/ 	.word	0x0002ae50


	//   ....[60]....
        /*0a98*/ 	.word	0x0002ae80


	//   ....[61]....
        /*0a9c*/ 	.word	0x0002aeb0


	//   ....[62]....
        /*0aa0*/ 	.word	0x0002aee0


	//   ....[63]....
        /*0aa4*/ 	.word	0x0002af10


	//   ....[64]....
        /*0aa8*/ 	.word	0x0002af40


	//   ....[65]....
        /*0aac*/ 	.word	0x0002af70


	//   ....[66]....
        /*0ab0*/ 	.word	0x0002afa0


	//   ....[67]....
        /*0ab4*/ 	.word	0x0002afd0


	//   ....[68]....
        /*0ab8*/ 	.word	0x0002b000


	//   ....[69]....
        /*0abc*/ 	.word	0x0002b030


	//   ....[70]....
        /*0ac0*/ 	.word	0x0002b060


	//   ....[71]....
        /*0ac4*/ 	.word	0x0002b090


	//   ....[72]....
        /*0ac8*/ 	.word	0x0002b0c0


	//   ....[73]....
        /*0acc*/ 	.word	0x0002b0f0


	//   ....[74]....
        /*0ad0*/ 	.word	0x0002b110


	//   ....[75]....
        /*0ad4*/ 	.word	0x0002b140


	//   ....[76]....
        /*0ad8*/ 	.word	0x0002b150


	//   ....[77]....
        /*0adc*/ 	.word	0x0002b170


	//   ....[78]....
        /*0ae0*/ 	.word	0x0002b180


	//   ....[79]....
        /*0ae4*/ 	.word	0x0002b190


	//   ....[80]....
        /*0ae8*/ 	.word	0x0002b1b0


	//   ....[81]....
        /*0aec*/ 	.word	0x0002b1c0


	//   ....[82]....
        /*0af0*/ 	.word	0x0002b1d0


	//   ....[83]....
        /*0af4*/ 	.word	0x0002b1e0


	//   ....[84]....
        /*0af8*/ 	.word	0x0002b1f0


	//   ....[85]....
        /*0afc*/ 	.word	0x0002b200


	//   ....[86]....
        /*0b00*/ 	.word	0x0002b230


	//   ....[87]....
        /*0b04*/ 	.word	0x0002b250


	//   ....[88]....
        /*0b08*/ 	.word	0x0002b280


	//   ....[89]....
        /*0b0c*/ 	.word	0x0002b2b0


	//   ....[90]....
        /*0b10*/ 	.word	0x0002b2e0


	//   ....[91]....
        /*0b14*/ 	.word	0x0002b310


	//   ....[92]....
        /*0b18*/ 	.word	0x0002b340


	//   ....[93]....
        /*0b1c*/ 	.word	0x0002b370


	//   ....[94]....
        /*0b20*/ 	.word	0x0002b3a0


	//   ....[95]....
        /*0b24*/ 	.word	0x0002b3d0


	//   ....[96]....
        /*0b28*/ 	.word	0x0002b400


	//   ....[97]....
        /*0b2c*/ 	.word	0x0002b420


	//   ....[98]....
        /*0b30*/ 	.word	0x0002b430


	//   ....[99]....
        /*0b34*/ 	.word	0x0002b440


	//   ....[100]....
        /*0b38*/ 	.word	0x0002b450


	//   ....[101]....
        /*0b3c*/ 	.word	0x0002b480


	//   ....[102]....
        /*0b40*/ 	.word	0x0002b4b0


	//   ....[103]....
        /*0b44*/ 	.word	0x0002b4e0


	//   ....[104]....
        /*0b48*/ 	.word	0x0002b510


	//   ....[105]....
        /*0b4c*/ 	.word	0x0002b550


	//   ....[106]....
        /*0b50*/ 	.word	0x0002bd90


	//   ....[107]....
        /*0b54*/ 	.word	0x0002bdb0


	//   ....[108]....
        /*0b58*/ 	.word	0x0002bdc0


	//   ....[109]....
        /*0b5c*/ 	.word	0x0002bdd0


	//   ....[110]....
        /*0b60*/ 	.word	0x0002c460


	//   ....[111]....
        /*0b64*/ 	.word	0x0002c470


	//   ....[112]....
        /*0b68*/ 	.word	0x0002c5a0


	//   ....[113]....
        /*0b6c*/ 	.word	0x0002c5b0


	//   ....[114]....
        /*0b70*/ 	.word	0x0002c6e0


	//   ....[115]....
        /*0b74*/ 	.word	0x0002c6f0


	//   ....[116]....
        /*0b78*/ 	.word	0x0002c820


	//   ....[117]....
        /*0b7c*/ 	.word	0x0002c830


	//   ....[118]....
        /*0b80*/ 	.word	0x0002cda0


	//   ....[119]....
        /*0b84*/ 	.word	0x0002cdb0


	//   ....[120]....
        /*0b88*/ 	.word	0x0002d2c0


	//   ....[121]....
        /*0b8c*/ 	.word	0x0002d2d0


	//   ....[122]....
        /*0b90*/ 	.word	0x0002df20


	//   ....[123]....
        /*0b94*/ 	.word	0x0002df30


	//   ....[124]....
        /*0b98*/ 	.word	0x0002e070


	//   ....[125]....
        /*0b9c*/ 	.word	0x0002e080


	//   ....[126]....
        /*0ba0*/ 	.word	0x0002e1b0


	//   ....[127]....
        /*0ba4*/ 	.word	0x0002e1c0


	//   ....[128]....
        /*0ba8*/ 	.word	0x0002e2f0


	//   ....[129]....
        /*0bac*/ 	.word	0x0002e300


	//   ....[130]....
        /*0bb0*/ 	.word	0x0002e490


	//   ....[131]....
        /*0bb4*/ 	.word	0x0002e6b0


	//   ....[132]....
        /*0bb8*/ 	.word	0x0002e6e0


	//   ....[133]....
        /*0bbc*/ 	.word	0x0002e710


	//   ....[134]....
        /*0bc0*/ 	.word	0x0002e740


	//   ....[135]....
        /*0bc4*/ 	.word	0x0002e770


	//   ....[136]....
        /*0bc8*/ 	.word	0x0002e7a0


	//   ....[137]....
        /*0bcc*/ 	.word	0x0002e940


	//   ....[138]....
        /*0bd0*/ 	.word	0x0002e970


	//   ....[139]....
        /*0bd4*/ 	.word	0x0002e9a0


	//   ....[140]....
        /*0bd8*/ 	.word	0x0002e9d0


	//   ....[141]....
        /*0bdc*/ 	.word	0x0002ea00


	//   ....[142]....
        /*0be0*/ 	.word	0x0002ea30


	//   ....[143]....
        /*0be4*/ 	.word	0x0002ead0


	//   ....[144]....
        /*0be8*/ 	.word	0x0002eb00


	//   ....[145]....
        /*0bec*/ 	.word	0x0002eb10


	//   ....[146]....
        /*0bf0*/ 	.word	0x0002eb40


	//   ....[147]....
        /*0bf4*/ 	.word	0x00030580


	//   ....[148]....
        /*0bf8*/ 	.word	0x000324e0


	//   ....[149]....
        /*0bfc*/ 	.word	0x000331d0


	//   ....[150]....
        /*0c00*/ 	.word	0x000331f0


	//   ....[151]....
        /*0c04*/ 	.word	0x00033250


	//   ....[152]....
        /*0c08*/ 	.word	0x000332d0


	//   ....[153]....
        /*0c0c*/ 	.word	0x00033360


	//   ....[154]....
        /*0c10*/ 	.word	0x00033370


	//   ....[155]....
        /*0c14*/ 	.word	0x000333c0


	//   ....[156]....
        /*0c18*/ 	.word	0x00033400


	//   ....[157]....
        /*0c1c*/ 	.word	0x00035140


	//   ....[158]....
        /*0c20*/ 	.word	0x00035170


	//   ....[159]....
        /*0c24*/ 	.word	0x000351d0


	//   ....[160]....
        /*0c28*/ 	.word	0x00035200


	//   ....[161]....
        /*0c2c*/ 	.word	0x00035230


	//   ....[162]....
        /*0c30*/ 	.word	0x00035260


	//   ....[163]....
        /*0c34*/ 	.word	0x00035290


	//   ....[164]....
        /*0c38*/ 	.word	0x000352c0


	//   ....[165]....
        /*0c3c*/ 	.word	0x00035490


	//   ....[166]....
        /*0c40*/ 	.word	0x000354c0


	//   ....[167]....
        /*0c44*/ 	.word	0x000354f0


	//   ....[168]....
        /*0c48*/ 	.word	0x00035520


	//   ....[169]....
        /*0c4c*/ 	.word	0x00035550


	//   ....[170]....
        /*0c50*/ 	.word	0x00035580


	//   ....[171]....
        /*0c54*/ 	.word	0x00035650


	//   ....[172]....
        /*0c58*/ 	.word	0x00035670


	//   ....[173]....
        /*0c5c*/ 	.word	0x00035680


	//   ....[174]....
        /*0c60*/ 	.word	0x00035700


	//   ....[175]....
        /*0c64*/ 	.word	0x00036250


	//   ....[176]....
        /*0c68*/ 	.word	0x00036760


	//   ....[177]....
        /*0c6c*/ 	.word	0x00036800


	//   ....[178]....
        /*0c70*/ 	.word	0x00036890


	//   ....[179]....
        /*0c74*/ 	.word	0x000368e0


	//   ....[180]....
        /*0c78*/ 	.word	0x00036930


	//   ....[181]....
        /*0c7c*/ 	.word	0x00036a00


	//   ....[182]....
        /*0c80*/ 	.word	0x00036a90


	//   ....[183]....
        /*0c84*/ 	.word	0x00036ae0


	//   ....[184]....
        /*0c88*/ 	.word	0x00036b30


	//   ....[185]....
        /*0c8c*/ 	.word	0x00036f20


	//   ....[186]....
        /*0c90*/ 	.word	0x00037040


	//   ....[187]....
        /*0c94*/ 	.word	0x00037170


	//   ....[188]....
        /*0c98*/ 	.word	0x00037290


	//   ....[189]....
        /*0c9c*/ 	.word	0x000373c0


	//   ....[190]....
        /*0ca0*/ 	.word	0x00037420


	//   ....[191]....
        /*0ca4*/ 	.word	0x00037480


	//   ....[192]....
        /*0ca8*/ 	.word	0x000374d0


	//   ....[193]....
        /*0cac*/ 	.word	0x00037550


	//   ....[194]....
        /*0cb0*/ 	.word	0x000375c0


	//   ....[195]....
        /*0cb4*/ 	.word	0x00037620


	//   ....[196]....
        /*0cb8*/ 	.word	0x00037670


	//   ....[197]....
        /*0cbc*/ 	.word	0x00037710


	//   ....[198]....
        /*0cc0*/ 	.word	0x00037770


	//   ....[199]....
        /*0cc4*/ 	.word	0x000377d0


	//   ....[200]....
        /*0cc8*/ 	.word	0x00037830


	//   ....[201]....
        /*0ccc*/ 	.word	0x000378b0


	//   ....[202]....
        /*0cd0*/ 	.word	0x00037900


	//   ....[203]....
        /*0cd4*/ 	.word	0x00037960


	//   ....[204]....
        /*0cd8*/ 	.word	0x000379c0


	//   ....[205]....
        /*0cdc*/ 	.word	0x00037a40


	//   ....[206]....
        /*0ce0*/ 	.word	0x00037a90


	//   ....[207]....
        /*0ce4*/ 	.word	0x00037af0


	//   ....[208]....
        /*0ce8*/ 	.word	0x00037b50


	//   ....[209]....
        /*0cec*/ 	.word	0x00037bd0


	//   ....[210]....
        /*0cf0*/ 	.word	0x00037c40


	//   ....[211]....
        /*0cf4*/ 	.word	0x00037ca0


	//   ....[212]....
        /*0cf8*/ 	.word	0x00037d00


	//   ....[213]....
        /*0cfc*/ 	.word	0x00037d80


	//   ....[214]....
        /*0d00*/ 	.word	0x00037dd0


	//   ....[215]....
        /*0d04*/ 	.word	0x00037e30


	//   ....[216]....
        /*0d08*/ 	.word	0x00037ea0


	//   ....[217]....
        /*0d0c*/ 	.word	0x00037f20


	//   ....[218]....
        /*0d10*/ 	.word	0x00037f90


	//   ....[219]....
        /*0d14*/ 	.word	0x00037ff0


	//   ....[220]....
        /*0d18*/ 	.word	0x00038050


	//   ....[221]....
        /*0d1c*/ 	.word	0x000380d0


	//   ....[222]....
        /*0d20*/ 	.word	0x00038120


	//   ....[223]....
        /*0d24*/ 	.word	0x00038180


	//   ....[224]....
        /*0d28*/ 	.word	0x000381d0


	//   ....[225]....
        /*0d2c*/ 	.word	0x00038250


	//   ....[226]....
        /*0d30*/ 	.word	0x000382a0


	//   ....[227]....
        /*0d34*/ 	.word	0x00038310


	//   ....[228]....
        /*0d38*/ 	.word	0x00038370


	//   ....[229]....
        /*0d3c*/ 	.word	0x000383f0


	//   ....[230]....
        /*0d40*/ 	.word	0x00038440


	//   ....[231]....
        /*0d44*/ 	.word	0x000384a0


	//   ....[232]....
        /*0d48*/ 	.word	0x00038500


	//   ....[233]....
        /*0d4c*/ 	.word	0x00038580


	//   ....[234]....
        /*0d50*/ 	.word	0x000385e0


	//   ....[235]....
        /*0d54*/ 	.word	0x00038650


	//   ....[236]....
        /*0d58*/ 	.word	0x000386b0


	//   ....[237]....
        /*0d5c*/ 	.word	0x00038730


	//   ....[238]....
        /*0d60*/ 	.word	0x000387d0


	//   ....[239]....
        /*0d64*/ 	.word	0x00038830


	//   ....[240]....
        /*0d68*/ 	.word	0x00038880


	//   ....[241]....
        /*0d6c*/ 	.word	0x00038900


	//   ....[242]....
        /*0d70*/ 	.word	0x00038970


	//   ....[243]....
        /*0d74*/ 	.word	0x000389d0


	//   ....[244]....
        /*0d78*/ 	.word	0x00038a20


	//   ....[245]....
        /*0d7c*/ 	.word	0x00038aa0


	//   ....[246]....
        /*0d80*/ 	.word	0x00038b10


	//   ....[247]....
        /*0d84*/ 	.word	0x00038b70


	//   ....[248]....
        /*0d88*/ 	.word	0x00038bc0


	//   ....[249]....
        /*0d8c*/ 	.word	0x00038c40


	//   ....[250]....
        /*0d90*/ 	.word	0x00038c90


	//   ....[251]....
        /*0d94*/ 	.word	0x00038d20


	//   ....[252]....
        /*0d98*/ 	.word	0x00038db0


	//   ....[253]....
        /*0d9c*/ 	.word	0x00038e40


	//   ....[254]....
        /*0da0*/ 	.word	0x00038ed0


	//   ....[255]....
        /*0da4*/ 	.word	0x00038f60


	//   ....[0]....
        /*0da8*/ 	.word	0x00038ff0


	//   ....[1]....
        /*0dac*/ 	.word	0x00039070


	//   ....[2]....
        /*0db0*/ 	.word	0x000390c0


	//   ....[3]....
        /*0db4*/ 	.word	0x00039150


	//   ....[4]....
        /*0db8*/ 	.word	0x000391e0


	//   ....[5]....
        /*0dbc*/ 	.word	0x00039260


	//   ....[6]....
        /*0dc0*/ 	.word	0x000392b0


	//   ....[7]....
        /*0dc4*/ 	.word	0x00039340


	//   ....[8]....
        /*0dc8*/ 	.word	0x000393d0


	//   ....[9]....
        /*0dcc*/ 	.word	0x00039460


	//   ....[10]....
        /*0dd0*/ 	.word	0x000394f0


	//   ....[11]....
        /*0dd4*/ 	.word	0x00039580


	//   ....[12]....
        /*0dd8*/ 	.word	0x00039610


	//   ....[13]....
        /*0ddc*/ 	.word	0x000396d0


	//   ....[14]....
        /*0de0*/ 	.word	0x000399b0


	//   ....[15]....
        /*0de4*/ 	.word	0x00039bc0


	//   ....[16]....
        /*0de8*/ 	.word	0x00039c10


	//   ....[17]....
        /*0dec*/ 	.word	0x00039c70


	//   ....[18]....
        /*0df0*/ 	.word	0x00039d80


	//   ....[19]....
        /*0df4*/ 	.word	0x00039de0


	//   ....[20]....
        /*0df8*/ 	.word	0x00039ef0


	//   ....[21]....
        /*0dfc*/ 	.word	0x00039f50


	//   ....[22]....
        /*0e00*/ 	.word	0x0003a030


	//   ....[23]....
        /*0e04*/ 	.word	0x0003a350


	//   ....[24]....
        /*0e08*/ 	.word	0x0003a3f0


	//   ....[25]....
        /*0e0c*/ 	.word	0x0003a590


	//   ....[26]....
        /*0e10*/ 	.word	0x0003a610


	//   ....[27]....
        /*0e14*/ 	.word	0x0003a690


	//   ....[28]....
        /*0e18*/ 	.word	0x0003a710


	//   ....[29]....
        /*0e1c*/ 	.word	0x0003a790


	//   ....[30]....
        /*0e20*/ 	.word	0x0003a820


	//   ....[31]....
        /*0e24*/ 	.word	0x0003a8c0


	//   ....[32]....
        /*0e28*/ 	.word	0x0003a970


	//   ....[33]....
        /*0e2c*/ 	.word	0x0003a9f0


	//   ....[34]....
        /*0e30*/ 	.word	0x0003aa70


	//   ....[35]....
        /*0e34*/ 	.word	0x0003aaf0


	//   ....[36]....
        /*0e38*/ 	.word	0x0003ab80


	//   ....[37]....
        /*0e3c*/ 	.word	0x0003ac00


	//   ....[38]....
        /*0e40*/ 	.word	0x0003acb0


	//   ....[39]....
        /*0e44*/ 	.word	0x0003ad00


	//   ....[40]....
        /*0e48*/ 	.word	0x0003adc0


	//   ....[41]....
        /*0e4c*/ 	.word	0x0003aef0


	//----- nvinfo : EIATTR_REG_RECONFIG
	.align		4
.L_236:
        /*0e50*/ 	.byte	0x01, 0x54
	.zero		2


	//----- nvinfo : EIATTR_SYSCALL_OFFSETS
	.align		4
        /*0e54*/ 	.byte	0x04, 0x46
        /*0e56*/ 	.short	(.L_238 - .L_237)


	//   ....[0]....
.L_237:
        /*0e58*/ 	.word	0x00002260


	//   ....[1]....
        /*0e5c*/ 	.word	0x000023b0


	//   ....[2]....
        /*0e60*/ 	.word	0x00010e30


	//   ....[3]....
        /*0e64*/ 	.word	0x00011140


	//   ....[4]....
        /*0e68*/ 	.word	0x00031f70


	//   ....[5]....
        /*0e6c*/ 	.word	0x000320e0


	//   ....[6]....
        /*0e70*/ 	.word	0x00032230


	//   ....[7]....
        /*0e74*/ 	.word	0x00032370


	//   ....[8]....
        /*0e78*/ 	.word	0x00032d60


	//----- nvinfo : EIATTR_MBARRIER_INSTR_OFFSETS
	.align		4
.L_238:
        /*0e7c*/ 	.byte	0x04, 0x39
        /*0e7e*/ 	.short	(.L_240 - .L_239)


	//   ....[0]....
.L_239:
        /*0e80*/ 	.word	0x000002d0
        /*0e84*/ 	.word	0x000000ff
        /*0e88*/ 	.word	0x00029800
        /*0e8c*/ 	.short	0x0100
        /*0e8e*/ 	.byte	0x08
	.zero		1


	//   ....[1]....
        /*0e90*/ 	.word	0x000002e0
        /*0e94*/ 	.word	0x000000ff
        /*0e98*/ 	.word	0x00029820
        /*0e9c*/ 	.short	0x0100
        /*0e9e*/ 	.byte	0x08
	.zero		1


	//   ....[2]....
        /*0ea0*/ 	.word	0x000003d0
        /*0ea4*/ 	.word	0x000000ff
        /*0ea8*/ 	.word	0x00029830
        /*0eac*/ 	.short	0x0100
        /*0eae*/ 	.byte	0x08
	.zero		1


	//   ....[3]....
        /*0eb0*/ 	.word	0x000003e0
        /*0eb4*/ 	.word	0x000000ff
        /*0eb8*/ 	.word	0x00029840
        /*0ebc*/ 	.short	0x0100
        /*0ebe*/ 	.byte	0x08
	.zero		1


	//   ....[4]....
        /*0ec0*/ 	.word	0x000003f0
        /*0ec4*/ 	.word	0x000000ff
        /*0ec8*/ 	.word	0x00029838
        /*0ecc*/ 	.short	0x0100
        /*0ece*/ 	.byte	0x08
	.zero		1


	//   ....[5]....
        /*0ed0*/ 	.word	0x00000400
        /*0ed4*/ 	.word	0x000000ff
        /*0ed8*/ 	.word	0x00029848
        /*0edc*/ 	.short	0x0100
        /*0ede*/ 	.byte	0x08
	.zero		1


	//   ....[6]....
        /*0ee0*/ 	.word	0x00000530
        /*0ee4*/ 	.word	0x000000ff
        /*0ee8*/ 	.word	0x00029850
        /*0eec*/ 	.short	0x0100
        /*0eee*/ 	.byte	0x08
	.zero		1


	//   ....[7]....
        /*0ef0*/ 	.word	0x00000540
        /*0ef4*/ 	.word	0x000000ff
        /*0ef8*/ 	.word	0x00029860
        /*0efc*/ 	.short	0x0100
        /*0efe*/ 	.byte	0x08
	.zero		1


	//   ....[8]....
        /*0f00*/ 	.word	0x00000550
        /*0f04*/ 	.word	0x000000ff
        /*0f08*/ 	.word	0x00029858
        /*0f0c*/ 	.short	0x0100
        /*0f0e*/ 	.byte	0x08
	.zero		1


	//   ....[9]....
        /*0f10*/ 	.word	0x00000560
        /*0f14*/ 	.word	0x000000ff
        /*0f18*/ 	.word	0x00029868
        /*0f1c*/ 	.short	0x0100
        /*0f1e*/ 	.byte	0x08
	.zero		1


	//   ....[10]....
        /*0f20*/ 	.word	0x00000650
        /*0f24*/ 	.word	0x000000ff
        /*0f28*/ 	.word	0x00029870
        /*0f2c*/ 	.short	0x0100
        /*0f2e*/ 	.byte	0x06
	.zero		1


	//   ....[11]....
        /*0f30*/ 	.word	0x00000660
        /*0f34*/ 	.word	0x000000ff
        /*0f38*/ 	.word	0x00029880
        /*0f3c*/ 	.short	0x0100
        /*0f3e*/ 	.byte	0x06
	.zero		1


	//   ....[12]....
        /*0f40*/ 	.word	0x00000670
        /*0f44*/ 	.word	0x000000ff
        /*0f48*/ 	.word	0x00029878
        /*0f4c*/ 	.short	0x0100
        /*0f4e*/ 	.byte	0x06
	.zero		1


	//   ....[13]....
        /*0f50*/ 	.word	0x00000680
        /*0f54*/ 	.word	0x000000ff
        /*0f58*/ 	.word	0x00029888
        /*0f5c*/ 	.short	0x0100
        /*0f5e*/ 	.byte	0x06
	.zero		1


	//   ....[14]....
        /*0f60*/ 	.word	0x000007b0
        /*0f64*/ 	.word	0x000000ff
        /*0f68*/ 	.word	0x00029890
        /*0f6c*/ 	.short	0x0100
        /*0f6e*/ 	.byte	0x08
	.zero		1


	//   ....[15]....
        /*0f70*/ 	.word	0x000007c0
        /*0f74*/ 	.word	0x000000ff
        /*0f78*/ 	.word	0x000298a0
        /*0f7c*/ 	.short	0x0100
        /*0f7e*/ 	.byte	0x08
	.zero		1


	//   ....[16]....
        /*0f80*/ 	.word	0x000007d0
        /*0f84*/ 	.word	0x000000ff
        /*0f88*/ 	.word	0x00029898
        /*0f8c*/ 	.short	0x0100
        /*0f8e*/ 	.byte	0x08
	.zero		1


	//   ....[17]....
        /*0f90*/ 	.word	0x000007e0
        /*0f94*/ 	.word	0x000000ff
        /*0f98*/ 	.word	0x000298a8
        /*0f9c*/ 	.short	0x0100
        /*0f9e*/ 	.byte	0x08
	.zero		1


	//   ....[18]....
        /*0fa0*/ 	.word	0x00000910
        /*0fa4*/ 	.word	0x000000ff
        /*0fa8*/ 	.word	0x000298b0
        /*0fac*/ 	.short	0x0100
        /*0fae*/ 	.byte	0x08
	.zero		1


	//   ....[19]....
        /*0fb0*/ 	.word	0x00000920
        /*0fb4*/ 	.word	0x000000ff
        /*0fb8*/ 	.word	0x000298c0
        /*0fbc*/ 	.short	0x0100
        /*0fbe*/ 	.byte	0x08
	.zero		1


	//   ....[20]....
        /*0fc0*/ 	.word	0x00000930
        /*0fc4*/ 	.word	0x000000ff
        /*0fc8*/ 	.word	0x000298b8
        /*0fcc*/ 	.short	0x0100
        /*0fce*/ 	.byte	0x08
	.zero		1


	//   ....[21]....
        /*0fd0*/ 	.word	0x00000940
        /*0fd4*/ 	.word	0x000000ff
        /*0fd8*/ 	.word	0x000298c8
        /*0fdc*/ 	.short	0x0100
        /*0fde*/ 	.byte	0x08
	.zero		1


	//   ....[22]....
        /*0fe0*/ 	.word	0x00003ad0
        /*0fe4*/ 	.word	0x00000061
        /*0fe8*/ 	.word	0x00029890
        /*0fec*/ 	.short	0x010a
        /*0fee*/ 	.byte	0x3f
	.zero		1


	//   ....[23]....
        /*0ff0*/ 	.word	0x00009810
        /*0ff4*/ 	.word	0x00000061
        /*0ff8*/ 	.word	0x00029890
        /*0ffc*/ 	.short	0x010a
        /*0ffe*/ 	.byte	0x3f
	.zero		1


	//   ....[24]....
        /*1000*/ 	.word	0x0000f710
        /*1004*/ 	.word	0x00000061
        /*1008*/ 	.word	0x00029890
        /*100c*/ 	.short	0x010a
        /*100e*/ 	.byte	0x3f
	.zero		1


	//   ....[25]....
        /*1010*/ 	.word	0x0000fae0
        /*1014*/ 	.word	0x00000028
        /*1018*/ 	.word	0x00000000
        /*101c*/ 	.short	0x0101
        /*101e*/ 	.byte	0x3f
	.zero		1


	//   ....[26]....
        /*1020*/ 	.word	0x0000fb20
        /*1024*/ 	.word	0x00000061
        /*1028*/ 	.word	0x000298b0
        /*102c*/ 	.short	0x010a
        /*102e*/ 	.byte	0x3f
	.zero		1


	//   ....[27]....
        /*1030*/ 	.word	0x0000ffe0
        /*1034*/ 	.word	0x00000061
        /*1038*/ 	.word	0x00000000
        /*103c*/ 	.short	0x0101
        /*103e*/ 	.byte	0x3f
	.zero		1


	//   ....[28]....
        /*1040*/ 	.word	0x00010ec0
        /*1044*/ 	.word	0x00000010
        /*1048*/ 	.word	0x00029800
        /*104c*/ 	.short	0x010a
        /*104e*/ 	.byte	0x3f
	.zero		1


	//   ....[29]....
        /*1050*/ 	.word	0x00010f10
        /*1054*/ 	.word	0x00000010
        /*1058*/ 	.word	0x00029800
        /*105c*/ 	.short	0x010a
        /*105e*/ 	.byte	0x3f
	.zero		1


	//   ....[30]....
        /*1060*/ 	.word	0x00011900
        /*1064*/ 	.word	0x00000010
        /*1068*/ 	.word	0x00029800
        /*106c*/ 	.short	0x010a
        /*106e*/ 	.byte	0x3f
	.zero		1


	//   ....[31]....
        /*1070*/ 	.word	0x00014df0
        /*1074*/ 	.word	0x00000010
        /*1078*/ 	.word	0x00029800
        /*107c*/ 	.short	0x010a
        /*107e*/ 	.byte	0x3f
	.zero		1


	//   ....[32]....
        /*1080*/ 	.word	0x00017ed0
        /*1084*/ 	.word	0x00000007
        /*1088*/ 	.word	0x00029830
        /*108c*/ 	.short	0x010a
        /*108e*/ 	.byte	0x3f
	.zero		1


	//   ....[33]....
        /*1090*/ 	.word	0x00017f40
        /*1094*/ 	.word	0x00000007
        /*1098*/ 	.word	0x00029830
        /*109c*/ 	.short	0x010a
        /*109e*/ 	.byte	0x3f
	.zero		1


	//   ....[34]....
        /*10a0*/ 	.word	0x000191a0
        /*10a4*/ 	.word	0x00000000
        /*10a8*/ 	.word	0x00000000
        /*10ac*/ 	.short	0x0101
        /*10ae*/ 	.byte	0x3f
	.zero		1


	//   ....[35]....
        /*10b0*/ 	.word	0x0001c900
        /*10b4*/ 	.word	0x0000000c
        /*10b8*/ 	.word	0x00029830
        /*10bc*/ 	.short	0x010a
        /*10be*/ 	.byte	0x3f
	.zero		1


	//   ....[36]....
        /*10c0*/ 	.word	0x0001c950
        /*10c4*/ 	.word	0x0000000c
        /*10c8*/ 	.word	0x00029830
        /*10cc*/ 	.short	0x010a
        /*10ce*/ 	.byte	0x3f
	.zero		1


	//   ....[37]....
        /*10d0*/ 	.word	0x0001da30
        /*10d4*/ 	.word	0x0000000c
        /*10d8*/ 	.word	0x00029850
        /*10dc*/ 	.short	0x010a
        /*10de*/ 	.byte	0x3f
	.zero		1


	//   ....[38]....
        /*10e0*/ 	.word	0x0001da70
        /*10e4*/ 	.word	0x0000000c
        /*10e8*/ 	.word	0x00029850
        /*10ec*/ 	.short	0x010a
        /*10ee*/ 	.byte	0x3f
	.zero		1


	//   ....[39]....
        /*10f0*/ 	.word	0x0001de30
        /*10f4*/ 	.word	0x00000007
        /*10f8*/ 	.word	0x00000000
        /*10fc*/ 	.short	0x0101
        /*10fe*/ 	.byte	0x3f
	.zero		1


	//   ....[40]....
        /*1100*/ 	.word	0x000210a0
        /*1104*/ 	.word	0x00000000
        /*1108*/ 	.word	0x00000000
        /*110c*/ 	.short	0x0101
        /*110e*/ 	.byte	0x3f
	.zero		1


	//   ....[41]....
        /*1110*/ 	.word	0x00021a80
        /*1114*/ 	.word	0x00000003
        /*1118*/ 	.word	0x00029830
        /*111c*/ 	.short	0x010a
        /*111e*/ 	.byte	0x3f
	.zero		1


	//   ....[42]....
        /*1120*/ 	.word	0x00021ad0
        /*1124*/ 	.word	0x00000003
        /*1128*/ 	.word	0x00029830
        /*112c*/ 	.short	0x010a
        /*112e*/ 	.byte	0x3f
	.zero		1


	//   ....[43]....
        /*1130*/ 	.word	0x00022be0
        /*1134*/ 	.word	0x00000003
        /*1138*/ 	.word	0x00029850
        /*113c*/ 	.short	0x010a
        /*113e*/ 	.byte	0x3f
	.zero		1


	//   ....[44]....
        /*1140*/ 	.word	0x00022c20
        /*1144*/ 	.word	0x00000003
        /*1148*/ 	.word	0x00029850
        /*114c*/ 	.short	0x010a
        /*114e*/ 	.byte	0x3f
	.zero		1


	//   ....[45]....
        /*1150*/ 	.word	0x000242c0
        /*1154*/ 	.word	0x00000005
        /*1158*/ 	.word	0x00000000
        /*115c*/ 	.short	0x0101
        /*115e*/ 	.byte	0x3f
	.zero		1


	//   ....[46]....
        /*1160*/ 	.word	0x000245a0
        /*1164*/ 	.word	0x0000000b
        /*1168*/ 	.word	0x00000000
        /*116c*/ 	.short	0x0101
        /*116e*/ 	.byte	0x3f
	.zero		1


	//   ....[47]....
        /*1170*/ 	.word	0x00024cf0
        /*1174*/ 	.word	0x00000003
        /*1178*/ 	.word	0x00029830
        /*117c*/ 	.short	0x010a
        /*117e*/ 	.byte	0x3f
	.zero		1


	//   ....[48]....
        /*1180*/ 	.word	0x00024d40
        /*1184*/ 	.word	0x00000003
        /*1188*/ 	.word	0x00029830
        /*118c*/ 	.short	0x010a
        /*118e*/ 	.byte	0x3f
	.zero		1


	//   ....[49]....
        /*1190*/ 	.word	0x00025e50
        /*1194*/ 	.word	0x00000003
        /*1198*/ 	.word	0x00029850
        /*119c*/ 	.short	0x010a
        /*119e*/ 	.byte	0x3f
	.zero		1


	//   ....[50]....
        /*11a0*/ 	.word	0x00025e90
        /*11a4*/ 	.word	0x00000003
        /*11a8*/ 	.word	0x00029850
        /*11ac*/ 	.short	0x010a
        /*11ae*/ 	.byte	0x3f
	.zero		1


	//   ....[51]....
        /*11b0*/ 	.word	0x00026280
        /*11b4*/ 	.word	0x00000000
        /*11b8*/ 	.word	0x00000000
        /*11bc*/ 	.short	0x0101
        /*11be*/ 	.byte	0x3f
	.zero		1


	//   ....[52]....
        /*11c0*/ 	.word	0x000294b0
        /*11c4*/ 	.word	0x0000000a
        /*11c8*/ 	.word	0x00000000
        /*11cc*/ 	.short	0x0101
        /*11ce*/ 	.byte	0x3f
	.zero		1


	//   ....[53]....
        /*11d0*/ 	.word	0x00029b20
        /*11d4*/ 	.word	0x0000000f
        /*11d8*/ 	.word	0x00029850
        /*11dc*/ 	.short	0x010a
        /*11de*/ 	.byte	0x3f
	.zero		1


	//   ....[54]....
        /*11e0*/ 	.word	0x00029ba0
        /*11e4*/ 	.word	0x0000000f
        /*11e8*/ 	.word	0x00029850
        /*11ec*/ 	.short	0x010a
        /*11ee*/ 	.byte	0x3f
	.zero		1


	//   ....[55]....
        /*11f0*/ 	.word	0x0002a1c0
        /*11f4*/ 	.word	0x00000002
        /*11f8*/ 	.word	0x00000000
        /*11fc*/ 	.short	0x0101
        /*11fe*/ 	.byte	0x3f
	.zero		1


	//   ....[56]....
        /*1200*/ 	.word	0x0002c380
        /*1204*/ 	.word	0x00000000
        /*1208*/ 	.word	0x00000000
        /*120c*/ 	.short	0x0101
        /*120e*/ 	.byte	0x3f
	.zero		1


	//   ....[57]....
        /*1210*/ 	.word	0x0002cc30
        /*1214*/ 	.word	0x00000008
        /*1218*/ 	.word	0x00000000
        /*121c*/ 	.short	0x0101
        /*121e*/ 	.byte	0x3f
	.zero		1


	//   ....[58]....
        /*1220*/ 	.word	0x00030660
        /*1224*/ 	.word	0x00000013
        /*1228*/ 	.word	0x00029820
        /*122c*/ 	.short	0x010a
        /*122e*/ 	.byte	0x3f
	.zero		1


	//   ....[59]....
        /*1230*/ 	.word	0x00030730
        /*1234*/ 	.word	0x00000008
        /*1238*/ 	.word	0x000298a0
        /*123c*/ 	.short	0x010a
        /*123e*/ 	.byte	0x3f
	.zero		1


	//   ....[60]....
        /*1240*/ 	.word	0x00030b50
        /*1244*/ 	.word	0x00000008
        /*1248*/ 	.word	0x000298c0
        /*124c*/ 	.short	0x010a
        /*124e*/ 	.byte	0x3f
	.zero		1


	//   ....[61]....
        /*1250*/ 	.word	0x00030f20
        /*1254*/ 	.word	0x00000009
        /*1258*/ 	.word	0x000298a0
        /*125c*/ 	.short	0x010a
        /*125e*/ 	.byte	0x3f
	.zero		1


	//   ....[62]....
        /*1260*/ 	.word	0x00031330
        /*1264*/ 	.word	0x00000009
        /*1268*/ 	.word	0x000298c0
        /*126c*/ 	.short	0x010a
        /*126e*/ 	.byte	0x3f
	.zero		1


	//   ....[63]....
        /*1270*/ 	.word	0x00032750
        /*1274*/ 	.word	0x00000002
        /*1278*/ 	.word	0x00029880
        /*127c*/ 	.short	0x010a
        /*127e*/ 	.byte	0x3f
	.zero		1


	//   ....[64]....
        /*1280*/ 	.word	0x00032900
        /*1284*/ 	.word	0x00000002
        /*1288*/ 	.word	0x00029840
        /*128c*/ 	.short	0x010a
        /*128e*/ 	.byte	0x3f
	.zero		1


	//   ....[65]....
        /*1290*/ 	.word	0x000334e0
        /*1294*/ 	.word	0x00000013
        /*1298*/ 	.word	0x00029800
        /*129c*/ 	.short	0x0107
        /*129e*/ 	.byte	0x3f
	.zero		1


	//   ....[66]....
        /*12a0*/ 	.word	0x000335e0
        /*12a4*/ 	.word	0x00000013
        /*12a8*/ 	.word	0x00029800
        /*12ac*/ 	.short	0x0101
        /*12ae*/ 	.byte	0x3f
	.zero		1


	//   ....[67]....
        /*12b0*/ 	.word	0x00033600
        /*12b4*/ 	.word	0x00000013
        /*12b8*/ 	.word	0x00029820
        /*12bc*/ 	.short	0x010a
        /*12be*/ 	.byte	0x3f
	.zero		1


	//   ....[68]....
        /*12c0*/ 	.word	0x00033930
        /*12c4*/ 	.word	0x00000005
        /*12c8*/ 	.word	0x00029880
        /*12cc*/ 	.short	0x010a
        /*12ce*/ 	.byte	0x3f
	.zero		1


	//   ....[69]....
        /*12d0*/ 	.word	0x00033b70
        /*12d4*/ 	.word	0x00000005
        /*12d8*/ 	.word	0x00029840
        /*12dc*/ 	.short	0x010a
        /*12de*/ 	.byte	0x3f
	.zero		1


	//   ....[70]....
        /*12e0*/ 	.word	0x00034040
        /*12e4*/ 	.word	0x00000014
        /*12e8*/ 	.word	0x00029870
        /*12ec*/ 	.short	0x010a
        /*12ee*/ 	.byte	0x3f
	.zero		1


	//   ....[71]....
        /*12f0*/ 	.word	0x000340b0
        /*12f4*/ 	.word	0x00000014
        /*12f8*/ 	.word	0x00029860
        /*12fc*/ 	.short	0x010a
        /*12fe*/ 	.byte	0x3f
	.zero		1


	//   ....[72]....
        /*1300*/ 	.word	0x000345e0
        /*1304*/ 	.word	0x00000014
        /*1308*/ 	.word	0x00029850
        /*130c*/ 	.short	0x0101
        /*130e*/ 	.byte	0x3f
	.zero		1


	//   ....[73]....
        /*1310*/ 	.word	0x00034660
        /*1314*/ 	.word	0x00000014
        /*1318*/ 	.word	0x00000000
        /*131c*/ 	.short	0x0101
        /*131e*/ 	.byte	0x3f
	.zero		1


	//   ....[74]....
        /*1320*/ 	.word	0x000348a0
        /*1324*/ 	.word	0x00000010
        /*1328*/ 	.word	0x00029870
        /*132c*/ 	.short	0x010a
        /*132e*/ 	.byte	0x3f
	.zero		1


	//   ....[75]....
        /*1330*/ 	.word	0x00034910
        /*1334*/ 	.word	0x00000010
        /*1338*/ 	.word	0x00029860
        /*133c*/ 	.short	0x010a
        /*133e*/ 	.byte	0x3f
	.zero		1


	//   ....[76]....
        /*1340*/ 	.word	0x00034e60
        /*1344*/ 	.word	0x00000010
        /*1348*/ 	.word	0x00029850
        /*134c*/ 	.short	0x0101
        /*134e*/ 	.byte	0x3f
	.zero		1


	//   ....[77]....
        /*1350*/ 	.word	0x00034eb0
        /*1354*/ 	.word	0x00000010
        /*1358*/ 	.word	0x00000000
        /*135c*/ 	.short	0x0101
        /*135e*/ 	.byte	0x3f
	.zero		1


	//   ....[78]....
        /*1360*/ 	.word	0x000361d0
        /*1364*/ 	.word	0x00000000
        /*1368*/ 	.word	0x00029820
        /*136c*/ 	.short	0x010a
        /*136e*/ 	.byte	0x3f
	.zero		1


	//   ....[79]....
        /*1370*/ 	.word	0x00036380
        /*1374*/ 	.word	0x00000006
        /*1378*/ 	.word	0x00000000
        /*137c*/ 	.short	0x010a
        /*137e*/ 	.byte	0x3f
	.zero		1


	//   ....[80]....
        /*1380*/ 	.word	0x000363f0
        /*1384*/ 	.word	0x00000007
        /*1388*/ 	.word	0x00000000
        /*138c*/ 	.short	0x010a
        /*138e*/ 	.byte	0x3f
	.zero		1


	//   ....[81]....
        /*1390*/ 	.word	0x00036450
        /*1394*/ 	.word	0x00000004
        /*1398*/ 	.word	0x00029860
        /*139c*/ 	.short	0x010a
        /*139e*/ 	.byte	0x3f
	.zero		1


	//   ....[82]....
        /*13a0*/ 	.word	0x000364a0
        /*13a4*/ 	.word	0x00000003
        /*13a8*/ 	.word	0x00029860
        /*13ac*/ 	.short	0x010a
        /*13ae*/ 	.byte	0x3f
	.zero		1


	//   ....[83]....
        /*13b0*/ 	.word	0x000364e0
        /*13b4*/ 	.word	0x00000004
        /*13b8*/ 	.word	0x00029880
        /*13bc*/ 	.short	0x010a
        /*13be*/ 	.byte	0x3f
	.zero		1


	//   ....[84]....
        /*13c0*/ 	.word	0x00036500
        /*13c4*/ 	.word	0x00000003
        /*13c8*/ 	.word	0x00029880
        /*13cc*/ 	.short	0x010a
        /*13ce*/ 	.byte	0x3f
	.zero		1


	//   ....[85]....
        /*13d0*/ 	.word	0x00036560
        /*13d4*/ 	.word	0x00000061
        /*13d8*/ 	.word	0x00029890
        /*13dc*/ 	.short	0x010a
        /*13de*/ 	.byte	0x3f
	.zero		1


	//   ....[86]....
        /*13e0*/ 	.word	0x000365b0
        /*13e4*/ 	.word	0x00000061
        /*13e8*/ 	.word	0x00029890
        /*13ec*/ 	.short	0x010a
        /*13ee*/ 	.byte	0x3f
	.zero		1


	//   ....[87]....
        /*13f0*/ 	.word	0x00036600
        /*13f4*/ 	.word	0x00000061
        /*13f8*/ 	.word	0x00029890
        /*13fc*/ 	.short	0x010a
        /*13fe*/ 	.byte	0x3f
	.zero		1


	//   ....[88]....
        /*1400*/ 	.word	0x00036650
        /*1404*/ 	.word	0x00000061
        /*1408*/ 	.word	0x000298b0
        /*140c*/ 	.short	0x010a
        /*140e*/ 	.byte	0x3f
	.zero		1


	//   ....[89]....
        /*1410*/ 	.word	0x00036960
        /*1414*/ 	.word	0x00000010
        /*1418*/ 	.word	0x00029800
        /*141c*/ 	.short	0x010a
        /*141e*/ 	.byte	0x3f
	.zero		1


	//   ....[90]....
        /*1420*/ 	.word	0x00036b70
        /*1424*/ 	.word	0x00000010
        /*1428*/ 	.word	0x00029800
        /*142c*/ 	.short	0x010a
        /*142e*/ 	.byte	0x3f
	.zero		1


	//   ....[91]....
        /*1430*/ 	.word	0x00036bc0
        /*1434*/ 	.word	0x00000007
        /*1438*/ 	.word	0x00029830
        /*143c*/ 	.short	0x010a
        /*143e*/ 	.byte	0x3f
	.zero		1


	//   ....[92]....
        /*1440*/ 	.word	0x00036c10
        /*1444*/ 	.word	0x0000000c
        /*1448*/ 	.word	0x00029830
        /*144c*/ 	.short	0x010a
        /*144e*/ 	.byte	0x3f
	.zero		1


	//   ....[93]....
        /*1450*/ 	.word	0x00036c60
        /*1454*/ 	.word	0x0000000c
        /*1458*/ 	.word	0x00029850
        /*145c*/ 	.short	0x010a
        /*145e*/ 	.byte	0x3f
	.zero		1


	//   ....[94]....
        /*1460*/ 	.word	0x00036cb0
        /*1464*/ 	.word	0x00000003
        /*1468*/ 	.word	0x00029830
        /*146c*/ 	.short	0x010a
        /*146e*/ 	.byte	0x3f
	.zero		1


	//   ....[95]....
        /*1470*/ 	.word	0x00036d00
        /*1474*/ 	.word	0x00000003
        /*1478*/ 	.word	0x00029850
        /*147c*/ 	.short	0x010a
        /*147e*/ 	.byte	0x3f
	.zero		1


	//   ....[96]....
        /*1480*/ 	.word	0x00036d50
        /*1484*/ 	.word	0x00000003
        /*1488*/ 	.word	0x00029830
        /*148c*/ 	.short	0x010a
        /*148e*/ 	.byte	0x3f
	.zero		1


	//   ....[97]....
        /*1490*/ 	.word	0x00036da0
        /*1494*/ 	.word	0x00000003
        /*1498*/ 	.word	0x00029850
        /*149c*/ 	.short	0x010a
        /*149e*/ 	.byte	0x3f
	.zero		1


	//   ....[98]....
        /*14a0*/ 	.word	0x00036df0
        /*14a4*/ 	.word	0x0000000f
        /*14a8*/ 	.word	0x00029850
        /*14ac*/ 	.short	0x010a
        /*14ae*/ 	.byte	0x3f
	.zero		1


	//   ....[99]....
        /*14b0*/ 	.word	0x00039790
        /*14b4*/ 	.word	0x00000013
        /*14b8*/ 	.word	0x00029820
        /*14bc*/ 	.short	0x010a
        /*14be*/ 	.byte	0x3f
	.zero		1


	//   ....[100]....
        /*14c0*/ 	.word	0x000397e0
        /*14c4*/ 	.word	0x00000008
        /*14c8*/ 	.word	0x000298a0
        /*14cc*/ 	.short	0x010a
        /*14ce*/ 	.byte	0x3f
	.zero		1


	//   ....[101]....
        /*14d0*/ 	.word	0x00039830
        /*14d4*/ 	.word	0x00000008
        /*14d8*/ 	.word	0x000298c0
        /*14dc*/ 	.short	0x010a
        /*14de*/ 	.byte	0x3f
	.zero		1


	//   ....[102]....
        /*14e0*/ 	.word	0x00039880
        /*14e4*/ 	.word	0x00000009
        /*14e8*/ 	.word	0x000298a0
        /*14ec*/ 	.short	0x010a
        /*14ee*/ 	.byte	0x3f
	.zero		1


	//   ....[103]....
        /*14f0*/ 	.word	0x000398d0
        /*14f4*/ 	.word	0x00000009
        /*14f8*/ 	.word	0x000298c0
        /*14fc*/ 	.short	0x010a
        /*14fe*/ 	.byte	0x3f
	.zero		1


	//   ....[104]....
        /*1500*/ 	.word	0x00039a70
        /*1504*/ 	.word	0x00000002
        /*1508*/ 	.word	0x00029880
        /*150c*/ 	.short	0x010a
        /*150e*/ 	.byte	0x3f
	.zero		1


	//   ....[105]....
        /*1510*/ 	.word	0x00039ac0
        /*1514*/ 	.word	0x00000002
        /*1518*/ 	.word	0x00029840
        /*151c*/ 	.short	0x010a
        /*151e*/ 	.byte	0x3f
	.zero		1


	//   ....[106]....
        /*1520*/ 	.word	0x0003a0b0
        /*1524*/ 	.word	0x00000013
        /*1528*/ 	.word	0x00029820
        /*152c*/ 	.short	0x010a
        /*152e*/ 	.byte	0x3f
	.zero		1


	//   ....[107]....
        /*1530*/ 	.word	0x0003a100
        /*1534*/ 	.word	0x00000005
        /*1538*/ 	.word	0x00029880
        /*153c*/ 	.short	0x010a
        /*153e*/ 	.byte	0x3f
	.zero		1


	//   ....[108]....
        /*1540*/ 	.word	0x0003a150
        /*1544*/ 	.word	0x00000005
        /*1548*/ 	.word	0x00029840
        /*154c*/ 	.short	0x010a
        /*154e*/ 	.byte	0x3f
	.zero		1


	//   ....[109]....
        /*1550*/ 	.word	0x0003a1a0
        /*1554*/ 	.word	0x00000014
        /*1558*/ 	.word	0x00029870
        /*155c*/ 	.short	0x010a
        /*155e*/ 	.byte	0x3f
	.zero		1


	//   ....[110]....
        /*1560*/ 	.word	0x0003a1f0
        /*1564*/ 	.word	0x00000014
        /*1568*/ 	.word	0x00029860
        /*156c*/ 	.short	0x010a
        /*156e*/ 	.byte	0x3f
	.zero		1


	//   ....[111]....
        /*1570*/ 	.word	0x0003a240
        /*1574*/ 	.word	0x00000010
        /*1578*/ 	.word	0x00029870
        /*157c*/ 	.short	0x010a
        /*157e*/ 	.byte	0x3f
	.zero		1


	//   ....[112]....
        /*1580*/ 	.word	0x0003a290
        /*1584*/ 	.word	0x00000010
        /*1588*/ 	.word	0x00029860
        /*158c*/ 	.short	0x010a
        /*158e*/ 	.byte	0x3f
	.zero		1


	//   ....[113]....
        /*1590*/ 	.word	0x0003ae10
        /*1594*/ 	.word	0x00000000
        /*1598*/ 	.word	0x00029820
        /*159c*/ 	.short	0x010a
        /*159e*/ 	.byte	0x3f
	.zero		1


	//   ....[114]....
        /*15a0*/ 	.word	0x0003afb0
        /*15a4*/ 	.word	0x00000006
        /*15a8*/ 	.word	0x00000000
        /*15ac*/ 	.short	0x010a
        /*15ae*/ 	.byte	0x3f
	.zero		1


	//   ....[115]....
        /*15b0*/ 	.word	0x0003b000
        /*15b4*/ 	.word	0x00000007
        /*15b8*/ 	.word	0x00000000
        /*15bc*/ 	.short	0x010a
        /*15be*/ 	.byte	0x3f
	.zero		1


	//   ....[116]....
        /*15c0*/ 	.word	0x0003b050
        /*15c4*/ 	.word	0x00000004
        /*15c8*/ 	.word	0x00029860
        /*15cc*/ 	.short	0x010a
        /*15ce*/ 	.byte	0x3f
	.zero		1


	//   ....[117]....
        /*15d0*/ 	.word	0x0003b0a0
        /*15d4*/ 	.word	0x00000003
        /*15d8*/ 	.word	0x00029860
        /*15dc*/ 	.short	0x010a
        /*15de*/ 	.byte	0x3f
	.zero		1


	//   ....[118]....
        /*15e0*/ 	.word	0x0003b0f0
        /*15e4*/ 	.word	0x00000004
        /*15e8*/ 	.word	0x00029880
        /*15ec*/ 	.short	0x010a
        /*15ee*/ 	.byte	0x3f
	.zero		1


	//----- nvinfo : EIATTR_NUM_MBARRIERS
	.align		4
.L_240:
        /*15f0*/ 	.byte	0x03, 0x38
        /*15f2*/ 	.short	0x0016


	//----- nvinfo : EIATTR_EXIT_INSTR_OFFSETS
	.align		4
        /*15f4*/ 	.byte	0x04, 0x1c
        /*15f6*/ 	.short	(.L_242 - .L_241)


	//   ....[0]....
.L_241:
        /*15f8*/ 	.word	0x00036550


	//----- nvinfo : EIATTR_MAX_THREADS
	.align		4
.L_242:
        /*15fc*/ 	.byte	0x04, 0x05
        /*15fe*/ 	.short	(.L_244 - .L_243)
.L_243:
        /*1600*/ 	.word	0x00000180
        /*1604*/ 	.word	0x00000001
        /*1608*/ 	.word	0x00000001


	//----- nvinfo : EIATTR_CRS_STACK_SIZE
	.align		4
.L_244:
        /*160c*/ 	.byte	0x04, 0x1e
        /*160e*/ 	.short	(.L_246 - .L_245)
.L_245:
        /*1610*/ 	.word	0x00000000


	//----- nvinfo : EIATTR_CBANK_PARAM_SIZE
	.align		4
.L_246:
        /*1614*/ 	.byte	0x03, 0x19
        /*1616*/ 	.short	0x0af0


	//----- nvinfo : EIATTR_PARAM_CBANK
	.align		4
        /*1618*/ 	.byte	0x04, 0x0a
        /*161a*/ 	.short	(.L_248 - .L_247)
	.align		4
.L_247:
        /*161c*/ 	.word	index@(.nv.constant0._ZN7cutlass13device_kernelIN5flash11enable_sm90INS1_16FlashAttnFwdSm90INS1_25CollectiveMainloopFwdSm90ILi2EN4cute5tupleIJNS5_1CILi1EEES8_S8_EEENS6_IJNS7_ILi128EEENS7_ILi160EEENS7_ILi192EEEEEELi128ENS_12float_e4m3_tEfNS_4arch4Sm90ELb0ELb1ELb0ELb1ELb0ELb1ELb0ELb1ELb1ELb1ELb1ELb0EEENS1_21CollectiveEpilogueFwdINS6_IJSA_SA_SB_EEES9_NS_10bfloat16_tESG_Li256ELb1ELb1ELb1ELb1EEENS1_36VarlenDynamicPersistentTileSchedulerILi128ELi160ELi256ELi128ELb1ELb1ELb1ELb1ELb0ELb1EEEEEEEEEvNT_6ParamsE)
        /*1620*/ 	.short	0x0210
        /*1622*/ 	.short	0x0af0


	//----- nvinfo : EIATTR_SW_WAR
	.align		4
.L_248:
        /*1624*/ 	.byte	0x04, 0x36
        /*1626*/ 	.short	(.L_250 - .L_249)
.L_249:
        /*1628*/ 	.word	0x00000008
.L_250:


//--------------------- .nv.info._ZN7cutlass13device_kernelIN5flash11enable_sm90INS1_16FlashAttnFwdSm90INS1_25CollectiveMainloopFwdSm90ILi2EN4cute5tupleIJNS5_1CILi1EEES8_S8_EEENS6_IJNS7_ILi128EEENS7_ILi160EEENS7_ILi192EEEEEELi128ENS_12float_e4m3_tEfNS_4arch4Sm90ELb1ELb0ELb0ELb0ELb0ELb0ELb0ELb1ELb1ELb1ELb1ELb0EEENS1_21CollectiveEpilogueFwdINS6_IJSA_SA_SB_EEES9_NS_10bfloat16_tESG_Li256ELb0ELb1ELb1ELb1EEENS1_19SingleTileSchedulerILb0ELb1ELb1ELi128EEEEEEEEEvNT_6ParamsE --------------------------
	.section	.nv.info._ZN7cutlass13device_kernelIN5flash11enable_sm90INS1_16FlashAttnFwdSm90INS1_25CollectiveMainloopFwdSm90ILi2EN4cute5tupleIJNS5_1CILi1EEES8_S8_EEENS6_IJNS7_ILi128EEENS7_ILi160EEENS7_ILi192EEEEEELi128ENS_12float_e4m3_tEfNS_4arch4Sm90ELb1ELb0ELb0ELb0ELb0ELb0ELb0ELb1ELb1ELb1ELb1ELb0EEENS1_21CollectiveEpilogueFwdINS6_IJSA_SA_SB_EEES9_NS_10bfloat16_tESG_Li256ELb0ELb1ELb1ELb1EEENS1_19SingleTileSchedulerILb0ELb1ELb1ELi128EEEEEEEEEvNT_6ParamsE,"",@"SHT_CUDA_INFO"
	.sectionflags	@""
	.align	4


	//----- nvinfo : EIATTR_CUDA_API_VERSION
	.align		4
        /*0000*/ 	.byte	0x04, 0x37
        /*0002*/ 	.short	(.L_252 - .L_251)
.L_251:
        /*0004*/ 	.word	0x00000082


	//----- nvinfo : EIATTR_KPARAM_INFO
	.align		4
.L_252:
        /*0008*/ 	.byte	0x04, 0x17
        /*000a*/ 	.short	(.L_254 - .L_253)
.L_253:
        /*000c*/ 	.word	0x00000000
        /*0010*/ 	.short	0x0000
        /*0012*/ 	.short	0x0070
        /*0014*/ 	.byte	0x00, 0xf0, 0x01, 0x28


	//----- nvinfo : EIATTR_SPARSE_MMA_MASK
	.align		4
.L_254:
        /*0018*/ 	.byte	0x03, 0x50
        /*001a*/ 	.short	0x0000


	//----- nvinfo : EIATTR_MAXREG_COUNT
	.align		4
        /*001c*/ 	.byte	0x03, 0x1b
        /*001e*/ 	.short	0x00a8


	//----- nvinfo : EIATTR_NUM_BARRIERS
	.align		4
        /*0020*/ 	.byte	0x02, 0x4c
        /*0022*/ 	.byte	0x10
	.zero		1


	//----- nvinfo : EIATTR_EXTERNS
	.align		4
        /*0024*/ 	.byte	0x04, 0x0f
        /*0026*/ 	.short	(.L_256 - .L_255)


	//   ....[0]....
	.align		4
.L_255:
        /*0028*/ 	.word	index@(__assertfail)


	//----- nvinfo : EIATTR_ANNOTATIONS
	.align		4
.L_256:
        /*002c*/ 	.byte	0x04, 0x55
        /*002e*/ 	.short	(.L_258 - .L_257)


	//   ....[0]....
.L_257:
        /* <DEDUP_REMOVED lines=14> */


	//----- nvinfo : EIATTR_MERCURY_ISA_VERSION
	.align		4
.L_258:
        /*00f8*/ 	.byte	0x03, 0x5f
        /*00fa*/ 	.short	0x0101


	//----- nvinfo : EIATTR_INT_WARP_WIDE_INSTR_OFFSETS
	.align		4
        /*00fc*/ 	.byte	0x04, 0x31
        /*00fe*/ 	.short	(.L_260 - .L_259)


	//   ....[0]....
.L_259:
        /*0100*/ 	.word	0x00000120


	//   ....[1]....
        /*0104*/ 	.word	0x000001c0


	//   ....[2]....
        /*0108*/ 	.word	0x00000230


	//----- nvinfo : EIATTR_COOP_GROUP_MASK_REGIDS
	.align		4
.L_260:
        /*010c*/ 	.byte	0x04, 0x29
        /*010e*/ 	.short	(.L_262 - .L_261)


	//   ....[0]....
.L_261:
        /*0110*/ 	.word	0xffffffff


	//   ....[1]....
        /*0114*/ 	.word	0xffffffff


	//   ....[2]....
        /*0118*/ 	.word	0xffffffff


	//   ....[3]....
        /*011c*/ 	.word	0xffffffff


	//   ....[4]....
        /*0120*/ 	.word	0xffffffff


	//   ....[5]....
        /*0124*/ 	.word	0xffffffff


	//   ....[6]....
        /*0128*/ 	.word	0xffffffff


	//   ....[7]....
        /*012c*/ 	.word	0xffffffff


	//   ....[8]....
        /*0130*/ 	.word	0xffffffff


	//   ....[9]....
        /*0134*/ 	.word	0xffffffff


	//   ....[10]....
        /*0138*/ 	.word	0xffffffff


	//   ....[11]....
        /*013c*/ 	.word	0xffffffff


	//   ....[12]....
        /*0140*/ 	.word	0xffffffff


	//   ....[13]....
        /*0144*/ 	.word	0xffffffff


	//   ....[14]....
        /*0148*/ 	.word	0xffffffff


	//   ....[15]....
        /*014c*/ 	.word	0xffffffff


	//   ....[16]....
        /*0150*/ 	.word	0xffffffff


	//   ....[17]....
        /*0154*/ 	.word	0xffffffff


	//   ....[18]....
        /*0158*/ 	.word	0xffffffff


	//   ....[19]....
        /*015c*/ 	.word	0xffffffff


	//   ....[20]....
        /*0160*/ 	.word	0xffffffff


	//   ....[21]....
        /*0164*/ 	.word	0xffffffff


	//   ....[22]....
        /*0168*/ 	.word	0xffffffff


	//   ....[23]....
        /*016c*/ 	.word	0xffffffff


	//   ....[24]....
        /*0170*/ 	.word	0xffffffff


	//   ....[25]....
        /*0174*/ 	.word	0xffffffff


	//   ....[26]....
        /*0178*/ 	.word	0xffffffff


	//   ....[27]....
        /*017c*/ 	.word	0xffffffff


	//   ....[28]....
        /*0180*/ 	.word	0xffffffff


	//   ....[29]....
        /*0184*/ 	.word	0xffffffff


	//   ....[30]....
        /*0188*/ 	.word	0xffffffff


	//   ....[31]....
        /*018c*/ 	.word	0xffffffff


	//   ....[32]....
        /*0190*/ 	.word	0xffffffff


	//   ....[33]....
        /*0194*/ 	.word	0xffffffff


	//   ....[34]....
        /*0198*/ 	.word	0xffffffff


	//   ....[35]....
        /*019c*/ 	.word	0xffffffff


	//   ....[36]....
        /*01a0*/ 	.word	0xffffffff


	//   ....[37]....
        /*01a4*/ 	.word	0xffffffff


	//   ....[38]....
        /*01a8*/ 	.word	0xffffffff


	//   ....[39]....
        /*01ac*/ 	.word	0xffffffff


	//   ....[40]....
        /*01b0*/ 	.word	0xffffffff


	//   ....[41]....
        /*01b4*/ 	.word	0xffffffff


	//   ....[42]....
        /*01b8*/ 	.word	0xffffffff


	//   ....[43]....
        /*01bc*/ 	.word	0xffffffff


	//   ....[44]....
        /*01c0*/ 	.word	0xffffffff


	//   ....[45]....
        /*01c4*/ 	.word	0xffffffff


	//   ....[46]....
        /*01c8*/ 	.word	0xffffffff


	//   ....[47]....
        /*01cc*/ 	.word	0xffffffff


	//   ....[48]....
        /*01d0*/ 	.word	0xffffffff


	//   ....[49]....
        /*01d4*/ 	.word	0xffffffff


	//   ....[50]....
        /*01d8*/ 	.word	0xffffffff


	//   ....[51]....
        /*01dc*/ 	.word	0xffffffff


	//   ....[52]....
        /*01e0*/ 	.word	0xffffffff


	//   ....[53]....
        /*01e4*/ 	.word	0xffffffff


	//   ....[54]....
        /*01e8*/ 	.word	0xffffffff


	//   ....[55]....
        /*01ec*/ 	.word	0xffffffff


	//   ....[56]....
        /*01f0*/ 	.word	0xffffffff


	//   ....[57]....
        /*01f4*/ 	.word	0xffffffff


	//   ....[58]....
        /*01f8*/ 	.word	0xffffffff


	//   ....[59]....
        /*01fc*/ 	.word	0xffffffff


	//   ....[60]....
        /*0200*/ 	.word	0xffffffff


	//   ....[61]....
        /*0204*/ 	.word	0xffffffff


	//   ....[62]....
        /*0208*/ 	.word	0xffffffff


	//   ....[63]....
        /*020c*/ 	.word	0xffffffff


	//   ....[64]....
        /*0210*/ 	.word	0xffffffff


	//   ....[65]....
        /*0214*/ 	.word	0xffffffff


	//   ....[66]....
        /*0218*/ 	.word	0xffffffff


	//   ....[67]....
        /*021c*/ 	.word	0xffffffff


	//   ....[68]....
        /*0220*/ 	.word	0xffffffff


	//   ....[69]....
        /*0224*/ 	.word	0xffffffff


	//   ....[70]....
        /*0228*/ 	.word	0xffffffff


	//   ....[71]....
        /*022c*/ 	.word	0xffffffff


	//   ....[72]....
        /*0230*/ 	.word	0xffffffff


	//   ....[73]....
        /*0234*/ 	.word	0xffffffff


	//   ....[74]....
        /*0238*/ 	.word	0xffffffff


	//   ....[75]....
        /*023c*/ 	.word	0xffffffff


	//   ....[76]....
        /*0240*/ 	.word	0xffffffff


	//   ....[77]....
        /*0244*/ 	.word	0xffffffff


	//   ....[78]....
        /*0248*/ 	.word	0xffffffff


	//   ....[79]....
        /*024c*/ 	.word	0xffffffff


	//   ....[80]....
        /*0250*/ 	.word	0xffffffff


	//   ....[81]....
        /*0254*/ 	.word	0xffffffff


	//   ....[82]....
        /*0258*/ 	.word	0xffffffff


	//   ....[83]....
        /*025c*/ 	.word	0xffffffff


	//   ....[84]....
        /*0260*/ 	.word	0xffffffff


	//   ....[85]....
        /*0264*/ 	.word	0xffffffff


	//   ....[86]....
        /*0268*/ 	.word	0xffffffff


	//   ....[87]....
        /*026c*/ 	.word	0xffffffff


	//   ....[88]....
        /*0270*/ 	.word	0xffffffff


	//   ....[89]....
        /*0274*/ 	.word	0xffffffff


	//   ....[90]....
        /*0278*/ 	.word	0xffffffff


	//   ....[91]....
        /*027c*/ 	.word	0xffffffff


	//   ....[92]....
        /*0280*/ 	.word	0xffffffff


	//   ....[93]....
        /*0284*/ 	.word	0xffffffff


	//   ....[94]....
        /*0288*/ 	.word	0xffffffff


	//   ....[95]....
        /*028c*/ 	.word	0xffffffff


	//   ....[96]....
        /*0290*/ 	.word	0xffffffff


	//   ....[97]....
        /*0294*/ 	.word	0xffffffff


	//   ....[98]....
        /*0298*/ 	.word	0xffffffff


	//   ....[99]....
        /*029c*/ 	.word	0xffffffff


	//   ....[100]....
        /*02a0*/ 	.word	0xffffffff


	//   ....[101]....
        /*02a4*/ 	.word	0xffffffff


	//   ....[102]....
        /*02a8*/ 	.word	0xffffffff


	//   ....[103]....
        /*02ac*/ 	.word	0xffffffff


	//   ....[104]....
        /*02b0*/ 	.word	0xffffffff


	//   ....[105]....
        /*02b4*/ 	.word	0xffffffff


	//   ....[106]....
        /*02b8*/ 	.word	0xffffffff


	//   ....[107]....
        /*02bc*/ 	.word	0xffffffff


	//   ....[108]....
        /*02c0*/ 	.word	0xffffffff


	//   ....[109]....
        /*02c4*/ 	.word	0xffffffff


	//   ....[110]....
        /*02c8*/ 	.word	0xffffffff


	//   ....[111]....
        /*02cc*/ 	.word	0x0500000f


	//   ....[112]....
        /*02d0*/ 	.word	0x0500000f


	//   ....[113]....
        /*02d4*/ 	.word	0x0500000f


	//   ....[114]....
        /*02d8*/ 	.word	0x0500000f


	//   ....[115]....
        /*02dc*/ 	.word	0x0500000f


	//   ....[116]....
        /*02e0*/ 	.word	0x0500000f


	//   ....[117]....
        /*02e4*/ 	.word	0x0500000f


	//   ....[118]....
        /*02e8*/ 	.word	0x0500000f


	//   ....[119]....
        /*02ec*/ 	.word	0x0500000f


	//----- nvinfo : EIATTR_COOP_GROUP_INSTR_OFFSETS
	.align		4
.L_262:
        /*02f0*/ 	.byte	0x04, 0x28
        /*02f2*/ 	.short	(.L_264 - .L_263)


	//   ....[0]....
.L_263:
        /*02f4*/ 	.word	0x00000060


	//   ....[1]....
        /*02f8*/ 	.word	0x00000130


	//   ....[2]....
        /*02fc*/ 	.word	0x000001e0


	//   ....[3]....
        /*0300*/ 	.word	0x000003a0


	//   ....[4]....
        /*0304*/ 	.word	0x00000500


	//   ....[5]....
        /*0308*/ 	.word	0x00000620


	//   ....[6]....
        /*030c*/ 	.word	0x00000780


	//   ....[7]....
        /*0310*/ 	.word	0x00001410


	//   ....[8]....
        /*0314*/ 	.word	0x00001c50


	//   ....[9]....
        /*0318*/ 	.word	0x00001c80


	//   ....[10]....
        /*031c*/ 	.word	0x00002e80


	//   ....[11]....
        /*0320*/ 	.word	0x00002f30


	//   ....[12]....
        /*0324*/ 	.word	0x00003a40


	//   ....[13]....
        /*0328*/ 	.word	0x00003b40


	//   ....[14]....
        /*032c*/ 	.word	0x00005c30


	//   ....[15]....
        /*0330*/ 	.word	0x00005c50


	//   ....[16]....
        /*0334*/ 	.word	0x00006490


	//   ....[17]....
        /*0338*/ 	.word	0x00006600


	//   ....[18]....
        /*033c*/ 	.word	0x00007070


	//   ....[19]....
        /*0340*/ 	.word	0x000070e0


	//   ....[20]....
        /*0344*/ 	.word	0x00009890


	//   ....[21]....
        /*0348*/ 	.word	0x000098d0


	//   ....[22]....
        /*034c*/ 	.word	0x00009900


	//   ....[23]....
        /*0350*/ 	.word	0x00009920


	//   ....[24]....
        /*0354*/ 	.word	0x0000b4a0


	//   ....[25]....
        /*0358*/ 	.word	0x0000b4c0


	//   ....[26]....
        /*035c*/ 	.word	0x0000b520


	//   ....[27]....
        /*0360*/ 	.word	0x0000b530


	//   ....[28]....
        /*0364*/ 	.word	0x0000c350


	//   ....[29]....
        /*0368*/ 	.word	0x0000c360


	//   ....[30]....
        /*036c*/ 	.word	0x0000c370


	//   ....[31]....
        /*0370*/ 	.word	0x0000c390


	//   ....[32]....
        /*0374*/ 	.word	0x0000c3a0


	//   ....[33]....
        /*0378*/ 	.word	0x0000c3b0


	//   ....[34]....
        /*037c*/ 	.word	0x0000c3c0


	//   ....[35]....
        /*0380*/ 	.word	0x0000c3d0


	//   ....[36]....
        /*0384*/ 	.word	0x0000c3e0


	//   ....[37]....
        /*0388*/ 	.word	0x0000c3f0


	//   ....[38]....
        /*038c*/ 	.word	0x0000c400


	//   ....[39]....
        /*0390*/ 	.word	0x0000c420


	//   ....[40]....
        /*0394*/ 	.word	0x0000c430


	//   ....[41]....
        /*0398*/ 	.word	0x0000c440


	//   ....[42]....
        /*039c*/ 	.word	0x0000c450


	//   ....[43]....
        /*03a0*/ 	.word	0x0000c460


	//   ....[44]....
        /*03a4*/ 	.word	0x0000c470


	//   ....[45]....
        /*03a8*/ 	.word	0x0000c480


	//   ....[46]....
        /*03ac*/ 	.word	0x0000c490


	//   ....[47]....
        /*03b0*/ 	.word	0x0000c4a0


	//   ....[48]....
        /*03b4*/ 	.word	0x0000c4b0


	//   ....[49]....
        /*03b8*/ 	.word	0x0000c4c0


	//   ....[50]....
        /*03bc*/ 	.word	0x0000c4d0


	//   ....[51]....
        /*03c0*/ 	.word	0x0000c4e0


	//   ....[52]....
        /*03c4*/ 	.word	0x0000c4f0


	//   ....[53]....
        /*03c8*/ 	.word	0x0000c500


	//   ....[54]....
        /*03cc*/ 	.word	0x0000c510


	//   ....[55]....
        /*03d0*/ 	.word	0x0000c520


	//   ....[56]....
        /*03d4*/ 	.word	0x0000c530


	//   ....[57]....
        /*03d8*/ 	.word	0x0000c550


	//   ....[58]....
        /*03dc*/ 	.word	0x0000c560


	//   ....[59]....
        /*03e0*/ 	.word	0x0000c570


	//   ....[60]....
        /*03e4*/ 	.word	0x0000c580


	//   ....[61]....
        /*03e8*/ 	.word	0x0000c590


	//   ....[62]....
        /*03ec*/ 	.word	0x0000c5a0


	//   ....[63]....
        /*03f0*/ 	.word	0x0000c5b0


	//   ....[64]....
        /*03f4*/ 	.word	0x0000c5c0


	//   ....[65]....
        /*03f8*/ 	.word	0x0000c5e0


	//   ....[66]....
        /*03fc*/ 	.word	0x0000c5f0


	//   ....[67]....
        /*0400*/ 	.word	0x0000c610


	//   ....[68]....
        /*0404*/ 	.word	0x0000c620


	//   ....[69]....
        /*0408*/ 	.word	0x0000c640


	//   ....[70]....
        /*040c*/ 	.word	0x0000c650


	//   ....[71]....
        /*0410*/ 	.word	0x0000c660


	//   ....[72]....
        /*0414*/ 	.word	0x0000c670


	//   ....[73]....
        /*0418*/ 	.word	0x0000c690


	//   ....[74]....
        /*041c*/ 	.word	0x0000c6a0


	//   ....[75]....
        /*0420*/ 	.word	0x0000c6c0


	//   ....[76]....
        /*0424*/ 	.word	0x0000c6d0


	//   ....[77]....
        /*0428*/ 	.word	0x0000c6f0


	//   ....[78]....
        /*042c*/ 	.word	0x0000c720


	//   ....[79]....
        /*0430*/ 	.word	0x0000c750


	//   ....[80]....
        /*0434*/ 	.word	0x0000c780


	//   ....[81]....
        /*0438*/ 	.word	0x0000c7b0


	//   ....[82]....
        /*043c*/ 	.word	0x0000c7f0


	//   ....[83]....
        /*0440*/ 	.word	0x0000c820


	//   ....[84]....
        /*0444*/ 	.word	0x0000c850


	//   ....[85]....
        /*0448*/ 	.word	0x0000c880


	//   ....[86]....
        /*044c*/ 	.word	0x0000c8c0


	//   ....[87]....
        /*0450*/ 	.word	0x0000c8f0


	//   ....[88]....
        /*0454*/ 	.word	0x0000c910


	//   ....[89]....
        /*0458*/ 	.word	0x0000c920


	//   ....[90]....
        /*045c*/ 	.word	0x0000c930


	//   ....[91]....
        /*0460*/ 	.word	0x0000c940


	//   ....[92]....
        /*0464*/ 	.word	0x0000cd40


	//   ....[93]....
        /*0468*/ 	.word	0x0000cd80


	//   ....[94]....
        /*046c*/ 	.word	0x0000cdc0


	//   ....[95]....
        /*0470*/ 	.word	0x0000cdf0


	//   ....[96]....
        /*0474*/ 	.word	0x0000ce40


	//   ....[97]....
        /*0478*/ 	.word	0x0000ce70


	//   ....[98]....
        /*047c*/ 	.word	0x0000d530


	//   ....[99]....
        /*0480*/ 	.word	0x0000d560


	//   ....[100]....
        /*0484*/ 	.word	0x0000e080


	//   ....[101]....
        /*0488*/ 	.word	0x0000ee70


	//   ....[102]....
        /*048c*/ 	.word	0x0000f960


	//   ....[103]....
        /*0490*/ 	.word	0x0000f9a0


	//   ....[104]....
        /*0494*/ 	.word	0x0000f9d0


	//   ....[105]....
        /*0498*/ 	.word	0x0000fa90


	//   ....[106]....
        /*049c*/ 	.word	0x0000fab0


	//   ....[107]....
        /*04a0*/ 	.word	0x0000fb50


	//   ....[108]....
        /*04a4*/ 	.word	0x0000fb70


	//   ....[109]....
        /*04a8*/ 	.word	0x0000fb80


	//   ....[110]....
        /*04ac*/ 	.word	0x00011520


	//   ....[111]....
        /*04b0*/ 	.word	0x00011ad0


	//   ....[112]....
        /*04b4*/ 	.word	0x00011cb0


	//   ....[113]....
        /*04b8*/ 	.word	0x00011d00


	//   ....[114]....
        /*04bc*/ 	.word	0x00011da0


	//   ....[115]....
        /*04c0*/ 	.word	0x00011ec0


	//   ....[116]....
        /*04c4*/ 	.word	0x00011f30


	//   ....[117]....
        /*04c8*/ 	.word	0x00012040


	//   ....[118]....
        /*04cc*/ 	.word	0x000120b0


	//   ....[119]....
        /*04d0*/ 	.word	0x000121b0


	//----- nvinfo : EIATTR_REG_RECONFIG
	.align		4
.L_264:
        /*04d4*/ 	.byte	0x01, 0x54
	.zero		2


	//----- nvinfo : EIATTR_SYSCALL_OFFSETS
	.align		4
        /*04d8*/ 	.byte	0x04, 0x46
        /*04da*/ 	.short	(.L_266 - .L_265)


	//   ....[0]....
.L_265:
        /*04dc*/ 	.word	0x000015d0


	//   ....[1]....
        /*04e0*/ 	.word	0x0000e800


	//   ....[2]....
        /*04e4*/ 	.word	0x0000e940


	//   ....[3]....
        /*04e8*/ 	.word	0x0000ea80


	//   ....[4]....
        /*04ec*/ 	.word	0x0000eba0


	//   ....[5]....
        /*04f0*/ 	.word	0x0000f590


	//----- nvinfo : EIATTR_MBARRIER_INSTR_OFFSETS
	.align		4
.L_266:
        /*04f4*/ 	.byte	0x04, 0x39
        /*04f6*/ 	.short	(.L_268 - .L_267)


	//   ....[0]....
.L_267:
        /*04f8*/ 	.word	0x00000250
        /*04fc*/ 	.word	0x000000ff
        /*0500*/ 	.word	0x00029800
        /*0504*/ 	.short	0x0100
        /*0506*/ 	.byte	0x08
	.zero		1


	//   ....[1]....
        /*0508*/ 	.word	0x00000260
        /*050c*/ 	.word	0x000000ff
        /*0510*/ 	.word	0x00029820
        /*0514*/ 	.short	0x0100
        /*0516*/ 	.byte	0x08
	.zero		1


	//   ....[2]....
        /*0518*/ 	.word	0x00000350
        /*051c*/ 	.word	0x000000ff
        /*0520*/ 	.word	0x00029830
        /*0524*/ 	.short	0x0100
        /*0526*/ 	.byte	0x08
	.zero		1


	//   ....[3]....
        /*0528*/ 	.word	0x00000360
        /*052c*/ 	.word	0x000000ff
        /*0530*/ 	.word	0x00029840
        /*0534*/ 	.short	0x0100
        /*0536*/ 	.byte	0x08
	.zero		1


	//   ....[4]....
        /*0538*/ 	.word	0x00000370
        /*053c*/ 	.word	0x000000ff
        /*0540*/ 	.word	0x00029838
        /*0544*/ 	.short	0x0100
        /*0546*/ 	.byte	0x08
	.zero		1


	//   ....[5]....
        /*0548*/ 	.word	0x00000380
        /*054c*/ 	.word	0x000000ff
        /*0550*/ 	.word	0x00029848
        /*0554*/ 	.short	0x0100
        /*0556*/ 	.byte	0x08
	.zero		1


	//   ....[6]....
        /*0558*/ 	.word	0x000004b0
        /*055c*/ 	.word	0x000000ff
        /*0560*/ 	.word	0x00029850
        /*0564*/ 	.short	0x0100
        /*0566*/ 	.byte	0x08
	.zero		1


	//   ....[7]....
        /*0568*/ 	.word	0x000004c0
        /*056c*/ 	.word	0x000000ff
        /*0570*/ 	.word	0x00029860
        /*0574*/ 	.short	0x0100
        /*0576*/ 	.byte	0x08
	.zero		1


	//   ....[8]....
        /*0578*/ 	.word	0x000004d0
        /*057c*/ 	.word	0x000000ff
        /*0580*/ 	.word	0x00029858
        /*0584*/ 	.short	0x0100
        /*0586*/ 	.byte	0x08
	.zero		1


	//   ....[9]....
        /*0588*/ 	.word	0x000004e0
        /*058c*/ 	.word	0x000000ff
        /*0590*/ 	.word	0x00029868
        /*0594*/ 	.short	0x0100
        /*0596*/ 	.byte	0x08
	.zero		1


	//   ....[10]....
        /*0598*/ 	.word	0x000005d0
        /*059c*/ 	.word	0x000000ff
        /*05a0*/ 	.word	0x00029870
        /*05a4*/ 	.short	0x0100
        /*05a6*/ 	.byte	0x06
	.zero		1


	//   ....[11]....
        /*05a8*/ 	.word	0x000005e0
        /*05ac*/ 	.word	0x000000ff
        /*05b0*/ 	.word	0x00029880
        /*05b4*/ 	.short	0x0100
        /*05b6*/ 	.byte	0x06
	.zero		1


	//   ....[12]....
        /*05b8*/ 	.word	0x000005f0
        /*05bc*/ 	.word	0x000000ff
        /*05c0*/ 	.word	0x00029878
        /*05c4*/ 	.short	0x0100
        /*05c6*/ 	.byte	0x06
	.zero		1


	//   ....[13]....
        /*05c8*/ 	.word	0x00000600
        /*05cc*/ 	.word	0x000000ff
        /*05d0*/ 	.word	0x00029888
        /*05d4*/ 	.short	0x0100
        /*05d6*/ 	.byte	0x06
	.zero		1


	//   ....[14]....
        /*05d8*/ 	.word	0x00000730
        /*05dc*/ 	.word	0x000000ff
        /*05e0*/ 	.word	0x00029890
        /*05e4*/ 	.short	0x0100
        /*05e6*/ 	.byte	0x08
	.zero		1


	//   ....[15]....
        /*05e8*/ 	.word	0x00000740
        /*05ec*/ 	.word	0x000000ff
        /*05f0*/ 	.word	0x000298a0
        /*05f4*/ 	.short	0x0100
        /*05f6*/ 	.byte	0x08
	.zero		1


	//   ....[16]....
        /*05f8*/ 	.word	0x00000750
        /*05fc*/ 	.word	0x000000ff
        /*0600*/ 	.word	0x00029898
        /*0604*/ 	.short	0x0100
        /*0606*/ 	.byte	0x08
	.zero		1


	//   ....[17]....
        /*0608*/ 	.word	0x00000760
        /*060c*/ 	.word	0x000000ff
        /*0610*/ 	.word	0x000298a8
        /*0614*/ 	.short	0x0100
        /*0616*/ 	.byte	0x08
	.zero		1


	//   ....[18]....
        /*0618*/ 	.word	0x00000890
        /*061c*/ 	.word	0x000000ff
        /*0620*/ 	.word	0x000298b0
        /*0624*/ 	.short	0x0100
        /*0626*/ 	.byte	0x08
	.zero		1


	//   ....[19]....
        /*0628*/ 	.word	0x000008a0
        /*062c*/ 	.word	0x000000ff
        /*0630*/ 	.word	0x000298c0
        /*0634*/ 	.short	0x0100
        /*0636*/ 	.byte	0x08
	.zero		1


	//   ....[20]....
        /*0638*/ 	.word	0x000008b0
        /*063c*/ 	.word	0x000000ff
        /*0640*/ 	.word	0x000298b8
        /*0644*/ 	.short	0x0100
        /*0646*/ 	.byte	0x08
	.zero		1


	//   ....[21]....
        /*0648*/ 	.word	0x000008c0
        /*064c*/ 	.word	0x000000ff
        /*0650*/ 	.word	0x000298c8
        /*0654*/ 	.short	0x0100
        /*0656*/ 	.byte	0x08
	.zero		1


	//   ....[22]....
        /*0658*/ 	.word	0x00001600
        /*065c*/ 	.word	0x000000ff
        /*0660*/ 	.word	0x00029800
        /*0664*/ 	.short	0x010a
        /*0666*/ 	.byte	0x27
	.zero		1


	//   ....[23]....
        /*0668*/ 	.word	0x00001660
        /*066c*/ 	.word	0x000000ff
        /*0670*/ 	.word	0x00029830
        /*0674*/ 	.short	0x010a
        /*0676*/ 	.byte	0x27
	.zero		1


	//   ....[24]....
        /*0678*/ 	.word	0x000016f0
        /*067c*/ 	.word	0x000000ff
        /*0680*/ 	.word	0x00029830
        /*0684*/ 	.short	0x010a
        /*0686*/ 	.byte	0x27
	.zero		1


	//   ....[25]....
        /*0688*/ 	.word	0x00003a20
        /*068c*/ 	.word	0x00000038
        /*0690*/ 	.word	0x00000000
        /*0694*/ 	.short	0x0101
        /*0696*/ 	.byte	0x3f
	.zero		1


	//   ....[26]....
        /*0698*/ 	.word	0x00004e20
        /*069c*/ 	.word	0x000000ff
        /*06a0*/ 	.word	0x00029830
        /*06a4*/ 	.short	0x010a
        /*06a6*/ 	.byte	0x06
	.zero		1


	//   ....[27]....
        /*06a8*/ 	.word	0x00004e60
        /*06ac*/ 	.word	0x000000ff
        /*06b0*/ 	.word	0x00029830
        /*06b4*/ 	.short	0x010a
        /*06b6*/ 	.byte	0x06
	.zero		1


	//   ....[28]....
        /*06b8*/ 	.word	0x00005ac0
        /*06bc*/ 	.word	0x000000ff
        /*06c0*/ 	.word	0x00029850
        /*06c4*/ 	.short	0x010a
        /*06c6*/ 	.byte	0x06
	.zero		1


	//   ....[29]....
        /*06c8*/ 	.word	0x00005b00
        /*06cc*/ 	.word	0x000000ff
        /*06d0*/ 	.word	0x00029850
        /*06d4*/ 	.short	0x010a
        /*06d6*/ 	.byte	0x06
	.zero		1


	//   ....[30]....
        /*06d8*/ 	.word	0x00007bf0
        /*06dc*/ 	.word	0x00000003
        /*06e0*/ 	.word	0x00000000
        /*06e4*/ 	.short	0x0101
        /*06e6*/ 	.byte	0x3f
	.zero		1


	//   ....[31]....
        /*06e8*/ 	.word	0x00007ed0
        /*06ec*/ 	.word	0x000000ff
        /*06f0*/ 	.word	0x00000000
        /*06f4*/ 	.short	0x0101
        /*06f6*/ 	.byte	0x06
	.zero		1


	//   ....[32]....
        /*06f8*/ 	.word	0x00008610
        /*06fc*/ 	.word	0x000000ff
        /*0700*/ 	.word	0x00029830
        /*0704*/ 	.short	0x010a
        /*0706*/ 	.byte	0x06
	.zero		1


	//   ....[33]....
        /*0708*/ 	.word	0x00008650
        /*070c*/ 	.word	0x000000ff
        /*0710*/ 	.word	0x00029830
        /*0714*/ 	.short	0x010a
        /*0716*/ 	.byte	0x06
	.zero		1


	//   ....[34]....
        /*0718*/ 	.word	0x00009270
        /*071c*/ 	.word	0x000000ff
        /*0720*/ 	.word	0x00029850
        /*0724*/ 	.short	0x010a
        /*0726*/ 	.byte	0x06
	.zero		1


	//   ....[35]....
        /*0728*/ 	.word	0x000092b0
        /*072c*/ 	.word	0x000000ff
        /*0730*/ 	.word	0x00029850
        /*0734*/ 	.short	0x010a
        /*0736*/ 	.byte	0x06
	.zero		1


	//   ....[36]....
        /*0738*/ 	.word	0x0000a870
        /*073c*/ 	.word	0x00000003
        /*0740*/ 	.word	0x00000000
        /*0744*/ 	.short	0x0101
        /*0746*/ 	.byte	0x3f
	.zero		1


	//   ....[37]....
        /*0748*/ 	.word	0x0000ab40
        /*074c*/ 	.word	0x000000ff
        /*0750*/ 	.word	0x00000000
        /*0754*/ 	.short	0x0101
        /*0756*/ 	.byte	0x06
	.zero		1


	//   ....[38]....
        /*0758*/ 	.word	0x0000b1a0
        /*075c*/ 	.word	0x000000ff
        /*0760*/ 	.word	0x00029850
        /*0764*/ 	.short	0x010a
        /*0766*/ 	.byte	0x05
	.zero		1


	//   ....[39]....
        /*0768*/ 	.word	0x0000b1e0
        /*076c*/ 	.word	0x000000ff
        /*0770*/ 	.word	0x00029850
        /*0774*/ 	.short	0x010a
        /*0776*/ 	.byte	0x05
	.zero		1


	//   ....[40]....
        /*0778*/ 	.word	0x0000b7f0
        /*077c*/ 	.word	0x000000ff
        /*0780*/ 	.word	0x00000000
        /*0784*/ 	.short	0x0101
        /*0786*/ 	.byte	0x04
	.zero		1


	//   ....[41]....
        /*0788*/ 	.word	0x0000ce30
        /*078c*/ 	.word	0x000000ff
        /*0790*/ 	.word	0x00000000
        /*0794*/ 	.short	0x0101
        /*0796*/ 	.byte	0x04
	.zero		1


	//   ....[42]....
        /*0798*/ 	.word	0x0000f080
        /*079c*/ 	.word	0x000000ff
        /*07a0*/ 	.word	0x00029880
        /*07a4*/ 	.short	0x010a
        /*07a6*/ 	.byte	0x26
	.zero		1


	//   ....[43]....
        /*07a8*/ 	.word	0x0000f1e0
        /*07ac*/ 	.word	0x000000ff
        /*07b0*/ 	.word	0x00029840
        /*07b4*/ 	.short	0x010a
        /*07b6*/ 	.byte	0x26
	.zero		1


	//   ....[44]....
        /*07b8*/ 	.word	0x0000fcf0
        /*07bc*/ 	.word	0x000000ff
        /*07c0*/ 	.word	0x00029800
        /*07c4*/ 	.short	0x0107
        /*07c6*/ 	.byte	0x26
	.zero		1


	//   ....[45]....
        /*07c8*/ 	.word	0x0000fd60
        /*07cc*/ 	.word	0x000000ff
        /*07d0*/ 	.word	0x00029800
        /*07d4*/ 	.short	0x0101
        /*07d6*/ 	.byte	0x26
	.zero		1


	//   ....[46]....
        /*07d8*/ 	.word	0x0000fd80
        /*07dc*/ 	.word	0x000000ff
        /*07e0*/ 	.word	0x00029820
        /*07e4*/ 	.short	0x010a
        /*07e6*/ 	.byte	0x26
	.zero		1


	//   ....[47]....
        /*07e8*/ 	.word	0x00010090
        /*07ec*/ 	.word	0x00000006
        /*07f0*/ 	.word	0x00029880
        /*07f4*/ 	.short	0x010a
        /*07f6*/ 	.byte	0x3f
	.zero		1


	//   ....[48]....
        /*07f8*/ 	.word	0x000102a0
        /*07fc*/ 	.word	0x00000006
        /*0800*/ 	.word	0x00029840
        /*0804*/ 	.short	0x010a
        /*0806*/ 	.byte	0x3f
	.zero		1


	//   ....[49]....
        /*0808*/ 	.word	0x000106f0
        /*080c*/ 	.word	0x00000012
        /*0810*/ 	.word	0x00029870
        /*0814*/ 	.short	0x010a
        /*0816*/ 	.byte	0x3f
	.zero		1


	//   ....[50]....
        /*0818*/ 	.word	0x00010750
        /*081c*/ 	.word	0x00000012
        /*0820*/ 	.word	0x00029860
        /*0824*/ 	.short	0x010a
        /*0826*/ 	.byte	0x3f
	.zero		1


	//   ....[51]....
        /*0828*/ 	.word	0x00010c80
        /*082c*/ 	.word	0x00000012
        /*0830*/ 	.word	0x00029850
        /*0834*/ 	.short	0x0101
        /*0836*/ 	.byte	0x3f
	.zero		1


	//   ....[52]....
        /*0838*/ 	.word	0x00010cf0
        /*083c*/ 	.word	0x00000000
        /*0840*/ 	.word	0x00000000
        /*0844*/ 	.short	0x0101
        /*0846*/ 	.byte	0x3f
	.zero		1


	//   ....[53]....
        /*0848*/ 	.word	0x00010e10
        /*084c*/ 	.word	0x00000003
        /*0850*/ 	.word	0x00029870
        /*0854*/ 	.short	0x010a
        /*0856*/ 	.byte	0x3f
	.zero		1


	//   ....[54]....
        /*0858*/ 	.word	0x00010ea0
        /*085c*/ 	.word	0x00000003
        /*0860*/ 	.word	0x00029860
        /*0864*/ 	.short	0x010a
        /*0866*/ 	.byte	0x3f
	.zero		1


	//   ....[55]....
        /*0868*/ 	.word	0x000113c0
        /*086c*/ 	.word	0x00000003
        /*0870*/ 	.word	0x00029850
        /*0874*/ 	.short	0x0101
        /*0876*/ 	.byte	0x3f
	.zero		1


	//   ....[56]....
        /*0878*/ 	.word	0x00011430
        /*087c*/ 	.word	0x00000000
        /*0880*/ 	.word	0x00000000
        /*0884*/ 	.short	0x0101
        /*0886*/ 	.byte	0x3f
	.zero		1


	//   ....[57]....
        /*0888*/ 	.word	0x000114d0
        /*088c*/ 	.word	0x00000009
        /*0890*/ 	.word	0x00029820
        /*0894*/ 	.short	0x010a
        /*0896*/ 	.byte	0x3f
	.zero		1


	//   ....[58]....
        /*0898*/ 	.word	0x00011610
        /*089c*/ 	.word	0x00000005
        /*08a0*/ 	.word	0x00000000
        /*08a4*/ 	.short	0x010a
        /*08a6*/ 	.byte	0x3f
	.zero		1


	//   ....[59]....
        /*08a8*/ 	.word	0x00011680
        /*08ac*/ 	.word	0x00000007
        /*08b0*/ 	.word	0x00000000
        /*08b4*/ 	.short	0x010a
        /*08b6*/ 	.byte	0x3f
	.zero		1


	//   ....[60]....
        /*08b8*/ 	.word	0x000116d0
        /*08bc*/ 	.word	0x00000005
        /*08c0*/ 	.word	0x00029860
        /*08c4*/ 	.short	0x010a
        /*08c6*/ 	.byte	0x3f
	.zero		1


	//   ....[61]....
        /*08c8*/ 	.word	0x00011720
        /*08cc*/ 	.word	0x00000003
        /*08d0*/ 	.word	0x00029860
        /*08d4*/ 	.short	0x010a
        /*08d6*/ 	.byte	0x3f
	.zero		1


	//   ....[62]....
        /*08d8*/ 	.word	0x00011760
        /*08dc*/ 	.word	0x00000005
        /*08e0*/ 	.word	0x00029880
        /*08e4*/ 	.short	0x010a
        /*08e6*/ 	.byte	0x3f
	.zero		1


	//   ....[63]....
        /*08e8*/ 	.word	0x00011780
        /*08ec*/ 	.word	0x00000003
        /*08f0*/ 	.word	0x00029880
        /*08f4*/ 	.short	0x010a
        /*08f6*/ 	.byte	0x3f
	.zero		1


	//   ....[64]....
        /*08f8*/ 	.word	0x000117f0
        /*08fc*/ 	.word	0x00000000
        /*0900*/ 	.word	0x00029800
        /*0904*/ 	.short	0x010a
        /*0906*/ 	.byte	0x3f
	.zero		1


	//   ....[65]....
        /*0908*/ 	.word	0x00011850
        /*090c*/ 	.word	0x00000000
        /*0910*/ 	.word	0x00029830
        /*0914*/ 	.short	0x010a
        /*0916*/ 	.byte	0x3f
	.zero		1


	//   ....[66]....
        /*0918*/ 	.word	0x000118b0
        /*091c*/ 	.word	0x00000014
        /*0920*/ 	.word	0x00029830
        /*0924*/ 	.short	0x010a
        /*0926*/ 	.byte	0x3f
	.zero		1


	//   ....[67]....
        /*0928*/ 	.word	0x00011910
        /*092c*/ 	.word	0x0000000e
        /*0930*/ 	.word	0x00029850
        /*0934*/ 	.short	0x010a
        /*0936*/ 	.byte	0x3f
	.zero		1


	//   ....[68]....
        /*0938*/ 	.word	0x00011970
        /*093c*/ 	.word	0x0000000e
        /*0940*/ 	.word	0x00029830
        /*0944*/ 	.short	0x010a
        /*0946*/ 	.byte	0x3f
	.zero		1


	//   ....[69]....
        /*0948*/ 	.word	0x000119d0
        /*094c*/ 	.word	0x0000000e
        /*0950*/ 	.word	0x00029850
        /*0954*/ 	.short	0x010a
        /*0956*/ 	.byte	0x3f
	.zero		1


	//   ....[70]....
        /*0958*/ 	.word	0x00011a30
        /*095c*/ 	.word	0x00000005
        /*0960*/ 	.word	0x00029850
        /*0964*/ 	.short	0x010a
        /*0966*/ 	.byte	0x3f
	.zero		1


	//   ....[71]....
        /*0968*/ 	.word	0x00011b90
        /*096c*/ 	.word	0x00000003
        /*0970*/ 	.word	0x00029880
        /*0974*/ 	.short	0x010a
        /*0976*/ 	.byte	0x3f
	.zero		1


	//   ....[72]....
        /*0978*/ 	.word	0x00011bf0
        /*097c*/ 	.word	0x00000003
        /*0980*/ 	.word	0x00029840
        /*0984*/ 	.short	0x010a
        /*0986*/ 	.byte	0x3f
	.zero		1


	//   ....[73]....
        /*0988*/ 	.word	0x000121f0
        /*098c*/ 	.word	0x00000003
        /*0990*/ 	.word	0x00029820
        /*0994*/ 	.short	0x010a
        /*0996*/ 	.byte	0x3f
	.zero		1


	//   ....[74]....
        /*0998*/ 	.word	0x00012240
        /*099c*/ 	.word	0x00000006
        /*09a0*/ 	.word	0x00029880
        /*09a4*/ 	.short	0x010a
        /*09a6*/ 	.byte	0x3f
	.zero		1


	//   ....[75]....
        /*09a8*/ 	.word	0x00012290
        /*09ac*/ 	.word	0x00000006
        /*09b0*/ 	.word	0x00029840
        /*09b4*/ 	.short	0x010a
        /*09b6*/ 	.byte	0x3f
	.zero		1


	//   ....[76]....
        /*09b8*/ 	.word	0x000122e0
        /*09bc*/ 	.word	0x00000012
        /*09c0*/ 	.word	0x00029870
        /*09c4*/ 	.short	0x010a
        /*09c6*/ 	.byte	0x3f
	.zero		1


	//   ....[77]....
        /*09c8*/ 	.word	0x00012330
        /*09cc*/ 	.word	0x00000012
        /*09d0*/ 	.word	0x00029860
        /*09d4*/ 	.short	0x010a
        /*09d6*/ 	.byte	0x3f
	.zero		1


	//   ....[78]....
        /*09d8*/ 	.word	0x00012380
        /*09dc*/ 	.word	0x00000003
        /*09e0*/ 	.word	0x00029870
        /*09e4*/ 	.short	0x010a
        /*09e6*/ 	.byte	0x3f
	.zero		1


	//   ....[79]....
        /*09e8*/ 	.word	0x000123d0
        /*09ec*/ 	.word	0x00000003
        /*09f0*/ 	.word	0x00029860
        /*09f4*/ 	.short	0x010a
        /*09f6*/ 	.byte	0x3f
	.zero		1


	//   ....[80]....
        /*09f8*/ 	.word	0x00012420
        /*09fc*/ 	.word	0x00000009
        /*0a00*/ 	.word	0x00029820
        /*0a04*/ 	.short	0x010a
        /*0a06*/ 	.byte	0x3f
	.zero		1


	//   ....[81]....
        /*0a08*/ 	.word	0x00012470
        /*0a0c*/ 	.word	0x00000005
        /*0a10*/ 	.word	0x00000000
        /*0a14*/ 	.short	0x010a
        /*0a16*/ 	.byte	0x3f
	.zero		1


	//   ....[82]....
        /*0a18*/ 	.word	0x000124c0
        /*0a1c*/ 	.word	0x00000007
        /*0a20*/ 	.word	0x00000000
        /*0a24*/ 	.short	0x010a
        /*0a26*/ 	.byte	0x3f
	.zero		1


	//   ....[83]....
        /*0a28*/ 	.word	0x00012510
        /*0a2c*/ 	.word	0x00000005
        /*0a30*/ 	.word	0x00029860
        /*0a34*/ 	.short	0x010a
        /*0a36*/ 	.byte	0x3f
	.zero		1


	//   ....[84]....
        /*0a38*/ 	.word	0x00012560
        /*0a3c*/ 	.word	0x00000003
        /*0a40*/ 	.word	0x00029860
        /*0a44*/ 	.short	0x010a
        /*0a46*/ 	.byte	0x3f
	.zero		1


	//   ....[85]....
        /*0a48*/ 	.word	0x000125b0
        /*0a4c*/ 	.word	0x00000005
        /*0a50*/ 	.word	0x00029880
        /*0a54*/ 	.short	0x010a
        /*0a56*/ 	.byte	0x3f
	.zero		1


	//----- nvinfo : EIATTR_NUM_MBARRIERS
	.align		4
.L_268:
        /*0a58*/ 	.byte	0x03, 0x38
        /*0a5a*/ 	.short	0x0016


	//----- nvinfo : EIATTR_EXIT_INSTR_OFFSETS
	.align		4
        /*0a5c*/ 	.byte	0x04, 0x1c
        /*0a5e*/ 	.short	(.L_270 - .L_269)


	//   ....[0]....
.L_269:
        /*0a60*/ 	.word	0x000117d0


	//----- nvinfo : EIATTR_MAX_THREADS
	.align		4
.L_270:
        /*0a64*/ 	.byte	0x04, 0x05
        /*0a66*/ 	.short	(.L_272 - .L_271)
.L_271:
        /*0a68*/ 	.word	0x00000180
        /*0a6c*/ 	.word	0x00000001
        /*0a70*/ 	.word	0x00000001


	//----- nvinfo : EIATTR_CRS_STACK_SIZE
	.align		4
.L_272:
        /*0a74*/ 	.byte	0x04, 0x1e
        /*0a76*/ 	.short	(.L_274 - .L_273)
.L_273:
        /*0a78*/ 	.word	0x00000000


	//----- nvinfo : EIATTR_CBANK_PARAM_SIZE
	.align		4
.L_274:
        /*0a7c*/ 	.byte	0x03, 0x19
        /*0a7e*/ 	.short	0x0a70


	//----- nvinfo : EIATTR_PARAM_CBANK
	.align		4
        /*0a80*/ 	.byte	0x04, 0x0a
        /*0a82*/ 	.short	(.L_276 - .L_275)
	.align		4
.L_275:
        /*0a84*/ 	.word	index@(.nv.constant0._ZN7cutlass13device_kernelIN5flash11enable_sm90INS1_16FlashAttnFwdSm90INS1_25CollectiveMainloopFwdSm90ILi2EN4cute5tupleIJNS5_1CILi1EEES8_S8_EEENS6_IJNS7_ILi128EEENS7_ILi160EEENS7_ILi192EEEEEELi128ENS_12float_e4m3_tEfNS_4arch4Sm90ELb1ELb0ELb0ELb0ELb0ELb0ELb0ELb1ELb1ELb1ELb1ELb0EEENS1_21CollectiveEpilogueFwdINS6_IJSA_SA_SB_EEES9_NS_10bfloat16_tESG_Li256ELb0ELb1ELb1ELb1EEENS1_19SingleTileSchedulerILb0ELb1ELb1ELi128EEEEEEEEEvNT_6ParamsE)
        /*0a88*/ 	.short	0x0210
        /*0a8a*/ 	.short	0x0a70


	//----- nvinfo : EIATTR_SW_WAR
	.align		4
.L_276:
        /*0a8c*/ 	.byte	0x04, 0x36
        /*0a8e*/ 	.short	(.L_278 - .L_277)
.L_277:
        /*0a90*/ 	.word	0x00000008
.L_278:


//--------------------- .nv.info._ZN7cutlass13device_kernelIN5flash11enable_sm90INS1_16FlashAttnFwdSm90INS1_25CollectiveMainloopFwdSm90ILi2EN4cute5tupleIJNS5_1CILi1EEES8_S8_EEENS6_IJNS7_ILi128EEENS7_ILi160EEENS7_ILi192EEEEEELi128ENS_12float_e4m3_tEfNS_4arch4Sm90ELb1ELb0ELb0ELb1ELb0ELb0ELb0ELb1ELb1ELb1ELb1ELb0EEENS1_21CollectiveEpilogueFwdINS6_IJSA_SA_SB_EEES9_NS_10bfloat16_tESG_Li256ELb1ELb1ELb1ELb1EEENS1_36VarlenDynamicPersistentTileSchedulerILi128ELi160ELi256ELi128ELb1ELb1ELb1ELb1ELb1ELb1EEEEEEEEEvNT_6ParamsE --------------------------
	.section	.nv.info._ZN7cutlass13device_kernelIN5flash11enable_sm90INS1_16FlashAttnFwdSm90INS1_25CollectiveMainloopFwdSm90ILi2EN4cute5tupleIJNS5_1CILi1EEES8_S8_EEENS6_IJNS7_ILi128EEENS7_ILi160EEENS7_ILi192EEEEEELi128ENS_12float_e4m3_tEfNS_4arch4Sm90ELb1ELb0ELb0ELb1ELb0ELb0ELb0ELb1ELb1ELb1ELb1ELb0EEENS1_21CollectiveEpilogueFwdINS6_IJSA_SA_SB_EEES9_NS_10bfloat16_tESG_Li256ELb1ELb1ELb1ELb1EEENS1_36VarlenDynamicPersistentTileSchedulerILi128ELi160ELi256ELi128ELb1ELb1ELb1ELb1ELb1ELb1EEEEEEEEEvNT_6ParamsE,"",@"SHT_CUDA_INFO"
	.sectionflags	@""
	.align	4


	//----- nvinfo : EIATTR_CUDA_API_VERSION
	.align		4
        /*0000*/ 	.byte	0x04, 0x37
        /*0002*/ 	.short	(.L_280 - .L_279)
.L_279:
        /*0004*/ 	.word	0x00000082


	//----- nvinfo : EIATTR_KPARAM_INFO
	.align		4
.L_280:
        /*0008*/ 	.byte	0x04, 0x17
        /*000a*/ 	.short	(.L_282 - .L_281)
.L_281:
        /*000c*/ 	.word	0x00000000
        /*0010*/ 	.short	0x0000
        /*0012*/ 	.short	0x0070
        /*0014*/ 	.byte	0x00, 0xf0, 0x01, 0x2a


	//----- nvinfo : EIATTR_SPARSE_MMA_MASK
	.align		4
.L_282:
        /*0018*/ 	.byte	0x03, 0x50
        /*001a*/ 	.short	0x0000


	//----- nvinfo : EIATTR_MAXREG_COUNT
	.align		4
        /*001c*/ 	.byte	0x03, 0x1b
        /*001e*/ 	.short	0x00a8


	//----- nvinfo : EIATTR_NUM_BARRIERS
	.align		4
        /*0020*/ 	.byte	0x02, 0x4c
        /*0022*/ 	.byte	0x10
	.zero		1


	//----- nvinfo : EIATTR_EXTERNS
	.align		4
        /*0024*/ 	.byte	0x04, 0x0f
        /*0026*/ 	.short	(.L_284 - .L_283)


	//   ....[0]....
	.align		4
.L_283:
        /*0028*/ 	.word	index@(__assertfail)


	//----- nvinfo : EIATTR_ANNOTATIONS
	.align		4
.L_284:
        /*002c*/ 	.byte	0x04, 0x55
        /*002e*/ 	.short	(.L_286 - .L_285)


	//   ....[0]....
.L_285:
        /* <DEDUP_REMOVED lines=38> */


	//----- nvinfo : EIATTR_MERCURY_ISA_VERSION
	.align		4
.L_286:
        /*0280*/ 	.byte	0x03, 0x5f
        /*0282*/ 	.short	0x0101


	//----- nvinfo : EIATTR_UNUSED_LOAD_BYTE_OFFSET
	.align		4
        /*0284*/ 	.byte	0x04, 0x44
        /*0286*/ 	.short	(.L_288 - .L_287)


	//   ....[0]....
.L_287:
        /*0288*/ 	.word	0x00000a40
        /*028c*/ 	.word	0x0000fff0


	//   ....[1]....
        /*0290*/ 	.word	0x0000c3a0
        /*0294*/ 	.word	0x0000fff0


	//----- nvinfo : EIATTR_INT_WARP_WIDE_INSTR_OFFSETS
	.align		4
.L_288:
        /*0298*/ 	.byte	0x04, 0x31
        /*029a*/ 	.short	(.L_290 - .L_289)


	//   ....[0]....
.L_289:
        /*029c*/ 	.word	0x00000130


	//   ....[1]....
        /*02a0*/ 	.word	0x00000170


	//   ....[2]....
        /*02a4*/ 	.word	0x000001e0


	//   ....[3]....
        /*02a8*/ 	.word	0x00011b60


	//   ....[4]....
        /*02ac*/ 	.word	0x00011bf0


	//   ....[5]....
        /*02b0*/ 	.word	0x00014450


	//   ....[6]....
        /*02b4*/ 	.word	0x000144e0


	//----- nvinfo : EIATTR_COOP_GROUP_MASK_REGIDS
	.align		4
.L_290:
        /*02b8*/ 	.byte	0x04, 0x29
        /*02ba*/ 	.short	(.L_292 - .L_291)


	//   ....[0]....
.L_291:
        /*02bc*/ 	.word	0xffffffff


	//   ....[1]....
        /*02c0*/ 	.word	0xffffffff


	//   ....[2]....
        /*02c4*/ 	.word	0xffffffff


	//   ....[3]....
        /*02c8*/ 	.word	0xffffffff


	//   ....[4]....
        /*02cc*/ 	.word	0xffffffff


	//   ....[5]....
        /*02d0*/ 	.word	0xffffffff


	//   ....[6]....
        /*02d4*/ 	.word	0xffffffff


	//   ....[7]....
        /*02d8*/ 	.word	0xffffffff


	//   ....[8]....
        /*02dc*/ 	.word	0xffffffff


	//   ....[9]....
        /*02e0*/ 	.word	0xffffffff


	//   ....[10]....
        /*02e4*/ 	.word	0xffffffff


	//   ....[11]....
        /*02e8*/ 	.word	0xffffffff


	//   ....[12]....
        /*02ec*/ 	.word	0xffffffff


	//   ....[13]....
        /*02f0*/ 	.word	0xffffffff


	//   ....[14]....
        /*02f4*/ 	.word	0xffffffff


	//   ....[15]....
        /*02f8*/ 	.word	0xffffffff


	//   ....[16]....
        /*02fc*/ 	.word	0xffffffff


	//   ....[17]....
        /*0300*/ 	.word	0xffffffff


	//   ....[18]....
        /*0304*/ 	.word	0xffffffff


	//   ....[19]....
        /*0308*/ 	.word	0xffffffff


	//   ....[20]....
        /*030c*/ 	.word	0xffffffff


	//   ....[21]....
        /*0310*/ 	.word	0xffffffff


	//   ....[22]....
        /*0314*/ 	.word	0xffffffff


	//   ....[23]....
        /*0318*/ 	.word	0xffffffff


	//   ....[24]....
        /*031c*/ 	.word	0xffffffff


	//   ....[25]....
        /*0320*/ 	.word	0xffffffff


	//   ....[26]....
        /*0324*/ 	.word	0xffffffff


	//   ....[27]....
        /*0328*/ 	.word	0xffffffff


	//   ....[28]....
        /*032c*/ 	.word	0xffffffff


	//   ....[29]....
        /*0330*/ 	.word	0xffffffff


	//   ....[30]....
        /*0334*/ 	.word	0xffffffff


	//   ....[31]....
        /*0338*/ 	.word	0xffffffff


	//   ....[32]....
        /*033c*/ 	.word	0xffffffff


	//   ....[33]....
        /*0340*/ 	.word	0xffffffff


	//   ....[34]....
        /*0344*/ 	.word	0xffffffff


	//   ....[35]....
        /*0348*/ 	.word	0xffffffff


	//   ....[36]....
        /*034c*/ 	.word	0xffffffff


	//   ....[37]....
        /*0350*/ 	.word	0xffffffff


	//   ....[38]....
        /*0354*/ 	.word	0xffffffff


	//   ....[39]....
        /*0358*/ 	.word	0xffffffff


	//   ....[40]....
        /*035c*/ 	.word	0xffffffff


	//   ....[41]....
        /*0360*/ 	.word	0xffffffff


	//   ....[42]....
        /*0364*/ 	.word	0xffffffff


	//   ....[43]....
        /*0368*/ 	.word	0xffffffff


	//   ....[44]....
        /*036c*/ 	.word	0xffffffff


	//   ....[45]....
        /*0370*/ 	.word	0xffffffff


	//   ....[46]....
        /*0374*/ 	.word	0xffffffff


	//   ....[47]....
        /*0378*/ 	.word	0xffffffff


	//   ....[48]....
        /*037c*/ 	.word	0xffffffff


	//   ....[49]....
        /*0380*/ 	.word	0xffffffff


	//   ....[50]....
        /*0384*/ 	.word	0xffffffff


	//   ....[51]....
        /*0388*/ 	.word	0xffffffff


	//   ....[52]....
        /*038c*/ 	.word	0xffffffff


	//   ....[53]....
        /*0390*/ 	.word	0xffffffff


	//   ....[54]....
        /*0394*/ 	.word	0xffffffff


	//   ....[55]....
        /*0398*/ 	.word	0xffffffff


	//   ....[56]....
        /*039c*/ 	.word	0xffffffff


	//   ....[57]....
        /*03a0*/ 	.word	0xffffffff


	//   ....[58]....
        /*03a4*/ 	.word	0xffffffff


	//   ....[59]....
        /*03a8*/ 	.word	0xffffffff


	//   ....[60]....
        /*03ac*/ 	.word	0xffffffff


	//   ....[61]....
        /*03b0*/ 	.word	0xffffffff


	//   ....[62]....
        /*03b4*/ 	.word	0xffffffff


	//   ....[63]....
        /*03b8*/ 	.word	0xffffffff


	//   ....[64]....
        /*03bc*/ 	.word	0xffffffff


	//   ....[65]....
        /*03c0*/ 	.word	0xffffffff


	//   ....[66]....
        /*03c4*/ 	.word	0xffffffff


	//   ....[67]....
        /*03c8*/ 	.word	0xffffffff


	//   ....[68]....
        /*03cc*/ 	.word	0xffffffff


	//   ....[69]....
        /*03d0*/ 	.word	0xffffffff


	//   ....[70]....
        /*03d4*/ 	.word	0xffffffff


	//   ....[71]....
        /*03d8*/ 	.word	0xffffffff


	//   ....[72]....
        /*03dc*/ 	.word	0xffffffff


	//   ....[73]....
        /*03e0*/ 	.word	0xffffffff


	//   ....[74]....
        /*03e4*/ 	.word	0xffffffff


	//   ....[75]....
        /*03e8*/ 	.word	0xffffffff


	//   ....[76]....
        /*03ec*/ 	.word	0xffffffff


	//   ....[77]....
        /*03f0*/ 	.word	0xffffffff


	//   ....[78]....
        /*03f4*/ 	.word	0xffffffff


	//   ....[79]....
        /*03f8*/ 	.word	0xffffffff


	//   ....[80]....
        /*03fc*/ 	.word	0xffffffff


	//   ....[81]....
        /*0400*/ 	.word	0xffffffff


	//   ....[82]....
        /*0404*/ 	.word	0xffffffff


	//   ....[83]....
        /*0408*/ 	.word	0xffffffff


	//   ....[84]....
        /*040c*/ 	.word	0xffffffff


	//   ....[85]....
        /*0410*/ 	.word	0xffffffff


	//   ....[86]....
        /*0414*/ 	.word	0xffffffff


	//   ....[87]....
        /*0418*/ 	.word	0xffffffff


	//   ....[88]....
        /*041c*/ 	.word	0xffffffff


	//   ....[89]....
        /*0420*/ 	.word	0xffffffff


	//   ....[90]....
        /*0424*/ 	.word	0xffffffff


	//   ....[91]....
        /*0428*/ 	.word	0xffffffff


	//   ....[92]....
        /*042c*/ 	.word	0xffffffff


	//   ....[93]....
        /*0430*/ 	.word	0xffffffff


	//   ....[94]....
        /*0434*/ 	.word	0xffffffff


	//   ....[95]....
        /*0438*/ 	.word	0xffffffff


	//   ....[96]....
        /*043c*/ 	.word	0xffffffff


	//   ....[97]....
        /*0440*/ 	.word	0xffffffff


	//   ....[98]....
        /*0444*/ 	.word	0xffffffff


	//   ....[99]....
        /*0448*/ 	.word	0xffffffff


	//   ....[100]....
        /*044c*/ 	.word	0xffffffff


	//   ....[101]....
        /*0450*/ 	.word	0xffffffff


	//   ....[102]....
        /*0454*/ 	.word	0xffffffff


	//   ....[103]....
        /*0458*/ 	.word	0xffffffff


	//   ....[104]....
        /*045c*/ 	.word	0xffffffff


	//   ....[105]....
        /*0460*/ 	.word	0xffffffff


	//   ....[106]....
        /*0464*/ 	.word	0xffffffff


	//   ....[107]....
        /*0468*/ 	.word	0xffffffff


	//   ....[108]....
        /*046c*/ 	.word	0xffffffff


	//   ....[109]....
        /*0470*/ 	.word	0xffffffff


	//   ....[110]....
        /*0474*/ 	.word	0xffffffff


	//   ....[111]....
        /*0478*/ 	.word	0xffffffff


	//   ....[112]....
        /*047c*/ 	.word	0xffffffff


	//   ....[113]....
        /*0480*/ 	.word	0xffffffff


	//   ....[114]....
        /*0484*/ 	.word	0xffffffff


	//   ....[115]....
        /*0488*/ 	.word	0xffffffff


	//   ....[116]....
        /*048c*/ 	.word	0xffffffff


	//   ....[117]....
        /*0490*/ 	.word	0xffffffff


	//   ....[118]....
        /*0494*/ 	.word	0xffffffff


	//   ....[119]....
        /*0498*/ 	.word	0xffffffff


	//   ....[120]....
        /*049c*/ 	.word	0xffffffff


	//   ....[121]....
        /*04a0*/ 	.word	0xffffffff


	//   ....[122]....
        /*04a4*/ 	.word	0xffffffff


	//   ....[123]....
        /*04a8*/ 	.word	0xffffffff


	//   ....[124]....
        /*04ac*/ 	.word	0xffffffff


	//   ....[125]....
        /*04b0*/ 	.word	0xffffffff


	//   ....[126]....
        /*04b4*/ 	.word	0xffffffff


	//   ....[127]....
        /*04b8*/ 	.word	0xffffffff


	//   ....[128]....
        /*04bc*/ 	.word	0xffffffff


	//   ....[129]....
        /*04c0*/ 	.word	0xffffffff


	//   ....[130]....
        /*04c4*/ 	.word	0xffffffff


	//   ....[131]....
        /*04c8*/ 	.word	0xffffffff


	//   ....[132]....
        /*04cc*/ 	.word	0xffffffff


	//   ....[133]....
        /*04d0*/ 	.word	0xffffffff


	//   ....[134]....
        /*04d4*/ 	.word	0xffffffff


	//   ....[135]....
        /*04d8*/ 	.word	0xffffffff


	//   ....[136]....
        /*04dc*/ 	.word	0xffffffff


	//   ....[137]....
        /*04e0*/ 	.word	0xffffffff


	//   ....[138]....
        /*04e4*/ 	.word	0xffffffff


	//   ....[139]....
        /*04e8*/ 	.word	0xffffffff


	//   ....[140]....
        /*04ec*/ 	.word	0xffffffff


	//   ....[141]....
        /*04f0*/ 	.word	0xffffffff


	//   ....[142]....
        /*04f4*/ 	.word	0xffffffff


	//   ....[143]....
        /*04f8*/ 	.word	0xffffffff


	//   ....[144]....
        /*04fc*/ 	.word	0xffffffff


	//   ....[145]....
        /*0500*/ 	.word	0xffffffff


	//   ....[146]....
        /*0504*/ 	.word	0xffffffff


	//   ....[147]....
        /*0508*/ 	.word	0xffffffff


	//   ....[148]....
        /*050c*/ 	.word	0xffffffff


	//   ....[149]....
        /*0510*/ 	.word	0xffffffff


	//   ....[150]....
        /*0514*/ 	.word	0xffffffff


	//   ....[151]....
        /*0518*/ 	.word	0xffffffff


	//   ....[152]....
        /*051c*/ 	.word	0xffffffff


	//   ....[153]....
        /*0520*/ 	.word	0xffffffff


	//   ....[154]....
        /*0524*/ 	.word	0xffffffff


	//   ....[155]....
        /*0528*/ 	.word	0xffffffff


	//   ....[156]....
        /*052c*/ 	.word	0xffffffff


	//   ....[157]....
        /*0530*/ 	.word	0xffffffff


	//   ....[158]....
        /*0534*/ 	.word	0xffffffff


	//   ....[159]....
        /*0538*/ 	.word	0xffffffff


	//   ....[160]....
        /*053c*/ 	.word	0xffffffff


	//   ....[161]....
        /*0540*/ 	.word	0x0500000f


	//   ....[162]....
        /*0544*/ 	.word	0x0500000f


	//   ....[163]....
        /*0548*/ 	.word	0x0500000f


	//   ....[164]....
        /*054c*/ 	.word	0x0500000f


	//   ....[165]....
        /*0550*/ 	.word	0x0500000f


	//   ....[166]....
        /*0554*/ 	.word	0x0500000f


	//   ....[167]....
        /*0558*/ 	.word	0x0500000f


	//   ....[168]....
        /*055c*/ 	.word	0x0500000f


	//   ....[169]....
        /*0560*/ 	.word	0x0500000f


	//   ....[170]....
        /*0564*/ 	.word	0x0500000f


	//----- nvinfo : EIATTR_COOP_GROUP_INSTR_OFFSETS
	.align		4
.L_292:
        /*0568*/ 	.byte	0x04, 0x28
        /*056a*/ 	.short	(.L_294 - .L_293)


	//   ....[0]....
.L_293:
        /*056c*/ 	.word	0x00000070


	//   ....[1]....
        /*0570*/ 	.word	0x00000140


	//   ....[2]....
        /*0574*/ 	.word	0x00000190


	//   ....[3]....
        /*0578*/ 	.word	0x000003c0


	//   ....[4]....
        /*057c*/ 	.word	0x00000520


	//   ....[5]....
        /*0580*/ 	.word	0x00000640


	//   ....[6]....
        /*0584*/ 	.word	0x000007a0


	//   ....[7]....
        /*0588*/ 	.word	0x00001d70


	//   ....[8]....
        /*058c*/ 	.word	0x00002b40


	//   ....[9]....
        /*0590*/ 	.word	0x00002b70


	//   ....[10]....
        /*0594*/ 	.word	0x00003640


	//   ....[11]....
        /*0598*/ 	.word	0x00003700


	//   ....[12]....
        /*059c*/ 	.word	0x00004180


	//   ....[13]....
        /*05a0*/ 	.word	0x00004200


	//   ....[14]....
        /*05a4*/ 	.word	0x00006290


	//   ....[15]....
        /*05a8*/ 	.word	0x000062c0


	//   ....[16]....
        /*05ac*/ 	.word	0x00006ba0


	//   ....[17]....
        /*05b0*/ 	.word	0x00006ca0


	//   ....[18]....
        /*05b4*/ 	.word	0x000077b0


	//   ....[19]....
        /*05b8*/ 	.word	0x00007800


	//   ....[20]....
        /*05bc*/ 	.word	0x00009fb0


	//   ....[21]....
        /*05c0*/ 	.word	0x0000a010


	//   ....[22]....
        /*05c4*/ 	.word	0x0000a040


	//   ....[23]....
        /*05c8*/ 	.word	0x0000a060


	//   ....[24]....
        /*05cc*/ 	.word	0x0000bbe0


	//   ....[25]....
        /*05d0*/ 	.word	0x0000bbf0


	//   ....[26]....
        /*05d4*/ 	.word	0x0000bc70


	//   ....[27]....
        /*05d8*/ 	.word	0x0000bc80


	//   ....[28]....
        /*05dc*/ 	.word	0x0000cbf0


	//   ....[29]....
        /*05e0*/ 	.word	0x0000cc00


	//   ....[30]....
        /*05e4*/ 	.word	0x0000cc10


	//   ....[31]....
        /*05e8*/ 	.word	0x0000cc20


	//   ....[32]....
        /*05ec*/ 	.word	0x0000cc30


	//   ....[33]....
        /*05f0*/ 	.word	0x0000cc40


	//   ....[34]....
        /*05f4*/ 	.word	0x0000cc50


	//   ....[35]....
        /*05f8*/ 	.word	0x0000cc60


	//   ....[36]....
        /*05fc*/ 	.word	0x0000cc70


	//   ....[37]....
        /*0600*/ 	.word	0x0000cca0


	//   ....[38]....
        /*0604*/ 	.word	0x0000ccd0


	//   ....[39]....
        /*0608*/ 	.word	0x0000cce0


	//   ....[40]....
        /*060c*/ 	.word	0x0000ccf0


	//   ....[41]....
        /*0610*/ 	.word	0x0000cd00


	//   ....[42]....
        /*0614*/ 	.word	0x0000cd10


	//   ....[43]....
        /*0618*/ 	.word	0x0000cd20


	//   ....[44]....
        /*061c*/ 	.word	0x0000cd50


	//   ....[45]....
        /*0620*/ 	.word	0x0000cd60


	//   ....[46]....
        /*0624*/ 	.word	0x0000cd70


	//   ....[47]....
        /*0628*/ 	.word	0x0000cd80


	//   ....[48]....
        /*062c*/ 	.word	0x0000cd90


	//   ....[49]....
        /*0630*/ 	.word	0x0000cda0


	//   ....[50]....
        /*0634*/ 	.word	0x0000cdb0


	//   ....[51]....
        /*0638*/ 	.word	0x0000cdc0


	//   ....[52]....
        /*063c*/ 	.word	0x0000cdd0


	//   ....[53]....
        /*0640*/ 	.word	0x0000cdf0


	//   ....[54]....
        /*0644*/ 	.word	0x0000ce20


	//   ....[55]....
        /*0648*/ 	.word	0x0000ce30


	//   ....[56]....
        /*064c*/ 	.word	0x0000ce40


	//   ....[57]....
        /*0650*/ 	.word	0x0000ce60


	//   ....[58]....
        /*0654*/ 	.word	0x0000ce70


	//   ....[59]....
        /*0658*/ 	.word	0x0000ce80


	//   ....[60]....
        /*065c*/ 	.word	0x0000ce90


	//   ....[61]....
        /*0660*/ 	.word	0x0000ceb0


	//   ....[62]....
        /*0664*/ 	.word	0x0000cec0


	//   ....[63]....
        /*0668*/ 	.word	0x0000ced0


	//   ....[64]....
        /*066c*/ 	.word	0x0000cee0


	//   ....[65]....
        /*0670*/ 	.word	0x0000cf00


	//   ....[66]....
        /*0674*/ 	.word	0x0000cf30


	//   ....[67]....
        /*0678*/ 	.word	0x0000cf60


	//   ....[68]....
        /*067c*/ 	.word	0x0000cf80


	//   ....[69]....
        /*0680*/ 	.word	0x0000cf90


	//   ....[70]....
        /*0684*/ 	.word	0x0000cfa0


	//   ....[71]....
        /*0688*/ 	.word	0x0000cfc0


	//   ....[72]....
        /*068c*/ 	.word	0x0000cfe0


	//   ....[73]....
        /*0690*/ 	.word	0x0000d000


	//   ....[74]....
        /*0694*/ 	.word	0x0000d020


	//   ....[75]....
        /*0698*/ 	.word	0x0000d050


	//   ....[76]....
        /*069c*/ 	.word	0x0000d080


	//   ....[77]....
        /*06a0*/ 	.word	0x0000d0a0


	//   ....[78]....
        /*06a4*/ 	.word	0x0000d0d0


	//   ....[79]....
        /*06a8*/ 	.word	0x0000d100


	//   ....[80]....
        /*06ac*/ 	.word	0x0000d110


	//   ....[81]....
        /*06b0*/ 	.word	0x0000d140


	//   ....[82]....
        /*06b4*/ 	.word	0x0000d150


	//   ....[83]....
        /*06b8*/ 	.word	0x0000d170


	//   ....[84]....
        /*06bc*/ 	.word	0x0000d180


	//   ....[85]....
        /*06c0*/ 	.word	0x0000d190


	//   ....[86]....
        /*06c4*/ 	.word	0x0000d1b0


	//   ....[87]....
        /*06c8*/ 	.word	0x0000d1e0


	//   ....[88]....
        /*06cc*/ 	.word	0x0000d210


	//   ....[89]....
        /*06d0*/ 	.word	0x0000d240


	//   ....[90]....
        /*06d4*/ 	.word	0x0000d270


	//   ....[91]....
        /*06d8*/ 	.word	0x0000d2a0


	//   ....[92]....
        /*06dc*/ 	.word	0x0000db20


	//   ....[93]....
        /*06e0*/ 	.word	0x0000db60


	//   ....[94]....
        /*06e4*/ 	.word	0x0000db80


	//   ....[95]....
        /*06e8*/ 	.word	0x0000dbb0


	//   ....[96]....
        /*06ec*/ 	.word	0x0000e270


	//   ....[97]....
        /*06f0*/ 	.word	0x0000e2a0


	//   ....[98]....
        /*06f4*/ 	.word	0x0000e360


	//   ....[99]....
        /*06f8*/ 	.word	0x0000e380


	//   ....[100]....
        /*06fc*/ 	.word	0x0000e440


	//   ....[101]....
        /*0700*/ 	.word	0x0000e460


	//   ....[102]....
        /*0704*/ 	.word	0x0000e530


	//   ....[103]....
        /*0708*/ 	.word	0x0000e550


	//   ....[104]....
        /*070c*/ 	.word	0x0000e920


	//   ....[105]....
        /*0710*/ 	.word	0x0000e930


	//   ....[106]....
        /*0714*/ 	.word	0x0000ed70


	//   ....[107]....
        /*0718*/ 	.word	0x0000ed80


	//   ....[108]....
        /*071c*/ 	.word	0x0000fa70


	//   ....[109]....
        /*0720*/ 	.word	0x0000fa90


	//   ....[110]....
        /*0724*/ 	.word	0x0000fb50


	//   ....[111]....
        /*0728*/ 	.word	0x0000fb70


	//   ....[112]....
        /*072c*/ 	.word	0x0000fc30


	//   ....[113]....
        /*0730*/ 	.word	0x0000fc50


	//   ....[114]....
        /*0734*/ 	.word	0x0000fd20


	//   ....[115]....
        /*0738*/ 	.word	0x0000fd40


	//   ....[116]....
        /*073c*/ 	.word	0x0000fe80


	//   ....[117]....
        /*0740*/ 	.word	0x000100b0


	//   ....[118]....
        /*0744*/ 	.word	0x000100f0


	//   ....[119]....
        /*0748*/ 	.word	0x00010130


	//   ....[120]....
        /*074c*/ 	.word	0x00010160


	//   ....[121]....
        /*0750*/ 	.word	0x00010190


	//   ....[122]....
        /*0754*/ 	.word	0x000101c0


	//   ....[123]....
        /*0758*/ 	.word	0x00010350


	//   ....[124]....
        /*075c*/ 	.word	0x00010380


	//   ....[125]....
        /*0760*/ 	.word	0x000103c0


	//   ....[126]....
        /*0764*/ 	.word	0x000103f0


	//   ....[127]....
        /*0768*/ 	.word	0x00010420


	//   ....[128]....
        /*076c*/ 	.word	0x00010450


	//   ....[129]....
        /*0770*/ 	.word	0x000104f0


	//   ....[130]....
        /*0774*/ 	.word	0x00010540


	//   ....[131]....
        /*0778*/ 	.word	0x00010550


	//   ....[132]....
        /*077c*/ 	.word	0x00010590


	//   ....[133]....
        /*0780*/ 	.word	0x000122e0


	//   ....[134]....
        /*0784*/ 	.word	0x00012f30


	//   ....[135]....
        /*0788*/ 	.word	0x00012f60


	//   ....[136]....
        /*078c*/ 	.word	0x00013030


	//   ....[137]....
        /*0790*/ 	.word	0x00013040


	//   ....[138]....
        /*0794*/ 	.word	0x000130d0


	//   ....[139]....
        /*0798*/ 	.word	0x000130e0


	//   ....[140]....
        /*079c*/ 	.word	0x000130f0


	//   ....[141]....
        /*07a0*/ 	.word	0x00013100


	//   ....[142]....
        /*07a4*/ 	.word	0x00014e80


	//   ....[143]....
        /*07a8*/ 	.word	0x00014eb0


	//   ....[144]....
        /*07ac*/ 	.word	0x00014ee0


	//   ....[145]....
        /*07b0*/ 	.word	0x00014f10


	//   ....[146]....
        /*07b4*/ 	.word	0x00014f40


	//   ....[147]....
        /*07b8*/ 	.word	0x00014f70


	//   ....[148]....
        /*07bc*/ 	.word	0x00014fa0


	//   ....[149]....
        /*07c0*/ 	.word	0x00014fd0


	//   ....[150]....
        /*07c4*/ 	.word	0x00015140


	//   ....[151]....
        /*07c8*/ 	.word	0x00015170


	//   ....[152]....
        /*07cc*/ 	.word	0x000151a0


	//   ....[153]....
        /*07d0*/ 	.word	0x000151d0


	//   ....[154]....
        /*07d4*/ 	.word	0x00015200


	//   ....[155]....
        /*07d8*/ 	.word	0x00015230


	//   ....[156]....
        /*07dc*/ 	.word	0x000152b0


	//   ....[157]....
        /*07e0*/ 	.word	0x000152f0


	//   ....[158]....
        /*07e4*/ 	.word	0x00015300


	//   ....[159]....
        /*07e8*/ 	.word	0x00015340


	//   ....[160]....
        /*07ec*/ 	.word	0x00015e20


	//   ....[161]....
        /*07f0*/ 	.word	0x00016400


	//   ....[162]....
        /*07f4*/ 	.word	0x000165e0


	//   ....[163]....
        /*07f8*/ 	.word	0x00016640


	//   ....[164]....
        /*07fc*/ 	.word	0x000166a0


	//   ....[165]....
        /*0800*/ 	.word	0x000167a0


	//   ....[166]....
        /*0804*/ 	.word	0x00016840


	//   ....[167]....
        /*0808*/ 	.word	0x00016940


	//   ....[168]....
        /*080c*/ 	.word	0x000169a0


	//   ....[169]....
        /*0810*/ 	.word	0x00016a80


	//   ....[170]....
        /*0814*/ 	.word	0x00016dd0


	//----- nvinfo : EIATTR_REG_RECONFIG
	.align		4
.L_294:
        /*0818*/ 	.byte	0x01, 0x54
	.zero		2


	//----- nvinfo : EIATTR_SYSCALL_OFFSETS
	.align		4
        /*081c*/ 	.byte	0x04, 0x46
        /*081e*/ 	.short	(.L_296 - .L_295)


	//   ....[0]....
.L_295:
        /*0820*/ 	.word	0x00001f50


	//   ....[1]....
        /*0824*/ 	.word	0x00011d60


	//   ....[2]....
        /*0828*/ 	.word	0x00011ec0


	//   ....[3]....
        /*082c*/ 	.word	0x00012010


	//   ....[4]....
        /*0830*/ 	.word	0x00012150


	//   ....[5]....
        /*0834*/ 	.word	0x00012b70


	//----- nvinfo : EIATTR_MBARRIER_INSTR_OFFSETS
	.align		4
.L_296:
        /*0838*/ 	.byte	0x04, 0x39
        /*083a*/ 	.short	(.L_298 - .L_297)


	//   ....[0]....
.L_297:
        /*083c*/ 	.word	0x00000270
        /*0840*/ 	.word	0x000000ff
        /*0844*/ 	.word	0x00029800
        /*0848*/ 	.short	0x0100
        /*084a*/ 	.byte	0x08
	.zero		1


	//   ....[1]....
        /*084c*/ 	.word	0x00000280
        /*0850*/ 	.word	0x000000ff
        /*0854*/ 	.word	0x00029820
        /*0858*/ 	.short	0x0100
        /*085a*/ 	.byte	0x08
	.zero		1


	//   ....[2]....
        /*085c*/ 	.word	0x00000370
        /*0860*/ 	.word	0x000000ff
        /*0864*/ 	.word	0x00029830
        /*0868*/ 	.short	0x0100
        /*086a*/ 	.byte	0x08
	.zero		1


	//   ....[3]....
        /*086c*/ 	.word	0x00000380
        /*0870*/ 	.word	0x000000ff
        /*0874*/ 	.word	0x00029840
        /*0878*/ 	.short	0x0100
        /*087a*/ 	.byte	0x08
	.zero		1


	//   ....[4]....
        /*087c*/ 	.word	0x00000390
        /*0880*/ 	.word	0x000000ff
        /*0884*/ 	.word	0x00029838
        /*0888*/ 	.short	0x0100
        /*088a*/ 	.byte	0x08
	.zero		1


	//   ....[5]....
        /*088c*/ 	.word	0x000003a0
        /*0890*/ 	.word	0x000000ff
        /*0894*/ 	.word	0x00029848
        /*0898*/ 	.short	0x0100
        /*089a*/ 	.byte	0x08
	.zero		1


	//   ....[6]....
        /*089c*/ 	.word	0x000004d0
        /*08a0*/ 	.word	0x000000ff
        /*08a4*/ 	.word	0x00029850
        /*08a8*/ 	.short	0x0100
        /*08aa*/ 	.byte	0x08
	.zero		1


	//   ....[7]....
        /*08ac*/ 	.word	0x000004e0
        /*08b0*/ 	.word	0x000000ff
        /*08b4*/ 	.word	0x00029860
        /*08b8*/ 	.short	0x0100
        /*08ba*/ 	.byte	0x08
	.zero		1


	//   ....[8]....
        /*08bc*/ 	.word	0x000004f0
        /*08c0*/ 	.word	0x000000ff
        /*08c4*/ 	.word	0x00029858
        /*08c8*/ 	.short	0x0100
        /*08ca*/ 	.byte	0x08
	.zero		1


	//   ....[9]....
        /*08cc*/ 	.word	0x00000500
        /*08d0*/ 	.word	0x000000ff
        /*08d4*/ 	.word	0x00029868
        /*08d8*/ 	.short	0x0100
        /*08da*/ 	.byte	0x08
	.zero		1


	//   ....[10]....
        /*08dc*/ 	.word	0x000005f0
        /*08e0*/ 	.word	0x000000ff
        /*08e4*/ 	.word	0x00029870
        /*08e8*/ 	.short	0x0100
        /*08ea*/ 	.byte	0x06
	.zero		1


	//   ....[11]....
        /*08ec*/ 	.word	0x00000600
        /*08f0*/ 	.word	0x000000ff
        /*08f4*/ 	.word	0x00029880
        /*08f8*/ 	.short	0x0100
        /*08fa*/ 	.byte	0x06
	.zero		1


	//   ....[12]....
        /*08fc*/ 	.word	0x00000610
        /*0900*/ 	.word	0x000000ff
        /*0904*/ 	.word	0x00029878
        /*0908*/ 	.short	0x0100
        /*090a*/ 	.byte	0x06
	.zero		1


	//   ....[13]....
        /*090c*/ 	.word	0x00000620
        /*0910*/ 	.word	0x000000ff
        /*0914*/ 	.word	0x00029888
        /*0918*/ 	.short	0x0100
        /*091a*/ 	.byte	0x06
	.zero		1


	//   ....[14]....
        /*091c*/ 	.word	0x00000750
        /*0920*/ 	.word	0x000000ff
        /*0924*/ 	.word	0x00029890
        /*0928*/ 	.short	0x0100
        /*092a*/ 	.byte	0x08
	.zero		1


	//   ....[15]....
        /*092c*/ 	.word	0x00000760
        /*0930*/ 	.word	0x000000ff
        /*0934*/ 	.word	0x000298a0
        /*0938*/ 	.short	0x0100
        /*093a*/ 	.byte	0x08
	.zero		1


	//   ....[16]....
        /*093c*/ 	.word	0x00000770
        /*0940*/ 	.word	0x000000ff
        /*0944*/ 	.word	0x00029898
        /*0948*/ 	.short	0x0100
        /*094a*/ 	.byte	0x08
	.zero		1


	//   ....[17]....
        /*094c*/ 	.word	0x00000780
        /*0950*/ 	.word	0x000000ff
        /*0954*/ 	.word	0x000298a8
        /*0958*/ 	.short	0x0100
        /*095a*/ 	.byte	0x08
	.zero		1


	//   ....[18]....
        /*095c*/ 	.word	0x000008b0
        /*0960*/ 	.word	0x000000ff
        /*0964*/ 	.word	0x000298b0
        /*0968*/ 	.short	0x0100
        /*096a*/ 	.byte	0x08
	.zero		1


	//   ....[19]....
        /*096c*/ 	.word	0x000008c0
        /*0970*/ 	.word	0x000000ff
        /*0974*/ 	.word	0x000298c0
        /*0978*/ 	.short	0x0100
        /*097a*/ 	.byte	0x08
	.zero		1


	//   ....[20]....
        /*097c*/ 	.word	0x000008d0
        /*0980*/ 	.word	0x000000ff
        /*0984*/ 	.word	0x000298b8
        /*0988*/ 	.short	0x0100
        /*098a*/ 	.byte	0x08
	.zero		1


	//   ....[21]....
        /*098c*/ 	.word	0x000008e0
        /*0990*/ 	.word	0x000000ff
        /*0994*/ 	.word	0x000298c8
        /*0998*/ 	.short	0x0100
        /*099a*/ 	.byte	0x08
	.zero		1


	//   ....[22]....
        /*099c*/ 	.word	0x00001fd0
        /*09a0*/ 	.word	0x000000ff
        /*09a4*/ 	.word	0x00029800
        /*09a8*/ 	.short	0x010a
        /*09aa*/ 	.byte	0x29
	.zero		1


	//   ....[23]....
        /*09ac*/ 	.word	0x00002050
        /*09b0*/ 	.word	0x00000002
        /*09b4*/ 	.word	0x00029830
        /*09b8*/ 	.short	0x010a
        /*09ba*/ 	.byte	0x3f
	.zero		1


	//   ....[24]....
        /*09bc*/ 	.word	0x000020b0
        /*09c0*/ 	.word	0x00000002
        /*09c4*/ 	.word	0x00029830
        /*09c8*/ 	.short	0x010a
        /*09ca*/ 	.byte	0x3f
	.zero		1


	//   ....[25]....
        /*09cc*/ 	.word	0x00004420
        /*09d0*/ 	.word	0x0000002a
        /*09d4*/ 	.word	0x00000000
        /*09d8*/ 	.short	0x0101
        /*09da*/ 	.byte	0x3f
	.zero		1


	//   ....[26]....
        /*09dc*/ 	.word	0x00005500
        /*09e0*/ 	.word	0x000000ff
        /*09e4*/ 	.word	0x00029830
        /*09e8*/ 	.short	0x010a
        /*09ea*/ 	.byte	0x06
	.zero		1


	//   ....[27]....
        /*09ec*/ 	.word	0x00005540
        /*09f0*/ 	.word	0x000000ff
        /*09f4*/ 	.word	0x00029830
        /*09f8*/ 	.short	0x010a
        /*09fa*/ 	.byte	0x06
	.zero		1


	//   ....[28]....
        /*09fc*/ 	.word	0x00006180
        /*0a00*/ 	.word	0x000000ff
        /*0a04*/ 	.word	0x00029850
        /*0a08*/ 	.short	0x010a
        /*0a0a*/ 	.byte	0x06
	.zero		1


	//   ....[29]....
        /*0a0c*/ 	.word	0x000061c0
        /*0a10*/ 	.word	0x000000ff
        /*0a14*/ 	.word	0x00029850
        /*0a18*/ 	.short	0x010a
        /*0a1a*/ 	.byte	0x06
	.zero		1


	//   ....[30]....
        /*0a1c*/ 	.word	0x000082e0
        /*0a20*/ 	.word	0x00000002
        /*0a24*/ 	.word	0x00000000
        /*0a28*/ 	.short	0x0101
        /*0a2a*/ 	.byte	0x3f
	.zero		1


	//   ....[31]....
        /*0a2c*/ 	.word	0x00008610
        /*0a30*/ 	.word	0x000000ff
        /*0a34*/ 	.word	0x00000000
        /*0a38*/ 	.short	0x0101
        /*0a3a*/ 	.byte	0x06
	.zero		1


	//   ....[32]....
        /*0a3c*/ 	.word	0x00008d40
        /*0a40*/ 	.word	0x000000ff
        /*0a44*/ 	.word	0x00029830
        /*0a48*/ 	.short	0x010a
        /*0a4a*/ 	.byte	0x06
	.zero		1


	//   ....[33]....
        /*0a4c*/ 	.word	0x00008d80
        /*0a50*/ 	.word	0x000000ff
        /*0a54*/ 	.word	0x00029830
        /*0a58*/ 	.short	0x010a
        /*0a5a*/ 	.byte	0x06
	.zero		1


	//   ....[34]....
        /*0a5c*/ 	.word	0x00009990
        /*0a60*/ 	.word	0x000000ff
        /*0a64*/ 	.word	0x00029850
        /*0a68*/ 	.short	0x010a
        /*0a6a*/ 	.byte	0x06
	.zero		1


	//   ....[35]....
        /*0a6c*/ 	.word	0x000099d0
        /*0a70*/ 	.word	0x000000ff
        /*0a74*/ 	.word	0x00029850
        /*0a78*/ 	.short	0x010a
        /*0a7a*/ 	.byte	0x06
	.zero		1


	//   ....[36]....
        /*0a7c*/ 	.word	0x0000afb0
        /*0a80*/ 	.word	0x00000002
        /*0a84*/ 	.word	0x00000000
        /*0a88*/ 	.short	0x0101
        /*0a8a*/ 	.byte	0x3f
	.zero		1


	//   ....[37]....
        /*0a8c*/ 	.word	0x0000b2e0
        /*0a90*/ 	.word	0x000000ff
        /*0a94*/ 	.word	0x00000000
        /*0a98*/ 	.short	0x0101
        /*0a9a*/ 	.byte	0x06
	.zero		1


	//   ....[38]....
        /*0a9c*/ 	.word	0x0000b940
        /*0aa0*/ 	.word	0x000000ff
        /*0aa4*/ 	.word	0x00029850
        /*0aa8*/ 	.short	0x010a
        /*0aaa*/ 	.byte	0x05
	.zero		1


	//   ....[39]....
        /*0aac*/ 	.word	0x0000b980
        /*0ab0*/ 	.word	0x000000ff
        /*0ab4*/ 	.word	0x00029850
        /*0ab8*/ 	.short	0x010a
        /*0aba*/ 	.byte	0x05
	.zero		1


	//   ....[40]....
        /*0abc*/ 	.word	0x0000bf60
        /*0ac0*/ 	.word	0x000000ff
        /*0ac4*/ 	.word	0x00000000
        /*0ac8*/ 	.short	0x0101
        /*0aca*/ 	.byte	0x04
	.zero		1


	//   ....[41]....
        /*0acc*/ 	.word	0x0000e260
        /*0ad0*/ 	.word	0x00000000
        /*0ad4*/ 	.word	0x00000000
        /*0ad8*/ 	.short	0x0101
        /*0ada*/ 	.byte	0x3f
	.zero		1


	//   ....[42]....
        /*0adc*/ 	.word	0x0000e910
        /*0ae0*/ 	.word	0x00000004
        /*0ae4*/ 	.word	0x00000000
        /*0ae8*/ 	.short	0x0101
        /*0aea*/ 	.byte	0x3f
	.zero		1


	//   ....[43]....
        /*0aec*/ 	.word	0x00012540
        /*0af0*/ 	.word	0x00000002
        /*0af4*/ 	.word	0x00029880
        /*0af8*/ 	.short	0x010a
        /*0afa*/ 	.byte	0x3f
	.zero		1


	//   ....[44]....
        /*0afc*/ 	.word	0x000126d0
        /*0b00*/ 	.word	0x00000002
        /*0b04*/ 	.word	0x00029840
        /*0b08*/ 	.short	0x010a
        /*0b0a*/ 	.byte	0x3f
	.zero		1


	//   ....[45]....
        /*0b0c*/ 	.word	0x00013240
        /*0b10*/ 	.word	0x00000011
        /*0b14*/ 	.word	0x00029800
        /*0b18*/ 	.short	0x0107
        /*0b1a*/ 	.byte	0x3f
	.zero		1


	//   ....[46]....
        /*0b1c*/ 	.word	0x00013340
        /*0b20*/ 	.word	0x00000011
        /*0b24*/ 	.word	0x00029800
        /*0b28*/ 	.short	0x0101
        /*0b2a*/ 	.byte	0x3f
	.zero		1


	//   ....[47]....
        /*0b2c*/ 	.word	0x00013360
        /*0b30*/ 	.word	0x00000011
        /*0b34*/ 	.word	0x00029820
        /*0b38*/ 	.short	0x010a
        /*0b3a*/ 	.byte	0x3f
	.zero		1


	//   ....[48]....
        /*0b3c*/ 	.word	0x00013690
        /*0b40*/ 	.word	0x00000005
        /*0b44*/ 	.word	0x00029880
        /*0b48*/ 	.short	0x010a
        /*0b4a*/ 	.byte	0x3f
	.zero		1


	//   ....[49]....
        /*0b4c*/ 	.word	0x000138c0
        /*0b50*/ 	.word	0x00000005
        /*0b54*/ 	.word	0x00029840
        /*0b58*/ 	.short	0x010a
        /*0b5a*/ 	.byte	0x3f
	.zero		1


	//   ....[50]....
        /*0b5c*/ 	.word	0x00013d80
        /*0b60*/ 	.word	0x00000013
        /*0b64*/ 	.word	0x00029870
        /*0b68*/ 	.short	0x010a
        /*0b6a*/ 	.byte	0x3f
	.zero		1


	//   ....[51]....
        /*0b6c*/ 	.word	0x00013df0
        /*0b70*/ 	.word	0x00000013
        /*0b74*/ 	.word	0x00029860
        /*0b78*/ 	.short	0x010a
        /*0b7a*/ 	.byte	0x3f
	.zero		1


	//   ....[52]....
        /*0b7c*/ 	.word	0x00014320
        /*0b80*/ 	.word	0x00000013
        /*0b84*/ 	.word	0x00029850
        /*0b88*/ 	.short	0x0101
        /*0b8a*/ 	.byte	0x3f
	.zero		1


	//   ....[53]....
        /*0b8c*/ 	.word	0x00014390
        /*0b90*/ 	.word	0x00000013
        /*0b94*/ 	.word	0x00000000
        /*0b98*/ 	.short	0x0101
        /*0b9a*/ 	.byte	0x3f
	.zero		1


	//   ....[54]....
        /*0b9c*/ 	.word	0x000145d0
        /*0ba0*/ 	.word	0x00000010
        /*0ba4*/ 	.word	0x00029870
        /*0ba8*/ 	.short	0x010a
        /*0baa*/ 	.byte	0x3f
	.zero		1


	//   ....[55]....
        /*0bac*/ 	.word	0x00014640
        /*0bb0*/ 	.word	0x00000010
        /*0bb4*/ 	.word	0x00029860
        /*0bb8*/ 	.short	0x010a
        /*0bba*/ 	.byte	0x3f
	.zero		1


	//   ....[56]....
        /*0bbc*/ 	.word	0x00014b80
        /*0bc0*/ 	.word	0x00000010
        /*0bc4*/ 	.word	0x00029850
        /*0bc8*/ 	.short	0x0101
        /*0bca*/ 	.byte	0x3f
	.zero		1


	//   ....[57]....
        /*0bcc*/ 	.word	0x00014bd0
        /*0bd0*/ 	.word	0x00000010
        /*0bd4*/ 	.word	0x00000000
        /*0bd8*/ 	.short	0x0101
        /*0bda*/ 	.byte	0x3f
	.zero		1


	//   ....[58]....
        /*0bdc*/ 	.word	0x00015da0
        /*0be0*/ 	.word	0x00000003
        /*0be4*/ 	.word	0x00029820
        /*0be8*/ 	.short	0x010a
        /*0bea*/ 	.byte	0x3f
	.zero		1


	//   ....[59]....
        /*0bec*/ 	.word	0x00015f70
        /*0bf0*/ 	.word	0x00000007
        /*0bf4*/ 	.word	0x00000000
        /*0bf8*/ 	.short	0x010a
        /*0bfa*/ 	.byte	0x3f
	.zero		1


	//   ....[60]....
        /*0bfc*/ 	.word	0x00015fc0
        /*0c00*/ 	.word	0x00000005
        /*0c04*/ 	.word	0x00000000
        /*0c08*/ 	.short	0x010a
        /*0c0a*/ 	.byte	0x3f
	.zero		1


	//   ....[61]....
        /*0c0c*/ 	.word	0x00016010
        /*0c10*/ 	.word	0x00000005
        /*0c14*/ 	.word	0x00029860
        /*0c18*/ 	.short	0x010a
        /*0c1a*/ 	.byte	0x3f
	.zero		1


	//   ....[62]....
        /*0c1c*/ 	.word	0x00016060
        /*0c20*/ 	.word	0x00000003
        /*0c24*/ 	.word	0x00029860
        /*0c28*/ 	.short	0x010a
        /*0c2a*/ 	.byte	0x3f
	.zero		1


	//   ....[63]....
        /*0c2c*/ 	.word	0x000160a0
        /*0c30*/ 	.word	0x00000005
        /*0c34*/ 	.word	0x00029880
        /*0c38*/ 	.short	0x010a
        /*0c3a*/ 	.byte	0x3f
	.zero		1


	//   ....[64]....
        /*0c3c*/ 	.word	0x000160c0
        /*0c40*/ 	.word	0x00000003
        /*0c44*/ 	.word	0x00029880
        /*0c48*/ 	.short	0x010a
        /*0c4a*/ 	.byte	0x3f
	.zero		1


	//   ....[65]....
        /*0c4c*/ 	.word	0x00016130
        /*0c50*/ 	.word	0x00000003
        /*0c54*/ 	.word	0x00029800
        /*0c58*/ 	.short	0x010a
        /*0c5a*/ 	.byte	0x3f
	.zero		1


	//   ....[66]....
        /*0c5c*/ 	.word	0x00016180
        /*0c60*/ 	.word	0x00000002
        /*0c64*/ 	.word	0x00029830
        /*0c68*/ 	.short	0x010a
        /*0c6a*/ 	.byte	0x3f
	.zero		1


	//   ....[67]....
        /*0c6c*/ 	.word	0x000161e0
        /*0c70*/ 	.word	0x00000007
        /*0c74*/ 	.word	0x00029830
        /*0c78*/ 	.short	0x010a
        /*0c7a*/ 	.byte	0x3f
	.zero		1


	//   ....[68]....
        /*0c7c*/ 	.word	0x00016240
        /*0c80*/ 	.word	0x00000007
        /*0c84*/ 	.word	0x00029850
        /*0c88*/ 	.short	0x010a
        /*0c8a*/ 	.byte	0x3f
	.zero		1


	//   ....[69]....
        /*0c8c*/ 	.word	0x000162a0
        /*0c90*/ 	.word	0x00000009
        /*0c94*/ 	.word	0x00029830
        /*0c98*/ 	.short	0x010a
        /*0c9a*/ 	.byte	0x3f
	.zero		1


	//   ....[70]....
        /*0c9c*/ 	.word	0x00016300
        /*0ca0*/ 	.word	0x00000009
        /*0ca4*/ 	.word	0x00029850
        /*0ca8*/ 	.short	0x010a
        /*0caa*/ 	.byte	0x3f
	.zero		1


	//   ....[71]....
        /*0cac*/ 	.word	0x00016360
        /*0cb0*/ 	.word	0x00000006
        /*0cb4*/ 	.word	0x00029850
        /*0cb8*/ 	.short	0x010a
        /*0cba*/ 	.byte	0x3f
	.zero		1


	//   ....[72]....
        /*0cbc*/ 	.word	0x000164b0
        /*0cc0*/ 	.word	0x00000002
        /*0cc4*/ 	.word	0x00029880
        /*0cc8*/ 	.short	0x010a
        /*0cca*/ 	.byte	0x3f
	.zero		1


	//   ....[73]....
        /*0ccc*/ 	.word	0x00016500
        /*0cd0*/ 	.word	0x00000002
        /*0cd4*/ 	.word	0x00029840
        /*0cd8*/ 	.short	0x010a
        /*0cda*/ 	.byte	0x3f
	.zero		1


	//   ....[74]....
        /*0cdc*/ 	.word	0x00016ac0
        /*0ce0*/ 	.word	0x00000011
        /*0ce4*/ 	.word	0x00029820
        /*0ce8*/ 	.short	0x010a
        /*0cea*/ 	.byte	0x3f
	.zero		1


	//   ....[75]....
        /*0cec*/ 	.word	0x00016b10
        /*0cf0*/ 	.word	0x00000005
        /*0cf4*/ 	.word	0x00029880
        /*0cf8*/ 	.short	0x010a
        /*0cfa*/ 	.byte	0x3f
	.zero		1


	//   ....[76]....
        /*0cfc*/ 	.word	0x00016b60
        /*0d00*/ 	.word	0x00000005
        /*0d04*/ 	.word	0x00029840
        /*0d08*/ 	.short	0x010a
        /*0d0a*/ 	.byte	0x3f
	.zero		1


	//   ....[77]....
        /*0d0c*/ 	.word	0x00016bb0
        /*0d10*/ 	.word	0x00000013
        /*0d14*/ 	.word	0x00029870
        /*0d18*/ 	.short	0x010a
        /*0d1a*/ 	.byte	0x3f
	.zero		1


	//   ....[78]....
        /*0d1c*/ 	.word	0x00016c00
        /*0d20*/ 	.word	0x00000013
        /*0d24*/ 	.word	0x00029860
        /*0d28*/ 	.short	0x010a
        /*0d2a*/ 	.byte	0x3f
	.zero		1


	//   ....[79]....
        /*0d2c*/ 	.word	0x00016c50
        /*0d30*/ 	.word	0x00000010
        /*0d34*/ 	.word	0x00029870
        /*0d38*/ 	.short	0x010a
        /*0d3a*/ 	.byte	0x3f
	.zero		1


	//   ....[80]....
        /*0d3c*/ 	.word	0x00016ca0
        /*0d40*/ 	.word	0x00000010
        /*0d44*/ 	.word	0x00029860
        /*0d48*/ 	.short	0x010a
        /*0d4a*/ 	.byte	0x3f
	.zero		1


	//   ....[81]....
        /*0d4c*/ 	.word	0x00016cf0
        /*0d50*/ 	.word	0x00000003
        /*0d54*/ 	.word	0x00029820
        /*0d58*/ 	.short	0x010a
        /*0d5a*/ 	.byte	0x3f
	.zero		1


	//   ....[82]....
        /*0d5c*/ 	.word	0x00016e90
        /*0d60*/ 	.word	0x00000007
        /*0d64*/ 	.word	0x00000000
        /*0d68*/ 	.short	0x010a
        /*0d6a*/ 	.byte	0x3f
	.zero		1


	//   ....[83]....
        /*0d6c*/ 	.word	0x00016ee0
        /*0d70*/ 	.word	0x00000005
        /*0d74*/ 	.word	0x00000000
        /*0d78*/ 	.short	0x010a
        /*0d7a*/ 	.byte	0x3f
	.zero		1


	//   ....[84]....
        /*0d7c*/ 	.word	0x00016f30
        /*0d80*/ 	.word	0x00000005
        /*0d84*/ 	.word	0x00029860
        /*0d88*/ 	.short	0x010a
        /*0d8a*/ 	.byte	0x3f
	.zero		1


	//   ....[85]....
        /*0d8c*/ 	.word	0x00016f80
        /*0d90*/ 	.word	0x00000003
        /*0d94*/ 	.word	0x00029860
        /*0d98*/ 	.short	0x010a
        /*0d9a*/ 	.byte	0x3f
	.zero		1


	//   ....[86]....
        /*0d9c*/ 	.word	0x00016fd0
        /*0da0*/ 	.word	0x00000005
        /*0da4*/ 	.word	0x00029880
        /*0da8*/ 	.short	0x010a
        /*0daa*/ 	.byte	0x3f
	.zero		1


	//----- nvinfo : EIATTR_NUM_MBARRIERS
	.align		4
.L_298:
        /*0dac*/ 	.byte	0x03, 0x38
        /*0dae*/ 	.short	0x0016


	//----- nvinfo : EIATTR_EXIT_INSTR_OFFSETS
	.align		4
        /*0db0*/ 	.byte	0x04, 0x1c
        /*0db2*/ 	.short	(.L_300 - .L_299)


	//   ....[0]....
.L_299:
        /*0db4*/ 	.word	0x00000a80


	//   ....[1]....
        /*0db8*/ 	.word	0x0000fe30


	//   ....[2]....
        /*0dbc*/ 	.word	0x00016110


	//----- nvinfo : EIATTR_MAX_THREADS
	.align		4
.L_300:
        /*0dc0*/ 	.byte	0x04, 0x05
        /*0dc2*/ 	.short	(.L_302 - .L_301)
.L_301:
        /*0dc4*/ 	.word	0x00000180
        /*0dc8*/ 	.word	0x00000001
        /*0dcc*/ 	.word	0x00000001


	//----- nvinfo : EIATTR_CRS_STACK_SIZE
	.align		4
.L_302:
        /*0dd0*/ 	.byte	0x04, 0x1e
        /*0dd2*/ 	.short	(.L_304 - .L_303)
.L_303:
        /*0dd4*/ 	.word	0x00000000


	//----- nvinfo : EIATTR_CBANK_PARAM_SIZE
	.align		4
.L_304:
        /*0dd8*/ 	.byte	0x03, 0x19
        /*0dda*/ 	.short	0x0af0


	//----- nvinfo : EIATTR_PARAM_CBANK
	.align		4
        /*0ddc*/ 	.byte	0x04, 0x0a
        /*0dde*/ 	.short	(.L_306 - .L_305)
	.align		4
.L_305:
        /*0de0*/ 	.word	index@(.nv.constant0._ZN7cutlass13device_kernelIN5flash11enable_sm90INS1_16FlashAttnFwdSm90INS1_25CollectiveMainloopFwdSm90ILi2EN4cute5tupleIJNS5_1CILi1EEES8_S8_EEENS6_IJNS7_ILi128EEENS7_ILi160EEENS7_ILi192EEEEEELi128ENS_12float_e4m3_tEfNS_4arch4Sm90ELb1ELb0ELb0ELb1ELb0ELb0ELb0ELb1ELb1ELb1ELb1ELb0EEENS1_21CollectiveEpilogueFwdINS6_IJSA_SA_SB_EEES9_NS_10bfloat16_tESG_Li256ELb1ELb1ELb1ELb1EEENS1_36VarlenDynamicPersistentTileSchedulerILi128ELi160ELi256ELi128ELb1ELb1ELb1ELb1ELb1ELb1EEEEEEEEEvNT_6ParamsE)
        /*0de4*/ 	.short	0x0210
        /*0de6*/ 	.short	0x0af0


	//----- nvinfo : EIATTR_SW_WAR
	.align		4
.L_306:
        /*0de8*/ 	.byte	0x04, 0x36
        /*0dea*/ 	.short	(.L_308 - .L_307)
.L_307:
        /*0dec*/ 	.word	0x00000008
.L_308:


//--------------------- .nv.info._ZN7cutlass13device_kernelIN5flash11enable_sm90INS1_16FlashAttnFwdSm90INS1_25CollectiveMainloopFwdSm90ILi2EN4cute5tupleIJNS5_1CILi1EEES8_S8_EEENS6_IJNS7_ILi128EEENS7_ILi160EEENS7_ILi192EEEEEELi128ENS_12float_e4m3_tEfNS_4arch4Sm90ELb1ELb0ELb0ELb1ELb0ELb1ELb0ELb1ELb1ELb1ELb1ELb0EEENS1_21CollectiveEpilogueFwdINS6_IJSA_SA_SB_EEES9_NS_10bfloat16_tESG_Li256ELb1ELb1ELb1ELb1EEENS1_36VarlenDynamicPersistentTileSchedulerILi128ELi160ELi256ELi128ELb1ELb1ELb1ELb1ELb1ELb1EEEEEEEEEvNT_6ParamsE --------------------------
	.section	.nv.info._ZN7cutlass13device_kernelIN5flash11enable_sm90INS1_16FlashAttnFwdSm90INS1_25CollectiveMainloopFwdSm90ILi2EN4cute5tupleIJNS5_1CILi1EEES8_S8_EEENS6_IJNS7_ILi128EEENS7_ILi160EEENS7_ILi192EEEEEELi128ENS_12float_e4m3_tEfNS_4arch4Sm90ELb1ELb0ELb0ELb1ELb0ELb1ELb0ELb1ELb1ELb1ELb1ELb0EEENS1_21CollectiveEpilogueFwdINS6_IJSA_SA_SB_EEES9_NS_10bfloat16_tESG_Li256ELb1ELb1ELb1ELb1EEENS1_36VarlenDynamicPersistentTileSchedulerILi128ELi160ELi256ELi128ELb1ELb1ELb1ELb1ELb1ELb1EEEEEEEEEvNT_6ParamsE,"",@"SHT_CUDA_INFO"
	.sectionflags	@""
	.align	4


	//----- nvinfo : EIATTR_CUDA_API_VERSION
	.align		4
        /*0000*/ 	.byte	0x04, 0x37
        /*0002*/ 	.short	(.L_310 - .L_309)
.L_309:
        /*0004*/ 	.word	0x00000082


	//----- nvinfo : EIATTR_KPARAM_INFO
	.align		4
.L_310:
        /*0008*/ 	.byte	0x04, 0x17
        /*000a*/ 	.short	(.L_312 - .L_311)
.L_311:
        /*000c*/ 	.word	0x00000000
        /*0010*/ 	.short	0x0000
        /*0012*/ 	.short	0x0070
        /*0014*/ 	.byte	0x00, 0xf0, 0x01, 0x2a


	//----- nvinfo : EIATTR_SPARSE_MMA_MASK
	.align		4
.L_312:
        /*0018*/ 	.byte	0x03, 0x50
        /*001a*/ 	.short	0x0000


	//----- nvinfo : EIATTR_MAXREG_COUNT
	.align		4
        /*001c*/ 	.byte	0x03, 0x1b
        /*001e*/ 	.short	0x00a8


	//----- nvinfo : EIATTR_NUM_BARRIERS
	.align		4
        /*0020*/ 	.byte	0x02, 0x4c
        /*0022*/ 	.byte	0x10
	.zero		1


	//----- nvinfo : EIATTR_EXTERNS
	.align		4
        /*0024*/ 	.byte	0x04, 0x0f
        /*0026*/ 	.short	(.L_314 - .L_313)


	//   ....[0]....
	.align		4
.L_313:
        /*0028*/ 	.word	index@(__assertfail)


	//----- nvinfo : EIATTR_ANNOTATIONS
	.align		4
.L_314:
        /*002c*/ 	.byte	0x04, 0x55
        /*002e*/ 	.short	(.L_316 - .L_315)


	//   ....[0]....
.L_315:
        /* <DEDUP_REMOVED lines=91> */


	//----- nvinfo : EIATTR_MERCURY_ISA_VERSION
	.align		4
.L_316:
        /*05d0*/ 	.byte	0x03, 0x5f
        /*05d2*/ 	.short	0x0101


	//----- nvinfo : EIATTR_UNUSED_LOAD_BYTE_OFFSET
	.align		4
        /*05d4*/ 	.byte	0x04, 0x44
        /*05d6*/ 	.short	(.L_318 - .L_317)


	//   ....[0]....
.L_317:
        /*05d8*/ 	.word	0x00000ae0
        /*05dc*/ 	.word	0x0000fff0


	//   ....[1]....
        /*05e0*/ 	.word	0x00022e40
        /*05e4*/ 	.word	0x0000fff0


	//----- nvinfo : EIATTR_INT_WARP_WIDE_INSTR_OFFSETS
	.align		4
.L_318:
        /*05e8*/ 	.byte	0x04, 0x31
        /*05ea*/ 	.short	(.L_320 - .L_319)


	//   ....[0]....
.L_319:
        /*05ec*/ 	.word	0x00000190


	//   ....[1]....
        /*05f0*/ 	.word	0x000001d0


	//   ....[2]....
        /*05f4*/ 	.word	0x00000240


	//   ....[3]....
        /*05f8*/ 	.word	0x0002a2a0


	//   ....[4]....
        /*05fc*/ 	.word	0x0002a300


	//   ....[5]....
        /*0600*/ 	.word	0x0002cca0


	//   ....[6]....
        /*0604*/ 	.word	0x0002cd00


	//----- nvinfo : EIATTR_COOP_GROUP_MASK_REGIDS
	.align		4
.L_320:
        /*0608*/ 	.byte	0x04, 0x29
        /*060a*/ 	.short	(.L_322 - .L_321)


	//   ....[0]....
.L_321:
        /*060c*/ 	.word	0xffffffff


	//   ....[1]....
        /*0610*/ 	.word	0xffffffff


	//   ....[2]....
        /*0614*/ 	.word	0xffffffff


	//   ....[3]....
        /*0618*/ 	.word	0xffffffff


	//   ....[4]....
        /*061c*/ 	.word	0xffffffff


	//   ....[5]....
        /*0620*/ 	.word	0xffffffff


	//   ....[6]....
        /*0624*/ 	.word	0xffffffff


	//   ....[7]....
        /*0628*/ 	.word	0xffffffff


	//   ....[8]....
        /*062c*/ 	.word	0xffffffff


	//   ....[9]....
        /*0630*/ 	.word	0xffffffff


	//   ....[10]....
        /*0634*/ 	.word	0xffffffff


	//   ....[11]....
        /*0638*/ 	.word	0xffffffff


	//   ....[12]....
        /*063c*/ 	.word	0xffffffff


	//   ....[13]....
        /*0640*/ 	.word	0xffffffff


	//   ....[14]....
        /*0644*/ 	.word	0xffffffff


	//   ....[15]....
        /*0648*/ 	.word	0xffffffff


	//   ....[16]....
        /*064c*/ 	.word	0xffffffff


	//   ....[17]....
        /*0650*/ 	.word	0xffffffff


	//   ....[18]....
        /*0654*/ 	.word	0xffffffff


	//   ....[19]....
        /*0658*/ 	.word	0xffffffff


	//   ....[20]....
        /*065c*/ 	.word	0xffffffff


	//   ....[21]....
        /*0660*/ 	.word	0xffffffff


	//   ....[22]....
        /*0664*/ 	.word	0xffffffff


	//   ....[23]....
        /*0668*/ 	.word	0xffffffff


	//   ....[24]....
        /*066c*/ 	.word	0xffffffff


	//   ....[25]....
        /*0670*/ 	.word	0xffffffff


	//   ....[26]....
        /*0674*/ 	.word	0xffffffff


	//   ....[27]....
        /*0678*/ 	.word	0xffffffff


	//   ....[28]....
        /*067c*/ 	.word	0xffffffff


	//   ....[29]....
        /*0680*/ 	.word	0xffffffff


	//   ....[30]....
        /*0684*/ 	.word	0xffffffff


	//   ....[31]....
        /*0688*/ 	.word	0xffffffff


	//   ....[32]....
        /*068c*/ 	.word	0xffffffff


	//   ....[33]....
        /*0690*/ 	.word	0xffffffff


	//   ....[34]....
        /*0694*/ 	.word	0xffffffff


	//   ....[35]....
        /*0698*/ 	.word	0xffffffff


	//   ....[36]....
        /*069c*/ 	.word	0xffffffff


	//   ....[37]....
        /*06a0*/ 	.word	0xffffffff


	//   ....[38]....
        /*06a4*/ 	.word	0xffffffff


	//   ....[39]....
        /*06a8*/ 	.word	0xffffffff


	//   ....[40]....
        /*06ac*/ 	.word	0xffffffff


	//   ....[41]....
        /*06b0*/ 	.word	0xffffffff


	//   ....[42]....
        /*06b4*/ 	.word	0xffffffff


	//   ....[43]....
        /*06b8*/ 	.word	0xffffffff


	//   ....[44]....
        /*06bc*/ 	.word	0xffffffff


	//   ....[45]....
        /*06c0*/ 	.word	0xffffffff


	//   ....[46]....
        /*06c4*/ 	.word	0xffffffff


	//   ....[47]....
        /*06c8*/ 	.word	0xffffffff


	//   ....[48]....
        /*06cc*/ 	.word	0xffffffff


	//   ....[49]....
        /*06d0*/ 	.word	0xffffffff


	//   ....[50]....
        /*06d4*/ 	.word	0xffffffff


	//   ....[51]....
        /*06d8*/ 	.word	0xffffffff


	//   ....[52]....
        /*06dc*/ 	.word	0xffffffff


	//   ....[53]....
        /*06e0*/ 	.word	0xffffffff


	//   ....[54]....
        /*06e4*/ 	.word	0xffffffff


	//   ....[55]....
        /*06e8*/ 	.word	0xffffffff


	//   ....[56]....
        /*06ec*/ 	.word	0xffffffff


	//   ....[57]....
        /*06f0*/ 	.word	0xffffffff


	//   ....[58]....
        /*06f4*/ 	.word	0xffffffff


	//   ....[59]....
        /*06f8*/ 	.word	0xffffffff


	//   ....[60]....
        /*06fc*/ 	.word	0xffffffff


	//   ....[61]....
        /*0700*/ 	.word	0xffffffff


	//   ....[62]....
        /*0704*/ 	.word	0xffffffff


	//   ....[63]....
        /*0708*/ 	.word	0xffffffff


	//   ....[64]....
        /*070c*/ 	.word	0xffffffff


	//   ....[65]....
        /*0710*/ 	.word	0xffffffff


	//   ....[66]....
        /*0714*/ 	.word	0xffffffff


	//   ....[67]....
        /*0718*/ 	.word	0xffffffff


	//   ....[68]....
        /*071c*/ 	.word	0xffffffff


	//   ....[69]....
        /*0720*/ 	.word	0xffffffff


	//   ....[70]....
        /*0724*/ 	.word	0xffffffff


	//   ....[71]....
        /*0728*/ 	.word	0xffffffff


	//   ....[72]....
        /*072c*/ 	.word	0xffffffff


	//   ....[73]....
        /*0730*/ 	.word	0xffffffff


	//   ....[74]....
        /*0734*/ 	.word	0xffffffff


	//   ....[75]....
        /*0738*/ 	.word	0xffffffff


	//   ....[76]....
        /*073c*/ 	.word	0xffffffff


	//   ....[77]....
        /*0740*/ 	.word	0xffffffff


	//   ....[78]....
        /*0744*/ 	.word	0xffffffff


	//   ....[79]....
        /*0748*/ 	.word	0xffffffff


	//   ....[80]....
        /*074c*/ 	.word	0xffffffff


	//   ....[81]....
        /*0750*/ 	.word	0xffffffff


	//   ....[82]....
        /*0754*/ 	.word	0xffffffff


	//   ....[83]....
        /*0758*/ 	.word	0xffffffff


	//   ....[84]....
        /*075c*/ 	.word	0xffffffff


	//   ....[85]....
        /*0760*/ 	.word	0xffffffff


	//   ....[86]....
        /*0764*/ 	.word	0xffffffff


	//   ....[87]....
        /*0768*/ 	.word	0xffffffff


	//   ....[88]....
        /*076c*/ 	.word	0xffffffff


	//   ....[89]....
        /*0770*/ 	.word	0xffffffff


	//   ....[90]....
        /*0774*/ 	.word	0xffffffff


	//   ....[91]....
        /*0778*/ 	.word	0xffffffff


	//   ....[92]....
        /*077c*/ 	.word	0xffffffff


	//   ....[93]....
        /*0780*/ 	.word	0xffffffff


	//   ....[94]....
        /*0784*/ 	.word	0xffffffff


	//   ....[95]....
        /*0788*/ 	.word	0xffffffff


	//   ....[96]....
        /*078c*/ 	.word	0xffffffff


	//   ....[97]....
        /*0790*/ 	.word	0xffffffff


	//   ....[98]....
        /*0794*/ 	.word	0xffffffff


	//   ....[99]....
        /*0798*/ 	.word	0xffffffff


	//   ....[100]....
        /*079c*/ 	.word	0xffffffff


	//   ....[101]....
        /*07a0*/ 	.word	0xffffffff


	//   ....[102]....
        /*07a4*/ 	.word	0xffffffff


	//   ....[103]....
        /*07a8*/ 	.word	0xffffffff


	//   ....[104]....
        /*07ac*/ 	.word	0xffffffff


	//   ....[105]....
        /*07b0*/ 	.word	0xffffffff


	//   ....[106]....
        /*07b4*/ 	.word	0xffffffff


	//   ....[107]....
        /*07b8*/ 	.word	0xffffffff


	//   ....[108]....
        /*07bc*/ 	.word	0xffffffff


	//   ....[109]....
        /*07c0*/ 	.word	0xffffffff


	//   ....[110]....
        /*07c4*/ 	.word	0xffffffff


	//   ....[111]....
        /*07c8*/ 	.word	0xffffffff


	//   ....[112]....
        /*07cc*/ 	.word	0xffffffff


	//   ....[113]....
        /*07d0*/ 	.word	0xffffffff


	//   ....[114]....
        /*07d4*/ 	.word	0xffffffff


	//   ....[115]....
        /*07d8*/ 	.word	0xffffffff


	//   ....[116]....
        /*07dc*/ 	.word	0xffffffff


	//   ....[117]....
        /*07e0*/ 	.word	0xffffffff


	//   ....[118]....
        /*07e4*/ 	.word	0xffffffff


	//   ....[119]....
        /*07e8*/ 	.word	0xffffffff


	//   ....[120]....
        /*07ec*/ 	.word	0xffffffff


	//   ....[121]....
        /*07f0*/ 	.word	0xffffffff


	//   ....[122]....
        /*07f4*/ 	.word	0xffffffff


	//   ....[123]....
        /*07f8*/ 	.word	0xffffffff


	//   ....[124]....
        /*07fc*/ 	.word	0xffffffff


	//   ....[125]....
        /*0800*/ 	.word	0xffffffff


	//   ....[126]....
        /*0804*/ 	.word	0xffffffff


	//   ....[127]....
        /*0808*/ 	.word	0xffffffff


	//   ....[128]....
        /*080c*/ 	.word	0xffffffff


	//   ....[129]....
        /*0810*/ 	.word	0xffffffff


	//   ....[130]....
        /*0814*/ 	.word	0xffffffff


	//   ....[131]....
        /*0818*/ 	.word	0xffffffff


	//   ....[132]....
        /*081c*/ 	.word	0xffffffff


	//   ....[133]....
        /*0820*/ 	.word	0xffffffff


	//   ....[134]....
        /*0824*/ 	.word	0xffffffff


	//   ....[135]....
        /*0828*/ 	.word	0xffffffff


	//   ....[136]....
        /*082c*/ 	.word	0xffffffff


	//   ....[137]....
        /*0830*/ 	.word	0xffffffff


	//   ....[138]....
        /*0834*/ 	.word	0xffffffff


	//   ....[139]....
        /*0838*/ 	.word	0xffffffff


	//   ....[140]....
        /*083c*/ 	.word	0xffffffff


	//   ....[141]....
        /*0840*/ 	.word	0xffffffff


	//   ....[142]....
        /*0844*/ 	.word	0xffffffff


	//   ....[143]....
        /*0848*/ 	.word	0xffffffff


	//   ....[144]....
        /*084c*/ 	.word	0xffffffff


	//   ....[145]....
        /*0850*/ 	.word	0xffffffff


	//   ....[146]....
        /*0854*/ 	.word	0xffffffff


	//   ....[147]....
        /*0858*/ 	.word	0xffffffff


	//   ....[148]....
        /*085c*/ 	.word	0xffffffff


	//   ....[149]....
        /*0860*/ 	.word	0xffffffff


	//   ....[150]....
        /*0864*/ 	.word	0xffffffff


	//   ....[151]....
        /*0868*/ 	.word	0xffffffff


	//   ....[152]....
        /*086c*/ 	.word	0xffffffff


	//   ....[153]....
        /*0870*/ 	.word	0xffffffff


	//   ....[154]....
        /*0874*/ 	.word	0xffffffff


	//   ....[155]....
        /*0878*/ 	.word	0xffffffff


	//   ....[156]....
        /*087c*/ 	.word	0xffffffff


	//   ....[157]....
        /*0880*/ 	.word	0xffffffff


	//   ....[158]....
        /*0884*/ 	.word	0xffffffff


	//   ....[159]....
        /*0888*/ 	.word	0xffffffff


	//   ....[160]....
        /*088c*/ 	.word	0xffffffff


	//   ....[161]....
        /*0890*/ 	.word	0xffffffff


	//   ....[162]....
        /*0894*/ 	.word	0xffffffff


	//   ....[163]....
        /*0898*/ 	.word	0xffffffff


	//   ....[164]....
        /*089c*/ 	.word	0xffffffff


	//   ....[165]....
        /*08a0*/ 	.word	0xffffffff


	//   ....[166]....
        /*08a4*/ 	.word	0xffffffff


	//   ....[167]....
        /*08a8*/ 	.word	0xffffffff


	//   ....[168]....
        /*08ac*/ 	.word	0xffffffff


	//   ....[169]....
        /*08b0*/ 	.word	0xffffffff


	//   ....[170]....
        /*08b4*/ 	.word	0x0500000f


	//   ....[171]....
        /*08b8*/ 	.word	0x0500000f


	//   ....[172]....
        /*08bc*/ 	.word	0x0500000f


	//   ....[173]....
        /*08c0*/ 	.word	0x0500000f


	//   ....[174]....
        /*08c4*/ 	.word	0x0500000f


	//   ....[175]....
        /*08c8*/ 	.word	0x0500000f


	//   ....[176]....
        /*08cc*/ 	.word	0x0500000f


	//   ....[177]....
        /*08d0*/ 	.word	0x0500000f


	//   ....[178]....
        /*08d4*/ 	.word	0x0500000f


	//   ....[179]....
        /*08d8*/ 	.word	0x0500000f


	//   ....[180]....
        /*08dc*/ 	.word	0x0500000f


	//   ....[181]....
        /*08e0*/ 	.word	0x0500000f


	//   ....[182]....
        /*08e4*/ 	.word	0x0500000f


	//   ....[183]....
        /*08e8*/ 	.word	0x0500000f


	//   ....[184]....
        /*08ec*/ 	.word	0x0500000f


	//   ....[185]....
        /*08f0*/ 	.word	0x0500000f


	//   ....[186]....
        /*08f4*/ 	.word	0x0500000f


	//   ....[187]....
        /*08f8*/ 	.word	0x0500000f


	//   ....[188]....
        /*08fc*/ 	.word	0x0500000f


	//   ....[189]....
        /*0900*/ 	.word	0x0500000f


	//   ....[190]....
        /*0904*/ 	.word	0x0500000f


	//   ....[191]....
        /*0908*/ 	.word	0x0500000f


	//   ....[192]....
        /*090c*/ 	.word	0x0500000f


	//   ....[193]....
        /*0910*/ 	.word	0x0500000f


	//   ....[194]....
        /*0914*/ 	.word	0x0500000f


	//   ....[195]....
        /*0918*/ 	.word	0x0500000f


	//   ....[196]....
        /*091c*/ 	.word	0x0500000f


	//   ....[197]....
        /*0920*/ 	.word	0x0500000f


	//   ....[198]....
        /*0924*/ 	.word	0x0500000f


	//   ....[199]....
        /*0928*/ 	.word	0x0500000f


	//   ....[200]....
        /*092c*/ 	.word	0x0500000f


	//   ....[201]....
        /*0930*/ 	.word	0x0500000f


	//   ....[202]....
        /*0934*/ 	.word	0x0500000f


	//   ....[203]....
        /*0938*/ 	.word	0x0500000f


	//   ....[204]....
        /*093c*/ 	.word	0x0500000f


	//   ....[205]....
        /*0940*/ 	.word	0x0500000f


	//   ....[206]....
        /*0944*/ 	.word	0x0500000f


	//   ....[207]....
        /*0948*/ 	.word	0x0500000f


	//   ....[208]....
        /*094c*/ 	.word	0x0500000f


	//   ....[209]....
        /*0950*/ 	.word	0x0500000f


	//   ....[210]....
        /*0954*/ 	.word	0x0500000f


	//   ....[211]....
        /*0958*/ 	.word	0x0500000f


	//   ....[212]....
        /*095c*/ 	.word	0x0500000f


	//   ....[213]....
        /*0960*/ 	.word	0x0500000f


	//   ....[214]....
        /*0964*/ 	.word	0x0500000f


	//   ....[215]....
        /*0968*/ 	.word	0x0500000f


	//   ....[216]....
        /*096c*/ 	.word	0x0500000f


	//   ....[217]....
        /*0970*/ 	.word	0x0500000f


	//   ....[218]....
        /*0974*/ 	.word	0x0500000f


	//   ....[219]....
        /*0978*/ 	.word	0x0500000f


	//   ....[220]....
        /*097c*/ 	.word	0x0500000f


	//   ....[221]....
        /*0980*/ 	.word	0x0500000f


	//   ....[222]....
        /*0984*/ 	.word	0x0500000f


	//   ....[223]....
        /*0988*/ 	.word	0x0500000f


	//   ....[224]....
        /*098c*/ 	.word	0x0500000f


	//   ....[225]....
        /*0990*/ 	.word	0x0500000f


	//   ....[226]....
        /*0994*/ 	.word	0x0500000f


	//   ....[227]....
        /*0998*/ 	.word	0x0500000f


	//   ....[228]....
        /*099c*/ 	.word	0x0500000f


	//   ....[229]....
        /*09a0*/ 	.word	0x0500000f


	//   ....[230]....
        /*09a4*/ 	.word	0x0500000f


	//   ....[231]....
        /*09a8*/ 	.word	0x0500000f


	//   ....[232]....
        /*09ac*/ 	.word	0x0500000f


	//   ....[233]....
        /*09b0*/ 	.word	0x0500000f


	//   ....[234]....
        /*09b4*/ 	.word	0x0500000f


	//   ....[235]....
        /*09b8*/ 	.word	0x0500000f


	//   ....[236]....
        /*09bc*/ 	.word	0x0500000f


	//   ....[237]....
        /*09c0*/ 	.word	0x0500000f


	//   ....[238]....
        /*09c4*/ 	.word	0x0500000f


	//   ....[239]....
        /*09c8*/ 	.word	0x0500000f


	//   ....[240]....
        /*09cc*/ 	.word	0x0500000f


	//   ....[241]....
        /*09d0*/ 	.word	0x0500000f


	//   ....[242]....
        /*09d4*/ 	.word	0x0500000f


	//   ....[243]....
        /*09d8*/ 	.word	0x0500000f


	//   ....[244]....
        /*09dc*/ 	.word	0x0500000f


	//   ....[245]....
        /*09e0*/ 	.word	0x0500000f


	//   ....[246]....
        /*09e4*/ 	.word	0x0500000f


	//   ....[247]....
        /*09e8*/ 	.word	0x0500000f


	//   ....[248]....
        /*09ec*/ 	.word	0x0500000f


	//   ....[249]....
        /*09f0*/ 	.word	0x0500000f


	//   ....[250]....
        /*09f4*/ 	.word	0x0500000f


	//   ....[251]....
        /*09f8*/ 	.word	0x0500000f


	//   ....[252]....
        /*09fc*/ 	.word	0x0500000f


	//   ....[253]....
        /*0a00*/ 	.word	0x0500000f


	//   ....[254]....
        /*0a04*/ 	.word	0x0500000f


	//   ....[255]....
        /*0a08*/ 	.word	0x0500000f


	//   ....[0]....
        /*0a0c*/ 	.word	0x0500000f


	//   ....[1]....
        /*0a10*/ 	.word	0x0500000f


	//   ....[2]....
        /*0a14*/ 	.word	0x0500000f


	//   ....[3]....
        /*0a18*/ 	.word	0x0500000f


	//   ....[4]....
        /*0a1c*/ 	.word	0x0500000f


	//   ....[5]....
        /*0a20*/ 	.word	0x0500000f


	//   ....[6]....
        /*0a24*/ 	.word	0x0500000f


	//   ....[7]....
        /*0a28*/ 	.word	0x0500000f


	//   ....[8]....
        /*0a2c*/ 	.word	0x0500000f


	//   ....[9]....
        /*0a30*/ 	.word	0x0500000f


	//   ....[10]....
        /*0a34*/ 	.word	0x0500000f


	//   ....[11]....
        /*0a38*/ 	.word	0x0500000f


	//   ....[12]....
        /*0a3c*/ 	.word	0x0500000f


	//   ....[13]....
        /*0a40*/ 	.word	0x0500000f


	//   ....[14]....
        /*0a44*/ 	.word	0x0500000f


	//   ....[15]....
        /*0a48*/ 	.word	0x0500000f


	//   ....[16]....
        /*0a4c*/ 	.word	0x0500000f


	//   ....[17]....
        /*0a50*/ 	.word	0x0500000f


	//   ....[18]....
        /*0a54*/ 	.word	0x0500000f


	//   ....[19]....
        /*0a58*/ 	.word	0x0500000f


	//   ....[20]....
        /*0a5c*/ 	.word	0x0500000f


	//   ....[21]....
        /*0a60*/ 	.word	0x0500000f


	//   ....[22]....
        /*0a64*/ 	.word	0x0500000f


	//   ....[23]....
        /*0a68*/ 	.word	0x0500000f


	//   ....[24]....
        /*0a6c*/ 	.word	0x0500000f


	//   ....[25]....
        /*0a70*/ 	.word	0x0500000f


	//   ....[26]....
        /*0a74*/ 	.word	0x0500000f


	//   ....[27]....
        /*0a78*/ 	.word	0x0500000f


	//   ....[28]....
        /*0a7c*/ 	.word	0x0500000f


	//   ....[29]....
        /*0a80*/ 	.word	0x0500000f


	//   ....[30]....
        /*0a84*/ 	.word	0x0500000f


	//   ....[31]....
        /*0a88*/ 	.word	0x0500000f


	//   ....[32]....
        /*0a8c*/ 	.word	0x0500000f


	//   ....[33]....
        /*0a90*/ 	.word	0x0500000f


	//   ....[34]....
        /*0a94*/ 	.word	0x0500000f


	//   ....[35]....
        /*0a98*/ 	.word	0x0500000f


	//----- nvinfo : EIATTR_COOP_GROUP_INSTR_OFFSETS
	.align		4
.L_322:
        /*0a9c*/ 	.byte	0x04, 0x28
        /*0a9e*/ 	.short	(.L_324 - .L_323)


	//   ....[0]....
.L_323:
        /*0aa0*/ 	.word	0x00000070


	//   ....[1]....
        /*0aa4*/ 	.word	0x000001a0


	//   ....[2]....
        /*0aa8*/ 	.word	0x000001f0


	//   ....[3]....
        /*0aac*/ 	.word	0x00000420


	//   ....[4]....
        /*0ab0*/ 	.word	0x00000580


	//   ....[5]....
        /*0ab4*/ 	.word	0x000006a0


	//   ....[6]....
        /*0ab8*/ 	.word	0x00000800


	//   ....[7]....
        /*0abc*/ 	.word	0x00010910


	//   ....[8]....
        /*0ac0*/ 	.word	0x00010fd0


	//   ....[9]....
        /*0ac4*/ 	.word	0x00010fe0


	//   ....[10]....
        /*0ac8*/ 	.word	0x00010ff0


	//   ....[11]....
        /*0acc*/ 	.word	0x00011000


	//   ....[12]....
        /*0ad0*/ 	.word	0x00014630


	//   ....[13]....
        /*0ad4*/ 	.word	0x00014640


	//   ....[14]....
        /*0ad8*/ 	.word	0x00014650


	//   ....[15]....
        /*0adc*/ 	.word	0x00014660


	//   ....[16]....
        /*0ae0*/ 	.word	0x00018a60


	//   ....[17]....
        /*0ae4*/ 	.word	0x000191f0


	//   ....[18]....
        /*0ae8*/ 	.word	0x000194d0


	//   ....[19]....
        /*0aec*/ 	.word	0x000194f0


	//   ....[20]....
        /*0af0*/ 	.word	0x0001a0d0


	//   ....[21]....
        /*0af4*/ 	.word	0x0001a1e0


	//   ....[22]....
        /*0af8*/ 	.word	0x0001c840


	//   ....[23]....
        /*0afc*/ 	.word	0x0001d040


	//   ....[24]....
        /*0b00*/ 	.word	0x0001d050


	//   ....[25]....
        /*0b04*/ 	.word	0x0001d0d0


	//   ....[26]....
        /*0b08*/ 	.word	0x0001dc80


	//   ....[27]....
        /*0b0c*/ 	.word	0x0001dcd0


	//   ....[28]....
        /*0b10*/ 	.word	0x000209c0


	//   ....[29]....
        /*0b14*/ 	.word	0x00020a90


	//   ....[30]....
        /*0b18*/ 	.word	0x00020ac0


	//   ....[31]....
        /*0b1c*/ 	.word	0x00020e10


	//   ....[32]....
        /*0b20*/ 	.word	0x00022670


	//   ....[33]....
        /*0b24*/ 	.word	0x00022680


	//   ....[34]....
        /*0b28*/ 	.word	0x00022700


	//   ....[35]....
        /*0b2c*/ 	.word	0x00022710


	//   ....[36]....
        /*0b30*/ 	.word	0x000232a0


	//   ....[37]....
        /*0b34*/ 	.word	0x000232f0


	//   ....[38]....
        /*0b38*/ 	.word	0x00023330


	//   ....[39]....
        /*0b3c*/ 	.word	0x00023360


	//   ....[40]....
        /*0b40*/ 	.word	0x00023390


	//   ....[41]....
        /*0b44*/ 	.word	0x000233c0


	//   ....[42]....
        /*0b48*/ 	.word	0x000233f0


	//   ....[43]....
        /*0b4c*/ 	.word	0x00023420


	//   ....[44]....
        /*0b50*/ 	.word	0x00023450


	//   ....[45]....
        /*0b54*/ 	.word	0x00023480


	//   ....[46]....
        /*0b58*/ 	.word	0x000234b0


	//   ....[47]....
        /*0b5c*/ 	.word	0x000234e0


	//   ....[48]....
        /*0b60*/ 	.word	0x00023510


	//   ....[49]....
        /*0b64*/ 	.word	0x00023540


	//   ....[50]....
        /*0b68*/ 	.word	0x00023570


	//   ....[51]....
        /*0b6c*/ 	.word	0x000235a0


	//   ....[52]....
        /*0b70*/ 	.word	0x000235d0


	//   ....[53]....
        /*0b74*/ 	.word	0x00023600


	//   ....[54]....
        /*0b78*/ 	.word	0x00023630


	//   ....[55]....
        /*0b7c*/ 	.word	0x00023660


	//   ....[56]....
        /*0b80*/ 	.word	0x00023690


	//   ....[57]....
        /*0b84*/ 	.word	0x000236c0


	//   ....[58]....
        /*0b88*/ 	.word	0x000236f0


	//   ....[59]....
        /*0b8c*/ 	.word	0x00023720


	//   ....[60]....
        /*0b90*/ 	.word	0x00023750


	//   ....[61]....
        /*0b94*/ 	.word	0x00023780


	//   ....[62]....
        /*0b98*/ 	.word	0x000237b0


	//   ....[63]....
        /*0b9c*/ 	.word	0x000237e0


	//   ....[64]....
        /*0ba0*/ 	.word	0x00023810


	//   ....[65]....
        /*0ba4*/ 	.word	0x00023840


	//   ....[66]....
        /*0ba8*/ 	.word	0x00023870


	//   ....[67]....
        /*0bac*/ 	.word	0x000238a0


	//   ....[68]....
        /*0bb0*/ 	.word	0x000238d0


	//   ....[69]....
        /*0bb4*/ 	.word	0x00023900


	//   ....[70]....
        /*0bb8*/ 	.word	0x00023930


	//   ....[71]....
        /*0bbc*/ 	.word	0x00023960


	//   ....[72]....
        /*0bc0*/ 	.word	0x00023990


	//   ....[73]....
        /*0bc4*/ 	.word	0x000239c0


	//   ....[74]....
        /*0bc8*/ 	.word	0x000239f0


	//   ....[75]....
        /*0bcc*/ 	.word	0x00023a10


	//   ....[76]....
        /*0bd0*/ 	.word	0x00023a20


	//   ....[77]....
        /*0bd4*/ 	.word	0x00023a30


	//   ....[78]....
        /*0bd8*/ 	.word	0x00023a40


	//   ....[79]....
        /*0bdc*/ 	.word	0x00023a50


	//   ....[80]....
        /*0be0*/ 	.word	0x00023a60


	//   ....[81]....
        /*0be4*/ 	.word	0x00023a70


	//   ....[82]....
        /*0be8*/ 	.word	0x00023a80


	//   ....[83]....
        /*0bec*/ 	.word	0x00023a90


	//   ....[84]....
        /*0bf0*/ 	.word	0x00023ac0


	//   ....[85]....
        /*0bf4*/ 	.word	0x00023af0


	//   ....[86]....
        /*0bf8*/ 	.word	0x00023b00


	//   ....[87]....
        /*0bfc*/ 	.word	0x00023b30


	//   ....[88]....
        /*0c00*/ 	.word	0x00023b60


	//   ....[89]....
        /*0c04*/ 	.word	0x00023b90


	//   ....[90]....
        /*0c08*/ 	.word	0x00023bc0


	//   ....[91]....
        /*0c0c*/ 	.word	0x00023bf0


	//   ....[92]....
        /*0c10*/ 	.word	0x00023c20


	//   ....[93]....
        /*0c14*/ 	.word	0x00023c50


	//   ....[94]....
        /*0c18*/ 	.word	0x00023c80


	//   ....[95]....
        /*0c1c*/ 	.word	0x00023cb0


	//   ....[96]....
        /*0c20*/ 	.word	0x00023ce0


	//   ....[97]....
        /*0c24*/ 	.word	0x00023d10


	//   ....[98]....
        /*0c28*/ 	.word	0x00023d40


	//   ....[99]....
        /*0c2c*/ 	.word	0x00023d70


	//   ....[100]....
        /*0c30*/ 	.word	0x00024570


	//   ....[101]....
        /*0c34*/ 	.word	0x00024590


	//   ....[102]....
        /*0c38*/ 	.word	0x000245a0


	//   ....[103]....
        /*0c3c*/ 	.word	0x000245b0


	//   ....[104]....
        /*0c40*/ 	.word	0x00024cb0


	//   ....[105]....
        /*0c44*/ 	.word	0x00024cc0


	//   ....[106]....
        /*0c48*/ 	.word	0x00024df0


	//   ....[107]....
        /*0c4c*/ 	.word	0x00024e00


	//   ....[108]....
        /*0c50*/ 	.word	0x00024f30


	//   ....[109]....
        /*0c54*/ 	.word	0x00024f40


	//   ....[110]....
        /*0c58*/ 	.word	0x00025070


	//   ....[111]....
        /*0c5c*/ 	.word	0x00025080


	//   ....[112]....
        /*0c60*/ 	.word	0x00025470


	//   ....[113]....
        /*0c64*/ 	.word	0x00025480


	//   ....[114]....
        /*0c68*/ 	.word	0x00025be0


	//   ....[115]....
        /*0c6c*/ 	.word	0x00025bf0


	//   ....[116]....
        /*0c70*/ 	.word	0x00026a50


	//   ....[117]....
        /*0c74*/ 	.word	0x00026a60


	//   ....[118]....
        /*0c78*/ 	.word	0x00026ba0


	//   ....[119]....
        /*0c7c*/ 	.word	0x00026bb0


	//   ....[120]....
        /*0c80*/ 	.word	0x00026ce0


	//   ....[121]....
        /*0c84*/ 	.word	0x00026cf0


	//   ....[122]....
        /*0c88*/ 	.word	0x00026e20


	//   ....[123]....
        /*0c8c*/ 	.word	0x00026e30


	//   ....[124]....
        /*0c90*/ 	.word	0x00026fc0


	//   ....[125]....
        /*0c94*/ 	.word	0x00027200


	//   ....[126]....
        /*0c98*/ 	.word	0x00027230


	//   ....[127]....
        /*0c9c*/ 	.word	0x00027260


	//   ....[128]....
        /*0ca0*/ 	.word	0x00027290


	//   ....[129]....
        /*0ca4*/ 	.word	0x000272c0


	//   ....[130]....
        /*0ca8*/ 	.word	0x000272f0


	//   ....[131]....
        /*0cac*/ 	.word	0x00027490


	//   ....[132]....
        /*0cb0*/ 	.word	0x000274c0


	//   ....[133]....
        /*0cb4*/ 	.word	0x000274f0


	//   ....[134]....
        /*0cb8*/ 	.word	0x00027520


	//   ....[135]....
        /*0cbc*/ 	.word	0x00027550


	//   ....[136]....
        /*0cc0*/ 	.word	0x00027580


	//   ....[137]....
        /*0cc4*/ 	.word	0x00027620


	//   ....[138]....
        /*0cc8*/ 	.word	0x00027650


	//   ....[139]....
        /*0ccc*/ 	.word	0x00027660


	//   ....[140]....
        /*0cd0*/ 	.word	0x00027690


	//   ....[141]....
        /*0cd4*/ 	.word	0x00028e10


	//   ....[142]....
        /*0cd8*/ 	.word	0x0002aa40


	//   ....[143]....
        /*0cdc*/ 	.word	0x0002b7a0


	//   ....[144]....
        /*0ce0*/ 	.word	0x0002b7c0


	//   ....[145]....
        /*0ce4*/ 	.word	0x0002b800


	//   ....[146]....
        /*0ce8*/ 	.word	0x0002b880


	//   ....[147]....
        /*0cec*/ 	.word	0x0002b910


	//   ....[148]....
        /*0cf0*/ 	.word	0x0002b920


	//   ....[149]....
        /*0cf4*/ 	.word	0x0002b970


	//   ....[150]....
        /*0cf8*/ 	.word	0x0002b9b0


	//   ....[151]....
        /*0cfc*/ 	.word	0x0002d6b0


	//   ....[152]....
        /*0d00*/ 	.word	0x0002d6e0


	//   ....[153]....
        /*0d04*/ 	.word	0x0002d740


	//   ....[154]....
        /*0d08*/ 	.word	0x0002d770


	//   ....[155]....
        /*0d0c*/ 	.word	0x0002d7a0


	//   ....[156]....
        /*0d10*/ 	.word	0x0002d7d0


	//   ....[157]....
        /*0d14*/ 	.word	0x0002d800


	//   ....[158]....
        /*0d18*/ 	.word	0x0002d830


	//   ....[159]....
        /*0d1c*/ 	.word	0x0002da00


	//   ....[160]....
        /*0d20*/ 	.word	0x0002da30


	//   ....[161]....
        /*0d24*/ 	.word	0x0002da60


	//   ....[162]....
        /*0d28*/ 	.word	0x0002da90


	//   ....[163]....
        /*0d2c*/ 	.word	0x0002dac0


	//   ....[164]....
        /*0d30*/ 	.word	0x0002daf0


	//   ....[165]....
        /*0d34*/ 	.word	0x0002dbc0


	//   ....[166]....
        /*0d38*/ 	.word	0x0002dbe0


	//   ....[167]....
        /*0d3c*/ 	.word	0x0002dbf0


	//   ....[168]....
        /*0d40*/ 	.word	0x0002dc70


	//   ....[169]....
        /*0d44*/ 	.word	0x0002e7c0


	//   ....[170]....
        /*0d48*/ 	.word	0x0002ecb0


	//   ....[171]....
        /*0d4c*/ 	.word	0x0002ed50


	//   ....[172]....
        /*0d50*/ 	.word	0x0002ede0


	//   ....[173]....
        /*0d54*/ 	.word	0x0002ee30


	//   ....[174]....
        /*0d58*/ 	.word	0x0002ee80


	//   ....[175]....
        /*0d5c*/ 	.word	0x0002ef50


	//   ....[176]....
        /*0d60*/ 	.word	0x0002efe0


	//   ....[177]....
        /*0d64*/ 	.word	0x0002f030


	//   ....[178]....
        /*0d68*/ 	.word	0x0002f080


	//   ....[179]....
        /*0d6c*/ 	.word	0x0002f430


	//   ....[180]....
        /*0d70*/ 	.word	0x0002f550


	//   ....[181]....
        /*0d74*/ 	.word	0x0002f670


	//   ....[182]....
        /*0d78*/ 	.word	0x0002f790


	//   ....[183]....
        /*0d7c*/ 	.word	0x0002f880


	//   ....[184]....
        /*0d80*/ 	.word	0x0002f8f0


	//   ....[185]....
        /*0d84*/ 	.word	0x0002f950


	//   ....[186]....
        /*0d88*/ 	.word	0x0002f9a0


	//   ....[187]....
        /*0d8c*/ 	.word	0x0002fa20


	//   ....[188]....
        /*0d90*/ 	.word	0x0002fa90


	//   ....[189]....
        /*0d94*/ 	.word	0x0002faf0


	//   ....[190]....
        /*0d98*/ 	.word	0x0002fb40


	//   ....[191]....
        /*0d9c*/ 	.word	0x0002fbc0


	//   ....[192]....
        /*0da0*/ 	.word	0x0002fc30


	//   ....[193]....
        /*0da4*/ 	.word	0x0002fc90


	//   ....[194]....
        /*0da8*/ 	.word	0x0002fce0


	//   ....[195]....
        /*0dac*/ 	.word	0x0002fd60


	//   ....[196]....
        /*0db0*/ 	.word	0x0002fdd0


	//   ....[197]....
        /*0db4*/ 	.word	0x0002fe30


	//   ....[198]....
        /*0db8*/ 	.word	0x0002fe80


	//   ....[199]....
        /*0dbc*/ 	.word	0x0002ff00


	//   ....[200]....
        /*0dc0*/ 	.word	0x0002ff50


	//   ....[201]....
        /*0dc4*/ 	.word	0x0002ffb0


	//   ....[202]....
        /*0dc8*/ 	.word	0x00030000


	//   ....[203]....
        /*0dcc*/ 	.word	0x00030060


	//   ....[204]....
        /*0dd0*/ 	.word	0x000300d0


	//   ....[205]....
        /*0dd4*/ 	.word	0x00030130


	//   ....[206]....
        /*0dd8*/ 	.word	0x00030180


	//   ....[207]....
        /*0ddc*/ 	.word	0x00030200


	//   ....[208]....
        /*0de0*/ 	.word	0x00030280


	//   ....[209]....
        /*0de4*/ 	.word	0x000302e0


	//   ....[210]....
        /*0de8*/ 	.word	0x00030330


	//   ....[211]....
        /*0dec*/ 	.word	0x00030390


	//   ....[212]....
        /*0df0*/ 	.word	0x00030400


	//   ....[213]....
        /*0df4*/ 	.word	0x00030480


	//   ....[214]....
        /*0df8*/ 	.word	0x000304f0


	//   ....[215]....
        /*0dfc*/ 	.word	0x00030570


	//   ....[216]....
        /*0e00*/ 	.word	0x000305c0


	//   ....[217]....
        /*0e04*/ 	.word	0x00030640


	//   ....[218]....
        /*0e08*/ 	.word	0x00030690


	//   ....[219]....
        /*0e0c*/ 	.word	0x00030700


	//   ....[220]....
        /*0e10*/ 	.word	0x00030770


	//   ....[221]....
        /*0e14*/ 	.word	0x000307d0


	//   ....[222]....
        /*0e18*/ 	.word	0x00030840


	//   ....[223]....
        /*0e1c*/ 	.word	0x000308b0


	//   ....[224]....
        /*0e20*/ 	.word	0x00030900


	//   ....[225]....
        /*0e24*/ 	.word	0x00030960


	//   ....[226]....
        /*0e28*/ 	.word	0x000309b0


	//   ....[227]....
        /*0e2c*/ 	.word	0x00030a10


	//   ....[228]....
        /*0e30*/ 	.word	0x00030a80


	//   ....[229]....
        /*0e34*/ 	.word	0x00030ae0


	//   ....[230]....
        /*0e38*/ 	.word	0x00030b30


	//   ....[231]....
        /*0e3c*/ 	.word	0x00030bb0


	//   ....[232]....
        /*0e40*/ 	.word	0x00030c20


	//   ....[233]....
        /*0e44*/ 	.word	0x00030cd0


	//   ....[234]....
        /*0e48*/ 	.word	0x00030d20


	//   ....[235]....
        /*0e4c*/ 	.word	0x00030da0


	//   ....[236]....
        /*0e50*/ 	.word	0x00030e10


	//   ....[237]....
        /*0e54*/ 	.word	0x00030e80


	//   ....[238]....
        /*0e58*/ 	.word	0x00030ed0


	//   ....[239]....
        /*0e5c*/ 	.word	0x00030f50


	//   ....[240]....
        /*0e60*/ 	.word	0x00030fc0


	//   ....[241]....
        /*0e64*/ 	.word	0x00031020


	//   ....[242]....
        /*0e68*/ 	.word	0x00031070


	//   ....[243]....
        /*0e6c*/ 	.word	0x000310f0


	//   ....[244]....
        /*0e70*/ 	.word	0x00031140


	//   ....[245]....
        /*0e74*/ 	.word	0x000311d0


	//   ....[246]....
        /*0e78*/ 	.word	0x00031260


	//   ....[247]....
        /*0e7c*/ 	.word	0x000312f0


	//   ....[248]....
        /*0e80*/ 	.word	0x00031380


	//   ....[249]....
        /*0e84*/ 	.word	0x00031410


	//   ....[250]....
        /*0e88*/ 	.word	0x000314a0


	//   ....[251]....
        /*0e8c*/ 	.word	0x00031520


	//   ....[252]....
        /*0e90*/ 	.word	0x00031570


	//   ....[253]....
        /*0e94*/ 	.word	0x00031600


	//   ....[254]....
        /*0e98*/ 	.word	0x00031690


	//   ....[255]....
        /*0e9c*/ 	.word	0x00031710


	//   ....[0]....
        /*0ea0*/ 	.word	0x00031760


	//   ....[1]....
        /*0ea4*/ 	.word	0x000317f0


	//   ....[2]....
        /*0ea8*/ 	.word	0x00031880


	//   ....[3]....
        /*0eac*/ 	.word	0x00031910


	//   ....[4]....
        /*0eb0*/ 	.word	0x000319a0


	//   ....[5]....
        /*0eb4*/ 	.word	0x00031a30


	//   ....[6]....
        /*0eb8*/ 	.word	0x00031ac0


	//   ....[7]....
        /*0ebc*/ 	.word	0x00031b80


	//   ....[8]....
        /*0ec0*/ 	.word	0x00031e60


	//   ....[9]....
        /*0ec4*/ 	.word	0x00032080


	//   ....[10]....
        /*0ec8*/ 	.word	0x000320d0


	//   ....[11]....
        /*0ecc*/ 	.word	0x00032130


	//   ....[12]....
        /*0ed0*/ 	.word	0x00032240


	//   ....[13]....
        /*0ed4*/ 	.word	0x000322a0


	//   ....[14]....
        /*0ed8*/ 	.word	0x000323b0


	//   ....[15]....
        /*0edc*/ 	.word	0x00032410


	//   ....[16]....
        /*0ee0*/ 	.word	0x000324f0


	//   ....[17]....
        /*0ee4*/ 	.word	0x00032810


	//   ....[18]....
        /*0ee8*/ 	.word	0x000328b0


	//   ....[19]....
        /*0eec*/ 	.word	0x00032a50


	//   ....[20]....
        /*0ef0*/ 	.word	0x00032ad0


	//   ....[21]....
        /*0ef4*/ 	.word	0x00032b50


	//   ....[22]....
        /*0ef8*/ 	.word	0x00032bd0


	//   ....[23]....
        /*0efc*/ 	.word	0x00032c50


	//   ....[24]....
        /*0f00*/ 	.word	0x00032ce0


	//   ....[25]....
        /*0f04*/ 	.word	0x00032d80


	//   ....[26]....
        /*0f08*/ 	.word	0x00032e30


	//   ....[27]....
        /*0f0c*/ 	.word	0x00032eb0


	//   ....[28]....
        /*0f10*/ 	.word	0x00032f30


	//   ....[29]....
        /*0f14*/ 	.word	0x00032fb0


	//   ....[30]....
        /*0f18*/ 	.word	0x00033040


	//   ....[31]....
        /*0f1c*/ 	.word	0x000330c0


	//   ....[32]....
        /*0f20*/ 	.word	0x00033170


	//   ....[33]....
        /*0f24*/ 	.word	0x000331c0


	//   ....[34]....
        /*0f28*/ 	.word	0x00033280


	//   ....[35]....
        /*0f2c*/ 	.word	0x000333b0


	//----- nvinfo : EIATTR_REG_RECONFIG
	.align		4
.L_324:
        /*0f30*/ 	.byte	0x01, 0x54
	.zero		2


	//----- nvinfo : EIATTR_SYSCALL_OFFSETS
	.align		4
        /*0f34*/ 	.byte	0x04, 0x46
        /*0f36*/ 	.short	(.L_326 - .L_325)


	//   ....[0]....
.L_325:
        /*0f38*/ 	.word	0x00002180


	//   ....[1]....
        /*0f3c*/ 	.word	0x000022d0


	//   ....[2]....
        /*0f40*/ 	.word	0x00010aa0


	//   ....[3]....
        /*0f44*/ 	.word	0x00010db0


	//   ....[4]....
        /*0f48*/ 	.word	0x0002a4a0


	//   ....[5]....
        /*0f4c*/ 	.word	0x0002a630


	//   ....[6]....
        /*0f50*/ 	.word	0x0002a780


	//   ....[7]....
        /*0f54*/ 	.word	0x0002a8c0


	//   ....[8]....
        /*0f58*/ 	.word	0x0002b360


	//----- nvinfo : EIATTR_MBARRIER_INSTR_OFFSETS
	.align		4
.L_326:
        /*0f5c*/ 	.byte	0x04, 0x39
        /*0f5e*/ 	.short	(.L_328 - .L_327)


	//   ....[0]....
.L_327:
        /*0f60*/ 	.word	0x000002d0
        /*0f64*/ 	.word	0x000000ff
        /*0f68*/ 	.word	0x00029800
        /*0f6c*/ 	.short	0x0100
        /*0f6e*/ 	.byte	0x08
	.zero		1


	//   ....[1]....
        /*0f70*/ 	.word	0x000002e0
        /*0f74*/ 	.word	0x000000ff
        /*0f78*/ 	.word	0x00029820
        /*0f7c*/ 	.short	0x0100
        /*0f7e*/ 	.byte	0x08
	.zero		1


	//   ....[2]....
        /*0f80*/ 	.word	0x000003d0
        /*0f84*/ 	.word	0x000000ff
        /*0f88*/ 	.word	0x00029830
        /*0f8c*/ 	.short	0x0100
        /*0f8e*/ 	.byte	0x08
	.zero		1


	//   ....[3]....
        /*0f90*/ 	.word	0x000003e0
        /*0f94*/ 	.word	0x000000ff
        /*0f98*/ 	.word	0x00029840
        /*0f9c*/ 	.short	0x0100
        /*0f9e*/ 	.byte	0x08
	.zero		1


	//   ....[4]....
        /*0fa0*/ 	.word	0x000003f0
        /*0fa4*/ 	.word	0x000000ff
        /*0fa8*/ 	.word	0x00029838
        /*0fac*/ 	.short	0x0100
        /*0fae*/ 	.byte	0x08
	.zero		1


	//   ....[5]....
        /*0fb0*/ 	.word	0x00000400
        /*0fb4*/ 	.word	0x000000ff
        /*0fb8*/ 	.word	0x00029848
        /*0fbc*/ 	.short	0x0100
        /*0fbe*/ 	.byte	0x08
	.zero		1


	//   ....[6]....
        /*0fc0*/ 	.word	0x00000530
        /*0fc4*/ 	.word	0x000000ff
        /*0fc8*/ 	.word	0x00029850
        /*0fcc*/ 	.short	0x0100
        /*0fce*/ 	.byte	0x08
	.zero		1


	//   ....[7]....
        /*0fd0*/ 	.word	0x00000540
        /*0fd4*/ 	.word	0x000000ff
        /*0fd8*/ 	.word	0x00029860
        /*0fdc*/ 	.short	0x0100
        /*0fde*/ 	.byte	0x08
	.zero		1


	//   ....[8]....
        /*0fe0*/ 	.word	0x00000550
        /*0fe4*/ 	.word	0x000000ff
        /*0fe8*/ 	.word	0x00029858
        /*0fec*/ 	.short	0x0100
        /*0fee*/ 	.byte	0x08
	.zero		1


	//   ....[9]....
        /*0ff0*/ 	.word	0x00000560
        /*0ff4*/ 	.word	0x000000ff
        /*0ff8*/ 	.word	0x00029868
        /*0ffc*/ 	.short	0x0100
        /*0ffe*/ 	.byte	0x08
	.zero		1


	//   ....[10]....
        /*1000*/ 	.word	0x00000650
        /*1004*/ 	.word	0x000000ff
        /*1008*/ 	.word	0x00029870
        /*100c*/ 	.short	0x0100
        /*100e*/ 	.byte	0x06
	.zero		1


	//   ....[11]....
        /*1010*/ 	.word	0x00000660
        /*1014*/ 	.word	0x000000ff
        /*1018*/ 	.word	0x00029880
        /*101c*/ 	.short	0x0100
        /*101e*/ 	.byte	0x06
	.zero		1


	//   ....[12]....
        /*1020*/ 	.word	0x00000670
        /*1024*/ 	.word	0x000000ff
        /*1028*/ 	.word	0x00029878
        /*102c*/ 	.short	0x0100
        /*102e*/ 	.byte	0x06
	.zero		1


	//   ....[13]....
        /*1030*/ 	.word	0x00000680
        /*1034*/ 	.word	0x000000ff
        /*1038*/ 	.word	0x00029888
        /*103c*/ 	.short	0x0100
        /*103e*/ 	.byte	0x06
	.zero		1


	//   ....[14]....
        /*1040*/ 	.word	0x000007b0
        /*1044*/ 	.word	0x000000ff
        /*1048*/ 	.word	0x00029890
        /*104c*/ 	.short	0x0100
        /*104e*/ 	.byte	0x08
	.zero		1


	//   ....[15]....
        /*1050*/ 	.word	0x000007c0
        /*1054*/ 	.word	0x000000ff
        /*1058*/ 	.word	0x000298a0
        /*105c*/ 	.short	0x0100
        /*105e*/ 	.byte	0x08
	.zero		1


	//   ....[16]....
        /*1060*/ 	.word	0x000007d0
        /*1064*/ 	.word	0x000000ff
        /*1068*/ 	.word	0x00029898
        /*106c*/ 	.short	0x0100
        /*106e*/ 	.byte	0x08
	.zero		1


	//   ....[17]....
        /*1070*/ 	.word	0x000007e0
        /*1074*/ 	.word	0x000000ff
        /*1078*/ 	.word	0x000298a8
        /*107c*/ 	.short	0x0100
        /*107e*/ 	.byte	0x08
	.zero		1


	//   ....[18]....
        /*1080*/ 	.word	0x00000910
        /*1084*/ 	.word	0x000000ff
        /*1088*/ 	.word	0x000298b0
        /*108c*/ 	.short	0x0100
        /*108e*/ 	.byte	0x08
	.zero		1


	//   ....[19]....
        /*1090*/ 	.word	0x00000920
        /*1094*/ 	.word	0x000000ff
        /*1098*/ 	.word	0x000298c0
        /*109c*/ 	.short	0x0100
        /*109e*/ 	.byte	0x08
	.zero		1


	//   ....[20]....
        /*10a0*/ 	.word	0x00000930
        /*10a4*/ 	.word	0x000000ff
        /*10a8*/ 	.word	0x000298b8
        /*10ac*/ 	.short	0x0100
        /*10ae*/ 	.byte	0x08
	.zero		1


	//   ....[21]....
        /*10b0*/ 	.word	0x00000940
        /*10b4*/ 	.word	0x000000ff
        /*10b8*/ 	.word	0x000298c8
        /*10bc*/ 	.short	0x0100
        /*10be*/ 	.byte	0x08
	.zero		1


	//   ....[22]....
        /*10c0*/ 	.word	0x00003a20
        /*10c4*/ 	.word	0x00000061
        /*10c8*/ 	.word	0x00029890
        /*10cc*/ 	.short	0x010a
        /*10ce*/ 	.byte	0x3f
	.zero		1


	//   ....[23]....
        /*10d0*/ 	.word	0x000097d0
        /*10d4*/ 	.word	0x00000061
        /*10d8*/ 	.word	0x00029890
        /*10dc*/ 	.short	0x010a
        /*10de*/ 	.byte	0x3f
	.zero		1


	//   ....[24]....
        /*10e0*/ 	.word	0x0000f720
        /*10e4*/ 	.word	0x00000061
        /*10e8*/ 	.word	0x00029890
        /*10ec*/ 	.short	0x010a
        /*10ee*/ 	.byte	0x3f
	.zero		1


	//   ....[25]....
        /*10f0*/ 	.word	0x0000faf0
        /*10f4*/ 	.word	0x00000028
        /*10f8*/ 	.word	0x00000000
        /*10fc*/ 	.short	0x0101
        /*10fe*/ 	.byte	0x3f
	.zero		1


	//   ....[26]....
        /*1100*/ 	.word	0x0000fb30
        /*1104*/ 	.word	0x00000061
        /*1108*/ 	.word	0x000298b0
        /*110c*/ 	.short	0x010a
        /*110e*/ 	.byte	0x3f
	.zero		1


	//   ....[27]....
        /*1110*/ 	.word	0x0000ffd0
        /*1114*/ 	.word	0x00000061
        /*1118*/ 	.word	0x00000000
        /*111c*/ 	.short	0x0101
        /*111e*/ 	.byte	0x3f
	.zero		1


	//   ....[28]....
        /*1120*/ 	.word	0x00010b30
        /*1124*/ 	.word	0x00000010
        /*1128*/ 	.word	0x00029800
        /*112c*/ 	.short	0x010a
        /*112e*/ 	.byte	0x3f
	.zero		1


	//   ....[29]....
        /*1130*/ 	.word	0x00010b80
        /*1134*/ 	.word	0x00000010
        /*1138*/ 	.word	0x00029800
        /*113c*/ 	.short	0x010a
        /*113e*/ 	.byte	0x3f
	.zero		1


	//   ....[30]....
        /*1140*/ 	.word	0x00011570
        /*1144*/ 	.word	0x00000010
        /*1148*/ 	.word	0x00029800
        /*114c*/ 	.short	0x010a
        /*114e*/ 	.byte	0x3f
	.zero		1


	//   ....[31]....
        /*1150*/ 	.word	0x00014ab0
        /*1154*/ 	.word	0x00000010
        /*1158*/ 	.word	0x00029800
        /*115c*/ 	.short	0x010a
        /*115e*/ 	.byte	0x3f
	.zero		1


	//   ....[32]....
        /*1160*/ 	.word	0x00017bb0
        /*1164*/ 	.word	0x00000003
        /*1168*/ 	.word	0x00029830
        /*116c*/ 	.short	0x010a
        /*116e*/ 	.byte	0x3f
	.zero		1


	//   ....[33]....
        /*1170*/ 	.word	0x00017c20
        /*1174*/ 	.word	0x00000003
        /*1178*/ 	.word	0x00029830
        /*117c*/ 	.short	0x010a
        /*117e*/ 	.byte	0x3f
	.zero		1


	//   ....[34]....
        /*1180*/ 	.word	0x00019360
        /*1184*/ 	.word	0x00000003
        /*1188*/ 	.word	0x00000000
        /*118c*/ 	.short	0x0101
        /*118e*/ 	.byte	0x3f
	.zero		1


	//   ....[35]....
        /*1190*/ 	.word	0x0001b420
        /*1194*/ 	.word	0x0000000b
        /*1198*/ 	.word	0x00029830
        /*119c*/ 	.short	0x010a
        /*119e*/ 	.byte	0x3f
	.zero		1


	//   ....[36]....
        /*11a0*/ 	.word	0x0001b470
        /*11a4*/ 	.word	0x0000000b
        /*11a8*/ 	.word	0x00029830
        /*11ac*/ 	.short	0x010a
        /*11ae*/ 	.byte	0x3f
	.zero		1


	//   ....[37]....
        /*11b0*/ 	.word	0x0001c570
        /*11b4*/ 	.word	0x0000000a
        /*11b8*/ 	.word	0x00029850
        /*11bc*/ 	.short	0x010a
        /*11be*/ 	.byte	0x3f
	.zero		1


	//   ....[38]....
        /*11c0*/ 	.word	0x0001c5b0
        /*11c4*/ 	.word	0x0000000a
        /*11c8*/ 	.word	0x00029850
        /*11cc*/ 	.short	0x010a
        /*11ce*/ 	.byte	0x3f
	.zero		1


	//   ....[39]....
        /*11d0*/ 	.word	0x0001e740
        /*11d4*/ 	.word	0x00000003
        /*11d8*/ 	.word	0x00000000
        /*11dc*/ 	.short	0x0101
        /*11de*/ 	.byte	0x3f
	.zero		1


	//   ....[40]....
        /*11e0*/ 	.word	0x0001ea40
        /*11e4*/ 	.word	0x00000067
        /*11e8*/ 	.word	0x00000000
        /*11ec*/ 	.short	0x0101
        /*11ee*/ 	.byte	0x3f
	.zero		1


	//   ....[41]....
        /*11f0*/ 	.word	0x0001f1c0
        /*11f4*/ 	.word	0x00000000
        /*11f8*/ 	.word	0x00029830
        /*11fc*/ 	.short	0x010a
        /*11fe*/ 	.byte	0x3f
	.zero		1


	//   ....[42]....
        /*1200*/ 	.word	0x0001f210
        /*1204*/ 	.word	0x00000000
        /*1208*/ 	.word	0x00029830
        /*120c*/ 	.short	0x010a
        /*120e*/ 	.byte	0x3f
	.zero		1


	//   ....[43]....
        /*1210*/ 	.word	0x000202e0
        /*1214*/ 	.word	0x00000008
        /*1218*/ 	.word	0x00029850
        /*121c*/ 	.short	0x010a
        /*121e*/ 	.byte	0x3f
	.zero		1


	//   ....[44]....
        /*1220*/ 	.word	0x00020320
        /*1224*/ 	.word	0x00000008
        /*1228*/ 	.word	0x00029850
        /*122c*/ 	.short	0x010a
        /*122e*/ 	.byte	0x3f
	.zero		1


	//   ....[45]....
        /*1230*/ 	.word	0x00021980
        /*1234*/ 	.word	0x00000003
        /*1238*/ 	.word	0x00000000
        /*123c*/ 	.short	0x0101
        /*123e*/ 	.byte	0x3f
	.zero		1


	//   ....[46]....
        /*1240*/ 	.word	0x00021c70
        /*1244*/ 	.word	0x0000000a
        /*1248*/ 	.word	0x00000000
        /*124c*/ 	.short	0x0101
        /*124e*/ 	.byte	0x3f
	.zero		1


	//   ....[47]....
        /*1250*/ 	.word	0x00022330
        /*1254*/ 	.word	0x00000014
        /*1258*/ 	.word	0x00029850
        /*125c*/ 	.short	0x010a
        /*125e*/ 	.byte	0x3f
	.zero		1


	//   ....[48]....
        /*1260*/ 	.word	0x000223b0
        /*1264*/ 	.word	0x00000014
        /*1268*/ 	.word	0x00029850
        /*126c*/ 	.short	0x010a
        /*126e*/ 	.byte	0x3f
	.zero		1


	//   ....[49]....
        /*1270*/ 	.word	0x00022990
        /*1274*/ 	.word	0x00000002
        /*1278*/ 	.word	0x00000000
        /*127c*/ 	.short	0x0101
        /*127e*/ 	.byte	0x3f
	.zero		1


	//   ....[50]....
        /*1280*/ 	.word	0x00024be0
        /*1284*/ 	.word	0x00000000
        /*1288*/ 	.word	0x00000000
        /*128c*/ 	.short	0x0101
        /*128e*/ 	.byte	0x3f
	.zero		1


	//   ....[51]....
        /*1290*/ 	.word	0x00025370
        /*1294*/ 	.word	0x0000000c
        /*1298*/ 	.word	0x00000000
        /*129c*/ 	.short	0x0101
        /*129e*/ 	.byte	0x3f
	.zero		1


	//   ....[52]....
        /*12a0*/ 	.word	0x00028ef0
        /*12a4*/ 	.word	0x00000012
        /*12a8*/ 	.word	0x00029820
        /*12ac*/ 	.short	0x010a
        /*12ae*/ 	.byte	0x3f
	.zero		1


	//   ....[53]....
        /*12b0*/ 	.word	0x00028fc0
        /*12b4*/ 	.word	0x00000007
        /*12b8*/ 	.word	0x000298a0
        /*12bc*/ 	.short	0x010a
        /*12be*/ 	.byte	0x3f
	.zero		1


	//   ....[54]....
        /*12c0*/ 	.word	0x000293e0
        /*12c4*/ 	.word	0x00000007
        /*12c8*/ 	.word	0x000298c0
        /*12cc*/ 	.short	0x010a
        /*12ce*/ 	.byte	0x3f
	.zero		1


	//   ....[55]....
        /*12d0*/ 	.word	0x000297b0
        /*12d4*/ 	.word	0x00000008
        /*12d8*/ 	.word	0x000298a0
        /*12dc*/ 	.short	0x010a
        /*12de*/ 	.byte	0x3f
	.zero		1


	//   ....[56]....
        /*12e0*/ 	.word	0x00029bc0
        /*12e4*/ 	.word	0x00000008
        /*12e8*/ 	.word	0x000298c0
        /*12ec*/ 	.short	0x010a
        /*12ee*/ 	.byte	0x3f
	.zero		1


	//   ....[57]....
        /*12f0*/ 	.word	0x0002acc0
        /*12f4*/ 	.word	0x00000002
        /*12f8*/ 	.word	0x00029880
        /*12fc*/ 	.short	0x010a
        /*12fe*/ 	.byte	0x3f
	.zero		1


	//   ....[58]....
        /*1300*/ 	.word	0x0002ae60
        /*1304*/ 	.word	0x00000002
        /*1308*/ 	.word	0x00029840
        /*130c*/ 	.short	0x010a
        /*130e*/ 	.byte	0x3f
	.zero		1


	//   ....[59]....
        /*1310*/ 	.word	0x0002ba90
        /*1314*/ 	.word	0x00000012
        /*1318*/ 	.word	0x00029800
        /*131c*/ 	.short	0x0107
        /*131e*/ 	.byte	0x3f
	.zero		1


	//   ....[60]....
        /*1320*/ 	.word	0x0002bb90
        /*1324*/ 	.word	0x00000012
        /*1328*/ 	.word	0x00029800
        /*132c*/ 	.short	0x0101
        /*132e*/ 	.byte	0x3f
	.zero		1


	//   ....[61]....
        /*1330*/ 	.word	0x0002bbb0
        /*1334*/ 	.word	0x00000012
        /*1338*/ 	.word	0x00029820
        /*133c*/ 	.short	0x010a
        /*133e*/ 	.byte	0x3f
	.zero		1


	//   ....[62]....
        /*1340*/ 	.word	0x0002bee0
        /*1344*/ 	.word	0x00000005
        /*1348*/ 	.word	0x00029880
        /*134c*/ 	.short	0x010a
        /*134e*/ 	.byte	0x3f
	.zero		1


	//   ....[63]....
        /*1350*/ 	.word	0x0002c110
        /*1354*/ 	.word	0x00000005
        /*1358*/ 	.word	0x00029840
        /*135c*/ 	.short	0x010a
        /*135e*/ 	.byte	0x3f
	.zero		1


	//   ....[64]....
        /*1360*/ 	.word	0x0002c5d0
        /*1364*/ 	.word	0x00000014
        /*1368*/ 	.word	0x00029870
        /*136c*/ 	.short	0x010a
        /*136e*/ 	.byte	0x3f
	.zero		1


	//   ....[65]....
        /*1370*/ 	.word	0x0002c640
        /*1374*/ 	.word	0x00000014
        /*1378*/ 	.word	0x00029860
        /*137c*/ 	.short	0x010a
        /*137e*/ 	.byte	0x3f
	.zero		1


	//   ....[66]....
        /*1380*/ 	.word	0x0002cb70
        /*1384*/ 	.word	0x00000014
        /*1388*/ 	.word	0x00029850
        /*138c*/ 	.short	0x0101
        /*138e*/ 	.byte	0x3f
	.zero		1


	//   ....[67]....
        /*1390*/ 	.word	0x0002cbf0
        /*1394*/ 	.word	0x00000014
        /*1398*/ 	.word	0x00000000
        /*139c*/ 	.short	0x0101
        /*139e*/ 	.byte	0x3f
	.zero		1


	//   ....[68]....
        /*13a0*/ 	.word	0x0002ce20
        /*13a4*/ 	.word	0x00000010
        /*13a8*/ 	.word	0x00029870
        /*13ac*/ 	.short	0x010a
        /*13ae*/ 	.byte	0x3f
	.zero		1


	//   ....[69]....
        /*13b0*/ 	.word	0x0002ce90
        /*13b4*/ 	.word	0x00000010
        /*13b8*/ 	.word	0x00029860
        /*13bc*/ 	.short	0x010a
        /*13be*/ 	.byte	0x3f
	.zero		1


	//   ....[70]....
        /*13c0*/ 	.word	0x0002d3d0
        /*13c4*/ 	.word	0x00000010
        /*13c8*/ 	.word	0x00029850
        /*13cc*/ 	.short	0x0101
        /*13ce*/ 	.byte	0x3f
	.zero		1


	//   ....[71]....
        /*13d0*/ 	.word	0x0002d420
        /*13d4*/ 	.word	0x00000010
        /*13d8*/ 	.word	0x00000000
        /*13dc*/ 	.short	0x0101
        /*13de*/ 	.byte	0x3f
	.zero		1


	//   ....[72]....
        /*13e0*/ 	.word	0x0002e740
        /*13e4*/ 	.word	0x00000000
        /*13e8*/ 	.word	0x00029820
        /*13ec*/ 	.short	0x010a
        /*13ee*/ 	.byte	0x3f
	.zero		1


	//   ....[73]....
        /*13f0*/ 	.word	0x0002e910
        /*13f4*/ 	.word	0x00000006
        /*13f8*/ 	.word	0x00000000
        /*13fc*/ 	.short	0x010a
        /*13fe*/ 	.byte	0x3f
	.zero		1


	//   ....[74]....
        /*1400*/ 	.word	0x0002e950
        /*1404*/ 	.word	0x00000007
        /*1408*/ 	.word	0x00000000
        /*140c*/ 	.short	0x010a
        /*140e*/ 	.byte	0x3f
	.zero		1


	//   ....[75]....
        /*1410*/ 	.word	0x0002e9a0
        /*1414*/ 	.word	0x00000004
        /*1418*/ 	.word	0x00029860
        /*141c*/ 	.short	0x010a
        /*141e*/ 	.byte	0x3f
	.zero		1


	//   ....[76]....
        /*1420*/ 	.word	0x0002e9f0
        /*1424*/ 	.word	0x00000003
        /*1428*/ 	.word	0x00029860
        /*142c*/ 	.short	0x010a
        /*142e*/ 	.byte	0x3f
	.zero		1


	//   ....[77]....
        /*1430*/ 	.word	0x0002ea30
        /*1434*/ 	.word	0x00000004
        /*1438*/ 	.word	0x00029880
        /*143c*/ 	.short	0x010a
        /*143e*/ 	.byte	0x3f
	.zero		1


	//   ....[78]....
        /*1440*/ 	.word	0x0002ea50
        /*1444*/ 	.word	0x00000003
        /*1448*/ 	.word	0x00029880
        /*144c*/ 	.short	0x010a
        /*144e*/ 	.byte	0x3f
	.zero		1


	//   ....[79]....
        /*1450*/ 	.word	0x0002eab0
        /*1454*/ 	.word	0x00000061
        /*1458*/ 	.word	0x00029890
        /*145c*/ 	.short	0x010a
        /*145e*/ 	.byte	0x3f
	.zero		1


	//   ....[80]....
        /*1460*/ 	.word	0x0002eb00
        /*1464*/ 	.word	0x00000061
        /*1468*/ 	.word	0x00029890
        /*146c*/ 	.short	0x010a
        /*146e*/ 	.byte	0x3f
	.zero		1


	//   ....[81]....
        /*1470*/ 	.word	0x0002eb50
        /*1474*/ 	.word	0x00000061
        /*1478*/ 	.word	0x00029890
        /*147c*/ 	.short	0x010a
        /*147e*/ 	.byte	0x3f
	.zero		1


	//   ....[82]....
        /*1480*/ 	.word	0x0002eba0
        /*1484*/ 	.word	0x00000061
        /*1488*/ 	.word	0x000298b0
        /*148c*/ 	.short	0x010a
        /*148e*/ 	.byte	0x3f
	.zero		1


	//   ....[83]....
        /*1490*/ 	.word	0x0002eeb0
        /*1494*/ 	.word	0x00000010
        /*1498*/ 	.word	0x00029800
        /*149c*/ 	.short	0x010a
        /*149e*/ 	.byte	0x3f
	.zero		1


	//   ....[84]....
        /*14a0*/ 	.word	0x0002f0c0
        /*14a4*/ 	.word	0x00000010
        /*14a8*/ 	.word	0x00029800
        /*14ac*/ 	.short	0x010a
        /*14ae*/ 	.byte	0x3f
	.zero		1


	//   ....[85]....
        /*14b0*/ 	.word	0x0002f110
        /*14b4*/ 	.word	0x00000003
        /*14b8*/ 	.word	0x00029830
        /*14bc*/ 	.short	0x010a
        /*14be*/ 	.byte	0x3f
	.zero		1


	//   ....[86]....
        /*14c0*/ 	.word	0x0002f160
        /*14c4*/ 	.word	0x0000000b
        /*14c8*/ 	.word	0x00029830
        /*14cc*/ 	.short	0x010a
        /*14ce*/ 	.byte	0x3f
	.zero		1


	//   ....[87]....
        /*14d0*/ 	.word	0x0002f1b0
        /*14d4*/ 	.word	0x0000000a
        /*14d8*/ 	.word	0x00029850
        /*14dc*/ 	.short	0x010a
        /*14de*/ 	.byte	0x3f
	.zero		1


	//   ....[88]....
        /*14e0*/ 	.word	0x0002f200
        /*14e4*/ 	.word	0x00000000
        /*14e8*/ 	.word	0x00029830
        /*14ec*/ 	.short	0x010a
        /*14ee*/ 	.byte	0x3f
	.zero		1


	//   ....[89]....
        /*14f0*/ 	.word	0x0002f250
        /*14f4*/ 	.word	0x00000008
        /*14f8*/ 	.word	0x00029850
        /*14fc*/ 	.short	0x010a
        /*14fe*/ 	.byte	0x3f
	.zero		1


	//   ....[90]....
        /*1500*/ 	.word	0x0002f2a0
        /*1504*/ 	.word	0x00000014
        /*1508*/ 	.word	0x00029850
        /*150c*/ 	.short	0x010a
        /*150e*/ 	.byte	0x3f
	.zero		1


	//   ....[91]....
        /*1510*/ 	.word	0x00031c40
        /*1514*/ 	.word	0x00000012
        /*1518*/ 	.word	0x00029820
        /*151c*/ 	.short	0x010a
        /*151e*/ 	.byte	0x3f
	.zero		1


	//   ....[92]....
        /*1520*/ 	.word	0x00031c90
        /*1524*/ 	.word	0x00000007
        /*1528*/ 	.word	0x000298a0
        /*152c*/ 	.short	0x010a
        /*152e*/ 	.byte	0x3f
	.zero		1


	//   ....[93]....
        /*1530*/ 	.word	0x00031ce0
        /*1534*/ 	.word	0x00000007
        /*1538*/ 	.word	0x000298c0
        /*153c*/ 	.short	0x010a
        /*153e*/ 	.byte	0x3f
	.zero		1


	//   ....[94]....
        /*1540*/ 	.word	0x00031d30
        /*1544*/ 	.word	0x00000008
        /*1548*/ 	.word	0x000298a0
        /*154c*/ 	.short	0x010a
        /*154e*/ 	.byte	0x3f
	.zero		1


	//   ....[95]....
        /*1550*/ 	.word	0x00031d80
        /*1554*/ 	.word	0x00000008
        /*1558*/ 	.word	0x000298c0
        /*155c*/ 	.short	0x010a
        /*155e*/ 	.byte	0x3f
	.zero		1


	//   ....[96]....
        /*1560*/ 	.word	0x00031f20
        /*1564*/ 	.word	0x00000002
        /*1568*/ 	.word	0x00029880
        /*156c*/ 	.short	0x010a
        /*156e*/ 	.byte	0x3f
	.zero		1


	//   ....[97]....
        /*1570*/ 	.word	0x00031f70
        /*1574*/ 	.word	0x00000002
        /*1578*/ 	.word	0x00029840
        /*157c*/ 	.short	0x010a
        /*157e*/ 	.byte	0x3f
	.zero		1


	//   ....[98]....
        /*1580*/ 	.word	0x00032570
        /*1584*/ 	.word	0x00000012
        /*1588*/ 	.word	0x00029820
        /*158c*/ 	.short	0x010a
        /*158e*/ 	.byte	0x3f
	.zero		1


	//   ....[99]....
        /*1590*/ 	.word	0x000325c0
        /*1594*/ 	.word	0x00000005
        /*1598*/ 	.word	0x00029880
        /*159c*/ 	.short	0x010a
        /*159e*/ 	.byte	0x3f
	.zero		1


	//   ....[100]....
        /*15a0*/ 	.word	0x00032610
        /*15a4*/ 	.word	0x00000005
        /*15a8*/ 	.word	0x00029840
        /*15ac*/ 	.short	0x010a
        /*15ae*/ 	.byte	0x3f
	.zero		1


	//   ....[101]....
        /*15b0*/ 	.word	0x00032660
        /*15b4*/ 	.word	0x00000014
        /*15b8*/ 	.word	0x00029870
        /*15bc*/ 	.short	0x010a
        /*15be*/ 	.byte	0x3f
	.zero		1


	//   ....[102]....
        /*15c0*/ 	.word	0x000326b0
        /*15c4*/ 	.word	0x00000014
        /*15c8*/ 	.word	0x00029860
        /*15cc*/ 	.short	0x010a
        /*15ce*/ 	.byte	0x3f
	.zero		1


	//   ....[103]....
        /*15d0*/ 	.word	0x00032700
        /*15d4*/ 	.word	0x00000010
        /*15d8*/ 	.word	0x00029870
        /*15dc*/ 	.short	0x010a
        /*15de*/ 	.byte	0x3f
	.zero		1


	//   ....[104]....
        /*15e0*/ 	.word	0x00032750
        /*15e4*/ 	.word	0x00000010
        /*15e8*/ 	.word	0x00029860
        /*15ec*/ 	.short	0x010a
        /*15ee*/ 	.byte	0x3f
	.zero		1


	//   ....[105]....
        /*15f0*/ 	.word	0x000332d0
        /*15f4*/ 	.word	0x00000000
        /*15f8*/ 	.word	0x00029820
        /*15fc*/ 	.short	0x010a
        /*15fe*/ 	.byte	0x3f
	.zero		1


	//   ....[106]....
        /*1600*/ 	.word	0x00033470
        /*1604*/ 	.word	0x00000006
        /*1608*/ 	.word	0x00000000
        /*160c*/ 	.short	0x010a
        /*160e*/ 	.byte	0x3f
	.zero		1


	//   ....[107]....
        /*1610*/ 	.word	0x000334c0
        /*1614*/ 	.word	0x00000007
        /*1618*/ 	.word	0x00000000
        /*161c*/ 	.short	0x010a
        /*161e*/ 	.byte	0x3f
	.zero		1


	//   ....[108]....
        /*1620*/ 	.word	0x00033510
        /*1624*/ 	.word	0x00000004
        /*1628*/ 	.word	0x00029860
        /*162c*/ 	.short	0x010a
        /*162e*/ 	.byte	0x3f
	.zero		1


	//   ....[109]....
        /*1630*/ 	.word	0x00033560
        /*1634*/ 	.word	0x00000003
        /*1638*/ 	.word	0x00029860
        /*163c*/ 	.short	0x010a
        /*163e*/ 	.byte	0x3f
	.zero		1


	//   ....[110]....
        /*1640*/ 	.word	0x000335b0
        /*1644*/ 	.word	0x00000004
        /*1648*/ 	.word	0x00029880
        /*164c*/ 	.short	0x010a
        /*164e*/ 	.byte	0x3f
	.zero		1


	//----- nvinfo : EIATTR_NUM_MBARRIERS
	.align		4
.L_328:
        /*1650*/ 	.byte	0x03, 0x38
        /*1652*/ 	.short	0x0016


	//----- nvinfo : EIATTR_EXIT_INSTR_OFFSETS
	.align		4
        /*1654*/ 	.byte	0x04, 0x1c
        /*1656*/ 	.short	(.L_330 - .L_329)


	//   ....[0]....
.L_329:
        /*1658*/ 	.word	0x0002eaa0


	//----- nvinfo : EIATTR_MAX_THREADS
	.align		4
.L_330:
        /*165c*/ 	.byte	0x04, 0x05
        /*165e*/ 	.short	(.L_332 - .L_331)
.L_331:
        /*1660*/ 	.word	0x00000180
        /*1664*/ 	.word	0x00000001
        /*1668*/ 	.word	0x00000001


	//----- nvinfo : EIATTR_CRS_STACK_SIZE
	.align		4
.L_332:
        /*166c*/ 	.byte	0x04, 0x1e
        /*166e*/ 	.short	(.L_334 - .L_333)
.L_333:
        /*1670*/ 	.word	0x00000000


	//----- nvinfo : EIATTR_CBANK_PARAM_SIZE
	.align		4
.L_334:
        /*1674*/ 	.byte	0x03, 0x19
        /*1676*/ 	.short	0x0af0


	//----- nvinfo : EIATTR_PARAM_CBANK
	.align		4
        /*1678*/ 	.byte	0x04, 0x0a
        /*167a*/ 	.short	(.L_336 - .L_335)
	.align		4
.L_335:
        /*167c*/ 	.word	index@(.nv.constant0._ZN7cutlass13device_kernelIN5flash11enable_sm90INS1_16FlashAttnFwdSm90INS1_25CollectiveMainloopFwdSm90ILi2EN4cute5tupleIJNS5_1CILi1EEES8_S8_EEENS6_IJNS7_ILi128EEENS7_ILi160EEENS7_ILi192EEEEEELi128ENS_12float_e4m3_tEfNS_4arch4Sm90ELb1ELb0ELb0ELb1ELb0ELb1ELb0ELb1ELb1ELb1ELb1ELb0EEENS1_21CollectiveEpilogueFwdINS6_IJSA_SA_SB_EEES9_NS_10bfloat16_tESG_Li256ELb1ELb1ELb1ELb1EEENS1_36VarlenDynamicPersistentTileSchedulerILi128ELi160ELi256ELi128ELb1ELb1ELb1ELb1ELb1ELb1EEEEEEEEEvNT_6ParamsE)
        /*1680*/ 	.short	0x0210
        /*1682*/ 	.short	0x0af0


	//----- nvinfo : EIATTR_SW_WAR
	.align		4
.L_336:
        /*1684*/ 	.byte	0x04, 0x36
        /*1686*/ 	.short	(.L_338 - .L_337)
.L_337:
        /*1688*/ 	.word	0x00000008
.L_338:


//--------------------- .nv.callgraph             --------------------------
	.section	.nv.callgraph,"",@"SHT_CUDA_CALLGRAPH"
	.align	4
	.sectionentsize	8
	.align		4
        /*0000*/ 	.word	0x00000000
	.align		4
        /*0004*/ 	.word	0xffffffff
	.align		4
        /*0008*/ 	.word	index@(_ZN7cutlass13device_kernelIN5flash11enable_sm90INS1_16FlashAttnFwdSm90INS1_25CollectiveMainloopFwdSm90ILi2EN4cute5tupleIJNS5_1CILi1EEES8_S8_EEENS6_IJNS7_ILi128EEENS7_ILi160EEENS7_ILi192EEEEEELi128ENS_12float_e4m3_tEfNS_4arch4Sm90ELb0ELb0ELb0ELb0ELb0ELb0ELb0ELb1ELb1ELb1ELb1ELb0EEENS1_21CollectiveEpilogueFwdINS6_IJSA_SA_SB_EEES9_NS_10bfloat16_tESG_Li256ELb0ELb1ELb1ELb1EEENS1_19SingleTileSchedulerILb0ELb1ELb1ELi128EEEEEEEEEvNT_6ParamsE)
	.align		4
        /*000c*/ 	.word	index@(__assertfail)
	.align		4
        /*0010*/ 	.word	index@(_ZN7cutlass13device_kernelIN5flash11enable_sm90INS1_16FlashAttnFwdSm90INS1_25CollectiveMainloopFwdSm90ILi2EN4cute5tupleIJNS5_1CILi1EEES8_S8_EEENS6_IJNS7_ILi128EEENS7_ILi160EEENS7_ILi192EEEEEELi128ENS_12float_e4m3_tEfNS_4arch4Sm90ELb0ELb0ELb0ELb1ELb0ELb0ELb0ELb1ELb1ELb1ELb1ELb0EEENS1_21CollectiveEpilogueFwdINS6_IJSA_SA_SB_EEES9_NS_10bfloat16_tESG_Li256ELb1ELb1ELb1ELb1EEENS1_36VarlenDynamicPersistentTileSchedulerILi128ELi160ELi256ELi128ELb1ELb1ELb1ELb0ELb1ELb1EEEEEEEEEvNT_6ParamsE)
	.align		4
        /*0014*/ 	.word	index@(__assertfail)
	.align		4
        /*0018*/ 	.word	index@(_ZN7cutlass13device_kernelIN5flash11enable_sm90INS1_16FlashAttnFwdSm90INS1_25CollectiveMainloopFwdSm90ILi2EN4cute5tupleIJNS5_1CILi1EEES8_S8_EEENS6_IJNS7_ILi128EEENS7_ILi160EEENS7_ILi192EEEEEELi128ENS_12float_e4m3_tEfNS_4arch4Sm90ELb0ELb0ELb0ELb1ELb0ELb1ELb0ELb1ELb1ELb1ELb1ELb0EEENS1_21CollectiveEpilogueFwdINS6_IJSA_SA_SB_EEES9_NS_10bfloat16_tESG_Li256ELb1ELb1ELb1ELb1EEENS1_36VarlenDynamicPersistentTileSchedulerILi128ELi160ELi256ELi128ELb1ELb1ELb1ELb0ELb1ELb1EEEEEEEEEvNT_6ParamsE)
	.align		4
        /*001c*/ 	.word	index@(__assertfail)
	.align		4
        /*0020*/ 	.word	index@(_ZN7cutlass13device_kernelIN5flash11enable_sm90INS1_16FlashAttnFwdSm90INS1_25CollectiveMainloopFwdSm90ILi2EN4cute5tupleIJNS5_1CILi1EEES8_S8_EEENS6_IJNS7_ILi128EEENS7_ILi160EEENS7_ILi192EEEEEELi128ENS_12float_e4m3_tEfNS_4arch4Sm90ELb0ELb1ELb0ELb0ELb0ELb0ELb0ELb1ELb1ELb1ELb1ELb0EEENS1_21CollectiveEpilogueFwdINS6_IJSA_SA_SB_EEES9_NS_10bfloat16_tESG_Li256ELb0ELb1ELb1ELb1EEENS1_19SingleTileSchedulerILb0ELb1ELb1ELi128EEEEEEEEEvNT_6ParamsE)
	.align		4
        /*0024*/ 	.word	index@(__assertfail)
	.align		4
        /*0028*/ 	.word	index@(_ZN7cutlass13device_kernelIN5flash11enable_sm90INS1_16FlashAttnFwdSm90INS1_25CollectiveMainloopFwdSm90ILi2EN4cute5tupleIJNS5_1CILi1EEES8_S8_EEENS6_IJNS7_ILi128EEENS7_ILi160EEENS7_ILi192EEEEEELi128ENS_12float_e4m3_tEfNS_4arch4Sm90ELb0ELb1ELb0ELb1ELb0ELb0ELb0ELb1ELb1ELb1ELb1ELb0EEENS1_21CollectiveEpilogueFwdINS6_IJSA_SA_SB_EEES9_NS_10bfloat16_tESG_Li256ELb1ELb1ELb1ELb1EEENS1_36VarlenDynamicPersistentTileSchedulerILi128ELi160ELi256ELi128ELb1ELb1ELb1ELb1ELb0ELb1EEEEEEEEEvNT_6ParamsE)
	.align		4
        /*002c*/ 	.word	index@(__assertfail)
	.align		4
        /*0030*/ 	.word	index@(_ZN7cutlass13device_kernelIN5flash11enable_sm90INS1_16FlashAttnFwdSm90INS1_25CollectiveMainloopFwdSm90ILi2EN4cute5tupleIJNS5_1CILi1EEES8_S8_EEENS6_IJNS7_ILi128EEENS7_ILi160EEENS7_ILi192EEEEEELi128ENS_12float_e4m3_tEfNS_4arch4Sm90ELb0ELb1ELb0ELb1ELb0ELb1ELb0ELb1ELb1ELb1ELb1ELb0EEENS1_21CollectiveEpilogueFwdINS6_IJSA_SA_SB_EEES9_NS_10bfloat16_tESG_Li256ELb1ELb1ELb1ELb1EEENS1_36VarlenDynamicPersistentTileSchedulerILi128ELi160ELi256ELi128ELb1ELb1ELb1ELb1ELb0ELb1EEEEEEEEEvNT_6ParamsE)
	.align		4
        /*0034*/ 	.word	index@(__assertfail)
	.align		4
        /*0038*/ 	.word	index@(_ZN7cutlass13device_kernelIN5flash11enable_sm90INS1_16FlashAttnFwdSm90INS1_25CollectiveMainloopFwdSm90ILi2EN4cute5tupleIJNS5_1CILi1EEES8_S8_EEENS6_IJNS7_ILi128EEENS7_ILi160EEENS7_ILi192EEEEEELi128ENS_12float_e4m3_tEfNS_4arch4Sm90ELb1ELb0ELb0ELb0ELb0ELb0ELb0ELb1ELb1ELb1ELb1ELb0EEENS1_21CollectiveEpilogueFwdINS6_IJSA_SA_SB_EEES9_NS_10bfloat16_tESG_Li256ELb0ELb1ELb1ELb1EEENS1_19SingleTileSchedulerILb0ELb1ELb1ELi128EEEEEEEEEvNT_6ParamsE)
	.align		4
        /*003c*/ 	.word	index@(__assertfail)
	.align		4
        /*0040*/ 	.word	index@(_ZN7cutlass13device_kernelIN5flash11enable_sm90INS1_16FlashAttnFwdSm90INS1_25CollectiveMainloopFwdSm90ILi2EN4cute5tupleIJNS5_1CILi1EEES8_S8_EEENS6_IJNS7_ILi128EEENS7_ILi160EEENS7_ILi192EEEEEELi128ENS_12float_e4m3_tEfNS_4arch4Sm90ELb1ELb0ELb0ELb1ELb0ELb0ELb0ELb1ELb1ELb1ELb1ELb0EEENS1_21CollectiveEpilogueFwdINS6_IJSA_SA_SB_EEES9_NS_10bfloat16_tESG_Li256ELb1ELb1ELb1ELb1EEENS1_36VarlenDynamicPersistentTileSchedulerILi128ELi160ELi256ELi128ELb1ELb1ELb1ELb1ELb1ELb1EEEEEEEEEvNT_6ParamsE)
	.align		4
        /*0044*/ 	.word	index@(__assertfail)
	.align		4
        /*0048*/ 	.word	index@(_ZN7cutlass13device_kernelIN5flash11enable_sm90INS1_16FlashAttnFwdSm90INS1_25CollectiveMainloopFwdSm90ILi2EN4cute5tupleIJNS5_1CILi1EEES8_S8_EEENS6_IJNS7_ILi128EEENS7_ILi160EEENS7_ILi192EEEEEELi128ENS_12float_e4m3_tEfNS_4arch4Sm90ELb1ELb0ELb0ELb1ELb0ELb1ELb0ELb1ELb1ELb1ELb1ELb0EEENS1_21CollectiveEpilogueFwdINS6_IJSA_SA_SB_EEES9_NS_10bfloat16_tESG_Li256ELb1ELb1ELb1ELb1EEENS1_36VarlenDynamicPersistentTileSchedulerILi128ELi160ELi256ELi128ELb1ELb1ELb1ELb1ELb1ELb1EEEEEEEEEvNT_6ParamsE)
	.align		4
        /*004c*/ 	.word	index@(__assertfail)
	.align		4
        /*0050*/ 	.word	0x00000000
	.align		4
        /*0054*/ 	.word	0xfffffffe
	.align		4
        /*0058*/ 	.word	0x00000000
	.align		4
        /*005c*/ 	.word	0xfffffffd
	.align		4
        /*0060*/ 	.word	0x00000000
	.align		4
        /*0064*/ 	.word	0xfffffffc


//--------------------- .nv.constant4             --------------------------
	.section	.nv.constant4,"a",@progbits
	.align	8
	.align		8
.nv.constant4:
        /*0000*/ 	.dword	__assertfail
	.align		8
        /*0008*/ 	.dword	__unnamed_1
	.align		8
        /*0010*/ 	.dword	__unnamed_2
	.align		8
        /*0018*/ 	.dword	__unnamed_3
	.align		8
        /*0020*/ 	.dword	__unnamed_4
	.align		8
        /*0028*/ 	.dword	__unnamed_5
	.align		8
        /*0030*/ 	.dword	__unnamed_6
	.align		8
        /*0038*/ 	.dword	__unnamed_7
	.align		8
        /*0040*/ 	.dword	_ZZN5flash28permute_output_fp8_VcolmajorIN4cute6TensorINS1_11ArrayEngineIfLm64EEENS1_6LayoutINS1_5tupleIJNS6_IJNS1_1CILi2EEES8_NS7_ILi16EEEEEENS7_ILi1EEESB_EEENS6_IJNS6_IJSB_S8_NS7_ILi4EEEEEENS7_ILi0EEESF_EEEEEEEEEvRT_E9upper_map
	.align		8
        /*0048*/ 	.dword	_ZN76_INTERNAL_afc1836f_40_flash_fwd_hdim192_128_e4m3_split_sm90_cu_882f9858_30504cuda3std3__45__cpo5beginE
	.align		8
        /*0050*/ 	.dword	_ZN76_INTERNAL_afc1836f_40_flash_fwd_hdim192_128_e4m3_split_sm90_cu_882f9858_30504cuda3std3__45__cpo3endE
	.align		8
        /*0058*/ 	.dword	_ZN76_INTERNAL_afc1836f_40_flash_fwd_hdim192_128_e4m3_split_sm90_cu_882f9858_30504cuda3std3__45__cpo6cbeginE
	.align		8
        /*0060*/ 	.dword	_ZN76_INTERNAL_afc1836f_40_flash_fwd_hdim192_128_e4m3_split_sm90_cu_882f9858_30504cuda3std3__45__cpo4cendE
	.align		8
        /*0068*/ 	.dword	_ZN76_INTERNAL_afc1836f_40_flash_fwd_hdim192_128_e4m3_split_sm90_cu_882f9858_30504cuda3std3__478_GLOBAL__N__afc1836f_40_flash_fwd_hdim192_128_e4m3_split_sm90_cu_882f9858_30506ignoreE
	.align		8
        /*0070*/ 	.dword	_ZN76_INTERNAL_afc1836f_40_flash_fwd_hdim192_128_e4m3_split_sm90_cu_882f9858_30504cuda3std3__419piecewise_constructE
	.align		8
        /*0078*/ 	.dword	_ZN76_INTERNAL_afc1836f_40_flash_fwd_hdim192_128_e4m3_split_sm90_cu_882f9858_30504cuda3std3__48in_placeE
	.align		8
        /*0080*/ 	.dword	_ZN76_INTERNAL_afc1836f_40_flash_fwd_hdim192_128_e4m3_split_sm90_cu_882f9858_30504cuda3std6ranges3__45__cpo4swapE
	.align		8
        /*0088*/ 	.dword	_ZN76_INTERNAL_afc1836f_40_flash_fwd_hdim192_128_e4m3_split_sm90_cu_882f9858_30504cuda3std6ranges3__45__cpo9iter_moveE
	.align		8
        /*0090*/ 	.dword	_ZN76_INTERNAL_afc1836f_40_flash_fwd_hdim192_128_e4m3_split_sm90_cu_882f9858_30504cute7productE
	.align		8
        /*0098*/ 	.dword	_ZN76_INTERNAL_afc1836f_40_flash_fwd_hdim192_128_e4m3_split_sm90_cu_882f9858_30504cute1_E
	.align		8
        /*00a0*/ 	.dword	$str$23
	.align		8
        /*00a8*/ 	.dword	$str$24


//--------------------- .text._ZN7cutlass13device_kernelIN5flash11enable_sm90INS1_16FlashAttnFwdSm90INS1_25CollectiveMainloopFwdSm90ILi2EN4cute5tupleIJNS5_1CILi1EEES8_S8_EEENS6_IJNS7_ILi128EEENS7_ILi160EEENS7_ILi192EEEEEELi128ENS_12float_e4m3_tEfNS_4arch4Sm90ELb0ELb0ELb0ELb0ELb0ELb0ELb0ELb1ELb1ELb1ELb1ELb0EEENS1_21CollectiveEpilogueFwdINS6_IJSA_SA_SB_EEES9_NS_10bfloat16_tESG_Li256ELb0ELb1ELb1ELb1EEENS1_19SingleTileSchedulerILb0ELb1ELb1ELi128EEEEEEEEEvNT_6ParamsE --------------------------
	.section	.text._ZN7cutlass13device_kernelIN5flash11enable_sm90INS1_16FlashAttnFwdSm90INS1_25CollectiveMainloopFwdSm90ILi2EN4cute5tupleIJNS5_1CILi1EEES8_S8_EEENS6_IJNS7_ILi128EEENS7_ILi160EEENS7_ILi192EEEEEELi128ENS_12float_e4m3_tEfNS_4arch4Sm90ELb0ELb0ELb0ELb0ELb0ELb0ELb0ELb1ELb1ELb1ELb1ELb0EEENS1_21CollectiveEpilogueFwdINS6_IJSA_SA_SB_EEES9_NS_10bfloat16_tESG_Li256ELb0ELb1ELb1ELb1EEENS1_19SingleTileSchedulerILb0ELb1ELb1ELi128EEEEEEEEEvNT_6ParamsE,"ax",@progbits
	.align	128
.text._ZN7cutlass13device_kernelIN5flash11enable_sm90INS1_16FlashAttnFwdSm90INS1_25CollectiveMainloopFwdSm90ILi2EN4cute5tupleIJNS5_1CILi1EEES8_S8_EEENS6_IJNS7_ILi128EEENS7_ILi160EEENS7_ILi192EEEEEELi128ENS_12float_e4m3_tEfNS_4arch4Sm90ELb0ELb0ELb0ELb0ELb0ELb0ELb0ELb1ELb1ELb1ELb1ELb0EEENS1_21CollectiveEpilogueFwdINS6_IJSA_SA_SB_EEES9_NS_10bfloat16_tESG_Li256ELb0ELb1ELb1ELb1EEENS1_19SingleTileSchedulerILb0ELb1ELb1ELi128EEEEEEEEEvNT_6ParamsE:
        .type           _ZN7cutlass13device_kernelIN5flash11enable_sm90INS1_16FlashAttnFwdSm90INS1_25CollectiveMainloopFwdSm90ILi2EN4cute5tupleIJNS5_1CILi1EEES8_S8_EEENS6_IJNS7_ILi128EEENS7_ILi160EEENS7_ILi192EEEEEELi128ENS_12float_e4m3_tEfNS_4arch4Sm90ELb0ELb0ELb0ELb0ELb0ELb0ELb0ELb1ELb1ELb1ELb1ELb0EEENS1_21CollectiveEpilogueFwdINS6_IJSA_SA_SB_EEES9_NS_10bfloat16_tESG_Li256ELb0ELb1ELb1ELb1EEENS1_19SingleTileSchedulerILb0ELb1ELb1ELi128EEEEEEEEEvNT_6ParamsE,@function
        .size           _ZN7cutlass13device_kernelIN5flash11enable_sm90INS1_16FlashAttnFwdSm90INS1_25CollectiveMainloopFwdSm90ILi2EN4cute5tupleIJNS5_1CILi1EEES8_S8_EEENS6_IJNS7_ILi128EEENS7_ILi160EEENS7_ILi192EEEEEELi128ENS_12float_e4m3_tEfNS_4arch4Sm90ELb0ELb0ELb0ELb0ELb0ELb0ELb0ELb1ELb1ELb1ELb1ELb0EEENS1_21CollectiveEpilogueFwdINS6_IJSA_SA_SB_EEES9_NS_10bfloat16_tESG_Li256ELb0ELb1ELb1ELb1EEENS1_19SingleTileSchedulerILb0ELb1ELb1ELi128EEEEEEEEEvNT_6ParamsE,(.L_x_2844 - _ZN7cutlass13device_kernelIN5flash11enable_sm90INS1_16FlashAttnFwdSm90INS1_25CollectiveMainloopFwdSm90ILi2EN4cute5tupleIJNS5_1CILi1EEES8_S8_EEENS6_IJNS7_ILi128EEENS7_ILi160EEENS7_ILi192EEEEEELi128ENS_12float_e4m3_tEfNS_4arch4Sm90ELb0ELb0ELb0ELb0ELb0ELb0ELb0ELb1ELb1ELb1ELb1ELb0EEENS1_21CollectiveEpilogueFwdINS6_IJSA_SA_SB_EEES9_NS_10bfloat16_tESG_Li256ELb0ELb1ELb1ELb1EEENS1_19SingleTileSchedulerILb0ELb1ELb1ELi128EEEEEEEEEvNT_6ParamsE)
        .other          _ZN7cutlass13device_kernelIN5flash11enable_sm90INS1_16FlashAttnFwdSm90INS1_25CollectiveMainloopFwdSm90ILi2EN4cute5tupleIJNS5_1CILi1EEES8_S8_EEENS6_IJNS7_ILi128EEENS7_ILi160EEENS7_ILi192EEEEEELi128ENS_12float_e4m3_tEfNS_4arch4Sm90ELb0ELb0ELb0ELb0ELb0ELb0ELb0ELb1ELb1ELb1ELb1ELb0EEENS1_21CollectiveEpilogueFwdINS6_IJSA_SA_SB_EEES9_NS_10bfloat16_tESG_Li256ELb0ELb1ELb1ELb1EEENS1_19SingleTileSchedulerILb0ELb1ELb1ELi128EEEEEEEEEvNT_6ParamsE,@"STO_CUDA_ENTRY STV_DEFAULT"
_ZN7cutlass13device_kernelIN5flash11enable_sm90INS1_16FlashAttnFwdSm90INS1_25CollectiveMainloopFwdSm90ILi2EN4cute5tupleIJNS5_1CILi1EEES8_S8_EEENS6_IJNS7_ILi128EEENS7_ILi160EEENS7_ILi192EEEEEELi128ENS_12float_e4m3_tEfNS_4arch4Sm90ELb0ELb0ELb0ELb0ELb0ELb0ELb0ELb1ELb1ELb1ELb1ELb0EEENS1_21CollectiveEpilogueFwdINS6_IJSA_SA_SB_EEES9_NS_10bfloat16_tESG_Li256ELb0ELb1ELb1ELb1EEENS1_19SingleTileSchedulerILb0ELb1ELb1ELi128EEEEEEEEEvNT_6ParamsE:
[----:B------:R-:W0:Y:S02]  /*0000*/  LDC R1, c[0x0][0x28] ;  /* 0x00000a00ff017b82 */ /* 0x000e240000000800 */
[----:B0-----:R-:W-:Y:S01]  /*0010*/  VIADD R1, R1, 0xffffffd8 ;  /* 0xffffffd801017836 */ /* 0x001fe20000000000 */
[----:B------:R-:W0:Y:S01]  /*0020*/  S2R R19, SR_TID.X ;  /* 0x0000000000137919 */ /* 0x000e220000002100 */
[----:B------:R-:W-:Y:S01]  /*0030*/  ELECT P0, URZ, PT ;  /* 0x00000000003f782f */ /* 0x000fe20003800000 */
[----:B------:R-:W-:Y:S01]  /*0040*/  BSSY B0, `(.L_x_0) ;  /* 0x000000d000007945 */ /* 0x000fe20003800000 */
[----:B0-----:R-:W-:-:S05]  /*0050*/  SHF.R.U32.HI R0, RZ, 0x5, R19 ;  /* 0x00000005ff007819 */ /* 0x001fca0000011613 */
[----:B------:R-:W0:Y:S02]  /*0060*/  SHFL.IDX PT, R2, R0, RZ, 0x1f ;  /* 0x00001fff00027589 */ /* 0x000e2400000e0000 */
[----:B0-----:R-:W-:-:S13]  /*0070*/  ISETP.EQ.AND P0, PT, R2, RZ, P0 ;  /* 0x000000ff0200720c */ /* 0x001fda0000702270 */
[----:B------:R-:W-:Y:S05]  /*0080*/  @!P0 BRA `(.L_x_1) ;  /* 0x0000000000208947 */ /* 0x000fea0003800000 */
[----:B------:R-:W-:Y:S02]  /*0090*/  ULDC.64 UR4, c[0x0][0x198] ;  /* 0x0000660000047ab9 */ /* 0x000fe40000000a00 */
[----:B------:R-:W-:Y:S02]  /*00a0*/  UIADD3 UR6, UP0, UR4, 0x370, URZ ;  /* 0x0000037004067890 */ /* 0x000fe4000ff1e03f */
[----:B------:R-:W-:Y:S02]  /*00b0*/  UIADD3 UR4, UP1, UR4, 0x470, URZ ;  /* 0x0000047004047890 */ /* 0x000fe4000ff3e03f */
[----:B------:R-:W-:Y:S02]  /*00c0*/  UIADD3.X UR7, URZ, UR5, URZ, UP0, !UPT ;  /* 0x000000053f077290 */ /* 0x000fe400087fe43f */
[----:B------:R-:W-:-:S07]  /*00d0*/  UIADD3.X UR5, URZ, UR5, URZ, UP1, !UPT ;  /* 0x000000053f057290 */ /* 0x000fce0008ffe43f */
[----:B------:R0:W-:Y:S02]  /*00e0*/  UTMACCTL.PF [UR6] ;  /* 0x00000000060079b9 */ /* 0x0001e40008040000 */
[----:B------:R0:W-:Y:S02]  /*00f0*/  UTMACCTL.PF [UR4] ;  /* 0x00000000040079b9 */ /* 0x0001e40008040000 */
[----:B0-----:R-:W-:Y:S01]  /*0100*/  NOP ;  /* 0x0000000000007918 */ /* 0x001fe20000000000 */
.L_x_1:
[----:B------:R-:W-:Y:S05]  /*0110*/  BSYNC B0 ;  /* 0x0000000000007941 */ /* 0x000fea0003800000 */
.L_x_0:
[----:B------:R-:W-:Y:S01]  /*0120*/  VOTEU.ANY UP0, P0 ;  /* 0x00000000003f7886 */ /* 0x000fe20000000100 */
[----:B------:R-:W0:Y:S01]  /*0130*/  SHFL.IDX PT, R2, R0, RZ, 0x1f ;  /* 0x00001fff00027589 */ /* 0x000e2200000e0000 */
[----:B------:R-:W-:Y:S01]  /*0140*/  UMOV UR4, 0x80 ;  /* 0x0000008000047882 */ /* 0x000fe20000000000 */
[----:B------:R-:W-:Y:S01]  /*0150*/  UMOV UR7, 0x100 ;  /* 0x0000010000077882 */ /* 0x000fe20000000000 */
[----:B------:R-:W-:Y:S01]  /*0160*/  SHF.R.U32.HI R18, RZ, 0x7, R19 ;  /* 0x00000007ff127819 */ /* 0x000fe20000011613 */
[----:B------:R-:W1:Y:S01]  /*0170*/  @UP0 S2UR UR8, SR_CgaCtaId ;  /* 0x00000000000809c3 */ /* 0x000e620000008800 */
[----:B------:R-:W-:Y:S01]  /*0180*/  @UP0 UMOV UR6, 0x400 ;  /* 0x0000040000060882 */ /* 0x000fe20000000000 */
[----:B------:R-:W-:-:S04]  /*0190*/  @UP0 UIADD3 UR4, -UR4, 0x100000, URZ ;  /* 0x0010000004040890 */ /* 0x000fc8000fffe13f */
[----:B------:R-:W-:Y:S02]  /*01a0*/  @UP0 USHF.L.U32 UR5, UR4, 0xb, URZ ;  /* 0x0000000b04050899 */ /* 0x000fe4000800063f */
[----:B------:R-:W-:Y:S01]  /*01b0*/  @UP0 USHF.L.U32 UR4, UR4, 0x1, URZ ;  /* 0x0000000104040899 */ /* 0x000fe2000800063f */
[----:B------:R-:W-:Y:S01]  /*01c0*/  VOTEU.ANY UP1, P0 ;  /* 0x00000000003f7886 */ /* 0x000fe20000020100 */
[----:B0-----:R-:W-:Y:S02]  /*01d0*/  ISETP.NE.AND P1, PT, R2, RZ, PT ;  /* 0x000000ff0200720c */ /* 0x001fe40003f25270 */
[----:B------:R0:W2:Y:S01]  /*01e0*/  SHFL.IDX PT, R2, R18, RZ, 0x1f ;  /* 0x00001fff12027589 */ /* 0x0000a200000e0000 */
[----:B-1----:R-:W-:Y:S02]  /*01f0*/  @UP0 ULEA UR8, UR8, UR6, 0x18 ;  /* 0x0000000608080291 */ /* 0x002fe4000f8ec03f */
[----:B------:R-:W-:-:S04]  /*0200*/  @UP0 UIADD3 UR6, -UR7, 0x100000, URZ ;  /* 0x0010000007060890 */ /* 0x000fc8000fffe13f */
[----:B------:R-:W-:Y:S02]  /*0210*/  @UP0 USHF.L.U32 UR7, UR6, 0xb, URZ ;  /* 0x0000000b06070899 */ /* 0x000fe4000800063f */
[----:B------:R-:W-:Y:S01]  /*0220*/  @UP0 USHF.L.U32 UR6, UR6, 0x1, URZ ;  /* 0x0000000106060899 */ /* 0x000fe2000800063f */
[----:B------:R-:W-:Y:S01]  /*0230*/  VOTEU.ANY UP0, P0 ;  /* 0x00000000003f7886 */ /* 0x000fe20000000100 */
[----:B------:R-:W1:Y:S04]  /*0240*/  FENCE.VIEW.ASYNC.S ;  /* 0x00000000000073c6 */ /* 0x000e680000000000 */
[----:B-1----:R0:W1:Y:S06]  /*0250*/  @UP0 SYNCS.EXCH.64 URZ, [UR8+0x29800], UR4 ;  /* 0x02980004083f05b2 */ /* 0x00206c0008000100 */
[----:B------:R0:W3:Y:S02]  /*0260*/  @UP1 SYNCS.EXCH.64 URZ, [UR8+0x29820], UR6 ;  /* 0x02982006083f15b2 */ /* 0x0000e40008000100 */
[----:B0-----:R-:W-:Y:S05]  /*0270*/  @P1 BRA `(.L_x_2) ;  /* 0x0000000000481947 */ /* 0x001fea0003800000 */
[----:B------:R-:W0:Y:S01]  /*0280*/  S2UR UR5, SR_CgaCtaId ;  /* 0x00000000000579c3 */ /* 0x000e220000008800 */
[----:B------:R-:W-:Y:S01]  /*0290*/  UMOV UR4, 0x400 ;  /* 0x0000040000047882 */ /* 0x000fe20000000000 */
[----:B------:R-:W-:Y:S01]  /*02a0*/  UMOV UR6, 0x1 ;  /* 0x0000000100067882 */ /* 0x000fe20000000000 */
[----:B------:R-:W-:Y:S01]  /*02b0*/  UMOV UR7, 0x2 ;  /* 0x0000000200077882 */ /* 0x000fe20000000000 */
[----:B------:R-:W-:Y:S01]  /*02c0*/  ELECT P0, URZ, PT ;  /* 0x00000000003f782f */ /* 0x000fe20003800000 */
[----:B0-----:R-:W-:Y:S02]  /*02d0*/  ULEA UR8, UR5, UR4, 0x18 ;  /* 0x0000000405087291 */ /* 0x001fe4000f8ec03f */
[----:B------:R-:W-:-:S04]  /*02e0*/  UIADD3 UR4, -UR6, 0x100000, URZ ;  /* 0x0010000006047890 */ /* 0x000fc8000fffe13f */
[----:B------:R-:W-:Y:S02]  /*02f0*/  USHF.L.U32 UR5, UR4, 0xb, URZ ;  /* 0x0000000b04057899 */ /* 0x000fe4000800063f */
[----:B------:R-:W-:Y:S02]  /*0300*/  USHF.L.U32 UR4, UR4, 0x1, URZ ;  /* 0x0000000104047899 */ /* 0x000fe4000800063f */
[----:B------:R-:W-:-:S04]  /*0310*/  UIADD3 UR6, -UR7, 0x100000, URZ ;  /* 0x0010000007067890 */ /* 0x000fc8000fffe13f */
[----:B------:R-:W-:Y:S02]  /*0320*/  USHF.L.U32 UR7, UR6, 0xb, URZ ;  /* 0x0000000b06077899 */ /* 0x000fe4000800063f */
[----:B------:R-:W-:Y:S01]  /*0330*/  USHF.L.U32 UR6, UR6, 0x1, URZ ;  /* 0x0000000106067899 */ /* 0x000fe2000800063f */
[----:B------:R-:W0:Y:S03]  /*0340*/  FENCE.VIEW.ASYNC.S ;  /* 0x00000000000073c6 */ /* 0x000e260000000000 */
[----:B0-----:R0:W4:Y:S08]  /*0350*/  SYNCS.EXCH.64 URZ, [UR8+0x29830], UR4 ;  /* 0x02983004083f75b2 */ /* 0x0011300008000100 */
[----:B------:R0:W0:Y:S01]  /*0360*/  SYNCS.EXCH.64 URZ, [UR8+0x29840], UR6 ;  /* 0x02984006083f75b2 */ /* 0x0000220008000100 */
[----:B------:R0:W0:Y:S01]  /*0370*/  SYNCS.EXCH.64 URZ, [UR8+0x29838], UR4 ;  /* 0x02983804083f75b2 */ /* 0x0000220008000100 */
[----:B------:R0:W0:Y:S01]  /*0380*/  SYNCS.EXCH.64 URZ, [UR8+0x29848], UR6 ;  /* 0x02984806083f75b2 */ /* 0x0000220008000100 */
[----:B------:R-:W-:Y:S01]  /*0390*/  NOP ;  /* 0x0000000000007918 */ /* 0x000fe20000000000 */
.L_x_2:
[----:B------:R-:W5:Y:S01]  /*03a0*/  SHFL.IDX PT, R3, R0, RZ, 0x1f ;  /* 0x00001fff00037589 */ /* 0x000f6200000e0000 */
[----:B------:R-:W-:Y:S01]  /*03b0*/  NOP ;  /* 0x0000000000007918 */ /* 0x000fe20000000000 */
[----:B-----5:R-:W-:-:S13]  /*03c0*/  ISETP.NE.AND P0, PT, R3, RZ, PT ;  /* 0x000000ff0300720c */ /* 0x020fda0003f05270 */
[----:B------:R-:W-:Y:S05]  /*03d0*/  @P0 BRA `(.L_x_3) ;  /* 0x0000000000480947 */ /* 0x000fea0003800000 */
[----:B0-----:R-:W0:Y:S01]  /*03e0*/  S2UR UR5, SR_CgaCtaId ;  /* 0x00000000000579c3 */ /* 0x001e220000008800 */
        /* <DEDUP_REMOVED lines=12> */
[----:B0-----:R0:W0:Y:S08]  /*04b0*/  SYNCS.EXCH.64 URZ, [UR8+0x29850], UR4 ;  /* 0x02985004083f75b2 */ /* 0x0010300008000100 */
[----:B------:R0:W0:Y:S01]  /*04c0*/  SYNCS.EXCH.64 URZ, [UR8+0x29860], UR6 ;  /* 0x02986006083f75b2 */ /* 0x0000220008000100 */
[----:B------:R0:W0:Y:S01]  /*04d0*/  SYNCS.EXCH.64 URZ, [UR8+0x29858], UR4 ;  /* 0x02985804083f75b2 */ /* 0x0000220008000100 */
[----:B------:R0:W0:Y:S01]  /*04e0*/  SYNCS.EXCH.64 URZ, [UR8+0x29868], UR6 ;  /* 0x02986806083f75b2 */ /* 0x0000220008000100 */
[----:B------:R-:W-:Y:S01]  /*04f0*/  NOP ;  /* 0x0000000000007918 */ /* 0x000fe20000000000 */
.L_x_3:
[----:B------:R-:W5:Y:S01]  /*0500*/  SHFL.IDX PT, R3, R0, RZ, 0x1f ;  /* 0x00001fff00037589 */ /* 0x000f6200000e0000 */
[----:B------:R-:W-:Y:S01]  /*0510*/  NOP ;  /* 0x0000000000007918 */ /* 0x000fe20000000000 */
[----:B-----5:R-:W-:-:S13]  /*0520*/  ISETP.NE.AND P0, PT, R3, RZ, PT ;  /* 0x000000ff0300720c */ /* 0x020fda0003f05270 */
[----:B------:R-:W-:Y:S05]  /*0530*/  @P0 BRA `(.L_x_4) ;  /* 0x0000000000380947 */ /* 0x000fea0003800000 */
[----:B0-----:R-:W0:Y:S01]  /*0540*/  S2UR UR5, SR_CgaCtaId ;  /* 0x00000000000579c3 */ /* 0x001e220000008800 */
[----:B------:R-:W-:Y:S01]  /*0550*/  UMOV UR4, 0x400 ;  /* 0x0000040000047882 */ /* 0x000fe20000000000 */
[----:B------:R-:W-:Y:S01]  /*0560*/  UMOV UR7, 0x1 ;  /* 0x0000000100077882 */ /* 0x000fe20000000000 */
[----:B------:R-:W-:Y:S01]  /*0570*/  ELECT P0, URZ, PT ;  /* 0x00000000003f782f */ /* 0x000fe20003800000 */
[----:B0-----:R-:W-:Y:S02]  /*0580*/  ULEA UR6, UR5, UR4, 0x18 ;  /* 0x0000000405067291 */ /* 0x001fe4000f8ec03f */
[----:B------:R-:W-:-:S04]  /*0590*/  UIADD3 UR4, -UR7, 0x100000, URZ ;  /* 0x0010000007047890 */ /* 0x000fc8000fffe13f */
[----:B------:R-:W-:Y:S02]  /*05a0*/  USHF.L.U32 UR5, UR4, 0xb, URZ ;  /* 0x0000000b04057899 */ /* 0x000fe4000800063f */
[----:B------:R-:W-:Y:S01]  /*05b0*/  USHF.L.U32 UR4, UR4, 0x1, URZ ;  /* 0x0000000104047899 */ /* 0x000fe2000800063f */
[----:B------:R-:W0:Y:S11]  /*05c0*/  FENCE.VIEW.ASYNC.S ;  /* 0x00000000000073c6 */ /* 0x000e360000000000 */
[----:B0-----:R0:W0:Y:S01]  /*05d0*/  SYNCS.EXCH.64 URZ, [UR6+0x29870], UR4 ;  /* 0x02987004063f75b2 */ /* 0x0010220008000100 */
[----:B------:R0:W0:Y:S01]  /*05e0*/  SYNCS.EXCH.64 URZ, [UR6+0x29880], UR4 ;  /* 0x02988004063f75b2 */ /* 0x0000220008000100 */
[----:B------:R0:W0:Y:S01]  /*05f0*/  SYNCS.EXCH.64 URZ, [UR6+0x29878], UR4 ;  /* 0x02987804063f75b2 */ /* 0x0000220008000100 */
[----:B------:R0:W0:Y:S01]  /*0600*/  SYNCS.EXCH.64 URZ, [UR6+0x29888], UR4 ;  /* 0x02988804063f75b2 */ /* 0x0000220008000100 */
[----:B------:R-:W-:Y:S01]  /*0610*/  NOP ;  /* 0x0000000000007918 */ /* 0x000fe20000000000 */
.L_x_4:
        /* <DEDUP_REMOVED lines=22> */
.L_x_5:
        /* <DEDUP_REMOVED lines=22> */
.L_x_6:
[----:B--2---:R-:W-:Y:S01]  /*08e0*/  ISETP.NE.AND P0, PT, R2, RZ, PT ;  /* 0x000000ff0200720c */ /* 0x004fe20003f05270 */
[----:B------:R-:W-:Y:S01]  /*08f0*/  IMAD.MOV.U32 R2, RZ, RZ, 0x1 ;  /* 0x00000001ff027424 */ /* 0x000fe200078e00ff */
[----:B------:R-:W-:Y:S01]  /*0900*/  NOP ;  /* 0x0000000000007918 */ /* 0x000fe20000000000 */
[----:B------:R-:W-:Y:S01]  /*0910*/  ULDC.64 UR38, c[0x0][0x208] ;  /* 0x0000820000267ab9 */ /* 0x000fe20000000a00 */
[----:B------:R-:W-:Y:S02]  /*0920*/  BSSY B6, `(.L_x_7) ;  /* 0x0000d23000067945 */ /* 0x000fe40003800000 */
[----:B------:R-:W-:-:S05]  /*0930*/  SEL R2, R2, 0x2, !P0 ;  /* 0x0000000202027807 */ /* 0x000fca0004000000 */
[----:B------:R2:W-:Y:S01]  /*0940*/  STL [R1+0x1c], R2 ;  /* 0x00001c0201007387 */ /* 0x0005e20000100800 */
[----:B01-34-:R-:W-:Y:S06]  /*0950*/  BAR.SYNC.DEFER_BLOCKING 0x0 ;  /* 0x0000000000007b1d */ /* 0x01bfec0000010000 */
[----:B------:R-:W-:Y:S05]  /*0960*/  @!P0 BRA `(.L_x_8) ;  /* 0x0000009800e08947 */ /* 0x000fea0003800000 */
.L_x_9:
[----:B------:R-:W-:-:S08]  /*0970*/  NOP ;  /* 0x0000000000007918 */ /* 0x000fd00000000000 */
[----:B------:R-:W0:Y:S02]  /*0980*/  USETMAXREG.TRY_ALLOC.CTAPOOL UP0, 0xf0 ;  /* 0x000000f0000079c8 */ /* 0x000e240008000600 */
[----:B0-----:R-:W-:-:S13]  /*0990*/  PLOP3.LUT P0, PT, PT, PT, UP0, 0x80, 0x0 ;  /* 0x000000000000781c */ /* 0x001fda0003f0f008 */
[----:B------:R-:W-:Y:S05]  /*09a0*/  @!P0 BRA `(.L_x_9) ;  /* 0xfffffffc00f08947 */ /* 0x000fea000383ffff */
[----:B--2---:R-:W0:Y:S01]  /*09b0*/  LDC R2, c[0x0][0xc50] ;  /* 0x00031400ff027b82 */ /* 0x004e220000000800 */
[----:B------:R-:W-:-:S07]  /*09c0*/  LOP3.LUT R4, R19, 0xffffff80, RZ, 0xc0, !PT ;  /* 0xffffff8013047812 */ /* 0x000fce00078ec0ff */
[----:B------:R-:W-:Y:S08]  /*09d0*/  BAR.ARV 0x8, 0x180 ;  /* 0x0206000000007b1d */ /* 0x000ff00000002000 */
[----:B------:R-:W1:Y:S01]  /*09e0*/  S2UR UR4, SR_CTAID.Y ;  /* 0x00000000000479c3 */ /* 0x000e620000002600 */
[----:B------:R-:W-:-:S07]  /*09f0*/  ISETP.NE.AND P0, PT, R4, 0x80, PT ;  /* 0x000000800400780c */ /* 0x000fce0003f05270 */
[----:B------:R-:W2:Y:S08]  /*0a00*/  S2UR UR36, SR_CTAID.Z ;  /* 0x00000000002479c3 */ /* 0x000eb00000002700 */
[----:B------:R-:W-:Y:S06]  /*0a10*/  @!P0 BAR.ARV 0x9, 0x100 ;  /* 0x0244000000008b1d */ /* 0x000fec0000002000 */
[----:B0-----:R-:W-:Y:S01]  /*0a20*/  ISETP.NE.AND P1, PT, R2, 0x1, PT ;  /* 0x000000010200780c */ /* 0x001fe20003f25270 */
[----:B-1----:R-:W-:Y:S01]  /*0a30*/  IMAD.U32 R16, RZ, RZ, UR4 ;  /* 0x00000004ff107e24 */ /* 0x002fe2000f8e00ff */
[----:B--2---:R-:W-:-:S11]  /*0a40*/  ISETP.LE.AND P0, PT, RZ, UR36, PT ;  /* 0x00000024ff007c0c */ /* 0x004fd6000bf03270 */
[----:B------:R-:W0:Y:S08]  /*0a50*/  @P1 LDC R0, c[0x0][0xc54] ;  /* 0x00031500ff001b82 */ /* 0x000e300000000800 */
[----:B------:R-:W1:Y:S01]  /*0a60*/  @P1 LDC R3, c[0x0][0xc58] ;  /* 0x00031600ff031b82 */ /* 0x000e620000000800 */
[----:B0-----:R-:W-:-:S05]  /*0a70*/  @P1 IMAD.HI.U32 R0, R0, UR4, RZ ;  /* 0x0000000400001c27 */ /* 0x001fca000f8e00ff */
[----:B-1----:R-:W-:-:S05]  /*0a80*/  @P1 SHF.R.U32.HI R16, RZ, R3, R0 ;  /* 0x00000003ff101219 */ /* 0x002fca0000011600 */
[----:B------:R-:W-:-:S04]  /*0a90*/  IMAD.MOV R3, RZ, RZ, -R16 ;  /* 0x000000ffff037224 */ /* 0x000fc800078e0a10 */
[----:B------:R-:W-:Y:S01]  /*0aa0*/  IMAD R24, R2, R3, UR4 ;  /* 0x0000000402187e24 */ /* 0x000fe2000f8e0203 */
[----:B------:R-:W-:Y:S06]  /*0ab0*/  @!P0 BRA `(.L_x_10) ;  /* 0x000000d000248947 */ /* 0x000fec0003800000 */
[----:B------:R-:W0:Y:S01]  /*0ac0*/  LDC.64 R12, c[0x0][0x990] ;  /* 0x00026400ff0c7b82 */ /* 0x000e220000000a00 */
[----:B------:R-:W-:-:S07]  /*0ad0*/  USHF.R.S32.HI UR37, URZ, 0x1f, UR36 ;  /* 0x0000001f3f257899 */ /* 0x000fce0008011424 */
[----:B------:R-:W1:Y:S01]  /*0ae0*/  LDC.64 R20, c[0x0][0x998] ;  /* 0x00026600ff147b82 */ /* 0x000e620000000a00 */
[----:B0-----:R-:W-:-:S04]  /*0af0*/  ISETP.NE.U32.AND P0, PT, R12, RZ, PT ;  /* 0x000000ff0c00720c */ /* 0x001fc80003f05070 */
[----:B------:R-:W-:Y:S02]  /*0b00*/  ISETP.NE.AND.EX P0, PT, R13, RZ, PT, P0 ;  /* 0x000000ff0d00720c */ /* 0x000fe40003f05300 */
[----:B-1----:R-:W-:-:S04]  /*0b10*/  ISETP.NE.U32.AND P1, PT, R20, RZ, PT ;  /* 0x000000ff1400720c */ /* 0x002fc80003f25070 */
[----:B------:R-:W-:-:S07]  /*0b20*/  ISETP.NE.AND.EX P1, PT, R21, RZ, PT, P1 ;  /* 0x000000ff1500720c */ /* 0x000fce0003f25310 */
[----:B------:R-:W0:Y:S01]  /*0b30*/  @P0 LDC.64 R8, c[0x0][0x9a8] ;  /* 0x00026a00ff080b82 */ /* 0x000e220000000a00 */
[----:B------:R-:W-:-:S07]  /*0b40*/  @P0 SHF.R.S32.HI R7, RZ, 0x1f, R16 ;  /* 0x0000001fff070819 */ /* 0x000fce0000011410 */
[----:B------:R-:W1:Y:S08]  /*0b50*/  @P1 LDC.64 R10, c[0x0][0x9b8] ;  /* 0x00026e00ff0a1b82 */ /* 0x000e700000000a00 */
[----:B------:R-:W2:Y:S08]  /*0b60*/  @P0 LDC.64 R14, c[0x0][0x9b0] ;  /* 0x00026c00ff0e0b82 */ /* 0x000eb00000000a00 */
[----:B------:R-:W3:Y:S01]  /*0b70*/  @P1 LDC.64 R22, c[0x0][0x9c0] ;  /* 0x00027000ff161b82 */ /* 0x000ee20000000a00 */
[----:B0-----:R-:W-:-:S02]  /*0b80*/  @P0 IMAD R0, R8, UR37, RZ ;  /* 0x0000002508000c24 */ /* 0x001fc4000f8e02ff */
[----:B------:R-:W-:-:S04]  /*0b90*/  @P0 IMAD.WIDE.U32 R2, R8, UR36, RZ ;  /* 0x0000002408020c25 */ /* 0x000fc8000f8e00ff */
[----:B------:R-:W-:Y:S02]  /*0ba0*/  @P0 IMAD R9, R9, UR36, R0 ;  /* 0x0000002409090c24 */ /* 0x000fe4000f8e0200 */
[C---:B-1----:R-:W-:Y:S02]  /*0bb0*/  @P1 IMAD R4, R10.reuse, UR37, RZ ;  /* 0x000000250a041c24 */ /* 0x042fe4000f8e02ff */
[----:B------:R-:W-:Y:S01]  /*0bc0*/  @P0 IMAD.IADD R3, R3, 0x1, R9 ;  /* 0x0000000103030824 */ /* 0x000fe200078e0209 */
[----:B------:R-:W-:Y:S01]  /*0bd0*/  @P1 SHF.R.S32.HI R9, RZ, 0x1f, R16 ;  /* 0x0000001fff091819 */ /* 0x000fe20000011410 */
[----:B------:R-:W-:Y:S02]  /*0be0*/  @P1 IMAD R11, R11, UR36, R4 ;  /* 0x000000240b0b1c24 */ /* 0x000fe4000f8e0204 */
[----:B------:R-:W-:-:S04]  /*0bf0*/  @P1 IMAD.WIDE.U32 R4, R10, UR36, RZ ;  /* 0x000000240a041c25 */ /* 0x000fc8000f8e00ff */
[-C--:B--2---:R-:W-:Y:S02]  /*0c00*/  @P0 IMAD R7, R7, R14.reuse, RZ ;  /* 0x0000000e07070224 */ /* 0x084fe400078e02ff */
[----:B------:R-:W-:Y:S02]  /*0c10*/  @P1 IMAD.IADD R5, R5, 0x1, R11 ;  /* 0x0000000105051824 */ /* 0x000fe400078e020b */
[----:B------:R-:W-:-:S04]  /*0c20*/  @P0 IMAD.WIDE.U32 R2, R16, R14, R2 ;  /* 0x0000000e10020225 */ /* 0x000fc800078e0002 */
[-C--:B---3--:R-:W-:Y:S02]  /*0c30*/  @P1 IMAD R0, R9, R22.reuse, RZ ;  /* 0x0000001609001224 */ /* 0x088fe400078e02ff */
[C---:B------:R-:W-:Y:S02]  /*0c40*/  @P0 IMAD R9, R16.reuse, R15, R7 ;  /* 0x0000000f10090224 */ /* 0x040fe400078e0207 */
[C---:B------:R-:W-:Y:S02]  /*0c50*/  @P1 IMAD R11, R16.reuse, R23, R0 ;  /* 0x00000017100b1224 */ /* 0x040fe400078e0200 */
[----:B------:R-:W-:Y:S01]  /*0c60*/  @P1 IMAD.WIDE.U32 R6, R16, R22, R4 ;  /* 0x0000001610061225 */ /* 0x000fe200078e0004 */
[----:B------:R-:W-:-:S03]  /*0c70*/  @P0 LEA R4, P2, R2, R12, 0x2 ;  /* 0x0000000c02040211 */ /* 0x000fc600078410ff */
[----:B------:R-:W-:Y:S01]  /*0c80*/  @P1 IMAD.IADD R0, R7, 0x1, R11 ;  /* 0x0000000107001824 */ /* 0x000fe200078e020b */
[C---:B------:R-:W-:Y:S01]  /*0c90*/  @P1 LEA R8, P3, R6.reuse, R20, 0x2 ;  /* 0x0000001406081211 */ /* 0x040fe200078610ff */
[----:B------:R-:W-:Y:S01]  /*0ca0*/  @P0 IMAD.IADD R3, R3, 0x1, R9 ;  /* 0x0000000103030824 */ /* 0x000fe200078e0209 */
[----:B------:R-:W0:Y:S01]  /*0cb0*/  LDC R11, c[0x0][0x2f0] ;  /* 0x0000bc00ff0b7b82 */ /* 0x000e220000000800 */
[----:B------:R-:W-:Y:S01]  /*0cc0*/  IMAD.MOV.U32 R7, RZ, RZ, 0x3f800000 ;  /* 0x3f800000ff077424 */ /* 0x000fe200078e00ff */
[----:B------:R-:W-:Y:S01]  /*0cd0*/  @P1 LEA.HI.X R9, R6, R21, R0, 0x2, P3 ;  /* 0x0000001506091211 */ /* 0x000fe200018f1400 */
[----:B------:R-:W-:Y:S01]  /*0ce0*/  IMAD.MOV.U32 R0, RZ, RZ, 0x3f800000 ;  /* 0x3f800000ff007424 */ /* 0x000fe200078e00ff */
[----:B------:R-:W-:-:S04]  /*0cf0*/  @P0 LEA.HI.X R5, R2, R13, R3, 0x2, P2 ;  /* 0x0000000d02050211 */ /* 0x000fc800010f1403 */
[----:B------:R-:W1:Y:S01]  /*0d00*/  LDC.64 R2, c[0x0][0x418] ;  /* 0x00010600ff027b82 */ /* 0x000e620000000a00 */
[----:B------:R2:W5:Y:S04]  /*0d10*/  @P1 LDG.E R0, desc[UR38][R8.64] ;  /* 0x0000002608001981 */ /* 0x000568000c1e1900 */
[----:B------:R2:W5:Y:S03]  /*0d20*/  @P0 LDG.E R7, desc[UR38][R4.64] ;  /* 0x0000002604070981 */ /* 0x000566000c1e1900 */
[----:B------:R-:W3:Y:S01]  /*0d30*/  LDC R6, c[0x0][0x424] ;  /* 0x00010900ff067b82 */ /* 0x000ee20000000800 */
[----:B-1----:R-:W-:-:S04]  /*0d40*/  ISETP.NE.U32.AND P0, PT, R2, RZ, PT ;  /* 0x000000ff0200720c */ /* 0x002fc80003f05070 */
[----:B------:R-:W-:-:S04]  /*0d50*/  ISETP.NE.AND.EX P0, PT, R3, RZ, PT, P0 ;  /* 0x000000ff0300720c */ /* 0x000fc80003f05300 */
[----:B---3--:R-:W-:-:S05]  /*0d60*/  SEL R2, R6, 0x1, P0 ;  /* 0x0000000106027807 */ /* 0x008fca0000000000 */
[----:B0-----:R-:W-:-:S04]  /*0d70*/  IMAD R110, R2, R11, RZ ;  /* 0x0000000b026e7224 */ /* 0x001fc800078e02ff */
[C---:B------:R-:W-:Y:S01]  /*0d80*/  VIADD R2, R110.reuse, 0x9f ;  /* 0x0000009f6e027836 */ /* 0x040fe20000000000 */
[----:B------:R-:W-:-:S03]  /*0d90*/  ISETP.GE.AND P0, PT, R110, 0x1, PT ;  /* 0x000000016e00780c */ /* 0x000fc60003f06270 */
[----:B------:R-:W-:-:S05]  /*0da0*/  IMAD.HI R2, R2, 0x66666667, RZ ;  /* 0x6666666702027827 */ /* 0x000fca00078e02ff */
[----:B------:R-:W-:Y:S02]  /*0db0*/  SHF.R.U32.HI R3, RZ, 0x1f, R2 ;  /* 0x0000001fff037819 */ /* 0x000fe40000011602 */
[----:B------:R-:W-:Y:S02]  /*0dc0*/  LOP3.LUT R17, R24, 0xffff, RZ, 0xc0, !PT ;  /* 0x0000ffff18117812 */ /* 0x000fe400078ec0ff */
[----:B------:R-:W-:Y:S01]  /*0dd0*/  LEA.HI.SX32 R22, R2, R3, 0x1a ;  /* 0x0000000302167211 */ /* 0x000fe200078fd2ff */
[----:B------:R-:W-:Y:S01]  /*0de0*/  IMAD.MOV.U32 R2, RZ, RZ, RZ ;  /* 0x000000ffff027224 */ /* 0x000fe200078e00ff */
[----:B--2---:R-:W-:Y:S06]  /*0df0*/  @!P0 BRA `(.L_x_11) ;  /* 0x0000000000788947 */ /* 0x004fec0003800000 */
[----:B------:R-:W-:-:S04]  /*0e00*/  SHF.R.U32.HI R5, RZ, 0x10, R24 ;  /* 0x00000010ff057819 */ /* 0x000fc80000011618 */
[----:B------:R-:W-:-:S13]  /*0e10*/  ISETP.NE.AND P0, PT, R5, RZ, PT ;  /* 0x000000ff0500720c */ /* 0x000fda0003f05270 */
[----:B------:R-:W0:Y:S02]  /*0e20*/  @!P0 LDC R5, c[0x0][0x9f0] ;  /* 0x00027c00ff058b82 */ /* 0x000e240000000800 */
[-C--:B0-----:R-:W-:Y:S02]  /*0e30*/  IABS R9, R5.reuse ;  /* 0x0000000500097213 */ /* 0x081fe40000000000 */
[----:B------:R-:W-:Y:S02]  /*0e40*/  IADD3 R4, R22, -0x1, R5 ;  /* 0xffffffff16047810 */ /* 0x000fe40007ffe005 */
[----:B------:R-:W0:Y:S01]  /*0e50*/  I2F.RP R6, R9 ;  /* 0x0000000900067306 */ /* 0x000e220000209400 */
[----:B------:R-:W-:-:S05]  /*0e60*/  IABS R10, R5 ;  /* 0x00000005000a7213 */ /* 0x000fca0000000000 */
[----:B------:R-:W-:Y:S02]  /*0e70*/  IMAD.MOV R10, RZ, RZ, -R10 ;  /* 0x000000ffff0a7224 */ /* 0x000fe400078e0a0a */
[----:B0-----:R-:W0:Y:S02]  /*0e80*/  MUFU.RCP R6, R6 ;  /* 0x0000000600067308 */ /* 0x001e240000001000 */
[----:B0-----:R-:W-:Y:S01]  /*0e90*/  VIADD R2, R6, 0xffffffe ;  /* 0x0ffffffe06027836 */ /* 0x001fe20000000000 */
[----:B------:R-:W-:Y:S02]  /*0ea0*/  IABS R6, R4 ;  /* 0x0000000400067213 */ /* 0x000fe40000000000 */
[----:B------:R-:W-:-:S03]  /*0eb0*/  LOP3.LUT R4, R4, R5, RZ, 0x3c, !PT ;  /* 0x0000000504047212 */ /* 0x000fc600078e3cff */
[----:B------:R0:W1:Y:S01]  /*0ec0*/  F2I.FTZ.U32.TRUNC.NTZ R3, R2 ;  /* 0x0000000200037305 */ /* 0x000062000021f000 */
[----:B------:R-:W-:Y:S01]  /*0ed0*/  ISETP.GE.AND P2, PT, R4, RZ, PT ;  /* 0x000000ff0400720c */ /* 0x000fe20003f46270 */
[----:B0-----:R-:W-:Y:S02]  /*0ee0*/  IMAD.MOV.U32 R2, RZ, RZ, RZ ;  /* 0x000000ffff027224 */ /* 0x001fe400078e00ff */
[----:B-1----:R-:W-:-:S04]  /*0ef0*/  IMAD.MOV R8, RZ, RZ, -R3 ;  /* 0x000000ffff087224 */ /* 0x002fc800078e0a03 */
[----:B------:R-:W-:-:S04]  /*0f00*/  IMAD R11, R8, R9, RZ ;  /* 0x00000009080b7224 */ /* 0x000fc800078e02ff */
[----:B------:R-:W-:-:S04]  /*0f10*/  IMAD.HI.U32 R3, R3, R11, R2 ;  /* 0x0000000b03037227 */ /* 0x000fc800078e0002 */
[----:B------:R-:W-:Y:S02]  /*0f20*/  IMAD.MOV.U32 R2, RZ, RZ, R10 ;  /* 0x000000ffff027224 */ /* 0x000fe400078e000a */
[----:B------:R-:W-:-:S04]  /*0f30*/  IMAD.HI.U32 R3, R3, R6, RZ ;  /* 0x0000000603037227 */ /* 0x000fc800078e00ff */
[----:B------:R-:W-:-:S05]  /*0f40*/  IMAD R2, R3, R2, R6 ;  /* 0x0000000203027224 */ /* 0x000fca00078e0206 */
[----:B------:R-:W-:-:S13]  /*0f50*/  ISETP.GT.U32.AND P1, PT, R9, R2, PT ;  /* 0x000000020900720c */ /* 0x000fda0003f24070 */
[----:B------:R-:W-:Y:S02]  /*0f60*/  @!P1 IMAD.IADD R2, R2, 0x1, -R9 ;  /* 0x0000000102029824 */ /* 0x000fe400078e0a09 */
[----:B------:R-:W-:Y:S01]  /*0f70*/  @!P1 VIADD R3, R3, 0x1 ;  /* 0x0000000103039836 */ /* 0x000fe20000000000 */
[----:B------:R-:W-:Y:S02]  /*0f80*/  ISETP.NE.AND P1, PT, R5, RZ, PT ;  /* 0x000000ff0500720c */ /* 0x000fe40003f25270 */
[----:B------:R-:W-:-:S13]  /*0f90*/  ISETP.GE.U32.AND P0, PT, R2, R9, PT ;  /* 0x000000090200720c */ /* 0x000fda0003f06070 */
[----:B------:R-:W-:-:S04]  /*0fa0*/  @P0 VIADD R3, R3, 0x1 ;  /* 0x0000000103030836 */ /* 0x000fc80000000000 */
[----:B------:R-:W-:-:S04]  /*0fb0*/  IMAD.MOV.U32 R2, RZ, RZ, R3 ;  /* 0x000000ffff027224 */ /* 0x000fc800078e0003 */
[----:B------:R-:W-:Y:S01]  /*0fc0*/  @!P2 IMAD.MOV R2, RZ, RZ, -R2 ;  /* 0x000000ffff02a224 */ /* 0x000fe200078e0a02 */
[----:B------:R-:W-:-:S07]  /*0fd0*/  @!P1 LOP3.LUT R2, RZ, R5, RZ, 0x33, !PT ;  /* 0x00000005ff029212 */ /* 0x000fce00078e33ff */
.L_x_11:
[-C--:B------:R-:W-:Y:S01]  /*0fe0*/  IMAD R17, R17, R2.reuse, RZ ;  /* 0x0000000211117224 */ /* 0x080fe200078e02ff */
[----:B------:R-:W-:Y:S01]  /*0ff0*/  ULDC UR4, c[0x0][0x988] ;  /* 0x0002620000047ab9 */ /* 0x000fe20000000800 */
[----:B------:R-:W-:Y:S01]  /*1000*/  VIADD R19, R19, 0xffffff80 ;  /* 0xffffff8013137836 */ /* 0x000fe20000000000 */
[----:B------:R-:W-:Y:S02]  /*1010*/  PLOP3.LUT P0, PT, PT, PT, PT, 0x80, 0x0 ;  /* 0x000000000000781c */ /* 0x000fe40003f0f070 */
[----:B------:R-:W-:Y:S02]  /*1020*/  CS2R R4, SRZ ;  /* 0x0000000000047805 */ /* 0x000fe4000001ff00 */
[----:B------:R-:W-:Y:S01]  /*1030*/  VIADDMNMX R22, R17, R2, R22, PT ;  /* 0x0000000211167246 */ /* 0x000fe20003800116 */
[----:B-----5:R-:W-:Y:S01]  /*1040*/  FMUL.FTZ R2, R7, R0 ;  /* 0x0000000007027220 */ /* 0x020fe20000410000 */
[----:B------:R-:W-:Y:S01]  /*1050*/  IMAD.MOV.U32 R0, RZ, RZ, RZ ;  /* 0x000000ffff007224 */ /* 0x000fe200078e00ff */
[----:B------:R-:W-:-:S02]  /*1060*/  CS2R R6, SRZ ;  /* 0x0000000000067805 */ /* 0x000fc4000001ff00 */
[----:B------:R-:W-:Y:S01]  /*1070*/  ISETP.GT.AND P1, PT, R22, R17, PT ;  /* 0x000000111600720c */ /* 0x000fe20003f24270 */
[----:B------:R-:W-:Y:S01]  /*1080*/  FMUL.FTZ R2, R2, UR4 ;  /* 0x0000000402027c20 */ /* 0x000fe20008410000 */
[----:B------:R-:W-:Y:S02]  /*1090*/  CS2R R30, SRZ ;  /* 0x00000000001e7805 */ /* 0x000fe4000001ff00 */
[----:B------:R-:W-:Y:S02]  /*10a0*/  CS2R R26, SRZ ;  /* 0x00000000001a7805 */ /* 0x000fe4000001ff00 */
[----:B------:R-:W-:Y:S02]  /*10b0*/  CS2R R8, SRZ ;  /* 0x0000000000087805 */ /* 0x000fe4000001ff00 */
[----:B------:R-:W-:Y:S02]  /*10c0*/  CS2R R36, SRZ ;  /* 0x0000000000247805 */ /* 0x000fe4000001ff00 */
[----:B------:R-:W-:-:S02]  /*10d0*/  CS2R R38, SRZ ;  /* 0x0000000000267805 */ /* 0x000fc4000001ff00 */
[----:B------:R-:W-:Y:S02]  /*10e0*/  CS2R R34, SRZ ;  /* 0x0000000000227805 */ /* 0x000fe4000001ff00 */
[----:B------:R-:W-:Y:S02]  /*10f0*/  CS2R R10, SRZ ;  /* 0x00000000000a7805 */ /* 0x000fe4000001ff00 */
[----:B------:R-:W-:Y:S02]  /*1100*/  CS2R R44, SRZ ;  /* 0x00000000002c7805 */ /* 0x000fe4000001ff00 */
[----:B------:R-:W-:Y:S02]  /*1110*/  CS2R R12, SRZ ;  /* 0x00000000000c7805 */ /* 0x000fe4000001ff00 */
[----:B------:R-:W-:Y:S02]  /*1120*/  CS2R R46, SRZ ;  /* 0x00000000002e7805 */ /* 0x000fe4000001ff00 */
[----:B------:R-:W-:-:S02]  /*1130*/  CS2R R42, SRZ ;  /* 0x00000000002a7805 */ /* 0x000fc4000001ff00 */
[----:B------:R-:W-:Y:S01]  /*1140*/  CS2R R40, SRZ ;  /* 0x0000000000287805 */ /* 0x000fe2000001ff00 */
[----:B------:R-:W-:Y:S01]  /*1150*/  IMAD.MOV.U32 R52, RZ, RZ, RZ ;  /* 0x000000ffff347224 */ /* 0x000fe200078e00ff */
[----:B------:R-:W-:Y:S02]  /*1160*/  CS2R R14, SRZ ;  /* 0x00000000000e7805 */ /* 0x000fe4000001ff00 */
[----:B------:R-:W-:Y:S02]  /*1170*/  CS2R R54, SRZ ;  /* 0x0000000000367805 */ /* 0x000fe4000001ff00 */
[----:B------:R-:W-:Y:S01]  /*1180*/  CS2R R50, SRZ ;  /* 0x0000000000327805 */ /* 0x000fe2000001ff00 */
[----:B------:R-:W-:Y:S01]  /*1190*/  IMAD.MOV.U32 R49, RZ, RZ, RZ ;  /* 0x000000ffff317224 */ /* 0x000fe200078e00ff */
[----:B------:R-:W-:Y:S01]  /*11a0*/  CS2R R20, SRZ ;  /* 0x0000000000147805 */ /* 0x000fe2000001ff00 */
[----:B------:R-:W-:Y:S01]  /*11b0*/  IMAD.MOV.U32 R60, RZ, RZ, RZ ;  /* 0x000000ffff3c7224 */ /* 0x000fe200078e00ff */
[----:B------:R-:W-:-:S02]  /*11c0*/  CS2R R62, SRZ ;  /* 0x00000000003e7805 */ /* 0x000fc4000001ff00 */
[----:B------:R-:W-:Y:S01]  /*11d0*/  CS2R R58, SRZ ;  /* 0x00000000003a7805 */ /* 0x000fe2000001ff00 */
[----:B------:R-:W-:Y:S01]  /*11e0*/  IMAD.MOV.U32 R57, RZ, RZ, RZ ;  /* 0x000000ffff397224 */ /* 0x000fe200078e00ff */
        /* <DEDUP_REMOVED lines=11> */
[----:B------:R-:W-:-:S02]  /*12a0*/  IMAD.MOV.U32 R32, RZ, RZ, RZ ;  /* 0x000000ffff207224 */ /* 0x000fc400078e00ff */
[----:B------:R-:W-:Y:S02]  /*12b0*/  IMAD.MOV.U32 R73, RZ, RZ, RZ ;  /* 0x000000ffff497224 */ /* 0x000fe400078e00ff */
[----:B------:R-:W-:Y:S02]  /*12c0*/  IMAD.MOV.U32 R84, RZ, RZ, RZ ;  /* 0x000000ffff547224 */ /* 0x000fe400078e00ff */
[----:B------:R-:W-:Y:S01]  /*12d0*/  IMAD.MOV.U32 R81, RZ, RZ, RZ ;  /* 0x000000ffff517224 */ /* 0x000fe200078e00ff */
[----:B------:R-:W-:Y:S06]  /*12e0*/  @!P1 BRA `(.L_x_12) ;  /* 0x0000006c004c9947 */ /* 0x000fec0003800000 */
[----:B------:R-:W-:Y:S01]  /*12f0*/  SHF.R.S32.HI R0, RZ, 0x1f, R19 ;  /* 0x0000001fff007819 */ /* 0x000fe20000011413 */
[----:B------:R-:W0:Y:S01]  /*1300*/  S2UR UR5, SR_CgaCtaId ;  /* 0x00000000000579c3 */ /* 0x000e220000008800 */
[----:B------:R-:W-:Y:S02]  /*1310*/  UMOV UR40, 0x400 ;  /* 0x0000040000287882 */ /* 0x000fe40000000000 */
[----:B------:R-:W-:-:S04]  /*1320*/  LEA.HI R23, R0, R19, RZ, 0x7 ;  /* 0x0000001300177211 */ /* 0x000fc800078f38ff */
[----:B------:R-:W-:-:S06]  /*1330*/  SHF.R.S32.HI R0, RZ, 0x7, R23 ;  /* 0x00000007ff007819 */ /* 0x000fcc0000011417 */
[----:B------:R-:W1:Y:S01]  /*1340*/  SHFL.IDX PT, R0, R0, RZ, 0x1f ;  /* 0x00001fff00007589 */ /* 0x000e6200000e0000 */
[----:B0-----:R-:W-:-:S04]  /*1350*/  ULEA UR40, UR5, UR40, 0x18 ;  /* 0x0000002805287291 */ /* 0x001fc8000f8ec03f */
[----:B------:R-:W-:-:S04]  /*1360*/  UIADD3 UR5, UR40, 0x14400, URZ ;  /* 0x0001440028057890 */ /* 0x000fc8000fffe03f */
[----:B------:R-:W-:Y:S01]  /*1370*/  ULOP3.LUT UP0, URZ, UR5, 0x9f, URZ, 0xc0, !UPT ;  /* 0x0000009f053f7892 */ /* 0x000fe2000f80c03f */
[----:B-1----:R-:W-:-:S05]  /*1380*/  R2UR UR41, R0 ;  /* 0x00000000002972ca */ /* 0x002fca00000e0000 */
[----:B------:R-:W-:-:S08]  /*1390*/  PLOP3.LUT P0, PT, PT, PT, UP0, 0x80, 0x0 ;  /* 0x000000000000781c */ /* 0x000fd00003f0f008 */
[----:B------:R-:W-:-:S04]  /*13a0*/  ULEA.HI UR4, UR41, UR41, URZ, 0x1 ;  /* 0x0000002929047291 */ /* 0x000fc8000f8f083f */
[----:B------:R-:W-:-:S04]  /*13b0*/  ULOP3.LUT UR4, UR4, 0x3e, URZ, 0xc0, !UPT ;  /* 0x0000003e04047892 */ /* 0x000fc8000f8ec03f */
[----:B------:R-:W-:-:S04]  /*13c0*/  UIADD3 UR4, UR41, -UR4, URZ ;  /* 0x8000000429047290 */ /* 0x000fc8000fffe03f */
[----:B------:R-:W-:-:S04]  /*13d0*/  ULEA UR4, UR4, UR5, 0xc ;  /* 0x0000000504047291 */ /* 0x000fc8000f8e603f */
[----:B------:R-:W-:-:S04]  /*13e0*/  USHF.R.U32.HI UR4, URZ, 0x4, UR4 ;  /* 0x000000043f047899 */ /* 0x000fc80008011604 */
[----:B------:R-:W-:Y:S01]  /*13f0*/  ULOP3.LUT UR42, UR4, 0x3fff, URZ, 0xc0, !UPT ;  /* 0x00003fff042a7892 */ /* 0x000fe2000f8ec03f */
[----:B------:R-:W-:Y:S11]  /*1400*/  @!P0 BRA `(.L_x_13) ;  /* 0x0000000000408947 */ /* 0x000ff60003800000 */
[----:B------:R-:W-:Y:S01]  /*1410*/  MOV R0, 0x0 ;  /* 0x0000000000007802 */ /* 0x000fe20000000f00 */
[----:B------:R-:W-:Y:S01]  /*1420*/  ULDC.64 UR4, c[0x4][0xa0] ;  /* 0x0100280000047ab9 */ /* 0x000fe20000000a00 */
[----:B------:R-:W-:Y:S01]  /*1430*/  ULDC.64 UR6, c[0x4][0x38] ;  /* 0x01000e0000067ab9 */ /* 0x000fe20000000a00 */
[----:B------:R-:W-:Y:S01]  /*1440*/  IMAD.U32 R4, RZ, RZ, UR4 ;  /* 0x00000004ff047e24 */ /* 0x000fe2000f8e00ff */
[----:B------:R0:W1:Y:S01]  /*1450*/  LDC.64 R14, c[0x4][R0] ;  /* 0x01000000000e7b82 */ /* 0x0000620000000a00 */
[----:B------:R-:W-:Y:S01]  /*1460*/  IMAD.U32 R5, RZ, RZ, UR5 ;  /* 0x00000005ff057e24 */ /* 0x000fe2000f8e00ff */
[----:B------:R-:W-:Y:S01]  /*1470*/  ULDC.64 UR4, c[0x4][0xa8] ;  /* 0x01002a0000047ab9 */ /* 0x000fe20000000a00 */
[----:B------:R-:W-:Y:S02]  /*1480*/  IMAD.U32 R10, RZ, RZ, UR6 ;  /* 0x00000006ff0a7e24 */ /* 0x000fe4000f8e00ff */
[----:B------:R-:W-:Y:S02]  /*1490*/  IMAD.U32 R6, RZ, RZ, UR4 ;  /* 0x00000004ff067e24 */ /* 0x000fe4000f8e00ff */
[----:B------:R-:W-:-:S02]  /*14a0*/  IMAD.U32 R7, RZ, RZ, UR5 ;  /* 0x00000005ff077e24 */ /* 0x000fc4000f8e00ff */
[----:B------:R-:W-:Y:S02]  /*14b0*/  IMAD.U32 R11, RZ, RZ, UR7 ;  /* 0x00000007ff0b7e24 */ /* 0x000fe4000f8e00ff */
[----:B------:R-:W-:Y:S02]  /*14c0*/  IMAD.MOV.U32 R8, RZ, RZ, 0x70 ;  /* 0x00000070ff087424 */ /* 0x000fe400078e00ff */
[----:B------:R-:W-:Y:S02]  /*14d0*/  IMAD.MOV.U32 R12, RZ, RZ, 0x1 ;  /* 0x00000001ff0c7424 */ /* 0x000fe400078e00ff */
[----:B0-----:R-:W-:-:S07]  /*14e0*/  IMAD.MOV.U32 R13, RZ, RZ, RZ ;  /* 0x000000ffff0d7224 */ /* 0x001fce00078e00ff */
[----:B------:R-:W-:-:S07]  /*14f0*/  LEPC R20, `(.L_x_13) ;  /* 0x000000001014794e */ /* 0x000fce0000000000 */
[----:B-1----:R-:W-:Y:S05]  /*1500*/  CALL.ABS.NOINC R14 ;  /* 0x000000000e007343 */ /* 0x002fea0003c00000 */
.L_x_13:
[----:B------:R-:W2:Y:S01]  /*1510*/  LDL.LU R20, [R1+0x1c] ;  /* 0x00001c0001147983 */ /* 0x000ea20000300800 */
[----:B------:R-:W-:-:S04]  /*1520*/  SHF.L.U32 R3, RZ, 0x1f, RZ ;  /* 0x0000001fff037819 */ /* 0x000fc800000006ff */
[----:B------:R-:W0:Y:S01]  /*1530*/  SYNCS.PHASECHK.TRANS64.TRYWAIT P1, [UR40+0x29800], R3 ;  /* 0x02980003ff0075a7 */ /* 0x000e220008020168 */
[----:B--2---:R-:W-:-:S04]  /*1540*/  LOP3.LUT R0, R20, 0x1, RZ, 0xfc, !PT ;  /* 0x0000000114007812 */ /* 0x004fc800078efcff */
[----:B------:R-:W-:Y:S01]  /*1550*/  ISETP.NE.AND P0, PT, R0, 0x3, PT ;  /* 0x000000030000780c */ /* 0x000fe20003f05270 */
[----:B0-----:R-:W-:-:S12]  /*1560*/  @!P1 BRA `(.L_x_14) ;  /* 0x000000c400809947 */ /* 0x001fd80003800000 */
.L_x_97:
[----:B------:R-:W-:Y:S05]  /*1570*/  @!P0 BRA `(.L_x_15) ;  /* 0x0000000000048947 */ /* 0x000fea0003800000 */
[----:B------:R-:W-:Y:S01]  /*1580*/  BPT.TRAP 0x1 ;  /* 0x000000040000795c */ /* 0x000fe20000300000 */
.L_x_15:
[----:B------:R1:W2:Y:S01]  /*1590*/  SYNCS.PHASECHK.TRANS64.TRYWAIT P2, [UR40+0x29830], R3 ;  /* 0x02983003ff0075a7 */ /* 0x0002a20008040168 */
[----:B------:R-:W-:Y:S05]  /*15a0*/  @!P0 BRA `(.L_x_16) ;  /* 0x0000000000048947 */ /* 0x000fea0003800000 */
[----:B------:R-:W-:Y:S01]  /*15b0*/  BPT.TRAP 0x1 ;  /* 0x000000040000795c */ /* 0x000fe20000300000 */
.L_x_16:
[----:B0-----:R-:W0:Y:S01]  /*15c0*/  S2R R0, SR_TID.X ;  /* 0x0000000000007919 */ /* 0x001e220000002100 */
[----:B------:R-:W-:Y:S01]  /*15d0*/  IMAD.U32 R4, RZ, RZ, UR42 ;  /* 0x0000002aff047e24 */ /* 0x000fe2000f8e00ff */
[----:B0-----:R-:W-:-:S04]  /*15e0*/  LOP3.LUT R0, R0, 0x7f, RZ, 0xc0, !PT ;  /* 0x0000007f00007812 */ /* 0x001fc800078ec0ff */
[----:B------:R-:W-:Y:S01]  /*15f0*/  ISETP.NE.AND P1, PT, R0, RZ, PT ;  /* 0x000000ff0000720c */ /* 0x000fe20003f25270 */
[----:B--2---:R-:W-:-:S12]  /*1600*/  @P2 BRA `(.L_x_17) ;  /* 0x0000000000082947 */ /* 0x004fd80003800000 */
[----:B------:R-:W0:Y:S02]  /*1610*/  SYNCS.PHASECHK.TRANS64.TRYWAIT P2, [UR40+0x29830], R3 ;  /* 0x02983003ff0075a7 */ /* 0x000e240008040168 */
[----:B0-----:R-:W-:Y:S05]  /*1620*/  @!P2 BRA `(.L_x_18) ;  /* 0x000000c40068a947 */ /* 0x001fea0003800000 */
.L_x_17:
[----:B------:R-:W-:Y:S05]  /*1630*/  WARPSYNC.ALL ;  /* 0x0000000000007948 */ /* 0x000fea0003800000 */
[----:B------:R-:W-:Y:S01]  /*1640*/  IMAD.MOV.U32 R108, RZ, RZ, RZ ;  /* 0x000000ffff6c7224 */ /* 0x000fe200078e00ff */
[----:B------:R-:W-:Y:S01]  /*1650*/  LOP3.LUT R4, R4, 0x10000, RZ, 0xfc, !PT ;  /* 0x0001000004047812 */ /* 0x000fe200078efcff */
[----:B------:R-:W-:Y:S02]  /*1660*/  IMAD.MOV.U32 R25, RZ, RZ, RZ ;  /* 0x000000ffff197224 */ /* 0x000fe400078e00ff */
[----:B------:R-:W-:Y:S01]  /*1670*/  IMAD.MOV.U32 R5, RZ, RZ, -0x7fffffe0 ;  /* 0x80000020ff057424 */ /* 0x000fe200078e00ff */
[----:B------:R-:W-:Y:S01]  /*1680*/  UIADD3 UR4, UR40, 0x1a400, URZ ;  /* 0x0001a40028047890 */ /* 0x000fe2000fffe03f */
[----:B------:R-:W-:Y:S01]  /*1690*/  R2UR UR8, R4 ;  /* 0x00000000040872ca */ /* 0x000fe200000e0000 */
[----:B------:R-:W-:-:S02]  /*16a0*/  WARPGROUP.ARRIVE ;  /* 0x00000000000079c5 */ /* 0x000fc40000000000 */
[C---:B------:R-:W-:Y:S01]  /*16b0*/  R2UR UR9, R5.reuse ;  /* 0x00000000050972ca */ /* 0x040fe200000e0000 */
[----:B------:R-:W-:Y:S01]  /*16c0*/  USHF.R.U32.HI UR4, URZ, 0x4, UR4 ;  /* 0x000000043f047899 */ /* 0x000fe20008011604 */
[C---:B------:R-:W-:Y:S01]  /*16d0*/  R2UR UR16, R4.reuse ;  /* 0x00000000041072ca */ /* 0x040fe200000e0000 */
[----:B------:R-:W-:Y:S01]  /*16e0*/  UMOV UR11, 0x80000020 ;  /* 0x80000020000b7882 */ /* 0x000fe20000000000 */
[C---:B------:R-:W-:Y:S01]  /*16f0*/  R2UR UR17, R5.reuse ;  /* 0x00000000051172ca */ /* 0x040fe200000e0000 */
[----:B------:R-:W-:Y:S01]  /*1700*/  ULOP3.LUT UR4, UR4, 0x3fff, URZ, 0xc0, !UPT ;  /* 0x00003fff04047892 */ /* 0x000fe2000f8ec03f */
[C---:B------:R-:W-:Y:S01]  /*1710*/  R2UR UR20, R4.reuse ;  /* 0x00000000041472ca */ /* 0x040fe200000e0000 */
[----:B------:R-:W-:Y:S01]  /*1720*/  UMOV UR19, 0x80000020 ;  /* 0x8000002000137882 */ /* 0x000fe20000000000 */
[C---:B------:R-:W-:Y:S01]  /*1730*/  R2UR UR21, R5.reuse ;  /* 0x00000000051572ca */ /* 0x040fe200000e0000 */
[----:B------:R-:W-:Y:S01]  /*1740*/  ULOP3.LUT UR42, UR4, 0x10000, URZ, 0xfc, !UPT ;  /* 0x00010000042a7892 */ /* 0x000fe2000f8efc3f */
[C---:B------:R-:W-:Y:S01]  /*1750*/  R2UR UR12, R4.reuse ;  /* 0x00000000040c72ca */ /* 0x040fe200000e0000 */
[----:B------:R-:W-:Y:S01]  /*1760*/  UMOV UR23, 0x80000020 ;  /* 0x8000002000177882 */ /* 0x000fe20000000000 */
[----:B------:R-:W-:Y:S01]  /*1770*/  R2UR UR13, R5 ;  /* 0x00000000050d72ca */ /* 0x000fe200000e0000 */
[----:B------:R-:W-:Y:S01]  /*1780*/  UIADD3 UR4, UR42, 0x80, URZ ;  /* 0x000000802a047890 */ /* 0x000fe2000fffe03f */
[----:B0-----:R-:W-:Y:S01]  /*1790*/  LOP3.LUT R0, R23, 0xffffff80, RZ, 0xc0, !PT ;  /* 0xffffff8017007812 */ /* 0x001fe200078ec0ff */
[----:B------:R-:W-:Y:S01]  /*17a0*/  UIADD3 UR6, UR42, 0x100, URZ ;  /* 0x000001002a067890 */ /* 0x000fe2000fffe03f */
[----:B------:R-:W-:Y:S01]  /*17b0*/  IMAD.MOV.U32 R6, RZ, RZ, -0x2 ;  /* 0xfffffffeff067424 */ /* 0x000fe200078e00ff */
[----:B------:R-:W-:Y:S01]  /*17c0*/  UMOV UR10, UR42 ;  /* 0x0000002a000a7c82 */ /* 0x000fe20008000000 */
[----:B------:R-:W-:Y:S01]  /*17d0*/  UMOV UR15, 0x80000020 ;  /* 0x80000020000f7882 */ /* 0x000fe20000000000 */
[----:B------:R-:W-:Y:S01]  /*17e0*/  QGMMA.64x32x32.F32.E4M3.E4M3 R92, gdesc[UR8], RZ, !UPT, gsb0 ;  /* 0x00600000085c79f3 */ /* 0x000fe2000c0008ff */
[C---:B------:R-:W-:Y:S01]  /*17f0*/  R2UR UR8, R4.reuse ;  /* 0x00000000040872ca */ /* 0x040fe200000e0000 */
[----:B------:R-:W-:Y:S01]  /*1800*/  UMOV UR10, UR4 ;  /* 0x00000004000a7c82 */ /* 0x000fe20008000000 */
[----:B------:R-:W-:Y:S01]  /*1810*/  R2UR UR9, R5 ;  /* 0x00000000050972ca */ /* 0x000fe200000e0000 */
[----:B------:R-:W-:Y:S01]  /*1820*/  UMOV UR11, 0x80000020 ;  /* 0x80000020000b7882 */ /* 0x000fe20000000000 */
[----:B------:R-:W-:Y:S01]  /*1830*/  UMOV UR18, UR6 ;  /* 0x0000000600127c82 */ /* 0x000fe20008000000 */
[----:B------:R-:W-:Y:S01]  /*1840*/  R2UR UR4, R4 ;  /* 0x00000000040472ca */ /* 0x000fe200000e0000 */
[----:B------:R-:W-:Y:S01]  /*1850*/  UIADD3 UR26, UR42, 0x2, URZ ;  /* 0x000000022a1a7890 */ /* 0x000fe2000fffe03f */
[----:B------:R-:W-:Y:S01]  /*1860*/  IMAD.IADD R0, R19, 0x1, -R0 ;  /* 0x0000000113007824 */ /* 0x000fe200078e0a00 */
[----:B------:R-:W-:Y:S01]  /*1870*/  UMOV UR25, 0x80000020 ;  /* 0x8000002000197882 */ /* 0x000fe20000000000 */
[----:B------:R-:W-:Y:S01]  /*1880*/  UMOV UR27, 0x80000020 ;  /* 0x80000020001b7882 */ /* 0x000fe20000000000 */
[----:B------:R-:W-:Y:S01]  /*1890*/  UIADD3 UR5, UR42, 0x182, URZ ;  /* 0x000001822a057890 */ /* 0x000fe2000fffe03f */
[----:B------:R-:W-:Y:S01]  /*18a0*/  P2R R24, PR, RZ, 0x2 ;  /* 0x00000002ff187803 */ /* 0x000fe20000000000 */
[----:B------:R-:W-:Y:S01]  /*18b0*/  UIADD3 UR6, UR42, 0x202, URZ ;  /* 0x000002022a067890 */ /* 0x000fe2000fffe03f */
[----:B-1----:R-:W-:Y:S01]  /*18c0*/  SHF.R.S32.HI R3, RZ, 0x1f, R0 ;  /* 0x0000001fff037819 */ /* 0x002fe20000011400 */
[----:B------:R-:W-:Y:S01]  /*18d0*/  UIADD3 UR30, UR42, 0x280, URZ ;  /* 0x000002802a1e7890 */ /* 0x000fe2000fffe03f */
[----:B------:R-:W-:Y:S01]  /*18e0*/  P2R R26, PR, RZ, 0x1 ;  /* 0x00000001ff1a7803 */ /* 0x000fe20000000000 */
[----:B------:R-:W-:Y:S01]  /*18f0*/  UMOV UR29, 0x80000020 ;  /* 0x80000020001d7882 */ /* 0x000fe20000000000 */
[----:B------:R-:W-:Y:S01]  /*1900*/  UMOV UR31, 0x80000020 ;  /* 0x80000020001f7882 */ /* 0x000fe20000000000 */
[----:B------:R-:W-:Y:S01]  /*1910*/  UIADD3 UR24, UR4, 0x2, URZ ;  /* 0x0000000204187890 */ /* 0x000fe2000fffe03f */
[----:B------:R-:W-:Y:S01]  /*1920*/  LEA.HI R3, R3, R0, RZ, 0x2 ;  /* 0x0000000003037211 */ /* 0x000fe200078f10ff */
[----:B------:R-:W-:Y:S01]  /*1930*/  UIADD3 UR28, UR4, 0x200, URZ ;  /* 0x00000200041c7890 */ /* 0x000fe2000fffe03f */
[----:B------:R-:W0:Y:S01]  /*1940*/  S2UR UR43, SR_CgaCtaId ;  /* 0x00000000002b79c3 */ /* 0x000e220000008800 */
[----:B------:R-:W-:Y:S01]  /*1950*/  UIADD3 UR32, UR4, 0x202, URZ ;  /* 0x0000020204207890 */ /* 0x000fe2000fffe03f */
[----:B------:R-:W-:Y:S01]  /*1960*/  LOP3.LUT R3, R3, 0x7ffffffc, RZ, 0xc0, !PT ;  /* 0x7ffffffc03037812 */ /* 0x000fe200078ec0ff */
[----:B------:R-:W-:Y:S01]  /*1970*/  UIADD3 UR34, UR42, 0x282, URZ ;  /* 0x000002822a227890 */ /* 0x000fe2000fffe03f */
[----:B------:R-:W-:Y:S01]  /*1980*/  UMOV UR33, 0x80000020 ;  /* 0x8000002000217882 */ /* 0x000fe20000000000 */
[----:B------:R-:W-:Y:S01]  /*1990*/  UMOV UR35, 0x80000020 ;  /* 0x8000002000237882 */ /* 0x000fe20000000000 */
[----:B------:R-:W-:Y:S01]  /*19a0*/  UIADD3 UR44, UR4, 0x400, URZ ;  /* 0x00000400042c7890 */ /* 0x000fe2000fffe03f */
[----:B------:R-:W-:Y:S01]  /*19b0*/  IMAD.IADD R3, R0, 0x1, -R3 ;  /* 0x0000000100037824 */ /* 0x000fe200078e0a03 */
[----:B------:R-:W-:Y:S01]  /*19c0*/  UIADD3 UR46, UR42, 0x500, URZ ;  /* 0x000005002a2e7890 */ /* 0x000fe2000fffe03f */
[----:B------:R-:W-:Y:S01]  /*19d0*/  UMOV UR45, 0x80000020 ;  /* 0x80000020002d7882 */ /* 0x000fe20000000000 */
[----:B------:R-:W-:Y:S01]  /*19e0*/  UMOV UR47, 0x80000020 ;  /* 0x80000020002f7882 */ /* 0x000fe20000000000 */
[----:B------:R-:W-:Y:S01]  /*19f0*/  UIADD3 UR48, UR4, 0x402, URZ ;  /* 0x0000040204307890 */ /* 0x000fe2000fffe03f */
[----:B------:R-:W-:Y:S01]  /*1a00*/  IMAD R3, R3, R6, 0xa0 ;  /* 0x000000a003037424 */ /* 0x000fe200078e0206 */
[----:B------:R-:W-:-:S02]  /*1a10*/  UIADD3 UR4, UR42, 0x680, URZ ;  /* 0x000006802a047890 */ /* 0x000fc4000fffe03f */
[----:B------:R-:W-:Y:S01]  /*1a20*/  UIADD3 UR50, UR42, 0x502, URZ ;  /* 0x000005022a327890 */ /* 0x000fe2000fffe03f */
[----:B------:R-:W-:Y:S01]  /*1a30*/  IMAD.IADD R3, R3, 0x1, R110 ;  /* 0x0000000103037824 */ /* 0x000fe200078e026e */
[----:B------:R-:W-:Y:S01]  /*1a40*/  UMOV UR49, 0x80000020 ;  /* 0x8000002000317882 */ /* 0x000fe20000000000 */
[----:B------:R-:W-:Y:S01]  /*1a50*/  UMOV UR51, 0x80000020 ;  /* 0x8000002000337882 */ /* 0x000fe20000000000 */
[----:B------:R-:W-:Y:S01]  /*1a60*/  UMOV UR7, 0x80000020 ;  /* 0x8000002000077882 */ /* 0x000fe20000000000 */
[----:B------:R-:W-:-:S05]  /*1a70*/  IMAD R0, R22, -0xa0, R3 ;  /* 0xffffff6016007824 */ /* 0x000fca00078e0203 */
[C---:B------:R-:W-:Y:S02]  /*1a80*/  ISETP.GT.AND P5, PT, R0.reuse, RZ, PT ;  /* 0x000000ff0000720c */ /* 0x040fe40003fa4270 */
[C---:B------:R-:W-:Y:S02]  /*1a90*/  ISETP.GT.AND P6, PT, R0.reuse, 0x1, PT ;  /* 0x000000010000780c */ /* 0x040fe40003fc4270 */
[C---:B------:R-:W-:Y:S02]  /*1aa0*/  ISETP.GT.AND P2, PT, R0.reuse, 0x8, PT ;  /* 0x000000080000780c */ /* 0x040fe40003f44270 */
[C---:B------:R-:W-:Y:S02]  /*1ab0*/  ISETP.GT.AND P3, PT, R0.reuse, 0x9, PT ;  /* 0x000000090000780c */ /* 0x040fe40003f64270 */
[C---:B------:R-:W-:Y:S02]  /*1ac0*/  ISETP.GT.AND P4, PT, R0.reuse, 0x10, PT ;  /* 0x000000100000780c */ /* 0x040fe40003f84270 */
[----:B------:R-:W-:Y:S01]  /*1ad0*/  ISETP.GT.AND P1, PT, R0, 0x79, PT ;  /* 0x000000790000780c */ /* 0x000fe20003f24270 */
[----:B------:R-:W-:-:S02]  /*1ae0*/  WARPGROUP.DEPBAR.LE gsb0, 0x0 ;  /* 0x00008000000079c5 */ /* 0x000fc40000010000 */
[----:B------:R-:W-:Y:S01]  /*1af0*/  WARPGROUP.ARRIVE ;  /* 0x00000000000079c5 */ /* 0x000fe20000000000 */
[----:B------:R-:W-:-:S05]  /*1b00*/  ISETP.GT.AND P0, PT, R0, 0x80, PT ;  /* 0x000000800000780c */ /* 0x000fca0003f04270 */
[----:B------:R-:W-:Y:S01]  /*1b10*/  QGMMA.64x32x32.F32.E4M3.E4M3 R76, gdesc[UR8], RZ, !UPT, gsb0 ;  /* 0x00600000084c79f3 */ /* 0x000fe2000c0008ff */
[----:B------:R-:W-:Y:S02]  /*1b20*/  UIADD3 UR8, UR42, 0x180, URZ ;  /* 0x000001802a087890 */ /* 0x000fe4000fffe03f */
[----:B------:R-:W-:Y:S01]  /*1b30*/  UIADD3 UR10, UR42, 0x200, URZ ;  /* 0x000002002a0a7890 */ /* 0x000fe2000fffe03f */
[----:B------:R-:W-:Y:S01]  /*1b40*/  UMOV UR9, UR49 ;  /* 0x0000003100097c82 */ /* 0x000fe20008000000 */
[----:B------:R-:W-:-:S03]  /*1b50*/  UMOV UR11, 0x80000020 ;  /* 0x80000020000b7882 */ /* 0x000fc60000000000 */
[----:B------:R-:W-:Y:S01]  /*1b60*/  UMOV UR22, UR8 ;  /* 0x0000000800167c82 */ /* 0x000fe20008000000 */
[----:B------:R-:W-:Y:S01]  /*1b70*/  UMOV UR8, UR48 ;  /* 0x0000003000087c82 */ /* 0x000fe20008000000 */
[----:B------:R-:W-:Y:S01]  /*1b80*/  UMOV UR14, UR10 ;  /* 0x0000000a000e7c82 */ /* 0x000fe20008000000 */
[----:B------:R-:W-:Y:S01]  /*1b90*/  UIADD3 UR10, UR42, 0x602, URZ ;  /* 0x000006022a0a7890 */ /* 0x000fe2000fffe03f */
[----:B------:R-:W-:Y:S02]  /*1ba0*/  WARPGROUP.DEPBAR.LE gsb0, 0x0 ;  /* 0x00008000000079c5 */ /* 0x000fe40000010000 */
[----:B------:R-:W-:-:S06]  /*1bb0*/  WARPGROUP.ARRIVE ;  /* 0x00000000000079c5 */ /* 0x000fcc0000000000 */
[----:B------:R-:W-:Y:S03]  /*1bc0*/  QGMMA.64x32x32.F32.E4M3.E4M3 R60, gdesc[UR16], RZ, !UPT, gsb0 ;  /* 0x00600000103c79f3 */ /* 0x000fe6000c0008ff */
        /* <DEDUP_REMOVED lines=8> */
[----:B------:R-:W-:Y:S01]  /*1c50*/  QGMMA.64x32x32.F32.E4M3.E4M3 R92, gdesc[UR24], R92, gsb0 ;  /* 0x00600000185c79f3 */ /* 0x000fe2000800085c */
[----:B------:R-:W-:Y:S01]  /*1c60*/  UIADD3 UR26, UR42, 0x82, URZ ;  /* 0x000000822a1a7890 */ /* 0x000fe2000fffe03f */
[----:B------:R-:W-:Y:S01]  /*1c70*/  UMOV UR27, 0x80000020 ;  /* 0x80000020001b7882 */ /* 0x000fe20000000000 */
        /* <DEDUP_REMOVED lines=8> */
[----:B------:R-:W-:Y:S01]  /*1d00*/  UMOV UR26, UR5 ;  /* 0x00000005001a7c82 */ /* 0x000fe20008000000 */
[----:B------:R-:W-:Y:S01]  /*1d10*/  UMOV UR27, 0x80000020 ;  /* 0x80000020001b7882 */ /* 0x000fe20000000000 */
[----:B------:R-:W-:Y:S01]  /*1d20*/  UIADD3 UR5, UR42, 0x400, URZ ;  /* 0x000004002a057890 */ /* 0x000fe2000fffe03f */
        /* <DEDUP_REMOVED lines=8> */
[----:B------:R-:W-:Y:S03]  /*1db0*/  QGMMA.64x32x32.F32.E4M3.E4M3 R28, gdesc[UR24], R28, gsb0 ;  /* 0x00600000181c79f3 */ /* 0x000fe6000800081c */
        /* <DEDUP_REMOVED lines=65> */
[----:B------:R-:W-:Y:S01]  /*21d0*/  UMOV UR4, UR48 ;  /* 0x0000003000047c82 */ /* 0x000fe20008000000 */
        /* <DEDUP_REMOVED lines=15> */
[----:B------:R-:W-:Y:S01]  /*22d0*/  WARPGROUP.ARRIVE ;  /* 0x00000000000079c5 */ /* 0x000fe20000000000 */
[----:B------:R-:W-:Y:S02]  /*22e0*/  FSEL R7, R94, -INF , P5 ;  /* 0xff8000005e077808 */ /* 0x000fe40002800000 */
[----:B------:R-:W-:Y:S02]  /*22f0*/  FSEL R95, R95, -INF , P6 ;  /* 0xff8000005f5f7808 */ /* 0x000fe40003000000 */
[----:B------:R-:W-:Y:S01]  /*2300*/  FSEL R109, R98, -INF , P2 ;  /* 0xff800000626d7808 */ /* 0x000fe20001000000 */
[----:B------:R-:W-:Y:S01]  /*2310*/  QGMMA.64x32x32.F32.E4M3.E4M3 R76, gdesc[UR48], R76, gsb0 ;  /* 0x00600000304c79f3 */ /* 0x000fe2000800084c */
[----:B------:R-:W-:Y:S01]  /*2320*/  FMNMX.FTZ R6, R7, R95, !PT ;  /* 0x0000005f07067209 */ /* 0x000fe20007810000 */
[----:B------:R-:W-:Y:S01]  /*2330*/  UIADD3 UR50, UR42, 0x702, URZ ;  /* 0x000007022a327890 */ /* 0x000fe2000fffe03f */
[----:B------:R-:W-:Y:S01]  /*2340*/  FSEL R99, R99, -INF , P3 ;  /* 0xff80000063637808 */ /* 0x000fe20001800000 */
[----:B------:R-:W-:Y:S01]  /*2350*/  UMOV UR51, 0x80000020 ;  /* 0x8000002000337882 */ /* 0x000fe20000000000 */
[----:B------:R-:W-:-:S02]  /*2360*/  FMNMX.FTZ R6, R109, R6, !PT ;  /* 0x000000066d067209 */ /* 0x000fc40007810000 */
[----:B------:R-:W-:Y:S02]  /*2370*/  FSEL R9, R92, -INF , P5 ;  /* 0xff8000005c097808 */ /* 0x000fe40002800000 */
[----:B------:R-:W-:Y:S02]  /*2380*/  ISETP.GT.AND P5, PT, R0, 0x11, PT ;  /* 0x000000110000780c */ /* 0x000fe40003fa4270 */
[----:B------:R-:W-:Y:S02]  /*2390*/  FSEL R111, R102, -INF , P4 ;  /* 0xff800000666f7808 */ /* 0x000fe40002000000 */
[----:B------:R-:W-:Y:S02]  /*23a0*/  FMNMX.FTZ R6, R99, R6, !PT ;  /* 0x0000000663067209 */ /* 0x000fe40007810000 */
[----:B------:R-:W-:Y:S02]  /*23b0*/  FSEL R11, R96, -INF , P2 ;  /* 0xff800000600b7808 */ /* 0x000fe40001000000 */
[----:B------:R-:W-:-:S02]  /*23c0*/  ISETP.GT.AND P2, PT, R0, 0x18, PT ;  /* 0x000000180000780c */ /* 0x000fc40003f44270 */
[----:B------:R-:W-:Y:S02]  /*23d0*/  FSEL R103, R103, -INF , P5 ;  /* 0xff80000067677808 */ /* 0x000fe40002800000 */
[----:B------:R-:W-:Y:S02]  /*23e0*/  FMNMX.FTZ R6, R111, R6, !PT ;  /* 0x000000066f067209 */ /* 0x000fe40007810000 */
[----:B------:R-:W-:Y:S02]  /*23f0*/  FSEL R97, R97, -INF , P3 ;  /* 0xff80000061617808 */ /* 0x000fe40001800000 */
[----:B------:R-:W-:Y:S02]  /*2400*/  ISETP.GT.AND P3, PT, R0, 0x19, PT ;  /* 0x000000190000780c */ /* 0x000fe40003f64270 */
[----:B------:R-:W-:Y:S02]  /*2410*/  FSEL R113, R106, -INF , P2 ;  /* 0xff8000006a717808 */ /* 0x000fe40001000000 */
[----:B------:R-:W-:-:S02]  /*2420*/  FMNMX.FTZ R6, R103, R6, !PT ;  /* 0x0000000667067209 */ /* 0x000fc40007810000 */
[----:B------:R-:W-:Y:S02]  /*2430*/  FSEL R13, R100, -INF , P4 ;  /* 0xff800000640d7808 */ /* 0x000fe40002000000 */
[----:B------:R-:W-:Y:S02]  /*2440*/  FSEL R107, R107, -INF , P3 ;  /* 0xff8000006b6b7808 */ /* 0x000fe40001800000 */
[C---:B------:R-:W-:Y:S02]  /*2450*/  ISETP.GT.AND P4, PT, R0.reuse, 0x20, PT ;  /* 0x000000200000780c */ /* 0x040fe40003f84270 */
[----:B------:R-:W-:Y:S02]  /*2460*/  FMNMX.FTZ R6, R113, R6, !PT ;  /* 0x0000000671067209 */ /* 0x000fe40007810000 */
[----:B------:R-:W-:Y:S02]  /*2470*/  FSEL R105, R105, -INF , P3 ;  /* 0xff80000069697808 */ /* 0x000fe40001800000 */
[----:B------:R-:W-:-:S02]  /*2480*/  ISETP.GT.AND P3, PT, R0, 0x21, PT ;  /* 0x000000210000780c */ /* 0x000fc40003f64270 */
[----:B------:R-:W-:Y:S02]  /*2490*/  FMNMX.FTZ R6, R107, R6, !PT ;  /* 0x000000066b067209 */ /* 0x000fe40007810000 */
[----:B------:R-:W-:Y:S02]  /*24a0*/  FSEL R15, R104, -INF , P2 ;  /* 0xff800000680f7808 */ /* 0x000fe40001000000 */
[C---:B------:R-:W-:Y:S02]  /*24b0*/  ISETP.GT.AND P2, PT, R0.reuse, 0x28, PT ;  /* 0x000000280000780c */ /* 0x040fe40003f44270 */
[----:B------:R-:W-:Y:S02]  /*24c0*/  FSEL R93, R93, -INF , P6 ;  /* 0xff8000005d5d7808 */ /* 0x000fe40003000000 */
[----:B------:R-:W-:Y:S02]  /*24d0*/  ISETP.GT.AND P6, PT, R0, 0x29, PT ;  /* 0x000000290000780c */ /* 0x000fe40003fc4270 */
[----:B------:R-:W-:-:S02]  /*24e0*/  FSEL R101, R101, -INF , P5 ;  /* 0xff80000065657808 */ /* 0x000fc40002800000 */
[----:B------:R-:W-:Y:S01]  /*24f0*/  ISETP.GT.AND P5, PT, R0, 0x30, PT ;  /* 0x000000300000780c */ /* 0x000fe20003fa4270 */
[----:B------:R-:W-:Y:S02]  /*2500*/  WARPGROUP.DEPBAR.LE gsb0, 0x0 ;  /* 0x00008000000079c5 */ /* 0x000fe40000010000 */
[----:B------:R-:W-:Y:S01]  /*2510*/  WARPGROUP.ARRIVE ;  /* 0x00000000000079c5 */ /* 0x000fe20000000000 */
[----:B------:R-:W-:Y:S02]  /*2520*/  FSEL R115, R78, -INF , P4 ;  /* 0xff8000004e737808 */ /* 0x000fe40002000000 */
[----:B------:R-:W-:Y:S02]  /*2530*/  FSEL R117, R79, -INF , P3 ;  /* 0xff8000004f757808 */ /* 0x000fe40001800000 */
[----:B------:R-:W-:Y:S01]  /*2540*/  FMNMX.FTZ R6, R115, R6, !PT ;  /* 0x0000000673067209 */ /* 0x000fe20007810000 */
[----:B------:R-:W-:Y:S01]  /*2550*/  QGMMA.64x32x32.F32.E4M3.E4M3 R60, gdesc[UR8], R60, gsb0 ;  /* 0x00600000083c79f3 */ /* 0x000fe2000800083c */
[----:B------:R-:W-:-:S02]  /*2560*/  FSEL R119, R82, -INF , P2 ;  /* 0xff80000052777808 */ /* 0x000fc40001000000 */
[----:B------:R-:W-:Y:S02]  /*2570*/  FMNMX.FTZ R6, R117, R6, !PT ;  /* 0x0000000675067209 */ /* 0x000fe40007810000 */
[----:B------:R-:W-:Y:S02]  /*2580*/  FSEL R121, R83, -INF , P6 ;  /* 0xff80000053797808 */ /* 0x000fe40003000000 */
[----:B------:R-:W-:Y:S02]  /*2590*/  FMNMX.FTZ R6, R119, R6, !PT ;  /* 0x0000000677067209 */ /* 0x000fe40007810000 */
[----:B------:R-:W-:Y:S02]  /*25a0*/  FSEL R19, R76, -INF , P4 ;  /* 0xff8000004c137808 */ /* 0x000fe40002000000 */
[----:B------:R-:W-:Y:S02]  /*25b0*/  ISETP.GT.AND P4, PT, R0, 0x31, PT ;  /* 0x000000310000780c */ /* 0x000fe40003f84270 */
[----:B------:R-:W-:Y:S01]  /*25c0*/  FSEL R123, R86, -INF , P5 ;  /* 0xff800000567b7808 */ /* 0x000fe20002800000 */
[----:B------:R-:W-:Y:S01]  /*25d0*/  IMAD.MOV.U32 R86, RZ, RZ, R25 ;  /* 0x000000ffff567224 */ /* 0x000fe200078e0019 */
        /* <DEDUP_REMOVED lines=14> */
[C---:B------:R-:W-:Y:S02]  /*26c0*/  ISETP.GT.AND P5, PT, R0.reuse, 0x41, PT ;  /* 0x000000410000780c */ /* 0x040fe40003fa4270 */
[----:B------:R-:W-:Y:S02]  /*26d0*/  FMNMX.FTZ R6, R129, R6, !PT ;  /* 0x0000000681067209 */ /* 0x000fe40007810000 */
[----:B------:R-:W-:Y:S02]  /*26e0*/  FSEL R85, R85, -INF , P4 ;  /* 0xff80000055557808 */ /* 0x000fe40002000000 */
[----:B------:R-:W-:Y:S02]  /*26f0*/  ISETP.GT.AND P4, PT, R0, 0x48, PT ;  /* 0x000000480000780c */ /* 0x000fe40003f84270 */
[----:B------:R-:W-:-:S02]  /*2700*/  FSEL R27, R88, -INF , P3 ;  /* 0xff800000581b7808 */ /* 0x000fc40001800000 */
[C---:B------:R-:W-:Y:S02]  /*2710*/  ISETP.GT.AND P3, PT, R0.reuse, 0x49, PT ;  /* 0x000000490000780c */ /* 0x040fe40003f64270 */
[----:B------:R-:W-:Y:S02]  /*2720*/  FSEL R89, R89, -INF , P2 ;  /* 0xff80000059597808 */ /* 0x000fe40001000000 */
[----:B------:R-:W-:Y:S01]  /*2730*/  ISETP.GT.AND P2, PT, R0, 0x50, PT ;  /* 0x000000500000780c */ /* 0x000fe20003f44270 */
[----:B------:R-:W-:Y:S02]  /*2740*/  WARPGROUP.DEPBAR.LE gsb0, 0x0 ;  /* 0x00008000000079c5 */ /* 0x000fe40000010000 */
[----:B------:R-:W-:Y:S01]  /*2750*/  WARPGROUP.ARRIVE ;  /* 0x00000000000079c5 */ /* 0x000fe20000000000 */
[----:B------:R-:W-:Y:S02]  /*2760*/  FSEL R131, R62, -INF , P6 ;  /* 0xff8000003e837808 */ /* 0x000fe40003000000 */
[----:B------:R-:W-:-:S02]  /*2770*/  FSEL R133, R63, -INF , P5 ;  /* 0xff8000003f857808 */ /* 0x000fc40002800000 */
[----:B------:R-:W-:Y:S01]  /*2780*/  FMNMX.FTZ R6, R131, R6, !PT ;  /* 0x0000000683067209 */ /* 0x000fe20007810000 */
[----:B------:R-:W-:Y:S01]  /*2790*/  QGMMA.64x32x32.F32.E4M3.E4M3 R44, gdesc[UR4], R44, gsb0 ;  /* 0x00600000042c79f3 */ /* 0x000fe2000800082c */
[----:B------:R-:W-:Y:S02]  /*27a0*/  FSEL R135, R66, -INF , P4 ;  /* 0xff80000042877808 */ /* 0x000fe40002000000 */
[----:B------:R-:W-:Y:S02]  /*27b0*/  FMNMX.FTZ R6, R133, R6, !PT ;  /* 0x0000000685067209 */ /* 0x000fe40007810000 */
[----:B------:R-:W-:Y:S02]  /*27c0*/  FSEL R137, R67, -INF , P3 ;  /* 0xff80000043897808 */ /* 0x000fe40001800000 */
[----:B------:R-:W-:Y:S02]  /*27d0*/  FMNMX.FTZ R6, R135, R6, !PT ;  /* 0x0000000687067209 */ /* 0x000fe40007810000 */
[----:B------:R-:W-:-:S02]  /*27e0*/  FSEL R63, R60, -INF , P6 ;  /* 0xff8000003c3f7808 */ /* 0x000fc40003000000 */
[----:B------:R-:W-:Y:S02]  /*27f0*/  ISETP.GT.AND P6, PT, R0, 0x51, PT ;  /* 0x000000510000780c */ /* 0x000fe40003fc4270 */
[----:B------:R-:W-:Y:S02]  /*2800*/  FSEL R139, R70, -INF , P2 ;  /* 0xff800000468b7808 */ /* 0x000fe40001000000 */
[----:B------:R-:W-:Y:S02]  /*2810*/  FMNMX.FTZ R6, R137, R6, !PT ;  /* 0x0000000689067209 */ /* 0x000fe40007810000 */
[----:B------:R-:W-:Y:S02]  /*2820*/  FSEL R61, R61, -INF , P5 ;  /* 0xff8000003d3d7808 */ /* 0x000fe40002800000 */
[----:B------:R-:W-:Y:S02]  /*2830*/  ISETP.GT.AND P5, PT, R0, 0x58, PT ;  /* 0x000000580000780c */ /* 0x000fe40003fa4270 */
[----:B------:R-:W-:-:S02]  /*2840*/  FSEL R141, R71, -INF , P6 ;  /* 0xff800000478d7808 */ /* 0x000fc40003000000 */
[----:B------:R-:W-:Y:S02]  /*2850*/  FMNMX.FTZ R6, R139, R6, !PT ;  /* 0x000000068b067209 */ /* 0x000fe40007810000 */
[----:B------:R-:W-:Y:S02]  /*2860*/  FSEL R67, R64, -INF , P4 ;  /* 0xff80000040437808 */ /* 0x000fe40002000000 */
[----:B------:R-:W-:Y:S02]  /*2870*/  ISETP.GT.AND P4, PT, R0, 0x59, PT ;  /* 0x000000590000780c */ /* 0x000fe40003f84270 */
        /* <DEDUP_REMOVED lines=8> */
[----:B------:R-:W-:-:S02]  /*2900*/  FMNMX.FTZ R6, R145, R6, !PT ;  /* 0x0000000691067209 */ /* 0x000fc40007810000 */
[----:B------:R-:W-:Y:S02]  /*2910*/  FSEL R69, R69, -INF , P6 ;  /* 0xff80000045457808 */ /* 0x000fe40003000000 */
[C---:B------:R-:W-:Y:S02]  /*2920*/  ISETP.GT.AND P6, PT, R0.reuse, 0x68, PT ;  /* 0x000000680000780c */ /* 0x040fe40003fc4270 */
[----:B------:R-:W-:Y:S02]  /*2930*/  FSEL R73, R73, -INF , P4 ;  /* 0xff80000049497808 */ /* 0x000fe40002000000 */
[----:B------:R-:W-:Y:S01]  /*2940*/  ISETP.GT.AND P4, PT, R0, 0x70, PT ;  /* 0x000000700000780c */ /* 0x000fe20003f84270 */
[----:B------:R-:W-:Y:S02]  /*2950*/  WARPGROUP.DEPBAR.LE gsb0, 0x0 ;  /* 0x00008000000079c5 */ /* 0x000fe40000010000 */
[----:B------:R-:W-:Y:S01]  /*2960*/  WARPGROUP.ARRIVE ;  /* 0x00000000000079c5 */ /* 0x000fe20000000000 */
[----:B------:R-:W-:-:S02]  /*2970*/  FSEL R147, R46, -INF , P3 ;  /* 0xff8000002e937808 */ /* 0x000fc40001800000 */
[----:B------:R-:W-:Y:S02]  /*2980*/  FSEL R149, R47, -INF , P2 ;  /* 0xff8000002f957808 */ /* 0x000fe40001000000 */
[----:B------:R-:W-:Y:S01]  /*2990*/  FMNMX.FTZ R6, R147, R6, !PT ;  /* 0x0000000693067209 */ /* 0x000fe20007810000 */
[----:B------:R-:W-:Y:S01]  /*29a0*/  QGMMA.64x32x32.F32.E4M3.E4M3 R28, gdesc[UR48], R28, gsb0 ;  /* 0x00600000301c79f3 */ /* 0x000fe2000800081c */
[----:B------:R-:W-:Y:S02]  /*29b0*/  FSEL R47, R72, -INF , P5 ;  /* 0xff800000482f7808 */ /* 0x000fe40002800000 */
[----:B------:R-:W-:Y:S02]  /*29c0*/  ISETP.GT.AND P5, PT, R0, 0x69, PT ;  /* 0x000000690000780c */ /* 0x000fe40003fa4270 */
[----:B------:R-:W-:Y:S02]  /*29d0*/  FSEL R151, R50, -INF , P6 ;  /* 0xff80000032977808 */ /* 0x000fe40003000000 */
[----:B------:R-:W-:-:S02]  /*29e0*/  FMNMX.FTZ R6, R149, R6, !PT ;  /* 0x0000000695067209 */ /* 0x000fc40007810000 */
[----:B------:R-:W-:Y:S02]  /*29f0*/  FSEL R153, R51, -INF , P5 ;  /* 0xff80000033997808 */ /* 0x000fe40002800000 */
[----:B------:R-:W-:Y:S02]  /*2a00*/  FMNMX.FTZ R6, R151, R6, !PT ;  /* 0x0000000697067209 */ /* 0x000fe40007810000 */
[----:B------:R-:W-:Y:S02]  /*2a10*/  FSEL R51, R44, -INF , P3 ;  /* 0xff8000002c337808 */ /* 0x000fe40001800000 */
[----:B------:R-:W-:Y:S02]  /*2a20*/  ISETP.GT.AND P3, PT, R0, 0x71, PT ;  /* 0x000000710000780c */ /* 0x000fe40003f64270 */
[----:B------:R-:W-:Y:S02]  /*2a30*/  FSEL R155, R54, -INF , P4 ;  /* 0xff800000369b7808 */ /* 0x000fe40002000000 */
[----:B------:R-:W-:-:S02]  /*2a40*/  FMNMX.FTZ R6, R153, R6, !PT ;  /* 0x0000000699067209 */ /* 0x000fc40007810000 */
[----:B------:R-:W-:Y:S02]  /*2a50*/  FSEL R45, R45, -INF , P2 ;  /* 0xff8000002d2d7808 */ /* 0x000fe40001000000 */
[----:B------:R-:W-:Y:S02]  /*2a60*/  ISETP.GT.AND P2, PT, R0, 0x78, PT ;  /* 0x000000780000780c */ /* 0x000fe40003f44270 */
[----:B------:R-:W-:Y:S02]  /*2a70*/  FSEL R157, R55, -INF , P3 ;  /* 0xff800000379d7808 */ /* 0x000fe40001800000 */
[----:B------:R-:W-:Y:S02]  /*2a80*/  FMNMX.FTZ R6, R155, R6, !PT ;  /* 0x000000069b067209 */ /* 0x000fe40007810000 */
[----:B------:R-:W-:Y:S02]  /*2a90*/  FSEL R159, R58, -INF , P2 ;  /* 0xff8000003a9f7808 */ /* 0x000fe40001000000 */
[----:B------:R-:W-:-:S02]  /*2aa0*/  FMNMX.FTZ R6, R157, R6, !PT ;  /* 0x000000069d067209 */ /* 0x000fc40007810000 */
[----:B------:R-:W-:Y:S02]  /*2ab0*/  FSEL R161, R59, -INF , P1 ;  /* 0xff8000003ba17808 */ /* 0x000fe40000800000 */
[----:B------:R-:W-:Y:S02]  /*2ac0*/  FMNMX.FTZ R6, R159, R6, !PT ;  /* 0x000000069f067209 */ /* 0x000fe40007810000 */
[C---:B------:R-:W-:Y:S02]  /*2ad0*/  ISETP.GT.AND P1, PT, R0.reuse, 0x81, PT ;  /* 0x000000810000780c */ /* 0x040fe40003f24270 */
[----:B------:R-:W-:Y:S02]  /*2ae0*/  FMNMX.FTZ R6, R161, R6, !PT ;  /* 0x00000006a1067209 */ /* 0x000fe40007810000 */
[----:B------:R-:W-:Y:S02]  /*2af0*/  FSEL R53, R53, -INF , P3 ;  /* 0xff80000035357808 */ /* 0x000fe40001800000 */
[----:B------:R-:W-:-:S02]  /*2b00*/  ISETP.GT.AND P3, PT, R0, 0x90, PT ;  /* 0x000000900000780c */ /* 0x000fc40003f64270 */
[----:B------:R-:W-:Y:S02]  /*2b10*/  FSEL R59, R52, -INF , P4 ;  /* 0xff800000343b7808 */ /* 0x000fe40002000000 */
[C---:B------:R-:W-:Y:S02]  /*2b20*/  ISETP.GT.AND P4, PT, R0.reuse, 0x91, PT ;  /* 0x000000910000780c */ /* 0x040fe40003f84270 */
[----:B------:R-:W-:Y:S02]  /*2b30*/  FSEL R49, R49, -INF , P5 ;  /* 0xff80000031317808 */ /* 0x000fe40002800000 */
[----:B------:R-:W-:Y:S02]  /*2b40*/  ISETP.GT.AND P5, PT, R0, 0x98, PT ;  /* 0x000000980000780c */ /* 0x000fe40003fa4270 */
[----:B------:R-:W-:Y:S02]  /*2b50*/  FSEL R55, R48, -INF , P6 ;  /* 0xff80000030377808 */ /* 0x000fe40003000000 */
[----:B------:R-:W-:-:S02]  /*2b60*/  ISETP.GT.AND P6, PT, R0, 0x99, PT ;  /* 0x000000990000780c */ /* 0x000fc40003fc4270 */
[----:B------:R-:W-:Y:S01]  /*2b70*/  P2R R20, PR, RZ, 0x2 ;  /* 0x00000002ff147803 */ /* 0x000fe20000000000 */
[----:B------:R-:W-:Y:S02]  /*2b80*/  WARPGROUP.DEPBAR.LE gsb0, 0x0 ;  /* 0x00008000000079c5 */ /* 0x000fe40000010000 */
        /* <DEDUP_REMOVED lines=9> */
[----:B------:R-:W-:Y:S02]  /*2c20*/  FMNMX.FTZ R6, R167, R6, !PT ;  /* 0x00000006a7067209 */ /* 0x000fe40007810000 */
[----:B------:R-:W-:-:S02]  /*2c30*/  FSEL R171, R38, -INF , P3 ;  /* 0xff80000026ab7808 */ /* 0x000fc40001800000 */
[----:B------:R-:W-:Y:S02]  /*2c40*/  FMNMX.FTZ R6, R169, R6, !PT ;  /* 0x00000006a9067209 */ /* 0x000fe40007810000 */
[----:B------:R-:W-:Y:S02]  /*2c50*/  FSEL R173, R39, -INF , P4 ;  /* 0xff80000027ad7808 */ /* 0x000fe40002000000 */
[----:B------:R-:W-:Y:S02]  /*2c60*/  FMNMX.FTZ R6, R171, R6, !PT ;  /* 0x00000006ab067209 */ /* 0x000fe40007810000 */
[----:B------:R-:W-:Y:S02]  /*2c70*/  FSEL R175, R42, -INF , P5 ;  /* 0xff8000002aaf7808 */ /* 0x000fe40002800000 */
[----:B------:R-:W-:Y:S02]  /*2c80*/  FMNMX.FTZ R6, R173, R6, !PT ;  /* 0x00000006ad067209 */ /* 0x000fe40007810000 */
[----:B------:R-:W-:-:S02]  /*2c90*/  FSEL R177, R43, -INF , P6 ;  /* 0xff8000002bb17808 */ /* 0x000fc40003000000 */
[----:B------:R-:W-:Y:S02]  /*2ca0*/  FMNMX.FTZ R6, R175, R6, !PT ;  /* 0x00000006af067209 */ /* 0x000fe40007810000 */
[----:B------:R-:W-:Y:S02]  /*2cb0*/  P2R R12, PR, RZ, 0x4 ;  /* 0x00000004ff0c7803 */ /* 0x000fe40000000000 */
[----:B------:R-:W-:Y:S02]  /*2cc0*/  FMNMX.FTZ R6, R177, R6, !PT ;  /* 0x00000006b1067209 */ /* 0x000fe40007810000 */
[----:B------:R-:W-:Y:S02]  /*2cd0*/  P2R R14, PR, RZ, 0x1 ;  /* 0x00000001ff0e7803 */ /* 0x000fe40000000000 */
[C---:B------:R-:W-:Y:S01]  /*2ce0*/  ISETP.GT.AND P0, PT, R0.reuse, 0x79, PT ;  /* 0x000000790000780c */ /* 0x040fe20003f04270 */
[----:B------:R-:W1:Y:S01]  /*2cf0*/  SHFL.BFLY PT, R3, R6, 0x2, 0x1f ;  /* 0x0c401f0006037f89 */ /* 0x000e6200000e0000 */
[----:B------:R-:W-:-:S02]  /*2d00*/  ISETP.GT.AND P1, PT, R0, 0x80, PT ;  /* 0x000000800000780c */ /* 0x000fc40003f24270 */
[----:B------:R-:W-:Y:S02]  /*2d10*/  FSEL R57, R57, -INF , P0 ;  /* 0xff80000039397808 */ /* 0x000fe40000000000 */
[----:B------:R-:W-:Y:S02]  /*2d20*/  ISETP.NE.AND P0, PT, R14, RZ, PT ;  /* 0x000000ff0e00720c */ /* 0x000fe40003f05270 */
[----:B------:R-:W-:Y:S02]  /*2d30*/  FSEL R35, R28, -INF , P1 ;  /* 0xff8000001c237808 */ /* 0x000fe40000800000 */
[----:B------:R-:W-:Y:S02]  /*2d40*/  ISETP.NE.AND P1, PT, R20, RZ, PT ;  /* 0x000000ff1400720c */ /* 0x000fe40003f25270 */
[----:B------:R-:W-:Y:S02]  /*2d50*/  FSEL R39, R32, -INF , P0 ;  /* 0xff80000020277808 */ /* 0x000fe40000000000 */
[----:B------:R-:W-:-:S02]  /*2d60*/  FSEL R29, R29, -INF , P1 ;  /* 0xff8000001d1d7808 */ /* 0x000fc40000800000 */
[----:B------:R-:W-:Y:S02]  /*2d70*/  ISETP.NE.AND P1, PT, R24, RZ, PT ;  /* 0x000000ff1800720c */ /* 0x000fe40003f25270 */
[----:B------:R-:W-:Y:S02]  /*2d80*/  ISETP.NE.AND P0, PT, R26, RZ, PT ;  /* 0x000000ff1a00720c */ /* 0x000fe40003f05270 */
[----:B-1----:R-:W-:-:S05]  /*2d90*/  FMNMX.FTZ R8, R6, R3, !PT ;  /* 0x0000000306087209 */ /* 0x002fca0007810000 */
[----:B------:R-:W1:Y:S02]  /*2da0*/  SHFL.BFLY PT, R3, R8, 0x1, 0x1f ;  /* 0x0c201f0008037f89 */ /* 0x000e6400000e0000 */
[----:B-1----:R-:W-:-:S04]  /*2db0*/  FMNMX.FTZ R3, R8, R3, !PT ;  /* 0x0000000308037209 */ /* 0x002fc80007810000 */
[----:B------:R-:W-:Y:S01]  /*2dc0*/  FSETP.NEU.FTZ.AND P2, PT, R3, -INF , PT ;  /* 0xff8000000300780b */ /* 0x000fe20003f5d000 */
[----:B------:R-:W-:-:S05]  /*2dd0*/  FFMA.FTZ R10, R2, R3, -8 ;  /* 0xc1000000020a7423 */ /* 0x000fca0000010003 */
[----:B------:R-:W-:Y:S02]  /*2de0*/  FSEL R52, R10, RZ, P2 ;  /* 0x000000ff0a347208 */ /* 0x000fe40001000000 */
[----:B------:R-:W-:Y:S02]  /*2df0*/  ISETP.NE.AND P2, PT, R12, RZ, PT ;  /* 0x000000ff0c00720c */ /* 0x000fe40003f45270 */
[----:B------:R-:W-:Y:S01]  /*2e00*/  FMNMX.FTZ R12, R9, R93, !PT ;  /* 0x0000005d090c7209 */ /* 0x000fe20007810000 */
[C-C-:B------:R-:W-:Y:S01]  /*2e10*/  FFMA.FTZ R123, R2.reuse, R123, -R52.reuse ;  /* 0x0000007b027b7223 */ /* 0x140fe20000010834 */
[C-C-:B------:R-:W-:Y:S01]  /*2e20*/  FFMA.FTZ R43, R2.reuse, R95, -R52.reuse ;  /* 0x0000005f022b7223 */ /* 0x140fe20000010834 */
[C-C-:B------:R-:W-:Y:S01]  /*2e30*/  FFMA.FTZ R95, R2.reuse, R125, -R52.reuse ;  /* 0x0000007d025f7223 */ /* 0x140fe20000010834 */
[----:B------:R-:W-:Y:S01]  /*2e40*/  FMNMX.FTZ R12, R11, R12, !PT ;  /* 0x0000000c0b0c7209 */ /* 0x000fe20007810000 */
[--C-:B------:R-:W-:Y:S01]  /*2e50*/  FFMA.FTZ R127, R2, R127, -R52.reuse ;  /* 0x0000007f027f7223 */ /* 0x100fe20000010834 */
[----:B------:R-:W-:Y:S01]  /*2e60*/  FSEL R125, R36, -INF , P3 ;  /* 0xff800000247d7808 */ /* 0x000fe20001800000 */
[C-C-:B------:R-:W-:Y:S01]  /*2e70*/  FFMA.FTZ R75, R2.reuse, R99, -R52.reuse ;  /* 0x00000063024b7223 */ /* 0x140fe20000010834 */
[----:B------:R-:W-:Y:S01]  /*2e80*/  FMNMX.FTZ R14, R97, R12, !PT ;  /* 0x0000000c610e7209 */ /* 0x000fe20007810000 */
[C-C-:B------:R-:W-:Y:S01]  /*2e90*/  FFMA.FTZ R99, R2.reuse, R129, -R52.reuse ;  /* 0x0000008102637223 */ /* 0x140fe20000010834 */
[--C-:B------:R-:W-:Y:S01]  /*2ea0*/  FFMA.FTZ R131, R2, R131, -R52.reuse ;  /* 0x0000008302837223 */ /* 0x100fe20000010834 */
[----:B------:R-:W-:Y:S01]  /*2eb0*/  FSEL R129, R40, -INF , P5 ;  /* 0xff80000028817808 */ /* 0x000fe20002800000 */
[C-C-:B------:R-:W-:Y:S01]  /*2ec0*/  FFMA.FTZ R0, R2.reuse, R7, -R52.reuse ;  /* 0x0000000702007223 */ /* 0x140fe20000010834 */
[----:B------:R-:W-:Y:S01]  /*2ed0*/  FMNMX.FTZ R14, R13, R14, !PT ;  /* 0x0000000e0d0e7209 */ /* 0x000fe20007810000 */
[C-C-:B------:R-:W-:Y:S01]  /*2ee0*/  FFMA.FTZ R6, R2.reuse, R109, -R52.reuse ;  /* 0x0000006d02067223 */ /* 0x140fe20000010834 */
[----:B------:R-:W-:Y:S01]  /*2ef0*/  MUFU.EX2 R43, R43 ;  /* 0x0000002b002b7308 */ /* 0x000fe20000000800 */
[C-C-:B------:R-:W-:Y:S01]  /*2f00*/  FFMA.FTZ R115, R2.reuse, R115, -R52.reuse ;  /* 0x0000007302737223 */ /* 0x140fe20000010834 */
[----:B------:R-:W-:Y:S01]  /*2f10*/  FMNMX.FTZ R14, R101, R14, !PT ;  /* 0x0000000e650e7209 */ /* 0x000fe20007810000 */
[C-C-:B------:R-:W-:Y:S01]  /*2f20*/  FFMA.FTZ R119, R2.reuse, R119, -R52.reuse ;  /* 0x0000007702777223 */ /* 0x140fe20000010834 */
[C-C-:B------:R-:W-:Y:S01]  /*2f30*/  FFMA.FTZ R8, R2.reuse, R111, -R52.reuse ;  /* 0x0000006f02087223 */ /* 0x140fe20000010834 */
[C-C-:B------:R-:W-:Y:S01]  /*2f40*/  FFMA.FTZ R79, R2.reuse, R103, -R52.reuse ;  /* 0x00000067024f7223 */ /* 0x140fe20000010834 */
[----:B------:R-:W-:Y:S01]  /*2f50*/  FMNMX.FTZ R14, R15, R14, !PT ;  /* 0x0000000e0f0e7209 */ /* 0x000fe20007810000 */
[C-C-:B------:R-:W-:Y:S01]  /*2f60*/  FFMA.FTZ R10, R2.reuse, R113, -R52.reuse ;  /* 0x00000071020a7223 */ /* 0x140fe20000010834 */
[----:B------:R-:W1:Y:S01]  /*2f70*/  MUFU.EX2 R0, R0 ;  /* 0x0000000000007308 */ /* 0x000e620000000800 */
[C-C-:B------:R-:W-:Y:S01]  /*2f80*/  FFMA.FTZ R83, R2.reuse, R107, -R52.reuse ;  /* 0x0000006b02537223 */ /* 0x140fe20000010834 */
[----:B------:R-:W-:Y:S01]  /*2f90*/  FMNMX.FTZ R20, R105, R14, !PT ;  /* 0x0000000e69147209 */ /* 0x000fe20007810000 */
[C-C-:B------:R-:W-:Y:S01]  /*2fa0*/  FFMA.FTZ R87, R2.reuse, R117, -R52.reuse ;  /* 0x0000007502577223 */ /* 0x140fe20000010834 */
[C-C-:B------:R-:W-:Y:S01]  /*2fb0*/  FFMA.FTZ R91, R2.reuse, R121, -R52.reuse ;  /* 0x00000079025b7223 */ /* 0x140fe20000010834 */
[C-C-:B------:R-:W-:Y:S01]  /*2fc0*/  FFMA.FTZ R103, R2.reuse, R133, -R52.reuse ;  /* 0x0000008502677223 */ /* 0x140fe20000010834 */
[----:B------:R-:W-:Y:S01]  /*2fd0*/  FMNMX.FTZ R20, R19, R20, !PT ;  /* 0x0000001413147209 */ /* 0x000fe20007810000 */
[C-C-:B------:R-:W-:Y:S01]  /*2fe0*/  FFMA.FTZ R135, R2.reuse, R135, -R52.reuse ;  /* 0x0000008702877223 */ /* 0x140fe20000010834 */
[----:B------:R-:W2:Y:S01]  /*2ff0*/  MUFU.EX2 R6, R6 ;  /* 0x0000000600067308 */ /* 0x000ea20000000800 */
[C-C-:B------:R-:W-:Y:S01]  /*3000*/  FFMA.FTZ R107, R2.reuse, R137, -R52.reuse ;  /* 0x00000089026b7223 */ /* 0x140fe20000010834 */
[----:B------:R-:W-:Y:S01]  /*3010*/  FMNMX.FTZ R20, R77, R20, !PT ;  /* 0x000000144d147209 */ /* 0x000fe20007810000 */
[C-C-:B------:R-:W-:Y:S01]  /*3020*/  FFMA.FTZ R139, R2.reuse, R139, -R52.reuse ;  /* 0x0000008b028b7223 */ /* 0x140fe20000010834 */
[C-C-:B------:R-:W-:Y:S01]  /*3030*/  FFMA.FTZ R109, R2.reuse, R141, -R52.reuse ;  /* 0x0000008d026d7223 */ /* 0x140fe20000010834 */
[C-C-:B------:R-:W-:Y:S01]  /*3040*/  FFMA.FTZ R143, R2.reuse, R143, -R52.reuse ;  /* 0x0000008f028f7223 */ /* 0x140fe20000010834 */
[----:B------:R-:W-:Y:S01]  /*3050*/  FMNMX.FTZ R20, R21, R20, !PT ;  /* 0x0000001415147209 */ /* 0x000fe20007810000 */
[C-C-:B------:R-:W-:Y:S01]  /*3060*/  FFMA.FTZ R145, R2.reuse, R145, -R52.reuse ;  /* 0x0000009102917223 */ /* 0x140fe20000010834 */
[----:B------:R-:W3:Y:S01]  /*3070*/  MUFU.EX2 R75, R75 ;  /* 0x0000004b004b7308 */ /* 0x000ee20000000800 */
[C-C-:B------:R-:W-:Y:S01]  /*3080*/  FFMA.FTZ R147, R2.reuse, R147, -R52.reuse ;  /* 0x0000009302937223 */ /* 0x140fe20000010834 */
[----:B------:R-:W-:Y:S01]  /*3090*/  FMNMX.FTZ R24, R81, R20, !PT ;  /* 0x0000001451187209 */ /* 0x000fe20007810000 */
[C-C-:B------:R-:W-:Y:S01]  /*30a0*/  FFMA.FTZ R151, R2.reuse, R151, -R52.reuse ;  /* 0x0000009702977223 */ /* 0x140fe20000010834 */
[C-C-:B------:R-:W-:Y:S01]  /*30b0*/  FFMA.FTZ R38, R2.reuse, R155, -R52.reuse ;  /* 0x0000009b02267223 */ /* 0x140fe20000010834 */
[C-C-:B------:R-:W-:Y:S01]  /*30c0*/  FFMA.FTZ R111, R2.reuse, R157, -R52.reuse ;  /* 0x0000009d026f7223 */ /* 0x140fe20000010834 */
[----:B------:R-:W-:Y:S01]  /*30d0*/  FMNMX.FTZ R24, R23, R24, !PT ;  /* 0x0000001817187209 */ /* 0x000fe20007810000 */
[C-C-:B------:R-:W-:Y:S01]  /*30e0*/  FFMA.FTZ R40, R2.reuse, R159, -R52.reuse ;  /* 0x0000009f02287223 */ /* 0x140fe20000010834 */
[----:B------:R4:W-:Y:S01]  /*30f0*/  MUFU.EX2 R20, R123 ;  /* 0x0000007b00147308 */ /* 0x0009e20000000800 */
[C-C-:B------:R-:W-:Y:S01]  /*3100*/  FFMA.FTZ R113, R2.reuse, R161, -R52.reuse ;  /* 0x000000a102717223 */ /* 0x140fe20000010834 */
[----:B------:R-:W-:Y:S01]  /*3110*/  FMNMX.FTZ R24, R85, R24, !PT ;  /* 0x0000001855187209 */ /* 0x000fe20007810000 */
[C-C-:B------:R-:W-:Y:S01]  /*3120*/  FFMA.FTZ R44, R2.reuse, R167, -R52.reuse ;  /* 0x000000a7022c7223 */ /* 0x140fe20000010834 */
[C-C-:B------:R-:W-:Y:S01]  /*3130*/  FFMA.FTZ R117, R2.reuse, R169, -R52.reuse ;  /* 0x000000a902757223 */ /* 0x140fe20000010834 */
[C-C-:B------:R-:W-:Y:S01]  /*3140*/  FFMA.FTZ R46, R2.reuse, R171, -R52.reuse ;  /* 0x000000ab022e7223 */ /* 0x140fe20000010834 */
[----:B------:R-:W-:Y:S01]  /*3150*/  FMNMX.FTZ R24, R27, R24, !PT ;  /* 0x000000181b187209 */ /* 0x000fe20007810000 */
[----:B------:R-:W-:Y:S01]  /*3160*/  FFMA.FTZ R121, R2, R177, -R52 ;  /* 0x000000b102797223 */ /* 0x000fe20000010834 */
[----:B------:R5:W-:Y:S01]  /*3170*/  MUFU.EX2 R12, R115 ;  /* 0x00000073000c7308 */ /* 0x000be20000000800 */
[----:B----4-:R-:W-:-:S02]  /*3180*/  FSEL R123, R33, -INF , P2 ;  /* 0xff800000217b7808 */ /* 0x010fc40001000000 */
[----:B------:R-:W-:-:S04]  /*3190*/  FMNMX.FTZ R26, R89, R24, !PT ;  /* 0x00000018591a7209 */ /* 0x000fc80007810000 */
[----:B------:R-:W-:Y:S01]  /*31a0*/  FMNMX.FTZ R26, R63, R26, !PT ;  /* 0x0000001a3f1a7209 */ /* 0x000fe20007810000 */
[----:B------:R4:W-:Y:S01]  /*31b0*/  MUFU.EX2 R24, R127 ;  /* 0x0000007f00187308 */ /* 0x0009e20000000800 */
[----:B-----5:R-:W-:Y:S02]  /*31c0*/  FFMA.FTZ R115, R2, R165, -R52 ;  /* 0x000000a502737223 */ /* 0x020fe40000010834 */
[----:B------:R-:W-:-:S04]  /*31d0*/  FMNMX.FTZ R26, R61, R26, !PT ;  /* 0x0000001a3d1a7209 */ /* 0x000fc80007810000 */
[----:B------:R-:W-:Y:S01]  /*31e0*/  FMNMX.FTZ R26, R67, R26, !PT ;  /* 0x0000001a431a7209 */ /* 0x000fe20007810000 */
[----:B------:R5:W-:Y:S01]  /*31f0*/  MUFU.EX2 R14, R119 ;  /* 0x00000077000e7308 */ /* 0x000be20000000800 */
[----:B----4-:R-:W-:Y:S01]  /*3200*/  FSEL R127, R37, -INF , P4 ;  /* 0xff800000257f7808 */ /* 0x010fe20002000000 */
[----:B------:R-:W-:Y:S01]  /*3210*/  FFMA.FTZ R37, R2, R149, -R52 ;  /* 0x0000009502257223 */ /* 0x000fe20000010834 */
[----:B------:R-:W-:-:S04]  /*3220*/  FMNMX.FTZ R28, R65, R26, !PT ;  /* 0x0000001a411c7209 */ /* 0x000fc80007810000 */
[----:B------:R-:W-:Y:S01]  /*3230*/  FMNMX.FTZ R28, R71, R28, !PT ;  /* 0x0000001c471c7209 */ /* 0x000fe20007810000 */
[----:B------:R4:W-:Y:S01]  /*3240*/  MUFU.EX2 R26, R131 ;  /* 0x00000083001a7308 */ /* 0x0009e20000000800 */
[----:B-----5:R-:W-:Y:S02]  /*3250*/  FFMA.FTZ R119, R2, R173, -R52 ;  /* 0x000000ad02777223 */ /* 0x020fe40000010834 */
[----:B------:R-:W-:-:S04]  /*3260*/  FMNMX.FTZ R28, R69, R28, !PT ;  /* 0x0000001c451c7209 */ /* 0x000fc80007810000 */
[----:B------:R-:W-:Y:S01]  /*3270*/  FMNMX.FTZ R28, R47, R28, !PT ;  /* 0x0000001c2f1c7209 */ /* 0x000fe20007810000 */
[----:B------:R-:W5:Y:S01]  /*3280*/  MUFU.EX2 R8, R8 ;  /* 0x0000000800087308 */ /* 0x000f620000000800 */
[----:B----4-:R-:W-:Y:S01]  /*3290*/  FSEL R131, R41, -INF , P6 ;  /* 0xff80000029837808 */ /* 0x010fe20003000000 */
[----:B------:R-:W-:Y:S01]  /*32a0*/  FFMA.FTZ R41, R2, R153, -R52 ;  /* 0x0000009902297223 */ /* 0x000fe20000010834 */
[----:B------:R-:W-:-:S04]  /*32b0*/  FMNMX.FTZ R30, R73, R28, !PT ;  /* 0x0000001c491e7209 */ /* 0x000fc80007810000 */
[----:B------:R-:W-:Y:S01]  /*32c0*/  FMNMX.FTZ R30, R51, R30, !PT ;  /* 0x0000001e331e7209 */ /* 0x000fe20007810000 */
[----:B------:R-:W-:Y:S03]  /*32d0*/  MUFU.EX2 R79, R79 ;  /* 0x0000004f004f7308 */ /* 0x000fe60000000800 */
        /* <DEDUP_REMOVED lines=21> */
[----:B------:R-:W-:-:S05]  /*3430*/  FMNMX.FTZ R7, R131, R36, !PT ;  /* 0x0000002483077209 */ /* 0x000fca0007810000 */
[----:B------:R-:W4:Y:S01]  /*3440*/  SHFL.BFLY PT, R42, R7, 0x2, 0x1f ;  /* 0x0c401f00072a7f89 */ /* 0x000f2200000e0000 */
[----:B------:R-:W-:Y:S08]  /*3450*/  MUFU.EX2 R28, R135 ;  /* 0x00000087001c7308 */ /* 0x000ff00000000800 */
[----:B------:R-:W-:Y:S08]  /*3460*/  MUFU.EX2 R107, R107 ;  /* 0x0000006b006b7308 */ /* 0x000ff00000000800 */
[----:B------:R-:W-:Y:S01]  /*3470*/  MUFU.EX2 R30, R139 ;  /* 0x0000008b001e7308 */ /* 0x000fe20000000800 */
[----:B----4-:R-:W-:Y:S01]  /*3480*/  FMNMX.FTZ R48, R7, R42, !PT ;  /* 0x0000002a07307209 */ /* 0x010fe20007810000 */
[----:B------:R-:W-:-:S06]  /*3490*/  FFMA.FTZ R42, R2, R163, -R52 ;  /* 0x000000a3022a7223 */ /* 0x000fcc0000010834 */
[----:B------:R-:W-:Y:S01]  /*34a0*/  MUFU.EX2 R109, R109 ;  /* 0x0000006d006d7308 */ /* 0x000fe20000000800 */
[----:B------:R-:W4:Y:S07]  /*34b0*/  SHFL.BFLY PT, R7, R48, 0x1, 0x1f ;  /* 0x0c201f0030077f89 */ /* 0x000f2e00000e0000 */
[----:B------:R-:W-:Y:S08]  /*34c0*/  MUFU.EX2 R32, R143 ;  /* 0x0000008f00207308 */ /* 0x000ff00000000800 */
[----:B------:R-:W-:Y:S08]  /*34d0*/  MUFU.EX2 R33, R145 ;  /* 0x0000009100217308 */ /* 0x000ff00000000800 */
[----:B------:R-:W-:Y:S01]  /*34e0*/  MUFU.EX2 R34, R147 ;  /* 0x0000009300227308 */ /* 0x000fe20000000800 */
[----:B----4-:R-:W-:Y:S01]  /*34f0*/  FMNMX.FTZ R7, R48, R7, !PT ;  /* 0x0000000730077209 */ /* 0x010fe20007810000 */
[----:B------:R-:W-:-:S03]  /*3500*/  FFMA.FTZ R48, R2, R175, -R52 ;  /* 0x000000af02307223 */ /* 0x000fc60000010834 */
[----:B------:R-:W-:Y:S01]  /*3510*/  FSETP.NEU.FTZ.AND P2, PT, R7, -INF , PT ;  /* 0xff8000000700780b */ /* 0x000fe20003f5d000 */
[----:B------:R-:W-:Y:S02]  /*3520*/  FFMA.FTZ R50, R2, R7, -8 ;  /* 0xc100000002327423 */ /* 0x000fe40000010007 */
[----:B------:R-:W-:Y:S03]  /*3530*/  MUFU.EX2 R37, R37 ;  /* 0x0000002500257308 */ /* 0x000fe60000000800 */
[----:B------:R-:W-:-:S05]  /*3540*/  FSEL R58, R50, RZ, P2 ;  /* 0x000000ff323a7208 */ /* 0x000fca0001000000 */
[----:B------:R-:W-:Y:S01]  /*3550*/  MUFU.EX2 R36, R151 ;  /* 0x0000009700247308 */ /* 0x000fe20000000800 */
[C-C-:B------:R-:W-:Y:S01]  /*3560*/  FFMA.FTZ R9, R2.reuse, R9, -R58.reuse ;  /* 0x0000000902097223 */ /* 0x140fe2000001083a */
[C-C-:B------:R-:W-:Y:S01]  /*3570*/  FFMA.FTZ R50, R2.reuse, R93, -R58.reuse ;  /* 0x0000005d02327223 */ /* 0x140fe2000001083a */
[C-C-:B------:R-:W-:Y:S01]  /*3580*/  FFMA.FTZ R54, R2.reuse, R11, -R58.reuse ;  /* 0x0000000b02367223 */ /* 0x140fe2000001083a */
[C-C-:B------:R-:W-:Y:S01]  /*3590*/  FFMA.FTZ R97, R2.reuse, R97, -R58.reuse ;  /* 0x0000006102617223 */ /* 0x140fe2000001083a */
[C-C-:B------:R-:W-:Y:S01]  /*35a0*/  FFMA.FTZ R11, R2.reuse, R13, -R58.reuse ;  /* 0x0000000d020b7223 */ /* 0x140fe2000001083a */
[C-C-:B------:R-:W-:Y:S01]  /*35b0*/  FFMA.FTZ R52, R2.reuse, R101, -R58.reuse ;  /* 0x0000006502347223 */ /* 0x140fe2000001083a */
[C-C-:B------:R-:W-:Y:S01]  /*35c0*/  FFMA.FTZ R15, R2.reuse, R15, -R58.reuse ;  /* 0x0000000f020f7223 */ /* 0x140fe2000001083a */
        /* <DEDUP_REMOVED lines=8> */
[----:B------:R-:W4:Y:S01]  /*3650*/  MUFU.EX2 R50, R50 ;  /* 0x0000003200327308 */ /* 0x000f220000000800 */
[C-C-:B------:R-:W-:Y:S01]  /*3660*/  FFMA.FTZ R89, R2.reuse, R89, -R58.reuse ;  /* 0x0000005902597223 */ /* 0x140fe2000001083a */
[C-C-:B------:R-:W-:Y:S01]  /*3670*/  FFMA.FTZ R19, R2.reuse, R63, -R58.reuse ;  /* 0x0000003f02137223 */ /* 0x140fe2000001083a */
[C-C-:B------:R-:W-:Y:S01]  /*3680*/  FFMA.FTZ R67, R2.reuse, R67, -R58.reuse ;  /* 0x0000004302437223 */ /* 0x140fe2000001083a */
[C-C-:B------:R-:W-:Y:S01]  /*3690*/  FFMA.FTZ R65, R2.reuse, R65, -R58.reuse ;  /* 0x0000004102417223 */ /* 0x140fe2000001083a */
[C-C-:B------:R-:W-:Y:S01]  /*36a0*/  FFMA.FTZ R71, R2.reuse, R71, -R58.reuse ;  /* 0x0000004702477223 */ /* 0x140fe2000001083a */
[C-C-:B------:R-:W-:Y:S01]  /*36b0*/  FFMA.FTZ R69, R2.reuse, R69, -R58.reuse ;  /* 0x0000004502457223 */ /* 0x140fe2000001083a */
[C-C-:B------:R-:W-:Y:S01]  /*36c0*/  FFMA.FTZ R47, R2.reuse, R47, -R58.reuse ;  /* 0x0000002f022f7223 */ /* 0x140fe2000001083a */
[----:B------:R0:W4:Y:S01]  /*36d0*/  MUFU.EX2 R60, R54 ;  /* 0x00000036003c7308 */ /* 0x0001220000000800 */
        /* <DEDUP_REMOVED lines=8> */
[C-C-:B0-----:R-:W-:Y:S01]  /*3760*/  FFMA.FTZ R54, R2.reuse, R77, -R58.reuse ;  /* 0x0000004d02367223 */ /* 0x141fe2000001083a */
[C-C-:B------:R-:W-:Y:S01]  /*3770*/  FFMA.FTZ R31, R2.reuse, R31, -R58.reuse ;  /* 0x0000001f021f7223 */ /* 0x140fe2000001083a */
[C-C-:B------:R-:W-:Y:S01]  /*3780*/  FFMA.FTZ R57, R2.reuse, R57, -R58.reuse ;  /* 0x0000003902397223 */ /* 0x140fe2000001083a */
[C-C-:B------:R-:W-:Y:S01]  /*3790*/  FFMA.FTZ R35, R2.reuse, R35, -R58.reuse ;  /* 0x0000002302237223 */ /* 0x140fe2000001083a */
[C-C-:B------:R-:W-:Y:S01]  /*37a0*/  FFMA.FTZ R29, R2.reuse, R29, -R58.reuse ;  /* 0x0000001d021d7223 */ /* 0x140fe2000001083a */
[C-C-:B------:R-:W-:Y:S01]  /*37b0*/  FFMA.FTZ R39, R2.reuse, R39, -R58.reuse ;  /* 0x0000002702277223 */ /* 0x140fe2000001083a */
[C-C-:B------:R-:W-:Y:S01]  /*37c0*/  FFMA.FTZ R123, R2.reuse, R123, -R58.reuse ;  /* 0x0000007b027b7223 */ /* 0x140fe2000001083a */
[----:B------:R-:W0:Y:S01]  /*37d0*/  MUFU.EX2 R11, R11 ;  /* 0x0000000b000b7308 */ /* 0x000e220000000800 */
[C-C-:B------:R-:W-:Y:S01]  /*37e0*/  FFMA.FTZ R125, R2.reuse, R125, -R58.reuse ;  /* 0x0000007d027d7223 */ /* 0x140fe2000001083a */
[C-C-:B------:R-:W-:Y:S01]  /*37f0*/  FFMA.FTZ R127, R2.reuse, R127, -R58.reuse ;  /* 0x0000007f027f7223 */ /* 0x140fe2000001083a */
[----:B------:R-:W-:Y:S01]  /*3800*/  FFMA.FTZ R129, R2, R129, -R58 ;  /* 0x0000008102817223 */ /* 0x000fe2000001083a */
[----:B------:R-:W-:-:S02]  /*3810*/  IMAD.MOV.U32 R63, RZ, RZ, R25 ;  /* 0x000000ffff3f7224 */ /* 0x000fc400078e0019 */
[--C-:B------:R-:W-:Y:S02]  /*3820*/  IMAD.MOV.U32 R77, RZ, RZ, R25.reuse ;  /* 0x000000ffff4d7224 */ /* 0x100fe400078e0019 */
[----:B------:R1:W-:Y:S01]  /*3830*/  MUFU.EX2 R62, R15 ;  /* 0x0000000f003e7308 */ /* 0x0003e20000000800 */
[----:B------:R-:W-:-:S07]  /*3840*/  IMAD.MOV.U32 R85, RZ, RZ, R25 ;  /* 0x000000ffff557224 */ /* 0x000fce00078e0019 */
[----:B------:R-:W0:Y:S01]  /*3850*/  MUFU.EX2 R52, R52 ;  /* 0x0000003400347308 */ /* 0x000e220000000800 */
[--C-:B-1----:R-:W-:Y:S01]  /*3860*/  FFMA.FTZ R15, R2, R23, -R58.reuse ;  /* 0x00000017020f7223 */ /* 0x102fe2000001083a */
[----:B------:R-:W-:Y:S01]  /*3870*/  FADD.FTZ R23, R0, R43 ;  /* 0x0000002b00177221 */ /* 0x000fe20000010000 */
[----:B------:R-:W-:-:S03]  /*3880*/  FFMA.FTZ R58, R2, R131, -R58 ;  /* 0x00000083023a7223 */ /* 0x000fc6000001083a */
[----:B--2---:R-:W-:Y:S02]  /*3890*/  FADD.FTZ R78, R6, R23 ;  /* 0x00000017064e7221 */ /* 0x004fe40000010000 */
[----:B------:R4:W-:Y:S02]  /*38a0*/  MUFU.EX2 R64, R21 ;  /* 0x0000001500407308 */ /* 0x0009e40000000800 */
[C---:B---3--:R-:W-:Y:S01]  /*38b0*/  FADD.FTZ R23, R75.reuse, R78 ;  /* 0x0000004e4b177221 */ /* 0x048fe20000010000 */
[----:B------:R-:W-:-:S03]  /*38c0*/  F2FP.SATFINITE.E4M3.F32.PACK_AB_MERGE_C R75, R75, R6, RZ ;  /* 0x000000064b4b723e */ /* 0x000fc600048070ff */
[----:B-----5:R-:W-:Y:S01]  /*38d0*/  FADD.FTZ R78, R8, R23 ;  /* 0x00000017084e7221 */ /* 0x020fe20000010000 */
[----:B------:R-:W-:Y:S01]  /*38e0*/  F2FP.SATFINITE.E4M3.F32.PACK_AB_MERGE_C R185, R43, R0, R75 ;  /* 0x000000002bb9723e */ /* 0x000fe2000480704b */
[----:B------:R-:W1:Y:S01]  /*38f0*/  MUFU.EX2 R105, R105 ;  /* 0x0000006900697308 */ /* 0x000e620000000800 */
[----:B----4-:R-:W-:Y:S01]  /*3900*/  FADD.FTZ R21, R9, R50 ;  /* 0x0000003209157221 */ /* 0x010fe20000010000 */
[--C-:B------:R-:W-:Y:S02]  /*3910*/  IMAD.MOV.U32 R43, RZ, RZ, R25.reuse ;  /* 0x000000ffff2b7224 */ /* 0x100fe400078e0019 */
[----:B------:R-:W-:Y:S02]  /*3920*/  IMAD.MOV.U32 R75, RZ, RZ, R25 ;  /* 0x000000ffff4b7224 */ /* 0x000fe400078e0019 */
[----:B------:R-:W-:Y:S01]  /*3930*/  FADD.FTZ R76, R60, R21 ;  /* 0x000000153c4c7221 */ /* 0x000fe20000010000 */
[C---:B------:R-:W-:Y:S01]  /*3940*/  F2FP.SATFINITE.E4M3.F32.PACK_AB_MERGE_C R60, R97.reuse, R60, RZ ;  /* 0x0000003c613c723e */ /* 0x040fe200048070ff */
[----:B------:R2:W-:Y:S02]  /*3950*/  MUFU.EX2 R68, R61 ;  /* 0x0000003d00447308 */ /* 0x0005e40000000800 */
[----:B------:R-:W-:Y:S01]  /*3960*/  FADD.FTZ R76, R97, R76 ;  /* 0x0000004c614c7221 */ /* 0x000fe20000010000 */
[----:B------:R-:W-:Y:S01]  /*3970*/  F2FP.SATFINITE.E4M3.F32.PACK_AB_MERGE_C R184, R50, R9, R60 ;  /* 0x0000000932b8723e */ /* 0x000fe2000480703c */
[----:B------:R-:W-:-:S02]  /*3980*/  IMAD.MOV.U32 R50, RZ, RZ, R25 ;  /* 0x000000ffff327224 */ /* 0x000fc400078e0019 */
[----:B0-----:R-:W-:Y:S01]  /*3990*/  FADD.FTZ R23, R11, R76 ;  /* 0x0000004c0b177221 */ /* 0x001fe20000010000 */
[----:B------:R-:W-:Y:S01]  /*39a0*/  IMAD.MOV.U32 R60, RZ, RZ, R25 ;  /* 0x000000ffff3c7224 */ /* 0x000fe200078e0019 */
[----:B------:R-:W0:Y:S01]  /*39b0*/  MUFU.EX2 R13, R13 ;  /* 0x0000000d000d7308 */ /* 0x000e220000000800 */
[----:B--2---:R-:W-:Y:S02]  /*39c0*/  IMAD.U32 R61, RZ, RZ, UR40 ;  /* 0x00000028ff3d7e24 */ /* 0x004fe4000f8e00ff */
[----:B------:R-:W-:Y:S02]  /*39d0*/  FADD.FTZ R23, R52, R23 ;  /* 0x0000001734177221 */ /* 0x000fe40000010000 */
[----:B------:R-:W-:Y:S02]  /*39e0*/  @!P1 VIADD R21, R61, 0x29840 ;  /* 0x000298403d159836 */ /* 0x000fe40000000000 */
[----:B------:R-:W-:Y:S01]  /*39f0*/  FADD.FTZ R61, R79, R78 ;  /* 0x0000004e4f3d7221 */ /* 0x000fe20000010000 */
[----:B------:R-:W-:Y:S01]  /*3a00*/  FADD.FTZ R78, R62, R23 ;  /* 0x000000173e4e7221 */ /* 0x000fe20000010000 */
[----:B------:R-:W2:Y:S01]  /*3a10*/  MUFU.EX2 R54, R54 ;  /* 0x0000003600367308 */ /* 0x000ea20000000800 */
[C---:B-1----:R-:W-:Y:S01]  /*3a20*/  F2FP.SATFINITE.E4M3.F32.PACK_AB_MERGE_C R62, R105.reuse, R62, RZ ;  /* 0x0000003e693e723e */ /* 0x042fe200048070ff */
[----:B------:R-:W-:Y:S01]  /*3a30*/  FADD.FTZ R80, R10, R61 ;  /* 0x0000003d0a507221 */ /* 0x000fe20000010000 */
[----:B------:R-:W-:Y:S01]  /*3a40*/  @!P1 PRMT R21, RZ, 0x654, R21 ;  /* 0x00000654ff159816 */ /* 0x000fe20000000015 */
[----:B------:R-:W-:Y:S01]  /*3a50*/  FADD.FTZ R78, R105, R78 ;  /* 0x0000004e694e7221 */ /* 0x000fe20000010000 */
[----:B------:R-:W-:Y:S01]  /*3a60*/  F2FP.SATFINITE.E4M3.F32.PACK_AB_MERGE_C R186, R52, R11, R62 ;  /* 0x0000000b34ba723e */ /* 0x000fe2000480703e */
[--C-:B------:R-:W-:Y:S01]  /*3a70*/  IMAD.MOV.U32 R52, RZ, RZ, R25.reuse ;  /* 0x000000ffff347224 */ /* 0x100fe200078e0019 */
[----:B------:R1:W-:Y:S01]  /*3a80*/  @!P1 SYNCS.ARRIVE.TRANS64.RED.A1T0 RZ, [R21+URZ], RZ ;  /* 0x000000ff15ff99a7 */ /* 0x0003e2000810043f */
[----:B------:R-:W3:Y:S01]  /*3a90*/  MUFU.EX2 R81, R81 ;  /* 0x0000005100517308 */ /* 0x000ee20000000800 */
[----:B------:R-:W-:-:S02]  /*3aa0*/  IMAD.MOV.U32 R61, RZ, RZ, R25 ;  /* 0x000000ffff3d7224 */ /* 0x000fc400078e0019 */
[----:B------:R-:W-:Y:S02]  /*3ab0*/  IMAD.MOV.U32 R62, RZ, RZ, R25 ;  /* 0x000000ffff3e7224 */ /* 0x000fe400078e0019 */
[----:B-1----:R-:W-:-:S03]  /*3ac0*/  FADD.FTZ R21, R83, R80 ;  /* 0x0000005053157221 */ /* 0x002fc60000010000 */
[----:B------:R-:W1:Y:S01]  /*3ad0*/  MUFU.EX2 R15, R15 ;  /* 0x0000000f000f7308 */ /* 0x000e620000000800 */
[----:B------:R-:W-:Y:S01]  /*3ae0*/  F2FP.SATFINITE.E4M3.F32.PACK_AB_MERGE_C R83, R83, R10, RZ ;  /* 0x0000000a5353723e */ /* 0x000fe200048070ff */
[----:B------:R-:W-:Y:S01]  /*3af0*/  FADD.FTZ R80, R12, R21 ;  /* 0x000000150c507221 */ /* 0x000fe20000010000 */
[----:B0-----:R-:W-:Y:S02]  /*3b00*/  FADD.FTZ R21, R13, R78 ;  /* 0x0000004e0d157221 */ /* 0x001fe40000010000 */
[----:B------:R-:W-:Y:S01]  /*3b10*/  F2FP.SATFINITE.E4M3.F32.PACK_AB_MERGE_C R187, R79, R8, R83 ;  /* 0x000000084fbb723e */ /* 0x000fe20004807053 */
[----:B------:R-:W-:Y:S02]  /*3b20*/  IMAD.MOV.U32 R79, RZ, RZ, R25 ;  /* 0x000000ffff4f7224 */ /* 0x000fe400078e0019 */
[----:B------:R-:W-:Y:S01]  /*3b30*/  FADD.FTZ R23, R87, R80 ;  /* 0x0000005057177221 */ /* 0x000fe20000010000 */
[----:B------:R-:W0:Y:S01]  /*3b40*/  MUFU.EX2 R56, R56 ;  /* 0x0000003800387308 */ /* 0x000e220000000800 */
[----:B--2---:R-:W-:Y:S01]  /*3b50*/  FADD.FTZ R21, R54, R21 ;  /* 0x0000001536157221 */ /* 0x004fe20000010000 */
[----:B------:R-:W-:-:S02]  /*3b60*/  IMAD.MOV.U32 R83, RZ, RZ, R25 ;  /* 0x000000ffff537224 */ /* 0x000fc400078e0019 */
[----:B------:R-:W-:Y:S01]  /*3b70*/  FADD.FTZ R82, R14, R23 ;  /* 0x000000170e527221 */ /* 0x000fe20000010000 */
[----:B------:R-:W-:Y:S01]  /*3b80*/  FADD.FTZ R80, R64, R21 ;  /* 0x0000001540507221 */ /* 0x000fe20000010000 */
[----:B---3--:R-:W-:Y:S02]  /*3b90*/  F2FP.SATFINITE.E4M3.F32.PACK_AB_MERGE_C R64, R81, R64, RZ ;  /* 0x000000405140723e */ /* 0x008fe400048070ff */
[----:B------:R-:W-:Y:S01]  /*3ba0*/  FADD.FTZ R21, R91, R82 ;  /* 0x000000525b157221 */ /* 0x000fe20000010000 */
[----:B------:R-:W2:Y:S01]  /*3bb0*/  MUFU.EX2 R27, R27 ;  /* 0x0000001b001b7308 */ /* 0x000ea20000000800 */
[----:B------:R-:W-:Y:S01]  /*3bc0*/  FADD.FTZ R80, R81, R80 ;  /* 0x0000005051507221 */ /* 0x000fe20000010000 */
[----:B------:R-:W-:Y:S01]  /*3bd0*/  F2FP.SATFINITE.E4M3.F32.PACK_AB_MERGE_C R91, R91, R14, RZ ;  /* 0x0000000e5b5b723e */ /* 0x000fe200048070ff */
[----:B------:R-:W-:Y:S01]  /*3be0*/  FADD.FTZ R82, R20, R21 ;  /* 0x0000001514527221 */ /* 0x000fe20000010000 */
[----:B------:R-:W-:Y:S01]  /*3bf0*/  F2FP.SATFINITE.E4M3.F32.PACK_AB_MERGE_C R180, R54, R13, R64 ;  /* 0x0000000d36b4723e */ /* 0x000fe20004807040 */
[----:B-1----:R-:W-:Y:S01]  /*3c00*/  FADD.FTZ R21, R15, R80 ;  /* 0x000000500f157221 */ /* 0x002fe20000010000 */
[----:B------:R-:W-:Y:S01]  /*3c10*/  F2FP.SATFINITE.E4M3.F32.PACK_AB_MERGE_C R181, R87, R12, R91 ;  /* 0x0000000c57b5723e */ /* 0x000fe2000480705b */
[----:B------:R-:W-:Y:S01]  /*3c20*/  FADD.FTZ R23, R95, R82 ;  /* 0x000000525f177221 */ /* 0x000fe20000010000 */
[----:B------:R-:W1:Y:S01]  /*3c30*/  MUFU.EX2 R66, R89 ;  /* 0x0000005900427308 */ /* 0x000e620000000800 */
[----:B0-----:R-:W-:Y:S01]  /*3c40*/  FADD.FTZ R82, R56, R21 ;  /* 0x0000001538527221 */ /* 0x001fe20000010000 */
[----:B------:R-:W-:-:S02]  /*3c50*/  IMAD.MOV.U32 R54, RZ, RZ, R25 ;  /* 0x000000ffff367224 */ /* 0x000fc400078e0019 */
[----:B------:R-:W-:Y:S01]  /*3c60*/  FADD.FTZ R84, R24, R23 ;  /* 0x0000001718547221 */ /* 0x000fe20000010000 */
[--C-:B------:R-:W-:Y:S02]  /*3c70*/  IMAD.MOV.U32 R64, RZ, RZ, R25.reuse ;  /* 0x000000ffff407224 */ /* 0x100fe400078e0019 */
[----:B------:R-:W-:Y:S02]  /*3c80*/  IMAD.MOV.U32 R81, RZ, RZ, R25 ;  /* 0x000000ffff517224 */ /* 0x000fe400078e0019 */
[----:B------:R-:W-:Y:S01]  /*3c90*/  FADD.FTZ R23, R99, R84 ;  /* 0x0000005463177221 */ /* 0x000fe20000010000 */
[----:B------:R-:W0:Y:S01]  /*3ca0*/  MUFU.EX2 R19, R19 ;  /* 0x0000001300137308 */ /* 0x000e220000000800 */
[----:B--2---:R-:W-:Y:S01]  /*3cb0*/  FADD.FTZ R21, R27, R82 ;  /* 0x000000521b157221 */ /* 0x004fe20000010000 */
[----:B------:R-:W-:Y:S01]  /*3cc0*/  F2FP.SATFINITE.E4M3.F32.PACK_AB_MERGE_C R99, R99, R24, RZ ;  /* 0x000000186363723e */ /* 0x000fe200048070ff */
[----:B------:R-:W-:Y:S01]  /*3cd0*/  FADD.FTZ R82, R26, R23 ;  /* 0x000000171a527221 */ /* 0x000fe20000010000 */
[----:B------:R-:W-:-:S02]  /*3ce0*/  IMAD.MOV.U32 R84, RZ, RZ, R25 ;  /* 0x000000ffff547224 */ /* 0x000fc400078e0019 */
[----:B------:R-:W-:Y:S01]  /*3cf0*/  F2FP.SATFINITE.E4M3.F32.PACK_AB_MERGE_C R183, R95, R20, R99 ;  /* 0x000000145fb7723e */ /* 0x000fe20004807063 */
[----:B------:R-:W-:Y:S01]  /*3d00*/  FADD.FTZ R23, R103, R82 ;  /* 0x0000005267177221 */ /* 0x000fe20000010000 */
[----:B------:R-:W2:Y:S01]  /*3d10*/  MUFU.EX2 R67, R67 ;  /* 0x0000004300437308 */ /* 0x000ea20000000800 */
[C---:B-1----:R-:W-:Y:S01]  /*3d20*/  FADD.FTZ R6, R66.reuse, R21 ;  /* 0x0000001542067221 */ /* 0x042fe20000010000 */
[----:B------:R-:W-:Y:S01]  /*3d30*/  F2FP.SATFINITE.E4M3.F32.PACK_AB_MERGE_C R27, R66, R27, RZ ;  /* 0x0000001b421b723e */ /* 0x000fe200048070ff */
[----:B------:R-:W-:Y:S01]  /*3d40*/  FADD.FTZ R14, R28, R23 ;  /* 0x000000171c0e7221 */ /* 0x000fe20000010000 */
[C---:B------:R-:W-:Y:S01]  /*3d50*/  F2FP.SATFINITE.E4M3.F32.PACK_AB_MERGE_C R28, R107.reuse, R28, RZ ;  /* 0x0000001c6b1c723e */ /* 0x040fe200048070ff */
[----:B------:R-:W-:Y:S01]  /*3d60*/  IMAD.MOV.U32 R66, RZ, RZ, R25 ;  /* 0x000000ffff427224 */ /* 0x000fe200078e0019 */
[----:B------:R-:W-:Y:S01]  /*3d70*/  F2FP.SATFINITE.E4M3.F32.PACK_AB_MERGE_C R182, R56, R15, R27 ;  /* 0x0000000f38b6723e */ /* 0x000fe2000480701b */
[----:B------:R-:W-:Y:S01]  /*3d80*/  FADD.FTZ R107, R107, R14 ;  /* 0x0000000e6b6b7221 */ /* 0x000fe20000010000 */
[----:B------:R-:W1:Y:S01]  /*3d90*/  MUFU.EX2 R70, R65 ;  /* 0x0000004100467308 */ /* 0x000e620000000800 */
[----:B0-----:R-:W-:Y:S01]  /*3da0*/  FADD.FTZ R21, R19, R6 ;  /* 0x0000000613157221 */ /* 0x001fe20000010000 */
[----:B------:R-:W-:Y:S01]  /*3db0*/  F2FP.SATFINITE.E4M3.F32.PACK_AB_MERGE_C R177, R103, R26, R28 ;  /* 0x0000001a67b1723e */ /* 0x000fe2000480701c */
[----:B------:R-:W-:Y:S01]  /*3dc0*/  FADD.FTZ R14, R30, R107 ;  /* 0x0000006b1e0e7221 */ /* 0x000fe20000010000 */
[----:B------:R-:W-:-:S02]  /*3dd0*/  IMAD.MOV.U32 R27, RZ, RZ, R25 ;  /* 0x000000ffff1b7224 */ /* 0x000fc400078e0019 */
[----:B------:R-:W-:Y:S01]  /*3de0*/  FADD.FTZ R10, R68, R21 ;  /* 0x00000015440a7221 */ /* 0x000fe20000010000 */
[--C-:B------:R-:W-:Y:S02]  /*3df0*/  IMAD.MOV.U32 R26, RZ, RZ, R25.reuse ;  /* 0x000000ffff1a7224 */ /* 0x100fe400078e0019 */
[----:B------:R-:W-:Y:S01]  /*3e00*/  FADD.FTZ R23, R109, R14 ;  /* 0x0000000e6d177221 */ /* 0x000fe20000010000 */
[----:B------:R-:W0:Y:S01]  /*3e10*/  MUFU.EX2 R71, R71 ;  /* 0x0000004700477308 */ /* 0x000e220000000800 */
[----:B--2---:R-:W-:Y:S01]  /*3e20*/  FADD.FTZ R21, R67, R10 ;  /* 0x0000000a43157221 */ /* 0x004fe20000010000 */
[----:B------:R-:W-:Y:S02]  /*3e30*/  IMAD.MOV.U32 R28, RZ, RZ, R25 ;  /* 0x000000ffff1c7224 */ /* 0x000fe400078e0019 */
[----:B------:R-:W-:Y:S01]  /*3e40*/  FADD.FTZ R24, R32, R23 ;  /* 0x0000001720187221 */ /* 0x000fe20000010000 */
[----:B------:R-:W-:Y:S01]  /*3e50*/  F2FP.SATFINITE.E4M3.F32.PACK_AB_MERGE_C R32, R33, R32, RZ ;  /* 0x000000202120723e */ /* 0x000fe200048070ff */
[----:B------:R-:W-:-:S02]  /*3e60*/  IMAD.MOV.U32 R56, RZ, RZ, R25 ;  /* 0x000000ffff387224 */ /* 0x000fc400078e0019 */
[----:B------:R-:W-:Y:S01]  /*3e70*/  FADD.FTZ R33, R33, R24 ;  /* 0x0000001821217221 */ /* 0x000fe20000010000 */
[----:B------:R-:W2:Y:S01]  /*3e80*/  MUFU.EX2 R72, R69 ;  /* 0x0000004500487308 */ /* 0x000ea20000000800 */
[C---:B-1----:R-:W-:Y:S01]  /*3e90*/  FADD.FTZ R10, R70.reuse, R21 ;  /* 0x00000015460a7221 */ /* 0x042fe20000010000 */
[----:B------:R-:W-:Y:S01]  /*3ea0*/  F2FP.SATFINITE.E4M3.F32.PACK_AB_MERGE_C R67, R70, R67, RZ ;  /* 0x000000434643723e */ /* 0x000fe200048070ff */
[----:B------:R-:W-:Y:S01]  /*3eb0*/  FADD.FTZ R0, R34, R33 ;  /* 0x0000002122007221 */ /* 0x000fe20000010000 */
[----:B------:R-:W-:Y:S01]  /*3ec0*/  F2FP.SATFINITE.E4M3.F32.PACK_AB_MERGE_C R179, R109, R30, R32 ;  /* 0x0000001e6db3723e */ /* 0x000fe20004807020 */
[----:B------:R-:W-:Y:S01]  /*3ed0*/  IMAD.MOV.U32 R24, RZ, RZ, R25 ;  /* 0x000000ffff187224 */ /* 0x000fe200078e0019 */
[----:B------:R-:W-:Y:S01]  /*3ee0*/  F2FP.SATFINITE.E4M3.F32.PACK_AB_MERGE_C R176, R68, R19, R67 ;  /* 0x0000001344b0723e */ /* 0x000fe20004807043 */
[----:B------:R-:W-:Y:S01]  /*3ef0*/  FADD.FTZ R23, R37, R0 ;  /* 0x0000000025177221 */ /* 0x000fe20000010000 */
[----:B------:R-:W1:Y:S01]  /*3f00*/  MUFU.EX2 R47, R47 ;  /* 0x0000002f002f7308 */ /* 0x000e620000000800 */
[----:B0-----:R-:W-:Y:S01]  /*3f10*/  FADD.FTZ R21, R71, R10 ;  /* 0x0000000a47157221 */ /* 0x001fe20000010000 */
[----:B------:R-:W-:-:S02]  /*3f20*/  IMAD.MOV.U32 R30, RZ, RZ, R25 ;  /* 0x000000ffff1e7224 */ /* 0x000fc400078e0019 */
[----:B------:R-:W-:Y:S01]  /*3f30*/  FADD.FTZ R12, R36, R23 ;  /* 0x00000017240c7221 */ /* 0x000fe20000010000 */
[--C-:B------:R-:W-:Y:S02]  /*3f40*/  IMAD.MOV.U32 R33, RZ, RZ, R25.reuse ;  /* 0x000000ffff217224 */ /* 0x100fe400078e0019 */
[----:B------:R-:W-:Y:S01]  /*3f50*/  IMAD.MOV.U32 R32, RZ, RZ, R25 ;  /* 0x000000ffff207224 */ /* 0x000fe200078e0019 */
[----:B------:R0:W3:Y:S01]  /*3f60*/  MUFU.EX2 R74, R73 ;  /* 0x00000049004a7308 */ /* 0x0000e20000000800 */
[----:B--2---:R-:W-:Y:S01]  /*3f70*/  FADD.FTZ R14, R72, R21 ;  /* 0x00000015480e7221 */ /* 0x004fe20000010000 */
[--C-:B------:R-:W-:Y:S02]  /*3f80*/  IMAD.MOV.U32 R65, RZ, RZ, R25.reuse ;  /* 0x000000ffff417224 */ /* 0x100fe400078e0019 */
[--C-:B------:R-:W-:Y:S02]  /*3f90*/  IMAD.MOV.U32 R67, RZ, RZ, R25.reuse ;  /* 0x000000ffff437224 */ /* 0x100fe400078e0019 */
[----:B------:R-:W-:-:S02]  /*3fa0*/  IMAD.MOV.U32 R69, RZ, RZ, R25 ;  /* 0x000000ffff457224 */ /* 0x000fc400078e0019 */
[----:B------:R-:W2:Y:S01]  /*3fb0*/  MUFU.EX2 R51, R51 ;  /* 0x0000003300337308 */ /* 0x000ea20000000800 */
[----:B-1----:R-:W-:Y:S01]  /*3fc0*/  FADD.FTZ R21, R47, R14 ;  /* 0x0000000e2f157221 */ /* 0x002fe20000010000 */
[--C-:B------:R-:W-:Y:S02]  /*3fd0*/  IMAD.MOV.U32 R68, RZ, RZ, R25.reuse ;  /* 0x000000ffff447224 */ /* 0x100fe400078e0019 */
[--C-:B------:R-:W-:Y:S02]  /*3fe0*/  IMAD.MOV.U32 R70, RZ, RZ, R25.reuse ;  /* 0x000000ffff467224 */ /* 0x100fe400078e0019 */
[----:B0-----:R-:W-:Y:S02]  /*3ff0*/  IMAD.MOV.U32 R73, RZ, RZ, R25 ;  /* 0x000000ffff497224 */ /* 0x001fe400078e0019 */
[----:B------:R0:W1:Y:S01]  /*4000*/  MUFU.EX2 R76, R45 ;  /* 0x0000002d004c7308 */ /* 0x0000620000000800 */
[C---:B---3--:R-:W-:Y:S01]  /*4010*/  F2FP.SATFINITE.E4M3.F32.PACK_AB_MERGE_C R47, R74.reuse, R47, RZ ;  /* 0x0000002f4a2f723e */ /* 0x048fe200048070ff */
[----:B------:R-:W-:Y:S01]  /*4020*/  FADD.FTZ R74, R74, R21 ;  /* 0x000000154a4a7221 */ /* 0x000fe20000010000 */
[----:B------:R-:W-:-:S02]  /*4030*/  IMAD.MOV.U32 R82, RZ, RZ, R25 ;  /* 0x000000ffff527224 */ /* 0x000fc400078e0019 */
[----:B------:R-:W-:Y:S01]  /*4040*/  F2FP.SATFINITE.E4M3.F32.PACK_AB_MERGE_C R178, R72, R71, R47 ;  /* 0x0000004748b2723e */ /* 0x000fe2000480702f */
[--C-:B------:R-:W-:Y:S02]  /*4050*/  IMAD.MOV.U32 R47, RZ, RZ, R25.reuse ;  /* 0x000000ffff2f7224 */ /* 0x100fe400078e0019 */
[----:B------:R-:W3:Y:S01]  /*4060*/  MUFU.EX2 R55, R55 ;  /* 0x0000003700377308 */ /* 0x000ee20000000800 */
[----:B--2---:R-:W-:Y:S01]  /*4070*/  FADD.FTZ R21, R51, R74 ;  /* 0x0000004a33157221 */ /* 0x004fe20000010000 */
[--C-:B0-----:R-:W-:Y:S02]  /*4080*/  IMAD.MOV.U32 R45, RZ, RZ, R25.reuse ;  /* 0x000000ffff2d7224 */ /* 0x101fe400078e0019 */
[--C-:B------:R-:W-:Y:S02]  /*4090*/  IMAD.MOV.U32 R71, RZ, RZ, R25.reuse ;  /* 0x000000ffff477224 */ /* 0x100fe400078e0019 */
[----:B------:R-:W-:Y:S02]  /*40a0*/  IMAD.MOV.U32 R72, RZ, RZ, R25 ;  /* 0x000000ffff487224 */ /* 0x000fe400078e0019 */
[----:B------:R0:W2:Y:S01]  /*40b0*/  MUFU.EX2 R78, R49 ;  /* 0x00000031004e7308 */ /* 0x0000a20000000800 */
[----:B-1----:R-:W-:Y:S01]  /*40c0*/  FADD.FTZ R8, R76, R21 ;  /* 0x000000154c087221 */ /* 0x002fe20000010000 */
[----:B------:R-:W-:-:S02]  /*40d0*/  IMAD.MOV.U32 R74, RZ, RZ, R25 ;  /* 0x000000ffff4a7224 */ /* 0x000fc400078e0019 */
[----:B------:R-:W-:-:S04]  /*40e0*/  IMAD.MOV.U32 R87, RZ, RZ, R25 ;  /* 0x000000ffff577224 */ /* 0x000fc800078e0019 */
[----:B------:R-:W1:Y:S01]  /*40f0*/  MUFU.EX2 R59, R59 ;  /* 0x0000003b003b7308 */ /* 0x000e620000000800 */
[----:B---3--:R-:W-:Y:S01]  /*4100*/  FADD.FTZ R21, R55, R8 ;  /* 0x0000000837157221 */ /* 0x008fe20000010000 */
[----:B0-----:R-:W-:-:S06]  /*4110*/  IMAD.MOV.U32 R49, RZ, RZ, R25 ;  /* 0x000000ffff317224 */ /* 0x001fcc00078e0019 */
[----:B------:R-:W0:Y:S01]  /*4120*/  MUFU.EX2 R41, R41 ;  /* 0x0000002900297308 */ /* 0x000e220000000800 */
[C---:B--2---:R-:W-:Y:S01]  /*4130*/  F2FP.SATFINITE.E4M3.F32.PACK_AB_MERGE_C R55, R78.reuse, R55, RZ ;  /* 0x000000374e37723e */ /* 0x044fe200048070ff */
[----:B------:R-:W-:-:S03]  /*4140*/  FADD.FTZ R78, R78, R21 ;  /* 0x000000154e4e7221 */ /* 0x000fc60000010000 */
[----:B------:R-:W-:Y:S01]  /*4150*/  F2FP.SATFINITE.E4M3.F32.PACK_AB_MERGE_C R172, R76, R51, R55 ;  /* 0x000000334cac723e */ /* 0x000fe20004807037 */
[--C-:B------:R-:W-:Y:S02]  /*4160*/  IMAD.MOV.U32 R51, RZ, RZ, R25.reuse ;  /* 0x000000ffff337224 */ /* 0x100fe400078e0019 */
[----:B------:R2:W3:Y:S01]  /*4170*/  MUFU.EX2 R80, R53 ;  /* 0x0000003500507308 */ /* 0x0004e20000000800 */
[----:B-1----:R-:W-:Y:S01]  /*4180*/  FADD.FTZ R21, R59, R78 ;  /* 0x0000004e3b157221 */ /* 0x002fe20000010000 */
[--C-:B------:R-:W-:Y:S02]  /*4190*/  IMAD.MOV.U32 R55, RZ, RZ, R25.reuse ;  /* 0x000000ffff377224 */ /* 0x100fe400078e0019 */
[--C-:B------:R-:W-:Y:S02]  /*41a0*/  IMAD.MOV.U32 R76, RZ, RZ, R25.reuse ;  /* 0x000000ffff4c7224 */ /* 0x100fe400078e0019 */
[--C-:B------:R-:W-:Y:S02]  /*41b0*/  IMAD.MOV.U32 R78, RZ, RZ, R25.reuse ;  /* 0x000000ffff4e7224 */ /* 0x100fe400078e0019 */
[----:B------:R-:W1:Y:S01]  /*41c0*/  MUFU.EX2 R38, R38 ;  /* 0x0000002600267308 */ /* 0x000e620000000800 */
[C---:B0-----:R-:W-:Y:S01]  /*41d0*/  F2FP.SATFINITE.E4M3.F32.PACK_AB_MERGE_C R36, R41.reuse, R36, RZ ;  /* 0x000000242924723e */ /* 0x041fe200048070ff */
[----:B------:R-:W-:Y:S01]  /*41e0*/  FADD.FTZ R41, R41, R12 ;  /* 0x0000000c29297221 */ /* 0x000fe20000010000 */
[----:B--2---:R-:W-:-:S02]  /*41f0*/  IMAD.MOV.U32 R53, RZ, RZ, R25 ;  /* 0x000000ffff357224 */ /* 0x004fc400078e0019 */
[----:B------:R-:W-:Y:S01]  /*4200*/  F2FP.SATFINITE.E4M3.F32.PACK_AB_MERGE_C R173, R37, R34, R36 ;  /* 0x0000002225ad723e */ /* 0x000fe20004807024 */
[----:B------:R-:W-:Y:S02]  /*4210*/  IMAD.MOV.U32 R34, RZ, RZ, R25 ;  /* 0x000000ffff227224 */ /* 0x000fe400078e0019 */
[----:B------:R-:W0:Y:S01]  /*4220*/  MUFU.EX2 R31, R31 ;  /* 0x0000001f001f7308 */ /* 0x000e220000000800 */
[----:B---3--:R-:W-:Y:S01]  /*4230*/  FADD.FTZ R12, R80, R21 ;  /* 0x00000015500c7221 */ /* 0x008fe20000010000 */
[--C-:B------:R-:W-:Y:S02]  /*4240*/  IMAD.MOV.U32 R37, RZ, RZ, R25.reuse ;  /* 0x000000ffff257224 */ /* 0x100fe400078e0019 */
[----:B------:R-:W-:-:S04]  /*4250*/  IMAD.MOV.U32 R36, RZ, RZ, R25 ;  /* 0x000000ffff247224 */ /* 0x000fc800078e0019 */
[----:B------:R-:W2:Y:S01]  /*4260*/  MUFU.EX2 R111, R111 ;  /* 0x0000006f006f7308 */ /* 0x000ea20000000800 */
[----:B-1----:R-:W-:Y:S01]  /*4270*/  FADD.FTZ R8, R38, R41 ;  /* 0x0000002926087221 */ /* 0x002fe20000010000 */
[----:B------:R-:W-:-:S06]  /*4280*/  IMAD.MOV.U32 R41, RZ, RZ, R25 ;  /* 0x000000ffff297224 */ /* 0x000fcc00078e0019 */
[----:B------:R1:W3:Y:S01]  /*4290*/  MUFU.EX2 R6, R57 ;  /* 0x0000003900067308 */ /* 0x0002e20000000800 */
[----:B0-----:R-:W-:-:S07]  /*42a0*/  FADD.FTZ R21, R31, R12 ;  /* 0x0000000c1f157221 */ /* 0x001fce0000010000 */
[----:B------:R-:W-:Y:S01]  /*42b0*/  MUFU.EX2 R40, R40 ;  /* 0x0000002800287308 */ /* 0x000fe20000000800 */
[----:B--2---:R-:W-:Y:S01]  /*42c0*/  FADD.FTZ R23, R111, R8 ;  /* 0x000000086f177221 */ /* 0x004fe20000010000 */
[----:B-1----:R-:W-:-:S06]  /*42d0*/  IMAD.MOV.U32 R57, RZ, RZ, R25 ;  /* 0x000000ffff397224 */ /* 0x002fcc00078e0019 */
[----:B------:R-:W0:Y:S01]  /*42e0*/  MUFU.EX2 R113, R113 ;  /* 0x0000007100717308 */ /* 0x000e220000000800 */
[C---:B---3--:R-:W-:Y:S01]  /*42f0*/  F2FP.SATFINITE.E4M3.F32.PACK_AB_MERGE_C R31, R6.reuse, R31, RZ ;  /* 0x0000001f061f723e */ /* 0x048fe200048070ff */
[----:B------:R-:W-:-:S03]  /*4300*/  FADD.FTZ R6, R6, R21 ;  /* 0x0000001506067221 */ /* 0x000fc60000010000 */
[----:B------:R-:W-:Y:S01]  /*4310*/  F2FP.SATFINITE.E4M3.F32.PACK_AB_MERGE_C R174, R80, R59, R31 ;  /* 0x0000003b50ae723e */ /* 0x000fe2000480701f */
[--C-:B------:R-:W-:Y:S02]  /*4320*/  IMAD.MOV.U32 R31, RZ, RZ, R25.reuse ;  /* 0x000000ffff1f7224 */ /* 0x100fe400078e0019 */
[----:B------:R-:W1:Y:S01]  /*4330*/  MUFU.EX2 R35, R35 ;  /* 0x0000002300237308 */ /* 0x000e620000000800 */
[--C-:B------:R-:W-:Y:S02]  /*4340*/  IMAD.MOV.U32 R59, RZ, RZ, R25.reuse ;  /* 0x000000ffff3b7224 */ /* 0x100fe400078e0019 */
[----:B------:R-:W-:-:S05]  /*4350*/  IMAD.MOV.U32 R80, RZ, RZ, R25 ;  /* 0x000000ffff507224 */ /* 0x000fca00078e0019 */
[----:B------:R2:W3:Y:S01]  /*4360*/  MUFU.EX2 R10, R29 ;  /* 0x0000001d000a7308 */ /* 0x0004e20000000800 */
[----:B0-----:R-:W-:Y:S01]  /*4370*/  F2FP.SATFINITE.E4M3.F32.PACK_AB_MERGE_C R14, R113, R40, RZ ;  /* 0x00000028710e723e */ /* 0x001fe200048070ff */
[----:B------:R-:W-:-:S03]  /*4380*/  FADD.FTZ R40, R40, R23 ;  /* 0x0000001728287221 */ /* 0x000fc60000010000 */
[----:B------:R-:W-:Y:S01]  /*4390*/  F2FP.SATFINITE.E4M3.F32.PACK_AB_MERGE_C R175, R111, R38, R14 ;  /* 0x000000266faf723e */ /* 0x000fe2000480700e */
[----:B------:R-:W-:Y:S01]  /*43a0*/  FADD.FTZ R113, R113, R40 ;  /* 0x0000002871717221 */ /* 0x000fe20000010000 */
[--C-:B------:R-:W-:Y:S01]  /*43b0*/  IMAD.MOV.U32 R38, RZ, RZ, R25.reuse ;  /* 0x000000ffff267224 */ /* 0x100fe200078e0019 */
[----:B------:R-:W-:Y:S01]  /*43c0*/  MUFU.EX2 R44, R44 ;  /* 0x0000002c002c7308 */ /* 0x000fe20000000800 */
[----:B-1----:R-:W-:Y:S01]  /*43d0*/  FADD.FTZ R9, R35, R6 ;  /* 0x0000000623097221 */ /* 0x002fe20000010000 */
[--C-:B--2---:R-:W-:Y:S02]  /*43e0*/  IMAD.MOV.U32 R29, RZ, RZ, R25.reuse ;  /* 0x000000ffff1d7224 */ /* 0x104fe400078e0019 */
[----:B------:R-:W-:-:S04]  /*43f0*/  IMAD.MOV.U32 R40, RZ, RZ, R25 ;  /* 0x000000ffff287224 */ /* 0x000fc800078e0019 */
[----:B------:R-:W0:Y:S01]  /*4400*/  MUFU.EX2 R117, R117 ;  /* 0x0000007500757308 */ /* 0x000e220000000800 */
[----:B---3--:R-:W-:-:S07]  /*4410*/  FADD.FTZ R6, R10, R9 ;  /* 0x000000090a067221 */ /* 0x008fce0000010000 */
[----:B------:R-:W1:Y:S08]  /*4420*/  MUFU.EX2 R42, R42 ;  /* 0x0000002a002a7308 */ /* 0x000e700000000800 */
[----:B------:R-:W2:Y:S01]  /*4430*/  MUFU.EX2 R39, R39 ;  /* 0x0000002700277308 */ /* 0x000ea20000000800 */
[----:B0-----:R-:W-:-:S07]  /*4440*/  F2FP.SATFINITE.E4M3.F32.PACK_AB_MERGE_C R14, R117, R44, RZ ;  /* 0x0000002c750e723e */ /* 0x001fce00048070ff */
[----:B------:R-:W0:Y:S01]  /*4450*/  MUFU.EX2 R115, R115 ;  /* 0x0000007300737308 */ /* 0x000e220000000800 */
[----:B-1----:R-:W-:-:S07]  /*4460*/  FADD.FTZ R12, R42, R113 ;  /* 0x000000712a0c7221 */ /* 0x002fce0000010000 */
[----:B------:R-:W1:Y:S01]  /*4470*/  MUFU.EX2 R0, R123 ;  /* 0x0000007b00007308 */ /* 0x000e620000000800 */
[----:B--2---:R-:W-:-:S07]  /*4480*/  FADD.FTZ R9, R39, R6 ;  /* 0x0000000627097221 */ /* 0x004fce0000010000 */
[----:B------:R-:W-:Y:S01]  /*4490*/  MUFU.EX2 R48, R48 ;  /* 0x0000003000307308 */ /* 0x000fe20000000800 */
[C---:B0-----:R-:W-:Y:S01]  /*44a0*/  F2FP.SATFINITE.E4M3.F32.PACK_AB_MERGE_C R169, R115.reuse, R42, R14 ;  /* 0x0000002a73a9723e */ /* 0x041fe2000480700e */
[----:B------:R-:W-:Y:S01]  /*44b0*/  FADD.FTZ R115, R115, R12 ;  /* 0x0000000c73737221 */ /* 0x000fe20000010000 */
[----:B------:R-:W-:-:S03]  /*44c0*/  IMAD.MOV.U32 R42, RZ, RZ, R25 ;  /* 0x000000ffff2a7224 */ /* 0x000fc600078e0019 */
[----:B------:R-:W-:Y:S02]  /*44d0*/  FADD.FTZ R44, R44, R115 ;  /* 0x000000732c2c7221 */ /* 0x000fe40000010000 */
[----:B------:R-:W0:Y:S01]  /*44e0*/  MUFU.EX2 R121, R121 ;  /* 0x0000007900797308 */ /* 0x000e220000000800 */
[C---:B-1----:R-:W-:Y:S01]  /*44f0*/  F2FP.SATFINITE.E4M3.F32.PACK_AB_MERGE_C R39, R0.reuse, R39, RZ ;  /* 0x000000270027723e */ /* 0x042fe200048070ff */
[----:B------:R-:W-:Y:S01]  /*4500*/  FADD.FTZ R0, R0, R9 ;  /* 0x0000000900007221 */ /* 0x000fe20000010000 */
[----:B------:R-:W-:Y:S01]  /*4510*/  FADD.FTZ R117, R117, R44 ;  /* 0x0000002c75757221 */ /* 0x000fe20000010000 */
[----:B------:R-:W-:Y:S01]  /*4520*/  IMAD.MOV.U32 R44, RZ, RZ, R25 ;  /* 0x000000ffff2c7224 */ /* 0x000fe200078e0019 */
[----:B------:R-:W-:Y:S01]  /*4530*/  F2FP.SATFINITE.E4M3.F32.PACK_AB_MERGE_C R168, R10, R35, R39 ;  /* 0x000000230aa8723e */ /* 0x000fe20004807027 */
[----:B------:R-:W-:Y:S02]  /*4540*/  VIADD R10, R22, 0xfffffffe ;  /* 0xfffffffe160a7836 */ /* 0x000fe40000000000 */
[----:B------:R-:W1:Y:S01]  /*4550*/  MUFU.EX2 R125, R125 ;  /* 0x0000007d007d7308 */ /* 0x000e620000000800 */
[----:B------:R-:W-:-:S02]  /*4560*/  IMAD.MOV.U32 R35, RZ, RZ, R25 ;  /* 0x000000ffff237224 */ /* 0x000fc400078e0019 */
[----:B------:R-:W-:Y:S01]  /*4570*/  ISETP.GE.AND P2, PT, R10, R17, PT ;  /* 0x000000110a00720c */ /* 0x000fe20003f46270 */
[----:B------:R-:W-:-:S04]  /*4580*/  IMAD.MOV.U32 R39, RZ, RZ, R25 ;  /* 0x000000ffff277224 */ /* 0x000fc800078e0019 */
        /* <DEDUP_REMOVED lines=10> */
[----:B------:R-:W-:Y:S01]  /*4630*/  FADD.FTZ R6, R48, R119 ;  /* 0x0000007730067221 */ /* 0x000fe20000010000 */
[----:B------:R-:W-:Y:S01]  /*4640*/  IMAD.MOV.U32 R48, RZ, RZ, R25 ;  /* 0x000000ffff307224 */ /* 0x000fe200078e0019 */
[----:B------:R-:W0:Y:S01]  /*4650*/  MUFU.EX2 R58, R58 ;  /* 0x0000003a003a7308 */ /* 0x000e220000000800 */
[----:B-1----:R-:W-:Y:S01]  /*4660*/  FADD.FTZ R0, R8, R9 ;  /* 0x0000000908007221 */ /* 0x002fe20000010000 */
[----:B------:R-:W-:Y:S01]  /*4670*/  FADD.FTZ R6, R121, R6 ;  /* 0x0000000679067221 */ /* 0x000fe20000010000 */
[----:B0-----:R-:W-:Y:S02]  /*4680*/  F2FP.SATFINITE.E4M3.F32.PACK_AB_MERGE_C R9, R58, R129, RZ ;  /* 0x000000813a09723e */ /* 0x001fe400048070ff */
[----:B------:R-:W-:Y:S02]  /*4690*/  FADD.FTZ R129, R129, R0 ;  /* 0x0000000081817221 */ /* 0x000fe40000010000 */
[----:B------:R-:W-:Y:S02]  /*46a0*/  F2FP.SATFINITE.E4M3.F32.PACK_AB_MERGE_C R170, R8, R125, R9 ;  /* 0x0000007d08aa723e */ /* 0x000fe40004807009 */
[----:B------:R-:W-:Y:S01]  /*46b0*/  FADD.FTZ R0, R58, R129 ;  /* 0x000000813a007221 */ /* 0x000fe20000010000 */
[----:B------:R-:W-:-:S02]  /*46c0*/  IMAD.MOV.U32 R8, RZ, RZ, RZ ;  /* 0x000000ffff087224 */ /* 0x000fc400078e00ff */
[----:B------:R-:W-:Y:S01]  /*46d0*/  IMAD.MOV.U32 R58, RZ, RZ, R25 ;  /* 0x000000ffff3a7224 */ /* 0x000fe200078e0019 */
[----:B------:R-:W-:Y:S06]  /*46e0*/  @!P2 BRA `(.L_x_19) ;  /* 0x0000002c00c4a947 */ /* 0x000fec0003800000 */
[----:B------:R-:W-:Y:S01]  /*46f0*/  IMAD.MOV.U32 R11, RZ, RZ, R3 ;  /* 0x000000ffff0b7224 */ /* 0x000fe200078e0003 */
[----:B------:R-:W-:Y:S01]  /*4700*/  CS2R R86, SRZ ;  /* 0x0000000000567805 */ /* 0x000fe2000001ff00 */
[----:B------:R-:W-:Y:S01]  /*4710*/  IMAD.MOV.U32 R9, RZ, RZ, R7 ;  /* 0x000000ffff097224 */ /* 0x000fe200078e0007 */
[----:B------:R-:W-:Y:S01]  /*4720*/  CS2R R84, SRZ ;  /* 0x0000000000547805 */ /* 0x000fe2000001ff00 */
[----:B------:R-:W-:Y:S01]  /*4730*/  IMAD.MOV.U32 R12, RZ, RZ, RZ ;  /* 0x000000ffff0c7224 */ /* 0x000fe200078e00ff */
        /* <DEDUP_REMOVED lines=29> */
[----:B------:R-:W-:Y:S01]  /*4910*/  CS2R R24, SRZ ;  /* 0x0000000000187805 */ /* 0x000fe2000001ff00 */
[----:B------:R-:W-:-:S06]  /*4920*/  UMOV UR53, URZ ;  /* 0x0000003f00357c82 */ /* 0x000fcc0008000000 */
.L_x_29:
[----:B------:R-:W-:Y:S01]  /*4930*/  ISETP.NE.AND P3, PT, RZ, UR41, PT ;  /* 0x00000029ff007c0c */ /* 0x000fe2000bf65270 */
[----:B------:R-:W-:-:S04]  /*4940*/  UISETP.NE.AND UP0, UPT, UR53, 0x1, UPT ;  /* 0x000000013500788c */ /* 0x000fc8000bf05270 */
[----:B------:R-:W-:-:S06]  /*4950*/  USEL UR4, URZ, 0x1, UP0 ;  /* 0x000000013f047887 */ /* 0x000fcc0008000000 */
[----:B------:R-:W-:Y:S02]  /*4960*/  LOP3.LUT R8, R12, UR4, RZ, 0x3c, !PT ;  /* 0x000000040c087c12 */ /* 0x000fe4000f8e3cff */
[----:B------:R-:W-:Y:S05]  /*4970*/  @P3 BRA `(.L_x_20) ;  /* 0x0000000000343947 */ /* 0x000fea0003800000 */
[----:B------:R-:W-:Y:S05]  /*4980*/  @!P0 BRA `(.L_x_21) ;  /* 0x0000000000048947 */ /* 0x000fea0003800000 */
[----:B------:R-:W-:Y:S01]  /*4990*/  BPT.TRAP 0x1 ;  /* 0x000000040000795c */ /* 0x000fe20000300000 */
.L_x_21:
[----:B------:R-:W-:Y:S01]  /*49a0*/  UIADD3 UR4, UR53, 0x1, URZ ;  /* 0x0000000135047890 */ /* 0x000fe2000fffe03f */
[----:B------:R-:W-:-:S03]  /*49b0*/  SHF.L.U32 R3, R8, 0x1f, RZ ;  /* 0x0000001f08037819 */ /* 0x000fc600000006ff */
[----:B------:R-:W-:-:S04]  /*49c0*/  UISETP.NE.AND UP0, UPT, UR4, 0x2, UPT ;  /* 0x000000020400788c */ /* 0x000fc8000bf05270 */
[----:B------:R-:W-:-:S04]  /*49d0*/  USEL UR4, UR4, URZ, UP0 ;  /* 0x0000003f04047287 */ /* 0x000fc80008000000 */
[----:B------:R-:W-:-:S09]  /*49e0*/  ULEA UR4, UR4, UR40, 0x3 ;  /* 0x0000002804047291 */ /* 0x000fd2000f8e183f */
[----:B------:R0:W1:Y:S01]  /*49f0*/  SYNCS.PHASECHK.TRANS64.TRYWAIT P2, [UR4+0x29830], R3 ;  /* 0x02983003ff0075a7 */ /* 0x0000620008040144 */
[----:B------:R-:W-:Y:S05]  /*4a00*/  @!P0 BRA `(.L_x_22) ;  /* 0x0000000000048947 */ /* 0x000fea0003800000 */
[----:B------:R-:W-:Y:S01]  /*4a10*/  BPT.TRAP 0x1 ;  /* 0x000000040000795c */ /* 0x000fe20000300000 */
.L_x_22:
[----:B-1----:R-:W-:Y:S05]  /*4a20*/  @P2 BRA `(.L_x_20) ;  /* 0x0000000000082947 */ /* 0x002fea0003800000 */
[----:B------:R-:W1:Y:S02]  /*4a30*/  SYNCS.PHASECHK.TRANS64.TRYWAIT P2, [UR4+0x29830], R3 ;  /* 0x02983003ff0075a7 */ /* 0x000e640008040144 */
[----:B-1----:R-:W-:Y:S05]  /*4a40*/  @!P2 BRA `(.L_x_23) ;  /* 0x000000900078a947 */ /* 0x002fea0003800000 */
.L_x_20:
[----:B01----:R-:W-:Y:S01]  /*4a50*/  VIADD R3, R18, 0x8 ;  /* 0x0000000812037836 */ /* 0x003fe20000000000 */
[----:B------:R-:W-:Y:S01]  /*4a60*/  UIADD3 UR52, UR53, 0x1, URZ ;  /* 0x0000000135347890 */ /* 0x000fe2000fffe03f */
[C---:B------:R-:W-:Y:S01]  /*4a70*/  R2UR UR4, R4.reuse ;  /* 0x00000000040472ca */ /* 0x040fe200000e0000 */
[----:B------:R-:W-:Y:S01]  /*4a80*/  UMOV UR7, 0x80000020 ;  /* 0x8000002000077882 */ /* 0x000fe20000000000 */
[C---:B------:R-:W-:Y:S01]  /*4a90*/  R2UR UR5, R5.reuse ;  /* 0x00000000050572ca */ /* 0x040fe200000e0000 */
[----:B------:R0:W-:Y:S01]  /*4aa0*/  BAR.SYNC.DEFER_BLOCKING R3, 0x100 ;  /* 0x000400030000751d */ /* 0x0001e20000010000 */
[----:B------:R-:W-:Y:S01]  /*4ab0*/  UISETP.NE.AND UP0, UPT, UR52, 0x2, UPT ;  /* 0x000000023400788c */ /* 0x000fe2000bf05270 */
[C---:B------:R-:W-:Y:S02]  /*4ac0*/  R2UR UR8, R4.reuse ;  /* 0x00000000040872ca */ /* 0x040fe400000e0000 */
[C---:B------:R-:W-:Y:S01]  /*4ad0*/  R2UR UR9, R5.reuse ;  /* 0x00000000050972ca */ /* 0x040fe200000e0000 */
[----:B------:R-:W-:Y:S01]  /*4ae0*/  USEL UR52, UR52, URZ, UP0 ;  /* 0x0000003f34347287 */ /* 0x000fe20008000000 */
[C---:B------:R-:W-:Y:S01]  /*4af0*/  R2UR UR12, R4.reuse ;  /* 0x00000000040c72ca */ /* 0x040fe200000e0000 */
[----:B------:R-:W-:Y:S01]  /*4b00*/  UMOV UR11, 0x80000020 ;  /* 0x80000020000b7882 */ /* 0x000fe20000000000 */
[C---:B------:R-:W-:Y:S01]  /*4b10*/  R2UR UR13, R5.reuse ;  /* 0x00000000050d72ca */ /* 0x040fe200000e0000 */
[----:B------:R-:W-:Y:S01]  /*4b20*/  UIMAD UR54, UR52, 0x780, UR42 ;  /* 0x00000780343678a4 */ /* 0x000fe2000f8e022a */
[C---:B------:R-:W-:Y:S01]  /*4b30*/  R2UR UR16, R4.reuse ;  /* 0x00000000041072ca */ /* 0x040fe200000e0000 */
[----:B------:R-:W-:Y:S01]  /*4b40*/  UMOV UR15, 0x80000020 ;  /* 0x80000020000f7882 */ /* 0x000fe20000000000 */
[C---:B------:R-:W-:Y:S01]  /*4b50*/  R2UR UR17, R5.reuse ;  /* 0x00000000051172ca */ /* 0x040fe200000e0000 */
[----:B------:R-:W-:Y:S01]  /*4b60*/  UIADD3 UR10, UR54, 0x80, URZ ;  /* 0x00000080360a7890 */ /* 0x000fe2000fffe03f */
[----:B------:R-:W-:Y:S01]  /*4b70*/  R2UR UR20, R4 ;  /* 0x00000000041472ca */ /* 0x000fe200000e0000 */
[----:B------:R-:W-:Y:S01]  /*4b80*/  UIADD3 UR14, UR54, 0x100, URZ ;  /* 0x00000100360e7890 */ /* 0x000fe2000fffe03f */
[----:B------:R-:W-:Y:S01]  /*4b90*/  R2UR UR21, R5 ;  /* 0x00000000051572ca */ /* 0x000fe200000e0000 */
[----:B------:R-:W-:Y:S01]  /*4ba0*/  UMOV UR6, UR54 ;  /* 0x0000003600067c82 */ /* 0x000fe20008000000 */
[----:B------:R-:W-:Y:S01]  /*4bb0*/  UIADD3 UR18, UR54, 0x180, URZ ;  /* 0x0000018036127890 */ /* 0x000fe2000fffe03f */
[----:B------:R-:W-:Y:S01]  /*4bc0*/  UMOV UR19, 0x80000020 ;  /* 0x8000002000137882 */ /* 0x000fe20000000000 */
[----:B------:R-:W-:Y:S01]  /*4bd0*/  UIADD3 UR22, UR54, 0x200, URZ ;  /* 0x0000020036167890 */ /* 0x000fe2000fffe03f */
[----:B------:R-:W-:Y:S01]  /*4be0*/  UMOV UR23, 0x80000020 ;  /* 0x8000002000177882 */ /* 0x000fe20000000000 */
[----:B------:R-:W-:Y:S01]  /*4bf0*/  WARPGROUP.ARRIVE ;  /* 0x00000000000079c5 */ /* 0x000fe20000000000 */
[----:B------:R-:W-:Y:S01]  /*4c00*/  UIADD3 UR26, UR54, 0x2, URZ ;  /* 0x00000002361a7890 */ /* 0x000fe2000fffe03f */
[----:B------:R-:W-:Y:S01]  /*4c10*/  UMOV UR27, 0x80000020 ;  /* 0x80000020001b7882 */ /* 0x000fe20000000000 */
[----:B------:R-:W-:-:S03]  /*4c20*/  UIADD3 UR30, UR54, 0x280, URZ ;  /* 0x00000280361e7890 */ /* 0x000fc6000fffe03f */
[----:B------:R-:W-:Y:S01]  /*4c30*/  QGMMA.64x32x32.F32.E4M3.E4M3 R152, gdesc[UR4], RZ, !UPT, gsb0 ;  /* 0x00600000049879f3 */ /* 0x000fe2000c0008ff */
[----:B------:R-:W-:Y:S01]  /*4c40*/  UIADD3 UR6, UR54, 0x82, URZ ;  /* 0x0000008236067890 */ /* 0x000fe2000fffe03f */
[----:B------:R-:W-:Y:S01]  /*4c50*/  UMOV UR4, UR24 ;  /* 0x0000001800047c82 */ /* 0x000fe20008000000 */
[----:B------:R-:W-:Y:S01]  /*4c60*/  UMOV UR5, UR25 ;  /* 0x0000001900057c82 */ /* 0x000fe20008000000 */
[----:B------:R-:W-:Y:S01]  /*4c70*/  UMOV UR7, 0x80000020 ;  /* 0x8000002000077882 */ /* 0x000fe20000000000 */
[----:B------:R-:W-:Y:S01]  /*4c80*/  UMOV UR31, 0x80000020 ;  /* 0x80000020001f7882 */ /* 0x000fe20000000000 */
[----:B------:R-:W-:Y:S01]  /*4c90*/  UIADD3 UR34, UR54, 0x282, URZ ;  /* 0x0000028236227890 */ /* 0x000fe2000fffe03f */
[----:B------:R-:W-:Y:S01]  /*4ca0*/  UMOV UR35, 0x80000020 ;  /* 0x8000002000237882 */ /* 0x000fe20000000000 */
[----:B------:R-:W-:Y:S01]  /*4cb0*/  UIADD3 UR46, UR54, 0x500, URZ ;  /* 0x00000500362e7890 */ /* 0x000fe2000fffe03f */
[----:B------:R-:W-:Y:S01]  /*4cc0*/  UMOV UR47, 0x80000020 ;  /* 0x80000020002f7882 */ /* 0x000fe20000000000 */
[----:B------:R-:W-:Y:S01]  /*4cd0*/  UIADD3 UR50, UR54, 0x502, URZ ;  /* 0x0000050236327890 */ /* 0x000fe2000fffe03f */
[----:B------:R-:W-:Y:S01]  /*4ce0*/  UMOV UR51, 0x80000020 ;  /* 0x8000002000337882 */ /* 0x000fe20000000000 */
[----:B------:R-:W-:-:S02]  /*4cf0*/  WARPGROUP.DEPBAR.LE gsb0, 0x0 ;  /* 0x00008000000079c5 */ /* 0x000fc40000010000 */
[----:B------:R-:W-:-:S06]  /*4d00*/  WARPGROUP.ARRIVE ;  /* 0x00000000000079c5 */ /* 0x000fcc0000000000 */
[----:B------:R-:W-:Y:S01]  /*4d10*/  QGMMA.64x32x32.F32.E4M3.E4M3 R136, gdesc[UR8], RZ, !UPT, gsb0 ;  /* 0x00600000088879f3 */ /* 0x000fe2000c0008ff */
[----:B------:R-:W-:Y:S02]  /*4d20*/  UIADD3 UR8, UR54, 0x102, URZ ;  /* 0x0000010236087890 */ /* 0x000fe4000fffe03f */
[----:B------:R-:W-:Y:S02]  /*4d30*/  UIADD3 UR9, UR54, 0x182, URZ ;  /* 0x0000018236097890 */ /* 0x000fe4000fffe03f */
        /* <DEDUP_REMOVED lines=13> */
[----:B------:R-:W-:Y:S01]  /*4e10*/  UMOV UR26, UR6 ;  /* 0x00000006001a7c82 */ /* 0x000fe20008000000 */
[----:B------:R-:W-:Y:S01]  /*4e20*/  UMOV UR27, 0x80000020 ;  /* 0x80000020001b7882 */ /* 0x000fe20000000000 */
[----:B------:R-:W-:Y:S01]  /*4e30*/  UMOV UR6, UR8 ;  /* 0x0000000800067c82 */ /* 0x000fe20008000000 */
        /* <DEDUP_REMOVED lines=10> */
[----:B------:R-:W-:Y:S01]  /*4ee0*/  UIADD3 UR6, UR54, 0x300, URZ ;  /* 0x0000030036067890 */ /* 0x000fe2000fffe03f */
[----:B------:R-:W-:Y:S01]  /*4ef0*/  UMOV UR4, UR28 ;  /* 0x0000001c00047c82 */ /* 0x000fe20008000000 */
[----:B------:R-:W-:Y:S01]  /*4f00*/  UMOV UR5, UR29 ;  /* 0x0000001d00057c82 */ /* 0x000fe20008000000 */
        /* <DEDUP_REMOVED lines=120> */
[----:B0-----:R-:W-:Y:S05]  /*5690*/  @P3 BRA `(.L_x_24) ;  /* 0x0000000000283947 */ /* 0x001fea0003800000 */
[----:B------:R-:W-:Y:S05]  /*56a0*/  @!P0 BRA `(.L_x_25) ;  /* 0x0000000000048947 */ /* 0x000fea0003800000 */
[----:B------:R-:W-:Y:S01]  /*56b0*/  BPT.TRAP 0x1 ;  /* 0x000000040000795c */ /* 0x000fe20000300000 */
.L_x_25:
[----:B------:R-:W-:Y:S01]  /*56c0*/  ULEA UR4, UR53, UR40, 0x3 ;  /* 0x0000002835047291 */ /* 0x000fe2000f8e183f */
[----:B------:R-:W-:-:S08]  /*56d0*/  SHF.L.U32 R3, R12, 0x1f, RZ ;  /* 0x0000001f0c037819 */ /* 0x000fd000000006ff */
[----:B------:R0:W1:Y:S01]  /*56e0*/  SYNCS.PHASECHK.TRANS64.TRYWAIT P2, [UR4+0x29850], R3 ;  /* 0x02985003ff0075a7 */ /* 0x0000620008040144 */
[----:B------:R-:W-:Y:S05]  /*56f0*/  @!P0 BRA `(.L_x_26) ;  /* 0x0000000000048947 */ /* 0x000fea0003800000 */
[----:B------:R-:W-:Y:S01]  /*5700*/  BPT.TRAP 0x1 ;  /* 0x000000040000795c */ /* 0x000fe20000300000 */
.L_x_26:
[----:B-1----:R-:W-:Y:S05]  /*5710*/  @P2 BRA `(.L_x_24) ;  /* 0x0000000000082947 */ /* 0x002fea0003800000 */
[----:B------:R-:W1:Y:S02]  /*5720*/  SYNCS.PHASECHK.TRANS64.TRYWAIT P2, [UR4+0x29850], R3 ;  /* 0x02985003ff0075a7 */ /* 0x000e640008040144 */
[----:B-1----:R-:W-:Y:S05]  /*5730*/  @!P2 BRA `(.L_x_27) ;  /* 0x000000840054a947 */ /* 0x002fea0003800000 */
.L_x_24:
[----:B------:R-:W-:Y:S01]  /*5740*/  UIADD3 UR4, UR40, 0x400, URZ ;  /* 0x0000040028047890 */ /* 0x000fe2000fffe03f */
[----:B------:R-:W-:Y:S01]  /*5750*/  WARPGROUP.ARRIVE ;  /* 0x00000000000079c5 */ /* 0x000fe20000000000 */
[----:B------:R-:W-:Y:S01]  /*5760*/  UMOV UR7, 0xc0000010 ;  /* 0xc000001000077882 */ /* 0x000fe20000000000 */
[----:B-1----:R-:W-:Y:S01]  /*5770*/  FMNMX.FTZ R12, R152, R9, !PT ;  /* 0x00000009980c7209 */ /* 0x002fe20007810000 */
[----:B------:R-:W-:-:S03]  /*5780*/  USHF.R.U32.HI UR4, URZ, 0x4, UR4 ;  /* 0x000000043f047899 */ /* 0x000fc60008011604 */
[----:B0-----:R-:W-:Y:S01]  /*5790*/  FMNMX.FTZ R3, R153, R12, !PT ;  /* 0x0000000c99037209 */ /* 0x001fe20007810000 */
[----:B------:R-:W-:Y:S01]  /*57a0*/  ULOP3.LUT UR4, UR4, 0x3fff, URZ, 0xc0, !UPT ;  /* 0x00003fff04047892 */ /* 0x000fe2000f8ec03f */
[----:B------:R-:W-:Y:S02]  /*57b0*/  FMNMX.FTZ R12, R154, R11, !PT ;  /* 0x0000000b9a0c7209 */ /* 0x000fe40007810000 */
[----:B------:R-:W-:Y:S01]  /*57c0*/  FMNMX.FTZ R14, R156, R3, !PT ;  /* 0x000000039c0e7209 */ /* 0x000fe20007810000 */
[----:B------:R-:W-:Y:S01]  /*57d0*/  ULOP3.LUT UR4, UR4, 0x10000, URZ, 0xfc, !UPT ;  /* 0x0001000004047892 */ /* 0x000fe2000f8efc3f */
[----:B------:R-:W-:Y:S02]  /*57e0*/  FMNMX.FTZ R3, R155, R12, !PT ;  /* 0x0000000c9b037209 */ /* 0x000fe40007810000 */
[----:B------:R-:W-:Y:S01]  /*57f0*/  FMNMX.FTZ R7, R157, R14, !PT ;  /* 0x0000000e9d077209 */ /* 0x000fe20007810000 */
[----:B------:R-:W-:Y:S01]  /*5800*/  UIMAD UR4, UR53, 0x500, UR4 ;  /* 0x00000500350478a4 */ /* 0x000fe2000f8e0204 */
[----:B------:R-:W-:-:S02]  /*5810*/  FMNMX.FTZ R12, R158, R3, !PT ;  /* 0x000000039e0c7209 */ /* 0x000fc40007810000 */
[----:B------:R-:W-:Y:S02]  /*5820*/  FMNMX.FTZ R14, R160, R7, !PT ;  /* 0x00000007a00e7209 */ /* 0x000fe40007810000 */
[----:B------:R-:W-:Y:S02]  /*5830*/  FMNMX.FTZ R3, R159, R12, !PT ;  /* 0x0000000c9f037209 */ /* 0x000fe40007810000 */
[----:B------:R-:W-:Y:S01]  /*5840*/  UMOV UR6, UR4 ;  /* 0x0000000400067c82 */ /* 0x000fe20008000000 */
[----:B------:R-:W-:Y:S01]  /*5850*/  FMNMX.FTZ R7, R161, R14, !PT ;  /* 0x0000000ea1077209 */ /* 0x000fe20007810000 */
[----:B------:R-:W-:Y:S01]  /*5860*/  QGMMA.64x128x32.F32.E4M3.E4M3 R24, R184, gdesc[UR4], R24, gsb0 ;  /* 0x01e00004b8187df3 */ /* 0x000fe20008000818 */
[----:B------:R-:W-:Y:S01]  /*5870*/  UIADD3 UR6, UR4, 0x100, URZ ;  /* 0x0000010004067890 */ /* 0x000fe2000fffe03f */
[----:B------:R-:W-:Y:S01]  /*5880*/  FMNMX.FTZ R12, R162, R3, !PT ;  /* 0x00000003a20c7209 */ /* 0x000fe20007810000 */
[----:B------:R-:W-:Y:S01]  /*5890*/  UMOV UR7, 0xc0000010 ;  /* 0xc000001000077882 */ /* 0x000fe20000000000 */
[----:B------:R-:W-:-:S02]  /*58a0*/  FMNMX.FTZ R14, R164, R7, !PT ;  /* 0x00000007a40e7209 */ /* 0x000fc40007810000 */
[----:B------:R-:W-:Y:S02]  /*58b0*/  FMNMX.FTZ R3, R163, R12, !PT ;  /* 0x0000000ca3037209 */ /* 0x000fe40007810000 */
[----:B------:R-:W-:Y:S02]  /*58c0*/  FMNMX.FTZ R7, R165, R14, !PT ;  /* 0x0000000ea5077209 */ /* 0x000fe40007810000 */
[----:B------:R-:W-:Y:S02]  /*58d0*/  FMNMX.FTZ R12, R166, R3, !PT ;  /* 0x00000003a60c7209 */ /* 0x000fe40007810000 */
[----:B------:R-:W-:Y:S02]  /*58e0*/  FMNMX.FTZ R14, R136, R7, !PT ;  /* 0x00000007880e7209 */ /* 0x000fe40007810000 */
[----:B------:R-:W-:Y:S02]  /*58f0*/  FMNMX.FTZ R3, R167, R12, !PT ;  /* 0x0000000ca7037209 */ /* 0x000fe40007810000 */
        /* <DEDUP_REMOVED lines=61> */
[----:B------:R-:W-:-:S03]  /*5cd0*/  FMNMX.FTZ R12, R102, R3, !PT ;  /* 0x00000003660c7209 */ /* 0x000fc60007810000 */
[----:B------:R-:W0:Y:S01]  /*5ce0*/  SHFL.BFLY PT, R3, R14, 0x2, 0x1f ;  /* 0x0c401f000e037f89 */ /* 0x000e2200000e0000 */
[----:B------:R-:W-:Y:S02]  /*5cf0*/  WARPGROUP.DEPBAR.LE gsb0, 0x0 ;  /* 0x00008000000079c5 */ /* 0x000fe40000010000 */
[----:B------:R-:W-:Y:S01]  /*5d00*/  WARPGROUP.ARRIVE ;  /* 0x00000000000079c5 */ /* 0x000fe20000000000 */
[----:B------:R-:W-:-:S05]  /*5d10*/  FMNMX.FTZ R12, R103, R12, !PT ;  /* 0x0000000c670c7209 */ /* 0x000fca0007810000 */
[----:B------:R-:W-:Y:S01]  /*5d20*/  QGMMA.64x128x32.F32.E4M3.E4M3 R24, R180, gdesc[UR4], R24, gsb0 ;  /* 0x01e00004b4187df3 */ /* 0x000fe20008000818 */
[----:B------:R-:W-:Y:S01]  /*5d30*/  UIADD3 UR6, UR4, 0x200, URZ ;  /* 0x0000020004067890 */ /* 0x000fe2000fffe03f */
[----:B------:R-:W1:Y:S01]  /*5d40*/  SHFL.BFLY PT, R7, R12, 0x2, 0x1f ;  /* 0x0c401f000c077f89 */ /* 0x000e6200000e0000 */
[----:B------:R-:W-:Y:S01]  /*5d50*/  UMOV UR7, 0xc0000010 ;  /* 0xc000001000077882 */ /* 0x000fe20000000000 */
[----:B0-----:R-:W-:-:S05]  /*5d60*/  FMNMX.FTZ R13, R14, R3, !PT ;  /* 0x000000030e0d7209 */ /* 0x001fca0007810000 */
[----:B------:R-:W0:Y:S01]  /*5d70*/  SHFL.BFLY PT, R20, R13, 0x1, 0x1f ;  /* 0x0c201f000d147f89 */ /* 0x000e2200000e0000 */
[----:B-1----:R-:W-:-:S05]  /*5d80*/  FMNMX.FTZ R15, R12, R7, !PT ;  /* 0x000000070c0f7209 */ /* 0x002fca0007810000 */
[----:B------:R-:W1:Y:S01]  /*5d90*/  SHFL.BFLY PT, R22, R15, 0x1, 0x1f ;  /* 0x0c201f000f167f89 */ /* 0x000e6200000e0000 */
[----:B0-----:R-:W-:-:S05]  /*5da0*/  FMNMX.FTZ R7, R13, R20, !PT ;  /* 0x000000140d077209 */ /* 0x001fca0007810000 */
[----:B------:R-:W-:Y:S01]  /*5db0*/  FFMA.FTZ R189, R2, R7, -8 ;  /* 0xc100000002bd7423 */ /* 0x000fe20000010007 */
[----:B------:R-:W-:-:S03]  /*5dc0*/  FADD.FTZ R9, -R7, R9 ;  /* 0x0000000907097221 */ /* 0x000fc60000010100 */
[C-C-:B------:R-:W-:Y:S01]  /*5dd0*/  FFMA.FTZ R23, R2.reuse, R136, -R189.reuse ;  /* 0x0000008802177223 */ /* 0x140fe200000108bd */
[----:B------:R-:W-:-:S01]  /*5de0*/  FFMA.FTZ R136, R2, R137, -R189 ;  /* 0x0000008902887223 */ /* 0x000fc200000108bd */
[C-C-:B------:R-:W-:Y:S01]  /*5df0*/  FFMA.FTZ R137, R2.reuse, R140, -R189.reuse ;  /* 0x0000008c02897223 */ /* 0x140fe200000108bd */
[----:B------:R-:W-:-:S01]  /*5e00*/  FFMA.FTZ R140, R2, R141, -R189 ;  /* 0x0000008d028c7223 */ /* 0x000fc200000108bd */
[----:B-1----:R-:W-:Y:S01]  /*5e10*/  FMNMX.FTZ R3, R15, R22, !PT ;  /* 0x000000160f037209 */ /* 0x002fe20007810000 */
[----:B------:R-:W-:-:S01]  /*5e20*/  FFMA.FTZ R141, R2, R144, -R189 ;  /* 0x00000090028d7223 */ /* 0x000fc200000108bd */
[C-C-:B------:R-:W-:Y:S01]  /*5e30*/  FFMA.FTZ R144, R2.reuse, R145, -R189.reuse ;  /* 0x0000009102907223 */ /* 0x140fe200000108bd */
[----:B------:R-:W-:-:S01]  /*5e40*/  FFMA.FTZ R145, R2, R148, -R189 ;  /* 0x0000009402917223 */ /* 0x000fc200000108bd */
[C-C-:B------:R-:W-:Y:S01]  /*5e50*/  FFMA.FTZ R148, R2.reuse, R149, -R189.reuse ;  /* 0x0000009502947223 */ /* 0x140fe200000108bd */
[C---:B------:R-:W-:Y:S01]  /*5e60*/  FMUL.FTZ R14, R2.reuse, R9 ;  /* 0x00000009020e7220 */ /* 0x040fe20000410000 */
[----:B------:R-:W-:Y:S01]  /*5e70*/  FFMA.FTZ R149, R2, R101, -R189 ;  /* 0x0000006502957223 */ /* 0x000fe200000108bd */
[----:B------:R-:W-:-:S01]  /*5e80*/  FADD.FTZ R9, -R3, R11 ;  /* 0x0000000b03097221 */ /* 0x000fc20000010100 */
[C---:B------:R-:W-:Y:S01]  /*5e90*/  FFMA.FTZ R101, R2.reuse, R3, -8 ;  /* 0xc100000002657423 */ /* 0x040fe20000010003 */
[----:B------:R-:W-:-:S01]  /*5ea0*/  FFMA.FTZ R12, R2, R152, -R189 ;  /* 0x00000098020c7223 */ /* 0x000fc200000108bd */
[C---:B------:R-:W-:Y:S01]  /*5eb0*/  FFMA.FTZ R13, R2.reuse, R153, -R189 ;  /* 0x00000099020d7223 */ /* 0x040fe200000108bd */
[C---:B------:R-:W-:Y:S01]  /*5ec0*/  FMUL.FTZ R9, R2.reuse, R9 ;  /* 0x0000000902097220 */ /* 0x040fe20000410000 */
[C-C-:B------:R-:W-:Y:S01]  /*5ed0*/  FFMA.FTZ R152, R2.reuse, R154, -R101.reuse ;  /* 0x0000009a02987223 */ /* 0x140fe20000010865 */
[----:B------:R-:W-:-:S01]  /*5ee0*/  FFMA.FTZ R153, R2, R155, -R101 ;  /* 0x0000009b02997223 */ /* 0x000fc20000010865 */
[----:B------:R0:W-:Y:S01]  /*5ef0*/  MUFU.EX2 R11, R14 ;  /* 0x0000000e000b7308 */ /* 0x0001e20000000800 */
[----:B------:R-:W-:-:S01]  /*5f00*/  FFMA.FTZ R154, R2, R158, -R101 ;  /* 0x0000009e029a7223 */ /* 0x000fc20000010865 */
[C---:B------:R-:W-:Y:S01]  /*5f10*/  FFMA.FTZ R15, R2.reuse, R157, -R189 ;  /* 0x0000009d020f7223 */ /* 0x040fe200000108bd */
[----:B------:R-:W-:-:S01]  /*5f20*/  FFMA.FTZ R155, R2, R159, -R101 ;  /* 0x0000009f029b7223 */ /* 0x000fc20000010865 */
[C-C-:B------:R-:W-:Y:S01]  /*5f30*/  FFMA.FTZ R19, R2.reuse, R160, -R189.reuse ;  /* 0x000000a002137223 */ /* 0x140fe200000108bd */
[----:B------:R-:W-:-:S01]  /*5f40*/  FFMA.FTZ R20, R2, R161, -R189 ;  /* 0x000000a102147223 */ /* 0x000fc200000108bd */
[C---:B------:R-:W-:Y:S01]  /*5f50*/  FFMA.FTZ R157, R2.reuse, R163, -R101 ;  /* 0x000000a3029d7223 */ /* 0x040fe20000010865 */
[----:B------:R-:W-:-:S01]  /*5f60*/  FFMA.FTZ R21, R2, R164, -R189 ;  /* 0x000000a402157223 */ /* 0x000fc200000108bd */
[----:B------:R-:W1:Y:S01]  /*5f70*/  MUFU.EX2 R12, R12 ;  /* 0x0000000c000c7308 */ /* 0x000e620000000800 */
[----:B0-----:R-:W-:-:S01]  /*5f80*/  FFMA.FTZ R14, R2, R156, -R189 ;  /* 0x0000009c020e7223 */ /* 0x001fc200000108bd */
[C-C-:B------:R-:W-:Y:S01]  /*5f90*/  FFMA.FTZ R156, R2.reuse, R162, -R101.reuse ;  /* 0x000000a2029c7223 */ /* 0x140fe20000010865 */
[----:B------:R-:W-:-:S01]  /*5fa0*/  FFMA.FTZ R158, R2, R166, -R101 ;  /* 0x000000a6029e7223 */ /* 0x000fc20000010865 */
[C---:B------:R-:W-:Y:S01]  /*5fb0*/  FFMA.FTZ R22, R2.reuse, R165, -R189 ;  /* 0x000000a502167223 */ /* 0x040fe200000108bd */
[----:B------:R-:W-:-:S01]  /*5fc0*/  FFMA.FTZ R159, R2, R167, -R101 ;  /* 0x000000a7029f7223 */ /* 0x000fc20000010865 */
[C-C-:B------:R-:W-:Y:S01]  /*5fd0*/  FFMA.FTZ R138, R2.reuse, R138, -R101.reuse ;  /* 0x0000008a028a7223 */ /* 0x140fe20000010865 */
[----:B------:R-:W-:-:S01]  /*5fe0*/  FFMA.FTZ R139, R2, R139, -R101 ;  /* 0x0000008b028b7223 */ /* 0x000fc20000010865 */
[----:B------:R-:W-:Y:S01]  /*5ff0*/  MUFU.EX2 R9, R9 ;  /* 0x0000000900097308 */ /* 0x000fe20000000800 */
[----:B------:R-:W-:-:S01]  /*6000*/  FFMA.FTZ R142, R2, R142, -R101 ;  /* 0x0000008e028e7223 */ /* 0x000fc20000010865 */
[C-C-:B------:R-:W-:Y:S01]  /*6010*/  FFMA.FTZ R143, R2.reuse, R143, -R101.reuse ;  /* 0x0000008f028f7223 */ /* 0x140fe20000010865 */
[----:B------:R-:W-:-:S01]  /*6020*/  FFMA.FTZ R146, R2, R146, -R101 ;  /* 0x0000009202927223 */ /* 0x000fc20000010865 */
[C-C-:B------:R-:W-:Y:S01]  /*6030*/  FFMA.FTZ R147, R2.reuse, R147, -R101.reuse ;  /* 0x0000009302937223 */ /* 0x140fe20000010865 */
[----:B------:R-:W-:-:S01]  /*6040*/  FFMA.FTZ R150, R2, R150, -R101 ;  /* 0x0000009602967223 */ /* 0x000fc20000010865 */
[C---:B------:R-:W-:Y:S01]  /*6050*/  FFMA.FTZ R151, R2.reuse, R151, -R101 ;  /* 0x0000009702977223 */ /* 0x040fe20000010865 */
[----:B------:R-:W-:-:S01]  /*6060*/  FFMA.FTZ R120, R2, R120, -R189 ;  /* 0x0000007802787223 */ /* 0x000fc200000108bd */
[----:B------:R-:W0:Y:S01]  /*6070*/  MUFU.EX2 R152, R152 ;  /* 0x0000009800987308 */ /* 0x000e220000000800 */
[----:B-1----:R-:W-:-:S01]  /*6080*/  FFMA.FTZ R0, R11, R0, R12 ;  /* 0x000000000b007223 */ /* 0x002fc2000001000c */
[C---:B------:R-:W-:Y:S01]  /*6090*/  FFMA.FTZ R122, R2.reuse, R122, -R101 ;  /* 0x0000007a027a7223 */ /* 0x040fe20000010865 */
[----:B------:R-:W-:-:S01]  /*60a0*/  FFMA.FTZ R121, R2, R121, -R189 ;  /* 0x0000007902797223 */ /* 0x000fc200000108bd */
[C---:B------:R-:W-:Y:S01]  /*60b0*/  FFMA.FTZ R123, R2.reuse, R123, -R101 ;  /* 0x0000007b027b7223 */ /* 0x040fe20000010865 */
[----:B------:R-:W-:-:S01]  /*60c0*/  FFMA.FTZ R124, R2, R124, -R189 ;  /* 0x0000007c027c7223 */ /* 0x000fc200000108bd */
[C---:B------:R-:W-:Y:S01]  /*60d0*/  FFMA.FTZ R126, R2.reuse, R126, -R101 ;  /* 0x0000007e027e7223 */ /* 0x040fe20000010865 */
[----:B------:R-:W-:-:S01]  /*60e0*/  FFMA.FTZ R125, R2, R125, -R189 ;  /* 0x0000007d027d7223 */ /* 0x000fc200000108bd */
[----:B------:R-:W1:Y:S01]  /*60f0*/  MUFU.EX2 R13, R13 ;  /* 0x0000000d000d7308 */ /* 0x000e620000000800 */
[----:B------:R-:W-:-:S01]  /*6100*/  FFMA.FTZ R127, R2, R127, -R101 ;  /* 0x0000007f027f7223 */ /* 0x000fc20000010865 */
[C---:B------:R-:W-:Y:S01]  /*6110*/  FFMA.FTZ R128, R2.reuse, R128, -R189 ;  /* 0x0000008002807223 */ /* 0x040fe200000108bd */
[----:B------:R-:W-:-:S01]  /*6120*/  FFMA.FTZ R130, R2, R130, -R101 ;  /* 0x0000008202827223 */ /* 0x000fc20000010865 */
[C---:B------:R-:W-:Y:S01]  /*6130*/  FFMA.FTZ R129, R2.reuse, R129, -R189 ;  /* 0x0000008102817223 */ /* 0x040fe200000108bd */
[----:B------:R-:W-:-:S01]  /*6140*/  FFMA.FTZ R131, R2, R131, -R101 ;  /* 0x0000008302837223 */ /* 0x000fc20000010865 */
[C---:B------:R-:W-:Y:S01]  /*6150*/  FFMA.FTZ R132, R2.reuse, R132, -R189 ;  /* 0x0000008402847223 */ /* 0x040fe200000108bd */
[----:B------:R-:W-:-:S01]  /*6160*/  FFMA.FTZ R134, R2, R134, -R101 ;  /* 0x0000008602867223 */ /* 0x000fc20000010865 */
[----:B------:R-:W2:Y:S01]  /*6170*/  MUFU.EX2 R153, R153 ;  /* 0x0000009900997308 */ /* 0x000ea20000000800 */
[----:B0-----:R-:W-:-:S01]  /*6180*/  FFMA.FTZ R6, R9, R6, R152 ;  /* 0x0000000609067223 */ /* 0x001fc20000010098 */
[C---:B------:R-:W-:Y:S01]  /*6190*/  FFMA.FTZ R133, R2.reuse, R133, -R189 ;  /* 0x0000008502857223 */ /* 0x040fe200000108bd */
[----:B------:R-:W-:-:S01]  /*61a0*/  FFMA.FTZ R135, R2, R135, -R101 ;  /* 0x0000008702877223 */ /* 0x000fc20000010865 */
[C---:B------:R-:W-:Y:S01]  /*61b0*/  FFMA.FTZ R104, R2.reuse, R104, -R189 ;  /* 0x0000006802687223 */ /* 0x040fe200000108bd */
[----:B------:R-:W-:-:S01]  /*61c0*/  FFMA.FTZ R106, R2, R106, -R101 ;  /* 0x0000006a026a7223 */ /* 0x000fc20000010865 */
[C---:B------:R-:W-:Y:S01]  /*61d0*/  FFMA.FTZ R105, R2.reuse, R105, -R189 ;  /* 0x0000006902697223 */ /* 0x040fe200000108bd */
[----:B------:R-:W-:-:S01]  /*61e0*/  FFMA.FTZ R107, R2, R107, -R101 ;  /* 0x0000006b026b7223 */ /* 0x000fc20000010865 */
[----:B------:R-:W0:Y:S01]  /*61f0*/  MUFU.EX2 R14, R14 ;  /* 0x0000000e000e7308 */ /* 0x000e220000000800 */
[----:B-1----:R-:W-:-:S01]  /*6200*/  FADD.FTZ R161, R13, R0 ;  /* 0x000000000da17221 */ /* 0x002fc20000010000 */
[C---:B------:R-:W-:Y:S01]  /*6210*/  FFMA.FTZ R108, R2.reuse, R108, -R189 ;  /* 0x0000006c026c7223 */ /* 0x040fe200000108bd */
[----:B------:R-:W-:-:S01]  /*6220*/  FFMA.FTZ R110, R2, R110, -R101 ;  /* 0x0000006e026e7223 */ /* 0x000fc20000010865 */
[C---:B------:R-:W-:Y:S01]  /*6230*/  FFMA.FTZ R109, R2.reuse, R109, -R189 ;  /* 0x0000006d026d7223 */ /* 0x040fe200000108bd */
[----:B------:R-:W-:-:S01]  /*6240*/  FFMA.FTZ R111, R2, R111, -R101 ;  /* 0x0000006f026f7223 */ /* 0x000fc20000010865 */
[C---:B------:R-:W-:Y:S01]  /*6250*/  FFMA.FTZ R119, R2.reuse, R119, -R101 ;  /* 0x0000007702777223 */ /* 0x040fe20000010865 */
[----:B------:R-:W-:-:S01]  /*6260*/  FFMA.FTZ R112, R2, R112, -R189 ;  /* 0x0000007002707223 */ /* 0x000fc200000108bd */
[----:B------:R-:W1:Y:S01]  /*6270*/  MUFU.EX2 R154, R154 ;  /* 0x0000009a009a7308 */ /* 0x000e620000000800 */
[----:B--2---:R-:W-:-:S01]  /*6280*/  FADD.FTZ R163, R153, R6 ;  /* 0x0000000699a37221 */ /* 0x004fc20000010000 */
[C---:B------:R-:W-:Y:S01]  /*6290*/  FFMA.FTZ R114, R2.reuse, R114, -R101 ;  /* 0x0000007202727223 */ /* 0x040fe20000010865 */
[----:B------:R-:W-:-:S01]  /*62a0*/  FFMA.FTZ R113, R2, R113, -R189 ;  /* 0x0000007102717223 */ /* 0x000fc200000108bd */
[C---:B------:R-:W-:Y:S01]  /*62b0*/  FFMA.FTZ R115, R2.reuse, R115, -R101 ;  /* 0x0000007302737223 */ /* 0x040fe20000010865 */
[----:B------:R-:W-:-:S01]  /*62c0*/  FFMA.FTZ R116, R2, R116, -R189 ;  /* 0x0000007402747223 */ /* 0x000fc200000108bd */
[C---:B------:R-:W-:Y:S01]  /*62d0*/  FFMA.FTZ R118, R2.reuse, R118, -R101 ;  /* 0x0000007602767223 */ /* 0x040fe20000010865 */
[----:B------:R-:W-:-:S01]  /*62e0*/  FFMA.FTZ R117, R2, R117, -R189 ;  /* 0x0000007502757223 */ /* 0x000fc200000108bd */
[----:B------:R-:W2:Y:S01]  /*62f0*/  MUFU.EX2 R15, R15 ;  /* 0x0000000f000f7308 */ /* 0x000ea20000000800 */
[----:B0-----:R-:W-:-:S01]  /*6300*/  FADD.FTZ R0, R14, R161 ;  /* 0x000000a10e007221 */ /* 0x001fc20000010000 */
[C---:B------:R-:W-:Y:S01]  /*6310*/  FFMA.FTZ R88, R2.reuse, R88, -R189 ;  /* 0x0000005802587223 */ /* 0x040fe200000108bd */
[----:B------:R-:W-:-:S01]  /*6320*/  FFMA.FTZ R90, R2, R90, -R101 ;  /* 0x0000005a025a7223 */ /* 0x000fc20000010865 */
[C---:B------:R-:W-:Y:S01]  /*6330*/  FFMA.FTZ R94, R2.reuse, R94, -R101 ;  /* 0x0000005e025e7223 */ /* 0x040fe20000010865 */
[----:B------:R-:W-:-:S01]  /*6340*/  FFMA.FTZ R89, R2, R89, -R189 ;  /* 0x0000005902597223 */ /* 0x000fc200000108bd */
[----:B------:R-:W-:Y:S01]  /*6350*/  FFMA.FTZ R91, R2, R91, -R101 ;  /* 0x0000005b025b7223 */ /* 0x000fe20000010865 */
[----:B------:R-:W-:-:S02]  /*6360*/  WARPGROUP.DEPBAR.LE gsb0, 0x0 ;  /* 0x00008000000079c5 */ /* 0x000fc40000010000 */
[----:B------:R-:W-:Y:S01]  /*6370*/  WARPGROUP.ARRIVE ;  /* 0x00000000000079c5 */ /* 0x000fe20000000000 */
[----:B------:R-:W0:Y:S01]  /*6380*/  MUFU.EX2 R155, R155 ;  /* 0x0000009b009b7308 */ /* 0x000e220000000800 */
[----:B-1----:R-:W-:-:S01]  /*6390*/  FADD.FTZ R6, R154, R163 ;  /* 0x000000a39a067221 */ /* 0x002fc20000010000 */
[C-C-:B------:R-:W-:Y:S01]  /*63a0*/  FFMA.FTZ R92, R2.reuse, R92, -R189.reuse ;  /* 0x0000005c025c7223 */ /* 0x140fe200000108bd */
[----:B------:R-:W-:-:S01]  /*63b0*/  FFMA.FTZ R93, R2, R93, -R189 ;  /* 0x0000005d025d7223 */ /* 0x000fc200000108bd */
[C---:B------:R-:W-:Y:S01]  /*63c0*/  FFMA.FTZ R95, R2.reuse, R95, -R101 ;  /* 0x0000005f025f7223 */ /* 0x040fe20000010865 */
[----:B------:R-:W-:Y:S01]  /*63d0*/  QGMMA.64x128x32.F32.E4M3.E4M3 R24, R176, gdesc[UR4], R24, gsb0 ;  /* 0x01e00004b0187df3 */ /* 0x000fe20008000818 */
[----:B------:R-:W-:Y:S01]  /*63e0*/  UIADD3 UR6, UR4, 0x300, URZ ;  /* 0x0000030004067890 */ /* 0x000fe2000fffe03f */
[----:B--2---:R-:W-:Y:S01]  /*63f0*/  FADD.FTZ R0, R15, R0 ;  /* 0x000000000f007221 */ /* 0x004fe20000010000 */
[----:B------:R-:W-:Y:S01]  /*6400*/  UMOV UR7, 0xc0000010 ;  /* 0xc000001000077882 */ /* 0x000fe20000000000 */
[----:B------:R-:W1:Y:S01]  /*6410*/  MUFU.EX2 R19, R19 ;  /* 0x0000001300137308 */ /* 0x000e620000000800 */
[----:B------:R-:W-:Y:S01]  /*6420*/  UIADD3 UR4, UR4, 0x400, URZ ;  /* 0x0000040004047890 */ /* 0x000fe2000fffe03f */
        /* <DEDUP_REMOVED lines=8> */
[----:B------:R-:W-:-:S06]  /*64b0*/  FFMA.FTZ R101, R2, R103, -R101 ;  /* 0x0000006702657223 */ /* 0x000fcc0000010865 */
[----:B------:R-:W0:Y:S01]  /*64c0*/  MUFU.EX2 R20, R20 ;  /* 0x0000001400147308 */ /* 0x000e220000000800 */
[----:B-1----:R-:W-:-:S07]  /*64d0*/  FADD.FTZ R163, R19, R0 ;  /* 0x0000000013a37221 */ /* 0x002fce0000010000 */
[----:B------:R-:W1:Y:S01]  /*64e0*/  MUFU.EX2 R157, R157 ;  /* 0x0000009d009d7308 */ /* 0x000e620000000800 */
[----:B--2---:R-:W-:-:S07]  /*64f0*/  FADD.FTZ R0, R156, R161 ;  /* 0x000000a19c007221 */ /* 0x004fce0000010000 */
[----:B------:R-:W2:Y:S01]  /*6500*/  MUFU.EX2 R21, R21 ;  /* 0x0000001500157308 */ /* 0x000ea20000000800 */
[----:B0-----:R-:W-:-:S07]  /*6510*/  FADD.FTZ R6, R20, R163 ;  /* 0x000000a314067221 */ /* 0x001fce0000010000 */
        /* <DEDUP_REMOVED lines=25> */
[----:B-1----:R-:W-:-:S01]  /*66b0*/  FADD.FTZ R161, R143, R0 ;  /* 0x000000008fa17221 */ /* 0x002fc20000010000 */
[----:B------:R-:W-:Y:S02]  /*66c0*/  WARPGROUP.DEPBAR.LE gsb0, 0x0 ;  /* 0x00008000000079c5 */ /* 0x000fe40000010000 */
[----:B------:R-:W-:-:S04]  /*66d0*/  WARPGROUP.ARRIVE ;  /* 0x00000000000079c5 */ /* 0x000fc80000000000 */
[----:B------:R-:W1:Y:S01]  /*66e0*/  MUFU.EX2 R144, R144 ;  /* 0x0000009000907308 */ /* 0x000e620000000800 */
[----:B--2---:R-:W-:-:S01]  /*66f0*/  FADD.FTZ R163, R141, R6 ;  /* 0x000000068da37221 */ /* 0x004fc20000010000 */
[----:B------:R-:W-:Y:S01]  /*6700*/  QGMMA.64x128x32.F32.E4M3.E4M3 R24, R172, gdesc[UR4], R24, gsb0 ;  /* 0x01e00004ac187df3 */ /* 0x000fe20008000818 */
[----:B------:R-:W-:Y:S01]  /*6710*/  UMOV UR6, UR4 ;  /* 0x0000000400067c82 */ /* 0x000fe20008000000 */
[----:B------:R-:W-:-:S04]  /*6720*/  UMOV UR7, 0xc0000010 ;  /* 0xc000001000077882 */ /* 0x000fc80000000000 */
        /* <DEDUP_REMOVED lines=39> */
[----:B0-----:R-:W-:-:S05]  /*69a0*/  FADD.FTZ R163, R131, R6 ;  /* 0x0000000683a37221 */ /* 0x001fca0000010000 */
[----:B------:R-:W0:Y:S08]  /*69b0*/  MUFU.EX2 R134, R134 ;  /* 0x0000008600867308 */ /* 0x000e300000000800 */
[----:B------:R-:W-:Y:S01]  /*69c0*/  MUFU.EX2 R133, R133 ;  /* 0x0000008500857308 */ /* 0x000fe20000000800 */
[----:B-1----:R-:W-:-:S07]  /*69d0*/  FADD.FTZ R0, R132, R161 ;  /* 0x000000a184007221 */ /* 0x002fce0000010000 */
[----:B------:R-:W1:Y:S01]  /*69e0*/  MUFU.EX2 R135, R135 ;  /* 0x0000008700877308 */ /* 0x000e620000000800 */
[----:B0-----:R-:W-:-:S07]  /*69f0*/  FADD.FTZ R6, R134, R163 ;  /* 0x000000a386067221 */ /* 0x001fce0000010000 */
[----:B------:R-:W-:Y:S08]  /*6a00*/  MUFU.EX2 R104, R104 ;  /* 0x0000006800687308 */ /* 0x000ff00000000800 */
[----:B------:R-:W0:Y:S01]  /*6a10*/  MUFU.EX2 R106, R106 ;  /* 0x0000006a006a7308 */ /* 0x000e220000000800 */
[----:B-1----:R-:W-:-:S07]  /*6a20*/  FADD.FTZ R161, R135, R6 ;  /* 0x0000000687a17221 */ /* 0x002fce0000010000 */
[----:B------:R-:W-:Y:S08]  /*6a30*/  MUFU.EX2 R105, R105 ;  /* 0x0000006900697308 */ /* 0x000ff00000000800 */
        /* <DEDUP_REMOVED lines=8> */
[----:B------:R0:W-:Y:S08]  /*6ac0*/  MUFU.EX2 R160, R119 ;  /* 0x0000007700a07308 */ /* 0x0001f00000000800 */
[----:B------:R-:W2:Y:S01]  /*6ad0*/  MUFU.EX2 R112, R112 ;  /* 0x0000007000707308 */ /* 0x000ea20000000800 */
[----:B0-----:R-:W-:-:S01]  /*6ae0*/  FADD.FTZ R119, R133, R0 ;  /* 0x0000000085777221 */ /* 0x001fc20000010000 */
[----:B-1----:R-:W-:-:S03]  /*6af0*/  FADD.FTZ R161, R111, R6 ;  /* 0x000000066fa17221 */ /* 0x002fc60000010000 */
[----:B------:R-:W-:-:S03]  /*6b00*/  FADD.FTZ R0, R104, R119 ;  /* 0x0000007768007221 */ /* 0x000fc60000010000 */
[----:B------:R-:W-:Y:S01]  /*6b10*/  MUFU.EX2 R114, R114 ;  /* 0x0000007200727308 */ /* 0x000fe20000000800 */
[----:B------:R-:W-:-:S04]  /*6b20*/  FADD.FTZ R119, R105, R0 ;  /* 0x0000000069777221 */ /* 0x000fc80000010000 */
[----:B------:R-:W-:-:S03]  /*6b30*/  FADD.FTZ R0, R108, R119 ;  /* 0x000000776c007221 */ /* 0x000fc60000010000 */
[----:B------:R-:W0:Y:S01]  /*6b40*/  MUFU.EX2 R113, R113 ;  /* 0x0000007100717308 */ /* 0x000e220000000800 */
[----:B------:R-:W-:-:S01]  /*6b50*/  FADD.FTZ R119, R109, R0 ;  /* 0x000000006d777221 */ /* 0x000fc20000010000 */
[----:B------:R-:W-:-:S03]  /*6b60*/  IADD3 R0, -R18, 0xb, RZ ;  /* 0x0000000b12007810 */ /* 0x000fc60007ffe1ff */
[----:B--2---:R-:W-:-:S03]  /*6b70*/  FADD.FTZ R6, R112, R119 ;  /* 0x0000007770067221 */ /* 0x004fc60000010000 */
[----:B------:R-:W-:Y:S08]  /*6b80*/  MUFU.EX2 R115, R115 ;  /* 0x0000007300737308 */ /* 0x000ff00000000800 */
[----:B------:R-:W1:Y:S01]  /*6b90*/  MUFU.EX2 R116, R116 ;  /* 0x0000007400747308 */ /* 0x000e620000000800 */
[----:B0-----:R-:W-:-:S07]  /*6ba0*/  FADD.FTZ R119, R113, R6 ;  /* 0x0000000671777221 */ /* 0x001fce0000010000 */
[----:B------:R-:W0:Y:S01]  /*6bb0*/  MUFU.EX2 R118, R118 ;  /* 0x0000007600767308 */ /* 0x000e220000000800 */
[----:B------:R-:W-:-:S07]  /*6bc0*/  WARPGROUP.DEPBAR.LE gsb0, 0x0 ;  /* 0x00008000000079c5 */ /* 0x000fce0000010000 */
[----:B------:R-:W2:Y:S01]  /*6bd0*/  MUFU.EX2 R117, R117 ;  /* 0x0000007500757308 */ /* 0x000ea20000000800 */
[----:B-1----:R-:W-:-:S07]  /*6be0*/  FADD.FTZ R6, R116, R119 ;  /* 0x0000007774067221 */ /* 0x002fce0000010000 */
[----:B------:R-:W1:Y:S08]  /*6bf0*/  MUFU.EX2 R88, R88 ;  /* 0x0000005800587308 */ /* 0x000e700000000800 */
[----:B------:R-:W3:Y:S08]  /*6c00*/  MUFU.EX2 R90, R90 ;  /* 0x0000005a005a7308 */ /* 0x000ef00000000800 */
[----:B------:R4:W-:Y:S08]  /*6c10*/  MUFU.EX2 R163, R94 ;  /* 0x0000005e00a37308 */ /* 0x0009f00000000800 */
[----:B------:R-:W5:Y:S01]  /*6c20*/  MUFU.EX2 R89, R89 ;  /* 0x0000005900597308 */ /* 0x000f620000000800 */
[----:B----4-:R-:W-:-:S04]  /*6c30*/  FADD.FTZ R94, R114, R161 ;  /* 0x000000a1725e7221 */ /* 0x010fc80000010000 */
[----:B------:R-:W-:Y:S01]  /*6c40*/  FADD.FTZ R161, R115, R94 ;  /* 0x0000005e73a17221 */ /* 0x000fe20000010000 */
[----:B------:R-:W-:Y:S02]  /*6c50*/  IMAD.U32 R94, RZ, RZ, UR52 ;  /* 0x00000034ff5e7e24 */ /* 0x000fe4000f8e00ff */
[----:B------:R-:W4:Y:S01]  /*6c60*/  MUFU.EX2 R91, R91 ;  /* 0x0000005b005b7308 */ /* 0x000f220000000800 */
[----:B0-----:R-:W-:-:S04]  /*6c70*/  FADD.FTZ R161, R118, R161 ;  /* 0x000000a176a17221 */ /* 0x001fc80000010000 */
[----:B------:R-:W-:-:S03]  /*6c80*/  FADD.FTZ R161, R160, R161 ;  /* 0x000000a1a0a17221 */ /* 0x000fc60000010000 */
[----:B------:R-:W0:Y:S08]  /*6c90*/  MUFU.EX2 R92, R92 ;  /* 0x0000005c005c7308 */ /* 0x000e300000000800 */
[----:B------:R-:W0:Y:S08]  /*6ca0*/  MUFU.EX2 R93, R93 ;  /* 0x0000005d005d7308 */ /* 0x000e300000000800 */
[----:B------:R2:W0:Y:S08]  /*6cb0*/  MUFU.EX2 R162, R95 ;  /* 0x0000005f00a27308 */ /* 0x0004300000000800 */
[----:B------:R3:W0:Y:S01]  /*6cc0*/  MUFU.EX2 R171, R98 ;  /* 0x0000006200ab7308 */ /* 0x0006220000000800 */
[----:B--2---:R-:W-:-:S04]  /*6cd0*/  FADD.FTZ R95, R117, R6 ;  /* 0x00000006755f7221 */ /* 0x004fc80000010000 */
[----:B-1----:R-:W-:-:S03]  /*6ce0*/  FADD.FTZ R6, R88, R95 ;  /* 0x0000005f58067221 */ /* 0x002fc60000010000 */
[----:B------:R-:W1:Y:S01]  /*6cf0*/  MUFU.EX2 R96, R96 ;  /* 0x0000006000607308 */ /* 0x000e620000000800 */
[----:B---3--:R-:W-:Y:S01]  /*6d00*/  @!P1 LEA R98, R94, UR40, 0x3 ;  /* 0x000000285e629c11 */ /* 0x008fe2000f8e18ff */
[----:B------:R-:W-:Y:S01]  /*6d10*/  FADD.FTZ R94, R90, R161 ;  /* 0x000000a15a5e7221 */ /* 0x000fe20000010000 */
[----:B-----5:R-:W-:-:S01]  /*6d20*/  FADD.FTZ R95, R89, R6 ;  /* 0x00000006595f7221 */ /* 0x020fc20000010000 */
[----:B------:R2:W-:Y:S06]  /*6d30*/  BAR.ARV R0, 0x100 ;  /* 0x000400000000751d */ /* 0x0005ec0000002000 */
[----:B------:R-:W3:Y:S01]  /*6d40*/  MUFU.EX2 R97, R97 ;  /* 0x0000006100617308 */ /* 0x000ee20000000800 */
[----:B----4-:R-:W-:-:S01]  /*6d50*/  FADD.FTZ R94, R91, R94 ;  /* 0x0000005e5b5e7221 */ /* 0x010fc20000010000 */
[----:B--2---:R-:W-:-:S02]  /*6d60*/  @!P1 VIADD R0, R98, 0x29840 ;  /* 0x0002984062009836 */ /* 0x004fc40000000000 */
[----:B0-----:R-:W-:-:S01]  /*6d70*/  FADD.FTZ R6, R92, R95 ;  /* 0x0000005f5c067221 */ /* 0x001fc20000010000 */
[----:B------:R-:W-:Y:S02]  /*6d80*/  FADD.FTZ R94, R163, R94 ;  /* 0x0000005ea35e7221 */ /* 0x000fe40000010000 */
[----:B------:R-:W-:Y:S01]  /*6d90*/  @!P1 PRMT R0, RZ, 0x654, R0 ;  /* 0x00000654ff009816 */ /* 0x000fe20000000000 */
[----:B------:R-:W0:Y:S01]  /*6da0*/  MUFU.EX2 R99, R99 ;  /* 0x0000006300637308 */ /* 0x000e220000000800 */
[----:B------:R-:W-:-:S01]  /*6db0*/  FADD.FTZ R95, R93, R6 ;  /* 0x000000065d5f7221 */ /* 0x000fc20000010000 */
[----:B------:R-:W-:Y:S01]  /*6dc0*/  FADD.FTZ R94, R162, R94 ;  /* 0x0000005ea25e7221 */ /* 0x000fe20000010000 */
[----:B------:R1:W-:Y:S03]  /*6dd0*/  @!P1 SYNCS.ARRIVE.TRANS64.RED.A1T0 RZ, [R0+URZ], RZ ;  /* 0x000000ff00ff99a7 */ /* 0x0003e6000810043f */
[----:B------:R-:W-:-:S02]  /*6de0*/  FADD.FTZ R94, R171, R94 ;  /* 0x0000005eab5e7221 */ /* 0x000fc40000010000 */
[----:B------:R-:W2:Y:S01]  /*6df0*/  MUFU.EX2 R100, R100 ;  /* 0x0000006400647308 */ /* 0x000ea20000000800 */
[----:B-1----:R-:W-:-:S04]  /*6e00*/  FADD.FTZ R0, R96, R95 ;  /* 0x0000005f60007221 */ /* 0x002fc80000010000 */
[----:B---3--:R-:W-:-:S03]  /*6e10*/  FADD.FTZ R95, R97, R0 ;  /* 0x00000000615f7221 */ /* 0x008fc60000010000 */
[----:B------:R-:W1:Y:S01]  /*6e20*/  MUFU.EX2 R119, R102 ;  /* 0x0000006600777308 */ /* 0x000e620000000800 */
[----:B0-----:R-:W-:-:S07]  /*6e30*/  FADD.FTZ R94, R99, R94 ;  /* 0x0000005e635e7221 */ /* 0x001fce0000010000 */
[----:B------:R-:W0:Y:S01]  /*6e40*/  MUFU.EX2 R149, R149 ;  /* 0x0000009500957308 */ /* 0x000e220000000800 */
[----:B--2---:R-:W-:-:S07]  /*6e50*/  FADD.FTZ R0, R100, R95 ;  /* 0x0000005f64007221 */ /* 0x004fce0000010000 */
[----:B------:R-:W2:Y:S01]  /*6e60*/  MUFU.EX2 R101, R101 ;  /* 0x0000006500657308 */ /* 0x000ea20000000800 */
[----:B-1----:R-:W-:-:S01]  /*6e70*/  FADD.FTZ R94, R119, R94 ;  /* 0x0000005e775e7221 */ /* 0x002fc20000010000 */
[----:B0-----:R-:W-:-:S03]  /*6e80*/  FADD.FTZ R0, R149, R0 ;  /* 0x0000000095007221 */ /* 0x001fc60000010000 */
[----:B--2---:R-:W-:Y:S01]  /*6e90*/  FADD.FTZ R6, R101, R94 ;  /* 0x0000005e65067221 */ /* 0x004fe20000010000 */
[----:B------:R-:W-:Y:S06]  /*6ea0*/  @!P0 BRA `(.L_x_28) ;  /* 0x0000000000048947 */ /* 0x000fec0003800000 */
[----:B------:R-:W-:Y:S01]  /*6eb0*/  BPT.TRAP 0x1 ;  /* 0x000000040000795c */ /* 0x000fe20000300000 */
.L_x_28:
[----:B------:R-:W-:Y:S01]  /*6ec0*/  ULEA UR4, UR53, UR40, 0x3 ;  /* 0x0000002835047291 */ /* 0x000fe2000f8e183f */
[----:B------:R-:W-:Y:S01]  /*6ed0*/  ISETP.GT.AND P2, PT, R10, R17, PT ;  /* 0x000000110a00720c */ /* 0x000fe20003f44270 */
[----:B------:R-:W-:Y:S01]  /*6ee0*/  FMUL.FTZ R24, R24, R11 ;  /* 0x0000000b18187220 */ /* 0x000fe20000410000 */
[----:B------:R-:W-:Y:S01]  /*6ef0*/  F2FP.SATFINITE.E4M3.F32.PACK_AB_MERGE_C R14, R15, R14, RZ ;  /* 0x0000000e0f0e723e */ /* 0x000fe200048070ff */
[----:B------:R-:W-:Y:S01]  /*6f00*/  UIADD3 UR4, UR4, 0x29860, URZ ;  /* 0x0002986004047890 */ /* 0x000fe2000fffe03f */
[----:B------:R-:W-:Y:S01]  /*6f10*/  F2FP.SATFINITE.E4M3.F32.PACK_AB_MERGE_C R21, R22, R21, RZ ;  /* 0x000000151615723e */ /* 0x000fe200048070ff */
[----:B------:R-:W-:Y:S01]  /*6f20*/  UMOV UR53, UR52 ;  /* 0x0000003400357c82 */ /* 0x000fe20008000000 */
[----:B------:R-:W-:Y:S01]  /*6f30*/  F2FP.SATFINITE.E4M3.F32.PACK_AB_MERGE_C R154, R155, R154, RZ ;  /* 0x0000009a9b9a723e */ /* 0x000fe200048070ff */
[----:B------:R-:W-:Y:S01]  /*6f40*/  UPRMT UR4, UR43, 0x654, UR4 ;  /* 0x000006542b047896 */ /* 0x000fe20008000004 */
[----:B------:R-:W-:Y:S01]  /*6f50*/  F2FP.SATFINITE.E4M3.F32.PACK_AB_MERGE_C R158, R159, R158, RZ ;  /* 0x0000009e9f9e723e */ /* 0x000fe200048070ff */
[----:B------:R-:W-:Y:S01]  /*6f60*/  FMUL.FTZ R25, R25, R11 ;  /* 0x0000000b19197220 */ /* 0x000fe20000410000 */
[----:B------:R-:W-:Y:S01]  /*6f70*/  F2FP.SATFINITE.E4M3.F32.PACK_AB_MERGE_C R137, R140, R137, RZ ;  /* 0x000000898c89723e */ /* 0x000fe200048070ff */
[-C--:B------:R-:W-:Y:S01]  /*6f80*/  FMUL.FTZ R28, R28, R11.reuse ;  /* 0x0000000b1c1c7220 */ /* 0x080fe20000410000 */
[----:B------:R-:W-:Y:S01]  /*6f90*/  F2FP.SATFINITE.E4M3.F32.PACK_AB_MERGE_C R142, R143, R142, RZ ;  /* 0x0000008e8f8e723e */ /* 0x000fe200048070ff */
[----:B------:R-:W-:Y:S01]  /*6fa0*/  FMUL.FTZ R29, R29, R11 ;  /* 0x0000000b1d1d7220 */ /* 0x000fe20000410000 */
[----:B------:R-:W-:Y:S01]  /*6fb0*/  F2FP.SATFINITE.E4M3.F32.PACK_AB_MERGE_C R145, R148, R145, RZ ;  /* 0x000000919491723e */ /* 0x000fe200048070ff */
[-C--:B------:R-:W-:Y:S01]  /*6fc0*/  FMUL.FTZ R32, R32, R11.reuse ;  /* 0x0000000b20207220 */ /* 0x080fe20000410000 */
[----:B------:R-:W-:Y:S01]  /*6fd0*/  F2FP.SATFINITE.E4M3.F32.PACK_AB_MERGE_C R150, R151, R150, RZ ;  /* 0x000000969796723e */ /* 0x000fe200048070ff */
[----:B------:R-:W-:Y:S01]  /*6fe0*/  SYNCS.ARRIVE.TRANS64.RED.A1T0 RZ, [UR4], RZ ;  /* 0x000000ffffff79a7 */ /* 0x000fe20008100404 */
[----:B------:R-:W-:Y:S01]  /*6ff0*/  F2FP.SATFINITE.E4M3.F32.PACK_AB_MERGE_C R124, R125, R124, RZ ;  /* 0x0000007c7d7c723e */ /* 0x000fe200048070ff */
[-C--:B------:R-:W-:Y:S01]  /*7000*/  FMUL.FTZ R33, R33, R11.reuse ;  /* 0x0000000b21217220 */ /* 0x080fe20000410000 */
        /* <DEDUP_REMOVED lines=22> */
[----:B------:R-:W-:Y:S01]  /*7170*/  F2FP.SATFINITE.E4M3.F32.PACK_AB_MERGE_C R184, R13, R12, R14 ;  /* 0x0000000c0db8723e */ /* 0x000fe2000480700e */
[-C--:B------:R-:W-:Y:S01]  /*7180*/  FMUL.FTZ R57, R57, R11.reuse ;  /* 0x0000000b39397220 */ /* 0x080fe20000410000 */
        /* <DEDUP_REMOVED lines=13> */
[----:B------:R-:W-:Y:S01]  /*7260*/  FMUL.FTZ R85, R85, R11 ;  /* 0x0000000b55557220 */ /* 0x000fe20000410000 */
        /* <DEDUP_REMOVED lines=32> */
[----:B------:R-:W-:Y:S01]  /*7470*/  F2FP.SATFINITE.E4M3.F32.PACK_AB_MERGE_C R185, R153, R152, R154 ;  /* 0x0000009899b9723e */ /* 0x000fe2000480709a */
[----:B------:R-:W-:Y:S01]  /*7480*/  VIADD R10, R10, 0xffffffff ;  /* 0xffffffff0a0a7836 */ /* 0x000fe20000000000 */
[----:B------:R-:W-:Y:S01]  /*7490*/  F2FP.SATFINITE.E4M3.F32.PACK_AB_MERGE_C R186, R20, R19, R21 ;  /* 0x0000001314ba723e */ /* 0x000fe20004807015 */
[----:B------:R-:W-:Y:S01]  /*74a0*/  IMAD.MOV.U32 R11, RZ, RZ, R3 ;  /* 0x000000ffff0b7224 */ /* 0x000fe200078e0003 */
[----:B------:R-:W-:Y:S01]  /*74b0*/  F2FP.SATFINITE.E4M3.F32.PACK_AB_MERGE_C R187, R157, R156, R158 ;  /* 0x0000009c9dbb723e */ /* 0x000fe2000480709e */
[----:B------:R-:W-:Y:S01]  /*74c0*/  IMAD.MOV.U32 R9, RZ, RZ, R7 ;  /* 0x000000ffff097224 */ /* 0x000fe200078e0007 */
[----:B------:R-:W-:Y:S01]  /*74d0*/  F2FP.SATFINITE.E4M3.F32.PACK_AB_MERGE_C R180, R136, R23, R137 ;  /* 0x0000001788b4723e */ /* 0x000fe20004807089 */
[----:B------:R-:W-:Y:S01]  /*74e0*/  IMAD.MOV.U32 R12, RZ, RZ, R8 ;  /* 0x000000ffff0c7224 */ /* 0x000fe200078e0008 */
[----:B------:R-:W-:-:S02]  /*74f0*/  F2FP.SATFINITE.E4M3.F32.PACK_AB_MERGE_C R181, R139, R138, R142 ;  /* 0x0000008a8bb5723e */ /* 0x000fc4000480708e */
[----:B------:R-:W-:Y:S02]  /*7500*/  F2FP.SATFINITE.E4M3.F32.PACK_AB_MERGE_C R182, R144, R141, R145 ;  /* 0x0000008d90b6723e */ /* 0x000fe40004807091 */
[----:B------:R-:W-:Y:S02]  /*7510*/  F2FP.SATFINITE.E4M3.F32.PACK_AB_MERGE_C R183, R147, R146, R150 ;  /* 0x0000009293b7723e */ /* 0x000fe40004807096 */
[----:B------:R-:W-:Y:S02]  /*7520*/  F2FP.SATFINITE.E4M3.F32.PACK_AB_MERGE_C R176, R121, R120, R124 ;  /* 0x0000007879b0723e */ /* 0x000fe4000480707c */
[----:B------:R-:W-:Y:S02]  /*7530*/  F2FP.SATFINITE.E4M3.F32.PACK_AB_MERGE_C R177, R123, R122, R126 ;  /* 0x0000007a7bb1723e */ /* 0x000fe4000480707e */
[----:B------:R-:W-:Y:S02]  /*7540*/  F2FP.SATFINITE.E4M3.F32.PACK_AB_MERGE_C R178, R129, R128, R132 ;  /* 0x0000008081b2723e */ /* 0x000fe40004807084 */
        /* <DEDUP_REMOVED lines=8> */
[----:B------:R-:W-:Y:S01]  /*75d0*/  F2FP.SATFINITE.E4M3.F32.PACK_AB_MERGE_C R171, R99, R171, R22 ;  /* 0x000000ab63ab723e */ /* 0x000fe20004807016 */
[----:B------:R-:W-:Y:S06]  /*75e0*/  @P2 BRA `(.L_x_29) ;  /* 0xffffffd000d02947 */ /* 0x000fec000383ffff */
[----:B------:R-:W-:-:S07]  /*75f0*/  IMAD.U32 R108, RZ, RZ, UR52 ;  /* 0x00000034ff6c7e24 */ /* 0x000fce000f8e00ff */
.L_x_19:
[----:B------:R-:W-:Y:S06]  /*7600*/  BAR.ARV 0x8, 0x180 ;  /* 0x0206000000007b1d */ /* 0x000fec0000002000 */
[----:B------:R-:W-:Y:S05]  /*7610*/  @!P0 BRA `(.L_x_30) ;  /* 0x0000000000048947 */ /* 0x000fea0003800000 */
[----:B------:R-:W-:Y:S01]  /*7620*/  BPT.TRAP 0x1 ;  /* 0x000000040000795c */ /* 0x000fe20000300000 */
.L_x_30:
[----:B------:R-:W-:Y:S02]  /*7630*/  R2UR UR5, R108 ;  /* 0x000000006c0572ca */ /* 0x000fe400000e0000 */
[----:B------:R-:W-:-:S11]  /*7640*/  SHF.L.U32 R8, R8, 0x1f, RZ ;  /* 0x0000001f08087819 */ /* 0x000fd600000006ff */
[----:B------:R-:W-:-:S09]  /*7650*/  ULEA UR5, UR5, UR40, 0x3 ;  /* 0x0000002805057291 */ /* 0x000fd2000f8e183f */
[----:B------:R0:W1:Y:S01]  /*7660*/  SYNCS.PHASECHK.TRANS64.TRYWAIT P1, [UR5+0x29850], R8 ;  /* 0x02985008ff0075a7 */ /* 0x0000620008020145 */
[----:B------:R-:W-:Y:S05]  /*7670*/  @!P0 BRA `(.L_x_31) ;  /* 0x0000000000048947 */ /* 0x000fea0003800000 */
[----:B------:R-:W-:Y:S01]  /*7680*/  BPT.TRAP 0x1 ;  /* 0x000000040000795c */ /* 0x000fe20000300000 */
.L_x_31:
[----:B-1----:R-:W-:Y:S05]  /*7690*/  @P1 BRA `(.L_x_32) ;  /* 0x0000000000081947 */ /* 0x002fea0003800000 */
[----:B------:R-:W1:Y:S02]  /*76a0*/  SYNCS.PHASECHK.TRANS64.TRYWAIT P1, [UR5+0x29850], R8 ;  /* 0x02985008ff0075a7 */ /* 0x000e640008020145 */
[----:B-1----:R-:W-:Y:S05]  /*76b0*/  @!P1 BRA `(.L_x_33) ;  /* 0x00000064008c9947 */ /* 0x002fea0003800000 */
.L_x_32:
[----:B------:R-:W-:Y:S01]  /*76c0*/  UIADD3 UR40, UR40, 0x400, URZ ;  /* 0x0000040028287890 */ /* 0x000fe2000fffe03f */
[----:B------:R-:W-:Y:S01]  /*76d0*/  R2UR UR6, R108 ;  /* 0x000000006c0672ca */ /* 0x000fe200000e0000 */
[----:B------:R-:W-:Y:S01]  /*76e0*/  WARPGROUP.ARRIVE ;  /* 0x00000000000079c5 */ /* 0x000fe20000000000 */
[----:B------:R-:W-:Y:S01]  /*76f0*/  UMOV UR7, 0xc0000010 ;  /* 0xc000001000077882 */ /* 0x000fe20000000000 */
[----:B------:R-:W-:Y:S01]  /*7700*/  USHF.R.U32.HI UR40, URZ, 0x4, UR40 ;  /* 0x000000043f287899 */ /* 0x000fe20008011628 */
[----:B------:R-:W2:Y:S03]  /*7710*/  LDC.64 R10, c[0x0][0x9a0] ;  /* 0x00026800ff0a7b82 */ /* 0x000ea60000000a00 */
[----:B------:R-:W-:-:S04]  /*7720*/  ULOP3.LUT UR40, UR40, 0x3fff, URZ, 0xc0, !UPT ;  /* 0x00003fff28287892 */ /* 0x000fc8000f8ec03f */
[----:B------:R-:W-:-:S04]  /*7730*/  ULOP3.LUT UR4, UR40, 0x10000, URZ, 0xfc, !UPT ;  /* 0x0001000028047892 */ /* 0x000fc8000f8efc3f */
[----:B------:R-:W-:-:S07]  /*7740*/  UIMAD UR4, UR6, 0x500, UR4 ;  /* 0x00000500060478a4 */ /* 0x000fce000f8e0204 */
[----:B------:R-:W-:Y:S02]  /*7750*/  UMOV UR6, UR4 ;  /* 0x0000000400067c82 */ /* 0x000fe40008000000 */
[----:B------:R-:W-:Y:S01]  /*7760*/  QGMMA.64x128x32.F32.E4M3.E4M3 R24, R184, gdesc[UR4], R24, gsb0 ;  /* 0x01e00004b8187df3 */ /* 0x000fe20008000818 */
[----:B------:R-:W-:Y:S01]  /*7770*/  UIADD3 UR6, UR4, 0x100, URZ ;  /* 0x0000010004067890 */ /* 0x000fe2000fffe03f */
[----:B------:R-:W-:Y:S01]  /*7780*/  UMOV UR7, 0xc0000010 ;  /* 0xc000001000077882 */ /* 0x000fe20000000000 */
[----:B--2---:R-:W-:-:S04]  /*7790*/  ISETP.NE.U32.AND P1, PT, R10, RZ, PT ;  /* 0x000000ff0a00720c */ /* 0x004fc80003f25070 */
[----:B------:R-:W-:-:S13]  /*77a0*/  ISETP.NE.AND.EX P1, PT, R11, RZ, PT, P1 ;  /* 0x000000ff0b00720c */ /* 0x000fda0003f25310 */
[----:B01----:R-:W0:Y:S01]  /*77b0*/  @P1 LDC.64 R8, c[0x0][0x9c8] ;  /* 0x00027200ff081b82 */ /* 0x003e220000000a00 */
[----:B------:R-:W-:-:S07]  /*77c0*/  @P1 SHF.R.S32.HI R15, RZ, 0x1f, R16 ;  /* 0x0000001fff0f1819 */ /* 0x000fce0000011410 */
[----:B------:R-:W1:Y:S01]  /*77d0*/  @P1 LDC.64 R12, c[0x0][0x9d0] ;  /* 0x00027400ff0c1b82 */ /* 0x000e620000000a00 */
[----:B0-----:R-:W-:-:S04]  /*77e0*/  @P1 IMAD R4, R8, UR37, RZ ;  /* 0x0000002508041c24 */ /* 0x001fc8000f8e02ff */
[----:B------:R-:W-:Y:S02]  /*77f0*/  @P1 IMAD R9, R9, UR36, R4 ;  /* 0x0000002409091c24 */ /* 0x000fe4000f8e0204 */
[----:B------:R-:W-:-:S04]  /*7800*/  @P1 IMAD.WIDE.U32 R4, R8, UR36, RZ ;  /* 0x0000002408041c25 */ /* 0x000fc8000f8e00ff */
[-C--:B-1----:R-:W-:Y:S02]  /*7810*/  @P1 IMAD R8, R15, R12.reuse, RZ ;  /* 0x0000000c0f081224 */ /* 0x082fe400078e02ff */
[----:B------:R-:W-:Y:S02]  /*7820*/  @P1 IMAD.IADD R5, R5, 0x1, R9 ;  /* 0x0000000105051824 */ /* 0x000fe400078e0209 */
[C---:B------:R-:W-:Y:S02]  /*7830*/  @P1 IMAD R9, R16.reuse, R13, R8 ;  /* 0x0000000d10091224 */ /* 0x040fe400078e0208 */
[----:B------:R-:W-:-:S04]  /*7840*/  @P1 IMAD.WIDE.U32 R4, R16, R12, R4 ;  /* 0x0000000c10041225 */ /* 0x000fc800078e0004 */
[----:B------:R-:W-:Y:S01]  /*7850*/  @P1 IMAD.IADD R5, R5, 0x1, R9 ;  /* 0x0000000105051824 */ /* 0x000fe200078e0209 */
[----:B------:R-:W-:-:S04]  /*7860*/  @P1 LEA R8, P2, R4, R10, 0x2 ;  /* 0x0000000a04081211 */ /* 0x000fc800078410ff */
[----:B------:R-:W-:Y:S01]  /*7870*/  @P1 LEA.HI.X R9, R4, R11, R5, 0x2, P2 ;  /* 0x0000000b04091211 */ /* 0x000fe200010f1405 */
[----:B------:R-:W-:-:S06]  /*7880*/  IMAD.MOV.U32 R5, RZ, RZ, 0x3f800000 ;  /* 0x3f800000ff057424 */ /* 0x000fcc00078e00ff */
[----:B------:R0:W2:Y:S01]  /*7890*/  @P1 LDG.E R5, desc[UR38][R8.64] ;  /* 0x0000002608051981 */ /* 0x0000a2000c1e1900 */
[----:B------:R-:W-:Y:S02]  /*78a0*/  WARPGROUP.DEPBAR.LE gsb0, 0x0 ;  /* 0x00008000000079c5 */ /* 0x000fe40000010000 */
[----:B------:R-:W-:-:S06]  /*78b0*/  WARPGROUP.ARRIVE ;  /* 0x00000000000079c5 */ /* 0x000fcc0000000000 */
[----:B------:R-:W-:Y:S01]  /*78c0*/  QGMMA.64x128x32.F32.E4M3.E4M3 R24, R180, gdesc[UR4], R24, gsb0 ;  /* 0x01e00004b4187df3 */ /* 0x000fe20008000818 */
[----:B------:R-:W-:Y:S01]  /*78d0*/  UIADD3 UR6, UR4, 0x200, URZ ;  /* 0x0000020004067890 */ /* 0x000fe2000fffe03f */
[----:B------:R-:W-:Y:S01]  /*78e0*/  UMOV UR7, 0xc0000010 ;  /* 0xc000001000077882 */ /* 0x000fe20000000000 */
[----:B------:R-:W-:Y:S02]  /*78f0*/  WARPGROUP.DEPBAR.LE gsb0, 0x0 ;  /* 0x00008000000079c5 */ /* 0x000fe40000010000 */
[----:B------:R-:W-:-:S07]  /*7900*/  WARPGROUP.ARRIVE ;  /* 0x00000000000079c5 */ /* 0x000fce0000000000 */
[----:B------:R-:W-:Y:S01]  /*7910*/  QGMMA.64x128x32.F32.E4M3.E4M3 R24, R176, gdesc[UR4], R24, gsb0 ;  /* 0x01e00004b0187df3 */ /* 0x000fe20008000818 */
[----:B------:R-:W-:Y:S01]  /*7920*/  UIADD3 UR6, UR4, 0x300, URZ ;  /* 0x0000030004067890 */ /* 0x000fe2000fffe03f */
[----:B------:R-:W-:Y:S01]  /*7930*/  UMOV UR7, 0xc0000010 ;  /* 0xc000001000077882 */ /* 0x000fe20000000000 */
[----:B------:R-:W-:Y:S01]  /*7940*/  UIADD3 UR4, UR4, 0x400, URZ ;  /* 0x0000040004047890 */ /* 0x000fe2000fffe03f */
[----:B------:R-:W1:Y:S04]  /*7950*/  SHFL.BFLY PT, R11, R0, 0x2, 0x1f ;  /* 0x0c401f00000b7f89 */ /* 0x000e6800000e0000 */
[----:B------:R-:W3:Y:S01]  /*7960*/  SHFL.BFLY PT, R13, R6, 0x2, 0x1f ;  /* 0x0c401f00060d7f89 */ /* 0x000ee200000e0000 */
[----:B------:R-:W-:Y:S02]  /*7970*/  WARPGROUP.DEPBAR.LE gsb0, 0x0 ;  /* 0x00008000000079c5 */ /* 0x000fe40000010000 */
[----:B------:R-:W-:-:S06]  /*7980*/  WARPGROUP.ARRIVE ;  /* 0x00000000000079c5 */ /* 0x000fcc0000000000 */
[----:B------:R-:W-:Y:S01]  /*7990*/  QGMMA.64x128x32.F32.E4M3.E4M3 R24, R172, gdesc[UR4], R24, gsb0 ;  /* 0x01e00004ac187df3 */ /* 0x000fe20008000818 */
[----:B------:R-:W-:Y:S01]  /*79a0*/  UMOV UR6, UR4 ;  /* 0x0000000400067c82 */ /* 0x000fe20008000000 */
[----:B------:R-:W-:Y:S01]  /*79b0*/  UMOV UR7, 0xc0000010 ;  /* 0xc000001000077882 */ /* 0x000fe20000000000 */
[----:B-1----:R-:W-:Y:S01]  /*79c0*/  FADD.FTZ R11, R11, R0 ;  /* 0x000000000b0b7221 */ /* 0x002fe20000010000 */
[----:B---3--:R-:W-:-:S04]  /*79d0*/  FADD.FTZ R13, R13, R6 ;  /* 0x000000060d0d7221 */ /* 0x008fc80000010000 */
[----:B------:R-:W1:Y:S04]  /*79e0*/  SHFL.BFLY PT, R4, R11, 0x1, 0x1f ;  /* 0x0c201f000b047f89 */ /* 0x000e6800000e0000 */
[----:B0-----:R-:W0:Y:S01]  /*79f0*/  SHFL.BFLY PT, R8, R13, 0x1, 0x1f ;  /* 0x0c201f000d087f89 */ /* 0x001e2200000e0000 */
[----:B------:R-:W-:Y:S02]  /*7a00*/  IMAD.MOV.U32 R6, RZ, RZ, RZ ;  /* 0x000000ffff067224 */ /* 0x000fe400078e00ff */
[----:B-1----:R-:W-:Y:S01]  /*7a10*/  FADD.FTZ R12, R11, R4 ;  /* 0x000000040b0c7221 */ /* 0x002fe20000010000 */
[----:B0-----:R-:W-:-:S04]  /*7a20*/  FADD.FTZ R14, R13, R8 ;  /* 0x000000080d0e7221 */ /* 0x001fc80000010000 */
[C---:B------:R-:W-:Y:S01]  /*7a30*/  FSETP.NE.FTZ.AND P1, PT, R12.reuse, RZ, PT ;  /* 0x000000ff0c00720b */ /* 0x040fe20003f35000 */
[----:B------:R-:W-:Y:S01]  /*7a40*/  FMUL.FTZ R15, R12, 0.00390625 ;  /* 0x3b8000000c0f7820 */ /* 0x000fe20000410000 */
[----:B------:R-:W-:-:S04]  /*7a50*/  FMUL.FTZ R17, R14, 0.00390625 ;  /* 0x3b8000000e117820 */ /* 0x000fc80000410000 */
[----:B------:R-:W-:Y:S02]  /*7a60*/  FSETP.NE.FTZ.AND P2, PT, R15, RZ, PT ;  /* 0x000000ff0f00720b */ /* 0x000fe40003f55000 */
[----:B------:R-:W-:-:S05]  /*7a70*/  FSETP.NE.FTZ.AND P3, PT, R17, RZ, PT ;  /* 0x000000ff1100720b */ /* 0x000fca0003f75000 */
[----:B------:R-:W-:Y:S01]  /*7a80*/  @P1 MUFU.RCP R6, R12 ;  /* 0x0000000c00061308 */ /* 0x000fe20000001000 */
[----:B------:R-:W-:Y:S01]  /*7a90*/  FSETP.NE.FTZ.AND P1, PT, R14, RZ, PT ;  /* 0x000000ff0e00720b */ /* 0x000fe20003f35000 */
[----:B------:R-:W-:Y:S01]  /*7aa0*/  IMAD.MOV.U32 R10, RZ, RZ, RZ ;  /* 0x000000ffff0a7224 */ /* 0x000fe200078e00ff */
[----:B------:R-:W-:Y:S02]  /*7ab0*/  WARPGROUP.DEPBAR.LE gsb0, 0x0 ;  /* 0x00008000000079c5 */ /* 0x000fe40000010000 */
[----:B------:R-:W-:-:S06]  /*7ac0*/  WARPGROUP.ARRIVE ;  /* 0x00000000000079c5 */ /* 0x000fcc0000000000 */
[----:B------:R-:W-:Y:S01]  /*7ad0*/  QGMMA.64x128x32.F32.E4M3.E4M3 R24, R168, gdesc[UR4], R24, gsb0 ;  /* 0x01e00004a8187df3 */ /* 0x000fe20008000818 */
[----:B------:R-:W0:Y:S08]  /*7ae0*/  @P3 MUFU.LG2 R11, R17 ;  /* 0x00000011000b3308 */ /* 0x000e300000000c00 */
[----:B------:R-:W1:Y:S08]  /*7af0*/  @P2 MUFU.LG2 R9, R15 ;  /* 0x0000000f00092308 */ /* 0x000e700000000c00 */
[----:B------:R-:W3:Y:S01]  /*7b00*/  @P1 MUFU.RCP R10, R14 ;  /* 0x0000000e000a1308 */ /* 0x000ee20000001000 */
[C---:B------:R-:W-:Y:S01]  /*7b10*/  @P2 FMUL.FTZ R8, R2.reuse, 0.69314718246459960938 ;  /* 0x3f31721802082820 */ /* 0x040fe20000410000 */
[----:B------:R-:W-:Y:S01]  /*7b20*/  @P3 FMUL.FTZ R13, R2, 0.69314718246459960938 ;  /* 0x3f317218020d3820 */ /* 0x000fe20000410000 */
[----:B0-----:R-:W-:Y:S01]  /*7b30*/  @P3 FMUL.FTZ R2, R11, 0.69314718246459960938 ;  /* 0x3f3172180b023820 */ /* 0x001fe20000410000 */
[----:B------:R-:W-:-:S02]  /*7b40*/  IMAD.MOV.U32 R4, RZ, RZ, -0x800000 ;  /* 0xff800000ff047424 */ /* 0x000fc400078e00ff */
[----:B------:R-:W-:Y:S02]  /*7b50*/  IMAD.MOV.U32 R0, RZ, RZ, -0x800000 ;  /* 0xff800000ff007424 */ /* 0x000fe400078e00ff */
[----:B-1----:R-:W-:Y:S01]  /*7b60*/  @P2 FMUL.FTZ R9, R9, 0.69314718246459960938 ;  /* 0x3f31721809092820 */ /* 0x002fe20000410000 */
[----:B------:R-:W-:Y:S01]  /*7b70*/  @P3 FFMA.FTZ R4, R13, R3, R2 ;  /* 0x000000030d043223 */ /* 0x000fe20000010002 */
[----:B--2---:R-:W-:Y:S02]  /*7b80*/  FMUL.FTZ R2, R6, R5 ;  /* 0x0000000506027220 */ /* 0x004fe40000410000 */
[----:B------:R-:W-:Y:S01]  /*7b90*/  @P2 FFMA.FTZ R0, R8, R7, R9 ;  /* 0x0000000708002223 */ /* 0x000fe20000010009 */
[----:B---3--:R-:W-:Y:S01]  /*7ba0*/  FMUL.FTZ R3, R10, R5 ;  /* 0x000000050a037220 */ /* 0x008fe20000410000 */
[----:B------:R-:W-:Y:S02]  /*7bb0*/  WARPGROUP.DEPBAR.LE gsb0, 0x0 ;  /* 0x00008000000079c5 */ /* 0x000fe40000010000 */
[----:B------:R-:W-:Y:S05]  /*7bc0*/  @!P0 BRA `(.L_x_34) ;  /* 0x0000000000048947 */ /* 0x000fea0003800000 */
[----:B------:R-:W-:Y:S01]  /*7bd0*/  BPT.TRAP 0x1 ;  /* 0x000000040000795c */ /* 0x000fe20000300000 */
.L_x_34:
[----:B------:R-:W-:Y:S01]  /*7be0*/  UIADD3 UR4, UR5, 0x29860, URZ ;  /* 0x0002986005047890 */ /* 0x000fe2000fffe03f */
[-C--:B------:R-:W-:Y:S01]  /*7bf0*/  FMUL.FTZ R6, R24, R2.reuse ;  /* 0x0000000218067220 */ /* 0x080fe20000410000 */
[-C--:B------:R-:W-:Y:S01]  /*7c00*/  FMUL.FTZ R8, R29, R2.reuse ;  /* 0x000000021d087220 */ /* 0x080fe20000410000 */
[-C--:B------:R-:W-:Y:S01]  /*7c10*/  FMUL.FTZ R9, R32, R2.reuse ;  /* 0x0000000220097220 */ /* 0x080fe20000410000 */
[----:B------:R-:W-:Y:S01]  /*7c20*/  UPRMT UR4, UR43, 0x654, UR4 ;  /* 0x000006542b047896 */ /* 0x000fe20008000004 */
        /* <DEDUP_REMOVED lines=8> */
[----:B------:R-:W-:Y:S01]  /*7cb0*/  SYNCS.ARRIVE.TRANS64.RED.A1T0 RZ, [UR4], RZ ;  /* 0x000000ffffff79a7 */ /* 0x000fe20008100404 */
        /* <DEDUP_REMOVED lines=47> */
[----:B------:R-:W-:Y:S01]  /*7fb0*/  PLOP3.LUT P0, PT, PT, PT, PT, 0x8, 0x0 ;  /* 0x000000000000781c */ /* 0x000fe20003f0e170 */
[-C--:B------:R-:W-:Y:S01]  /*7fc0*/  FMUL.FTZ R70, R70, R3.reuse ;  /* 0x0000000346467220 */ /* 0x080fe20000410000 */
[-C--:B------:R-:W-:Y:S01]  /*7fd0*/  FMUL.FTZ R67, R67, R3.reuse ;  /* 0x0000000343437220 */ /* 0x080fe20000410000 */
[-C--:B------:R-:W-:Y:S01]  /*7fe0*/  FMUL.FTZ R78, R78, R3.reuse ;  /* 0x000000034e4e7220 */ /* 0x080fe20000410000 */
[-C--:B------:R-:W-:Y:S01]  /*7ff0*/  FMUL.FTZ R75, R75, R3.reuse ;  /* 0x000000034b4b7220 */ /* 0x080fe20000410000 */
[-C--:B------:R-:W-:Y:S01]  /*8000*/  FMUL.FTZ R86, R86, R3.reuse ;  /* 0x0000000356567220 */ /* 0x080fe20000410000 */
[----:B------:R-:W-:-:S07]  /*8010*/  FMUL.FTZ R83, R83, R3 ;  /* 0x0000000353537220 */ /* 0x000fce0000410000 */
.L_x_12:
[----:B------:R-:W-:Y:S05]  /*8020*/  @P0 BRA `(.L_x_35) ;  /* 0x0000002000540947 */ /* 0x000fea0003800000 */
[----:B------:R-:W0:Y:S01]  /*8030*/  S2R R18, SR_TID.X ;  /* 0x0000000000127919 */ /* 0x000e220000002100 */
[----:B------:R-:W-:Y:S01]  /*8040*/  ULDC.64 UR4, c[0x4][0x40] ;  /* 0x0100100000047ab9 */ /* 0x000fe20000000a00 */
[----:B------:R-:W-:Y:S01]  /*8050*/  ULDC.64 UR6, c[0x0][0xb38] ;  /* 0x0002ce0000067ab9 */ /* 0x000fe20000000a00 */
[----:B------:R-:W-:Y:S01]  /*8060*/  ULDC.64 UR8, c[0x0][0xb28] ;  /* 0x0002ca0000087ab9 */ /* 0x000fe20000000a00 */
[----:B0-----:R-:W-:-:S05]  /*8070*/  IMAD.SHL.U32 R2, R18, 0x4, RZ ;  /* 0x0000000412027824 */ /* 0x001fca00078e00ff */
[----:B------:R-:W-:Y:S01]  /*8080*/  LOP3.LUT R2, R2, 0xc, RZ, 0xc0, !PT ;  /* 0x0000000c02027812 */ /* 0x000fe200078ec0ff */
[----:B------:R-:W-:Y:S03]  /*8090*/  BAR.SYNC.DEFER_BLOCKING 0x1, 0x100 ;  /* 0x0044000000007b1d */ /* 0x000fe60000010000 */
[----:B------:R-:W-:-:S05]  /*80a0*/  IADD3 R2, P0, R2, UR4, RZ ;  /* 0x0000000402027c10 */ /* 0x000fca000ff1e0ff */
[----:B------:R-:W-:Y:S01]  /*80b0*/  IMAD.X R3, RZ, RZ, UR5, P0 ;  /* 0x00000005ff037e24 */ /* 0x000fe200080e06ff */
[----:B------:R-:W-:-:S05]  /*80c0*/  ULDC.64 UR4, c[0x0][0xbd0] ;  /* 0x0002f40000047ab9 */ /* 0x000fca0000000a00 */
[----:B------:R0:W2:Y:S01]  /*80d0*/  LDG.E.CONSTANT R3, desc[UR38][R2.64] ;  /* 0x0000002602037981 */ /* 0x0000a2000c1e9900 */
[----:B------:R-:W-:Y:S01]  /*80e0*/  LOP3.LUT P0, R17, R18, 0x3, RZ, 0xc0, !PT ;  /* 0x0000000312117812 */ /* 0x000fe2000780c0ff */
[----:B------:R-:W-:Y:S03]  /*80f0*/  BSSY B0, `(.L_x_36) ;  /* 0x000018e000007945 */ /* 0x000fe60003800000 */
[----:B------:R-:W-:-:S04]  /*8100*/  ISETP.EQ.OR P0, PT, R17, 0x3, !P0 ;  /* 0x000000031100780c */ /* 0x000fc80004702670 */
[----:B------:R-:W-:Y:S02]  /*8110*/  SEL R108, R5, R8, P0 ;  /* 0x00000008056c7207 */ /* 0x000fe40000000000 */
[----:B------:R-:W-:Y:S01]  /*8120*/  SEL R123, R8, R5, P0 ;  /* 0x00000005087b7207 */ /* 0x000fe20000000000 */
[----:B------:R-:W-:Y:S01]  /*8130*/  VIADD R8, R18, 0xffffff80 ;  /* 0xffffff8012087836 */ /* 0x000fe20000000000 */
[----:B------:R-:W-:Y:S02]  /*8140*/  SEL R106, R6, R7, P0 ;  /* 0x00000007066a7207 */ /* 0x000fe40000000000 */
[----:B------:R-:W-:Y:S02]  /*8150*/  SEL R121, R7, R6, P0 ;  /* 0x0000000607797207 */ /* 0x000fe40000000000 */
[----:B------:R-:W-:Y:S02]  /*8160*/  SHF.R.S32.HI R7, RZ, 0x1f, R8 ;  /* 0x0000001fff077819 */ /* 0x000fe40000011408 */
[----:B------:R-:W-:-:S02]  /*8170*/  SEL R96, R14, R49, P0 ;  /* 0x000000310e607207 */ /* 0x000fc40000000000 */
[----:B0-----:R-:W-:Y:S02]  /*8180*/  LEA.HI R2, R7, R8, RZ, 0x7 ;  /* 0x0000000807027211 */ /* 0x001fe400078f38ff */
[----:B------:R-:W-:Y:S02]  /*8190*/  SEL R109, R49, R14, P0 ;  /* 0x0000000e316d7207 */ /* 0x000fe40000000000 */
[----:B------:R-:W-:Y:S02]  /*81a0*/  LOP3.LUT R5, R2, 0xffffff80, RZ, 0xc0, !PT ;  /* 0xffffff8002057812 */ /* 0x000fe400078ec0ff */
[----:B------:R-:W-:Y:S02]  /*81b0*/  SEL R100, R44, R13, P0 ;  /* 0x0000000d2c647207 */ /* 0x000fe40000000000 */
[----:B------:R-:W-:Y:S01]  /*81c0*/  SEL R115, R13, R44, P0 ;  /* 0x0000002c0d737207 */ /* 0x000fe20000000000 */
[----:B------:R-:W-:Y:S01]  /*81d0*/  IMAD.IADD R14, R8, 0x1, -R5 ;  /* 0x00000001080e7824 */ /* 0x000fe200078e0a05 */
[----:B------:R-:W-:-:S02]  /*81e0*/  SEL R98, R52, R15, P0 ;  /* 0x0000000f34627207 */ /* 0x000fc40000000000 */
[----:B------:R-:W-:Y:S02]  /*81f0*/  SEL R111, R15, R52, P0 ;  /* 0x000000340f6f7207 */ /* 0x000fe40000000000 */
[----:B------:R-:W-:Y:S02]  /*8200*/  SHF.R.S32.HI R13, RZ, 0x1f, R14 ;  /* 0x0000001fff0d7819 */ /* 0x000fe4000001140e */
[----:B------:R-:W-:Y:S02]  /*8210*/  LEA.HI R7, R7, R8, RZ, 0x2 ;  /* 0x0000000807077211 */ /* 0x000fe400078f10ff */
[----:B------:R-:W-:Y:S02]  /*8220*/  LEA.HI R15, R13, R14, RZ, 0x2 ;  /* 0x0000000e0d0f7211 */ /* 0x000fe400078f10ff */
[----:B------:R-:W-:Y:S02]  /*8230*/  SEL R72, R32, R73, P0 ;  /* 0x0000004920487207 */ /* 0x000fe40000000000 */
[----:B------:R-:W-:-:S02]  /*8240*/  SHF.R.S32.HI R5, RZ, 0x2, R15 ;  /* 0x00000002ff057819 */ /* 0x000fc4000001140f */
[----:B------:R-:W-:Y:S02]  /*8250*/  SHF.R.S32.HI R6, RZ, 0x1f, R15 ;  /* 0x0000001fff067819 */ /* 0x000fe4000001140f */
[----:B------:R-:W-:Y:S01]  /*8260*/  SEL R97, R73, R32, P0 ;  /* 0x0000002049617207 */ /* 0x000fe20000000000 */
[----:B------:R-:W-:Y:S01]  /*8270*/  IMAD.WIDE.U32 R32, R16, UR4, RZ ;  /* 0x0000000410207c25 */ /* 0x000fe2000f8e00ff */
[----:B------:R-:W-:Y:S01]  /*8280*/  LOP3.LUT R7, R7, 0xfffffffc, RZ, 0xc0, !PT ;  /* 0xfffffffc07077812 */ /* 0x000fe200078ec0ff */
[----:B------:R-:W0:Y:S01]  /*8290*/  S2R R73, SR_CTAID.X ;  /* 0x0000000000497919 */ /* 0x000e220000002500 */
[----:B------:R-:W-:Y:S02]  /*82a0*/  LEA.HI R6, R6, R5, RZ, 0x3 ;  /* 0x0000000506067211 */ /* 0x000fe400078f18ff */
[----:B------:R-:W-:Y:S01]  /*82b0*/  SEL R102, R9, R10, P0 ;  /* 0x0000000a09667207 */ /* 0x000fe20000000000 */
[----:B------:R-:W-:Y:S01]  /*82c0*/  IMAD.IADD R7, R8, 0x1, -R7 ;  /* 0x0000000108077824 */ /* 0x000fe200078e0a07 */
[----:B------:R-:W-:-:S02]  /*82d0*/  SEL R117, R10, R9, P0 ;  /* 0x000000090a757207 */ /* 0x000fc40000000000 */
[----:B------:R-:W-:Y:S02]  /*82e0*/  LOP3.LUT R8, R6, 0xfffffff8, RZ, 0xc0, !PT ;  /* 0xfffffff806087812 */ /* 0x000fe400078ec0ff */
[----:B------:R-:W-:Y:S02]  /*82f0*/  SHF.R.S32.HI R9, RZ, 0x7, R2 ;  /* 0x00000007ff097819 */ /* 0x000fe40000011402 */
[----:B------:R-:W-:Y:S01]  /*8300*/  LEA.HI R6, R13, R14, RZ, 0x5 ;  /* 0x0000000e0d067211 */ /* 0x000fe200078f28ff */
[----:B------:R-:W-:Y:S01]  /*8310*/  IMAD.IADD R5, R5, 0x1, -R8 ;  /* 0x0000000105057824 */ /* 0x000fe200078e0a08 */
[----:B------:R-:W-:Y:S02]  /*8320*/  LEA.HI R2, R2, R9, RZ, 0x1 ;  /* 0x0000000902027211 */ /* 0x000fe400078f08ff */
[----:B------:R-:W-:Y:S02]  /*8330*/  SHF.R.S32.HI R6, RZ, 0x5, R6 ;  /* 0x00000005ff067819 */ /* 0x000fe40000011406 */
[----:B------:R-:W-:-:S02]  /*8340*/  SEL R104, R36, R11, P0 ;  /* 0x0000000b24687207 */ /* 0x000fc40000000000 */
[----:B------:R-:W-:Y:S01]  /*8350*/  SEL R119, R11, R36, P0 ;  /* 0x000000240b777207 */ /* 0x000fe20000000000 */
[----:B------:R-:W-:Y:S01]  /*8360*/  IMAD R5, R6, 0x10, R5 ;  /* 0x0000001006057824 */ /* 0x000fe200078e0205 */
[----:B------:R-:W-:Y:S02]  /*8370*/  LOP3.LUT R2, R2, 0x3fffffe, RZ, 0xc0, !PT ;  /* 0x03fffffe02027812 */ /* 0x000fe400078ec0ff */
[----:B------:R-:W-:Y:S02]  /*8380*/  SHF.R.S32.HI R11, RZ, 0x1f, R16 ;  /* 0x0000001fff0b7819 */ /* 0x000fe40000011410 */
[----:B------:R-:W-:Y:S01]  /*8390*/  LEA.HI R6, R7, R7, RZ, 0x1 ;  /* 0x0000000707067211 */ /* 0x000fe200078f08ff */
[----:B------:R-:W-:Y:S01]  /*83a0*/  IMAD.IADD R2, R9, 0x1, -R2 ;  /* 0x0000000109027824 */ /* 0x000fe200078e0a02 */
[----:B------:R-:W-:Y:S01]  /*83b0*/  SEL R28, R82, R83, P0 ;  /* 0x00000053521c7207 */ /* 0x000fe20000000000 */
[----:B------:R-:W-:Y:S01]  /*83c0*/  IMAD R9, R11, UR4, RZ ;  /* 0x000000040b097c24 */ /* 0x000fe2000f8e02ff */
[----:B------:R-:W-:Y:S01]  /*83d0*/  SEL R83, R83, R82, P0 ;  /* 0x0000005253537207 */ /* 0x000fe20000000000 */
[----:B------:R-:W-:Y:S01]  /*83e0*/  IMAD R11, R11, UR6, RZ ;  /* 0x000000060b0b7c24 */ /* 0x000fe2000f8e02ff */
[----:B------:R-:W-:Y:S01]  /*83f0*/  SEL R22, R12, R41, P0 ;  /* 0x000000290c167207 */ /* 0x000fe20000000000 */
[----:B------:R-:W1:Y:S01]  /*8400*/  LDC R82, c[0x0][0xbe8] ;  /* 0x0002fa00ff527b82 */ /* 0x000e620000000800 */
[----:B------:R-:W-:Y:S01]  /*8410*/  SEL R113, R41, R12, P0 ;  /* 0x0000000c29717207 */ /* 0x000fe20000000000 */
[----:B------:R-:W-:Y:S01]  /*8420*/  IMAD R13, R16, UR7, R11 ;  /* 0x00000007100d7c24 */ /* 0x000fe2000f8e020b */
[----:B------:R-:W-:Y:S01]  /*8430*/  SEL R12, R30, R31, P0 ;  /* 0x0000001f1e0c7207 */ /* 0x000fe20000000000 */
[----:B------:R-:W-:Y:S01]  /*8440*/  IMAD R2, R2, 0x40, R5 ;  /* 0x0000004002027824 */ /* 0x000fe200078e0205 */
[----:B------:R-:W-:Y:S01]  /*8450*/  LOP3.LUT R6, R6, 0x1ffffffe, RZ, 0xc0, !PT ;  /* 0x1ffffffe06067812 */ /* 0x000fe200078ec0ff */
[----:B------:R-:W-:Y:S01]  /*8460*/  IMAD R9, R16, UR5, R9 ;  /* 0x0000000510097c24 */ /* 0x000fe2000f8e0209 */
[----:B------:R-:W-:Y:S01]  /*8470*/  SEL R80, R76, R37, P0 ;  /* 0x000000254c507207 */ /* 0x000fe20000000000 */
[----:B------:R-:W3:Y:S01]  /*8480*/  S2UR UR4, SR_CTAID.Y ;  /* 0x00000000000479c3 */ /* 0x000ee20000002600 */
[----:B------:R-:W-:Y:S01]  /*8490*/  SEL R99, R37, R76, P0 ;  /* 0x0000004c25637207 */ /* 0x000fe20000000000 */
[----:B------:R-:W-:Y:S01]  /*84a0*/  IMAD.IADD R7, R7, 0x1, -R6 ;  /* 0x0000000107077824 */ /* 0x000fe200078e0a06 */
[----:B------:R-:W-:Y:S01]  /*84b0*/  SEL R76, R84, R45, P0 ;  /* 0x0000002d544c7207 */ /* 0x000fe20000000000 */
[----:B------:R-:W-:Y:S01]  /*84c0*/  IMAD.IADD R33, R33, 0x1, R9 ;  /* 0x0000000121217824 */ /* 0x000fe200078e0209 */
[----:B------:R-:W-:Y:S01]  /*84d0*/  SEL R77, R45, R84, P0 ;  /* 0x000000542d4d7207 */ /* 0x000fe20000000000 */
[----:B------:R-:W-:Y:S01]  /*84e0*/  IMAD R7, R7, 0x8, R2 ;  /* 0x0000000807077824 */ /* 0x000fe200078e0202 */
[----:B------:R-:W-:-:S02]  /*84f0*/  SEL R64, R40, R81, P0 ;  /* 0x0000005128407207 */ /* 0x000fc40000000000 */
[----:B------:R-:W-:Y:S01]  /*8500*/  SEL R95, R81, R40, P0 ;  /* 0x00000028515f7207 */ /* 0x000fe20000000000 */
[----:B------:R-:W-:Y:S01]  /*8510*/  IMAD.WIDE.U32 R40, R16, UR6, RZ ;  /* 0x0000000610287c25 */ /* 0x000fe2000f8e00ff */
[----:B------:R-:W-:Y:S01]  /*8520*/  SEL R92, R20, R57, P0 ;  /* 0x00000039145c7207 */ /* 0x000fe20000000000 */
[----:B------:R-:W-:Y:S01]  /*8530*/  ULDC.64 UR6, c[0x0][0xb48] ;  /* 0x0002d20000067ab9 */ /* 0x000fe20000000a00 */
[----:B------:R-:W-:Y:S01]  /*8540*/  SEL R105, R57, R20, P0 ;  /* 0x0000001439697207 */ /* 0x000fe20000000000 */
[----:B------:R-:W-:Y:S01]  /*8550*/  IMAD.IADD R41, R41, 0x1, R13 ;  /* 0x0000000129297824 */ /* 0x000fe200078e020d */
[----:B------:R-:W-:Y:S02]  /*8560*/  SEL R48, R34, R35, P0 ;  /* 0x0000002322307207 */ /* 0x000fe40000000000 */
[----:B------:R-:W-:Y:S02]  /*8570*/  SEL R81, R35, R34, P0 ;  /* 0x0000002223517207 */ /* 0x000fe40000000000 */
[----:B------:R-:W-:-:S02]  /*8580*/  SEL R8, R86, R87, P0 ;  /* 0x0000005756087207 */ /* 0x000fc40000000000 */
[----:B------:R-:W-:Y:S02]  /*8590*/  SEL R11, R87, R86, P0 ;  /* 0x00000056570b7207 */ /* 0x000fe40000000000 */
[----:B------:R-:W-:Y:S01]  /*85a0*/  SEL R34, R78, R79, P0 ;  /* 0x0000004f4e227207 */ /* 0x000fe20000000000 */
[----:B------:R-:W4:Y:S01]  /*85b0*/  LDC.64 R86, c[0x0][0xb40] ;  /* 0x0002d000ff567b82 */ /* 0x000f220000000a00 */
[----:B------:R-:W-:Y:S02]  /*85c0*/  SEL R94, R60, R21, P0 ;  /* 0x000000153c5e7207 */ /* 0x000fe40000000000 */
[----:B------:R-:W-:Y:S02]  /*85d0*/  SEL R107, R21, R60, P0 ;  /* 0x0000003c156b7207 */ /* 0x000fe40000000000 */
[----:B------:R-:W-:Y:S02]  /*85e0*/  SEL R90, R68, R29, P0 ;  /* 0x0000001d445a7207 */ /* 0x000fe40000000000 */
[----:B------:R-:W-:-:S02]  /*85f0*/  SEL R103, R29, R68, P0 ;  /* 0x000000441d677207 */ /* 0x000fc40000000000 */
[----:B------:R-:W-:Y:S02]  /*8600*/  SEL R85, R47, R46, P0 ;  /* 0x0000002e2f557207 */ /* 0x000fe40000000000 */
[----:B------:R-:W-:Y:S02]  /*8610*/  SEL R68, R42, R43, P0 ;  /* 0x0000002b2a447207 */ /* 0x000fe40000000000 */
[----:B------:R-:W-:Y:S02]  /*8620*/  SEL R69, R43, R42, P0 ;  /* 0x0000002a2b457207 */ /* 0x000fe40000000000 */
[----:B------:R-:W-:Y:S02]  /*8630*/  SEL R10, R50, R51, P0 ;  /* 0x00000033320a7207 */ /* 0x000fe40000000000 */
[----:B------:R-:W-:Y:S02]  /*8640*/  SEL R93, R31, R30, P0 ;  /* 0x0000001e1f5d7207 */ /* 0x000fe40000000000 */
[----:B------:R-:W-:-:S02]  /*8650*/  SEL R42, R70, R71, P0 ;  /* 0x00000047462a7207 */ /* 0x000fc40000000000 */
[----:B------:R-:W-:Y:S01]  /*8660*/  SEL R43, R71, R70, P0 ;  /* 0x00000046472b7207 */ /* 0x000fe20000000000 */
[----:B0-----:R-:W-:Y:S01]  /*8670*/  IMAD R71, R73, 0x80, R2 ;  /* 0x0000008049477824 */ /* 0x001fe200078e0202 */
[----:B------:R-:W-:Y:S01]  /*8680*/  SEL R29, R51, R50, P0 ;  /* 0x00000032331d7207 */ /* 0x000fe20000000000 */
[----:B------:R-:W-:Y:S01]  /*8690*/  IMAD R73, R73, 0x80, R7 ;  /* 0x0000008049497824 */ /* 0x000fe200078e0207 */
[----:B------:R-:W-:Y:S01]  /*86a0*/  LOP3.LUT R15, R15, 0x7ffffffc, RZ, 0xc0, !PT ;  /* 0x7ffffffc0f0f7812 */ /* 0x000fe200078ec0ff */
[----:B----4-:R-:W-:Y:S01]  /*86b0*/  IMAD.WIDE.U32 R40, R86, UR36, R40 ;  /* 0x0000002456287c25 */ /* 0x010fe2000f8e0028 */
[----:B------:R-:W-:Y:S02]  /*86c0*/  SEL R44, R26, R27, P0 ;  /* 0x0000001b1a2c7207 */ /* 0x000fe40000000000 */
[----:B------:R-:W-:Y:S01]  /*86d0*/  SEL R91, R27, R26, P0 ;  /* 0x0000001a1b5b7207 */ /* 0x000fe20000000000 */
[----:B------:R-:W-:Y:S01]  /*86e0*/  IMAD.IADD R70, R14, 0x1, -R15 ;  /* 0x000000010e467824 */ /* 0x000fe200078e0a0f */
[----:B------:R-:W-:-:S02]  /*86f0*/  SEL R50, R66, R67, P0 ;  /* 0x0000004342327207 */ /* 0x000fc40000000000 */
[----:B------:R-:W-:Y:S02]  /*8700*/  SEL R51, R67, R66, P0 ;  /* 0x0000004243337207 */ /* 0x000fe40000000000 */
[----:B------:R-:W-:Y:S02]  /*8710*/  SEL R18, R46, R47, P0 ;  /* 0x0000002f2e127207 */ /* 0x000fe40000000000 */
[----:B------:R-:W-:Y:S02]  /*8720*/  SEL R52, R62, R63, P0 ;  /* 0x0000003f3e347207 */ /* 0x000fe40000000000 */
[----:B------:R-:W-:Y:S02]  /*8730*/  SEL R53, R63, R62, P0 ;  /* 0x0000003e3f357207 */ /* 0x000fe40000000000 */
[----:B------:R-:W-:Y:S02]  /*8740*/  SEL R20, R38, R39, P0 ;  /* 0x0000002726147207 */ /* 0x000fe40000000000 */
[----:B------:R-:W-:-:S02]  /*8750*/  LOP3.LUT P1, RZ, R14, 0x3, RZ, 0xc0, !PT ;  /* 0x000000030eff7812 */ /* 0x000fc4000782c0ff */
[----:B------:R-:W-:Y:S02]  /*8760*/  SEL R88, R23, R24, P0 ;  /* 0x0000001817587207 */ /* 0x000fe40000000000 */
[----:B------:R-:W-:Y:S02]  /*8770*/  SEL R101, R24, R23, P0 ;  /* 0x0000001718657207 */ /* 0x000fe40000000000 */
[----:B-1----:R-:W-:Y:S02]  /*8780*/  ISETP.NE.AND P2, PT, R82, 0x1, PT ;  /* 0x000000015200780c */ /* 0x002fe40003f45270 */
[----:B------:R-:W-:Y:S02]  /*8790*/  SEL R89, R39, R38, P0 ;  /* 0x0000002627597207 */ /* 0x000fe40000000000 */
[----:B------:R-:W-:Y:S02]  /*87a0*/  SEL R56, R58, R59, P0 ;  /* 0x0000003b3a387207 */ /* 0x000fe40000000000 */
[----:B------:R-:W-:-:S02]  /*87b0*/  SEL R57, R59, R58, P0 ;  /* 0x0000003a3b397207 */ /* 0x000fc40000000000 */
[----:B------:R-:W-:Y:S02]  /*87c0*/  SEL R60, R54, R55, P0 ;  /* 0x00000037363c7207 */ /* 0x000fe40000000000 */
[----:B------:R-:W-:Y:S02]  /*87d0*/  SEL R61, R55, R54, P0 ;  /* 0x00000036373d7207 */ /* 0x000fe40000000000 */
[----:B------:R-:W-:Y:S02]  /*87e0*/  SEL R36, R74, R75, P0 ;  /* 0x0000004b4a247207 */ /* 0x000fe40000000000 */
[----:B------:R-:W-:Y:S02]  /*87f0*/  SEL R39, R75, R74, P0 ;  /* 0x0000004a4b277207 */ /* 0x000fe40000000000 */
[----:B------:R-:W-:Y:S01]  /*8800*/  SEL R37, R79, R78, P0 ;  /* 0x0000004e4f257207 */ /* 0x000fe20000000000 */
[----:B------:R-:W0:Y:S01]  /*8810*/  @P2 LDC R74, c[0x0][0xbec] ;  /* 0x0002fb00ff4a2b82 */ /* 0x000e220000000800 */
[----:B--2---:R1:W-:Y:S04]  /*8820*/  SHFL.IDX PT, R45, R12, R3, 0x1c1f ;  /* 0x001c1f030c2d7589 */ /* 0x0043e800000e0000 */
[----:B------:R-:W-:Y:S04]  /*8830*/  SHFL.IDX PT, R30, R92, R3, 0x1c1f ;  /* 0x001c1f035c1e7589 */ /* 0x000fe800000e0000 */
[----:B------:R-:W-:Y:S01]  /*8840*/  SHFL.IDX PT, R2, R34, R3, 0x1c1f ;  /* 0x001c1f0322027589 */ /* 0x000fe200000e0000 */
[----:B-1----:R-:W-:-:S03]  /*8850*/  LOP3.LUT R12, R3, 0x2, RZ, 0x3c, !PT ;  /* 0x00000002030c7812 */ /* 0x002fc600078e3cff */
[----:B------:R-:W-:Y:S04]  /*8860*/  SHFL.IDX PT, R8, R8, R3, 0x1c1f ;  /* 0x001c1f0308087589 */ /* 0x000fe800000e0000 */
[----:B------:R-:W-:Y:S04]  /*8870*/  SHFL.IDX PT, R31, R105, R12, 0x1c1f ;  /* 0x001c1f0c691f7589 */ /* 0x000fe800000e0000 */
[----:B------:R-:W1:Y:S04]  /*8880*/  SHFL.IDX PT, R11, R11, R12, 0x1c1f ;  /* 0x001c1f0c0b0b7589 */ /* 0x000e6800000e0000 */
[----:B------:R-:W-:Y:S04]  /*8890*/  SHFL.IDX PT, R6, R106, R3, 0x1c1f ;  /* 0x001c1f036a067589 */ /* 0x000fe800000e0000 */
[----:B------:R-:W-:Y:S04]  /*88a0*/  SHFL.IDX PT, R27, R94, R3, 0x1c1f ;  /* 0x001c1f035e1b7589 */ /* 0x000fe800000e0000 */
[----:B------:R-:W-:Y:S04]  /*88b0*/  SHFL.IDX PT, R9, R121, R12, 0x1c1f ;  /* 0x001c1f0c79097589 */ /* 0x000fe800000e0000 */
[----:B------:R-:W2:Y:S04]  /*88c0*/  SHFL.IDX PT, R34, R107, R12, 0x1c1f ;  /* 0x001c1f0c6b227589 */ /* 0x000ea800000e0000 */
[----:B------:R4:W-:Y:S04]  /*88d0*/  SHFL.IDX PT, R67, R85, R12, 0x1c1f ;  /* 0x001c1f0c55437589 */ /* 0x0009e800000e0000 */
[----:B------:R-:W-:Y:S01]  /*88e0*/  SHFL.IDX PT, R62, R10, R3, 0x1c1f ;  /* 0x001c1f030a3e7589 */ /* 0x000fe200000e0000 */
[----:B-1----:R-:W-:-:S03]  /*88f0*/  SEL R5, R8, R11, P0 ;  /* 0x0000000b08057207 */ /* 0x002fc60000000000 */
[----:B------:R-:W-:Y:S01]  /*8900*/  SHFL.IDX PT, R7, R108, R3, 0x1c1f ;  /* 0x001c1f036c077589 */ /* 0x000fe200000e0000 */
[----:B----4-:R-:W1:Y:S03]  /*8910*/  LDC.64 R84, c[0x0][0xbd8] ;  /* 0x0002f600ff547b82 */ /* 0x010e660000000a00 */
[----:B------:R-:W4:Y:S04]  /*8920*/  SHFL.IDX PT, R10, R123, R12, 0x1c1f ;  /* 0x001c1f0c7b0a7589 */ /* 0x000f2800000e0000 */
[----:B------:R-:W-:Y:S04]  /*8930*/  SHFL.IDX PT, R14, R102, R3, 0x1c1f ;  /* 0x001c1f03660e7589 */ /* 0x000fe800000e0000 */
[----:B------:R-:W5:Y:S04]  /*8940*/  SHFL.IDX PT, R15, R117, R12, 0x1c1f ;  /* 0x001c1f0c750f7589 */ /* 0x000f6800000e0000 */
[----:B------:R-:W-:Y:S04]  /*8950*/  SHFL.IDX PT, R22, R22, R3, 0x1c1f ;  /* 0x001c1f0316167589 */ /* 0x000fe800000e0000 */
[----:B------:R-:W-:Y:S04]  /*8960*/  SHFL.IDX PT, R66, R18, R3, 0x1c1f ;  /* 0x001c1f0312427589 */ /* 0x000fe800000e0000 */
[----:B------:R-:W-:Y:S04]  /*8970*/  SHFL.IDX PT, R23, R113, R12, 0x1c1f ;  /* 0x001c1f0c71177589 */ /* 0x000fe800000e0000 */
[----:B------:R-:W-:Y:S04]  /*8980*/  SHFL.IDX PT, R13, R104, R3, 0x1c1f ;  /* 0x001c1f03680d7589 */ /* 0x000fe800000e0000 */
[----:B------:R-:W-:Y:S04]  /*8990*/  SHFL.IDX PT, R49, R20, R3, 0x1c1f ;  /* 0x001c1f0314317589 */ /* 0x000fe800000e0000 */
[----:B------:R-:W3:Y:S04]  /*89a0*/  SHFL.IDX PT, R18, R119, R12, 0x1c1f ;  /* 0x001c1f0c77127589 */ /* 0x000ee800000e0000 */
[----:B------:R-:W-:Y:S04]  /*89b0*/  SHFL.IDX PT, R19, R100, R3, 0x1c1f ;  /* 0x001c1f0364137589 */ /* 0x000fe800000e0000 */
[----:B------:R-:W0:Y:S04]  /*89c0*/  SHFL.IDX PT, R20, R115, R12, 0x1c1f ;  /* 0x001c1f0c73147589 */ /* 0x000e2800000e0000 */
[----:B------:R-:W-:Y:S04]  /*89d0*/  SHFL.IDX PT, R24, R96, R3, 0x1c1f ;  /* 0x001c1f0360187589 */ /* 0x000fe800000e0000 */
[----:B------:R-:W-:Y:S04]  /*89e0*/  SHFL.IDX PT, R21, R109, R12, 0x1c1f ;  /* 0x001c1f0c6d157589 */ /* 0x000fe800000e0000 */
[----:B------:R-:W-:Y:S04]  /*89f0*/  SHFL.IDX PT, R25, R98, R3, 0x1c1f ;  /* 0x001c1f0362197589 */ /* 0x000fe800000e0000 */
[----:B------:R-:W-:Y:S04]  /*8a00*/  SHFL.IDX PT, R26, R111, R12, 0x1c1f ;  /* 0x001c1f0c6f1a7589 */ /* 0x000fe800000e0000 */
[----:B------:R2:W-:Y:S04]  /*8a10*/  SHFL.IDX PT, R46, R88, R3, 0x1c1f ;  /* 0x001c1f03582e7589 */ /* 0x0005e800000e0000 */
[----:B------:R-:W0:Y:S04]  /*8a20*/  SHFL.IDX PT, R47, R101, R12, 0x1c1f ;  /* 0x001c1f0c652f7589 */ /* 0x000e2800000e0000 */
[----:B------:R-:W-:Y:S01]  /*8a30*/  SHFL.IDX PT, R58, R72, R3, 0x1c1f ;  /* 0x001c1f03483a7589 */ /* 0x000fe200000e0000 */
[----:B--2---:R-:W2:Y:S03]  /*8a40*/  @P2 LDC R88, c[0x0][0xbec] ;  /* 0x0002fb00ff582b82 */ /* 0x004ea60000000800 */
[----:B------:R-:W0:Y:S04]  /*8a50*/  SHFL.IDX PT, R59, R97, R12, 0x1c1f ;  /* 0x001c1f0c613b7589 */ /* 0x000e2800000e0000 */
[----:B------:R-:W-:Y:S04]  /*8a60*/  SHFL.IDX PT, R55, R80, R3, 0x1c1f ;  /* 0x001c1f0350377589 */ /* 0x000fe800000e0000 */
[----:B------:R4:W-:Y:S04]  /*8a70*/  SHFL.IDX PT, R80, R89, R12, 0x1c1f ;  /* 0x001c1f0c59507589 */ /* 0x0009e800000e0000 */
[----:B------:R-:W-:Y:S04]  /*8a80*/  SHFL.IDX PT, R35, R90, R3, 0x1c1f ;  /* 0x001c1f035a237589 */ /* 0x000fe800000e0000 */
[----:B------:R-:W0:Y:S01]  /*8a90*/  SHFL.IDX PT, R54, R103, R12, 0x1c1f ;  /* 0x001c1f0c67367589 */ /* 0x000e2200000e0000 */
[----:B----4-:R-:W4:Y:S03]  /*8aa0*/  LDC R89, c[0x0][0xc50] ;  /* 0x00031400ff597b82 */ /* 0x010f260000000800 */
[----:B------:R5:W-:Y:S01]  /*8ab0*/  SHFL.IDX PT, R17, R28, R3, 0x1c1f ;  /* 0x001c1f031c117589 */ /* 0x000be200000e0000 */
[----:B--2---:R-:W-:-:S03]  /*8ac0*/  @P2 IMAD.HI.U32 R88, R73, R88, RZ ;  /* 0x0000005849582227 */ /* 0x004fc600078e00ff */
[----:B------:R-:W-:Y:S04]  /*8ad0*/  SHFL.IDX PT, R65, R64, R3, 0x1c1f ;  /* 0x001c1f0340417589 */ /* 0x000fe800000e0000 */
[----:B------:R-:W-:Y:S01]  /*8ae0*/  SHFL.IDX PT, R76, R76, R3, 0x1c1f ;  /* 0x001c1f034c4c7589 */ /* 0x000fe200000e0000 */
[----:B-----5:R-:W-:-:S03]  /*8af0*/  SEL R28, R30, R31, P0 ;  /* 0x0000001f1e1c7207 */ /* 0x020fc60000000000 */
[----:B------:R-:W-:Y:S01]  /*8b00*/  SHFL.IDX PT, R44, R44, R3, 0x1c1f ;  /* 0x001c1f032c2c7589 */ /* 0x000fe200000e0000 */
[----:B------:R-:W-:Y:S02]  /*8b10*/  SEL R30, R31, R30, P0 ;  /* 0x0000001e1f1e7207 */ /* 0x000fe40000000000 */
[----:B------:R-:W-:Y:S01]  /*8b20*/  SEL R31, R34, R27, P0 ;  /* 0x0000001b221f7207 */ /* 0x000fe20000000000 */
[----:B------:R-:W-:Y:S04]  /*8b30*/  SHFL.IDX PT, R48, R48, R3, 0x1c1f ;  /* 0x001c1f0330307589 */ /* 0x000fe800000e0000 */
[----:B------:R-:W-:Y:S04]  /*8b40*/  SHFL.IDX PT, R68, R68, R3, 0x1c1f ;  /* 0x001c1f0344447589 */ /* 0x000fe800000e0000 */
[----:B------:R-:W-:Y:S04]  /*8b50*/  SHFL.IDX PT, R60, R60, R3, 0x1c1f ;  /* 0x001c1f033c3c7589 */ /* 0x000fe800000e0000 */
[----:B------:R-:W-:Y:S04]  /*8b60*/  SHFL.IDX PT, R56, R56, R3, 0x1c1f ;  /* 0x001c1f0338387589 */ /* 0x000fe800000e0000 */
[----:B------:R-:W-:Y:S04]  /*8b70*/  SHFL.IDX PT, R52, R52, R3, 0x1c1f ;  /* 0x001c1f0334347589 */ /* 0x000fe800000e0000 */
[----:B------:R-:W-:Y:S04]  /*8b80*/  SHFL.IDX PT, R50, R50, R3, 0x1c1f ;  /* 0x001c1f0332327589 */ /* 0x000fe800000e0000 */
[----:B------:R-:W-:Y:S04]  /*8b90*/  SHFL.IDX PT, R42, R42, R3, 0x1c1f ;  /* 0x001c1f032a2a7589 */ /* 0x000fe800000e0000 */
[----:B------:R2:W-:Y:S04]  /*8ba0*/  SHFL.IDX PT, R36, R36, R3, 0x1c1f ;  /* 0x001c1f0324247589 */ /* 0x0005e800000e0000 */
[----:B------:R-:W5:Y:S04]  /*8bb0*/  SHFL.IDX PT, R64, R99, R12, 0x1c1f ;  /* 0x001c1f0c63407589 */ /* 0x000f6800000e0000 */
[----:B------:R1:W-:Y:S01]  /*8bc0*/  SHFL.IDX PT, R63, R29, R12, 0x1c1f ;  /* 0x001c1f0c1d3f7589 */ /* 0x0003e200000e0000 */
[----:B--2---:R-:W-:-:S02]  /*8bd0*/  SEL R3, R11, R8, P0 ;  /* 0x000000080b037207 */ /* 0x004fc40000000000 */
[----:B------:R-:W-:Y:S01]  /*8be0*/  SEL R8, R6, R9, P0 ;  /* 0x0000000906087207 */ /* 0x000fe20000000000 */
[----:B------:R2:W-:Y:S01]  /*8bf0*/  SHFL.IDX PT, R38, R83, R12, 0x1c1f ;  /* 0x001c1f0c53267589 */ /* 0x0005e200000e0000 */
[----:B------:R-:W-:Y:S02]  /*8c00*/  SEL R6, R9, R6, P0 ;  /* 0x0000000609067207 */ /* 0x000fe40000000000 */
[----:B------:R-:W-:Y:S01]  /*8c10*/  SEL R9, R7, R10, P0 ;  /* 0x0000000a07097207 */ /* 0x000fe20000000000 */
[----:B------:R-:W-:Y:S01]  /*8c20*/  SHFL.IDX PT, R77, R77, R12, 0x1c1f ;  /* 0x001c1f0c4d4d7589 */ /* 0x000fe200000e0000 */
[----:B-1----:R-:W-:Y:S01]  /*8c30*/  SEL R29, R27, R34, P0 ;  /* 0x000000221b1d7207 */ /* 0x002fe20000000000 */
[----:B------:R-:W-:Y:S01]  /*8c40*/  IMAD R34, R84, UR37, RZ ;  /* 0x0000002554227c24 */ /* 0x000fe2000f8e02ff */
[----:B------:R-:W-:Y:S01]  /*8c50*/  SEL R7, R10, R7, P0 ;  /* 0x000000070a077207 */ /* 0x000fe20000000000 */
[----:B------:R-:W1:Y:S01]  /*8c60*/  SHFL.IDX PT, R72, R95, R12, 0x1c1f ;  /* 0x001c1f0c5f487589 */ /* 0x000e6200000e0000 */
[----:B------:R-:W-:Y:S01]  /*8c70*/  SEL R10, R14, R15, P0 ;  /* 0x0000000f0e0a7207 */ /* 0x000fe20000000000 */
[----:B--2---:R-:W2:Y:S01]  /*8c80*/  @P2 LDC R83, c[0x0][0xbf0] ;  /* 0x0002fc00ff532b82 */ /* 0x004ea20000000800 */
[----:B------:R-:W-:Y:S01]  /*8c90*/  SEL R14, R15, R14, P0 ;  /* 0x0000000e0f0e7207 */ /* 0x000fe20000000000 */
[----:B------:R-:W-:Y:S01]  /*8ca0*/  SHFL.IDX PT, R78, R93, R12, 0x1c1f ;  /* 0x001c1f0c5d4e7589 */ /* 0x000fe200000e0000 */
[----:B------:R-:W-:Y:S01]  /*8cb0*/  IMAD R75, R85, UR36, R34 ;  /* 0x00000024554b7c24 */ /* 0x000fe2000f8e0222 */
[----:B---3--:R-:W-:-:S02]  /*8cc0*/  SEL R11, R13, R18, P0 ;  /* 0x000000120d0b7207 */ /* 0x008fc40000000000 */
[----:B------:R-:W3:Y:S01]  /*8cd0*/  SHFL.IDX PT, R79, R91, R12, 0x1c1f ;  /* 0x001c1f0c5b4f7589 */ /* 0x000ee200000e0000 */
[----:B------:R-:W-:Y:S01]  /*8ce0*/  SEL R15, R18, R13, P0 ;  /* 0x0000000d120f7207 */ /* 0x000fe20000000000 */
[----:B------:R-:W1:Y:S01]  /*8cf0*/  @P2 LDC R85, c[0x0][0xbf0] ;  /* 0x0002fc00ff552b82 */ /* 0x000e620000000800 */
[----:B0-----:R-:W-:Y:S01]  /*8d00*/  SEL R13, R19, R20, P0 ;  /* 0x00000014130d7207 */ /* 0x001fe20000000000 */
[----:B------:R-:W0:Y:S01]  /*8d10*/  SHFL.IDX PT, R81, R81, R12, 0x1c1f ;  /* 0x001c1f0c51517589 */ /* 0x000e2200000e0000 */
[----:B------:R-:W-:Y:S02]  /*8d20*/  SEL R18, R46, R47, P0 ;  /* 0x0000002f2e127207 */ /* 0x000fe40000000000 */
[----:B------:R-:W-:Y:S01]  /*8d30*/  SEL R34, R59, R58, P0 ;  /* 0x0000003a3b227207 */ /* 0x000fe20000000000 */
[----:B------:R-:W-:Y:S01]  /*8d40*/  SHFL.IDX PT, R69, R69, R12, 0x1c1f ;  /* 0x001c1f0c45457589 */ /* 0x000fe200000e0000 */
[----:B------:R-:W-:-:S03]  /*8d50*/  SEL R27, R54, R35, P0 ;  /* 0x00000023361b7207 */ /* 0x000fc60000000000 */
[----:B------:R-:W-:Y:S04]  /*8d60*/  SHFL.IDX PT, R61, R61, R12, 0x1c1f ;  /* 0x001c1f0c3d3d7589 */ /* 0x000fe800000e0000 */
[----:B------:R-:W-:Y:S04]  /*8d70*/  SHFL.IDX PT, R53, R53, R12, 0x1c1f ;  /* 0x001c1f0c35357589 */ /* 0x000fe800000e0000 */
[----:B------:R-:W-:Y:S04]  /*8d80*/  SHFL.IDX PT, R57, R57, R12, 0x1c1f ;  /* 0x001c1f0c39397589 */ /* 0x000fe800000e0000 */
[----:B------:R-:W-:Y:S04]  /*8d90*/  SHFL.IDX PT, R43, R43, R12, 0x1c1f ;  /* 0x001c1f0c2b2b7589 */ /* 0x000fe800000e0000 */
[----:B------:R-:W-:Y:S04]  /*8da0*/  SHFL.IDX PT, R51, R51, R12, 0x1c1f ;  /* 0x001c1f0c33337589 */ /* 0x000fe800000e0000 */
[----:B------:R-:W-:Y:S04]  /*8db0*/  SHFL.IDX PT, R37, R37, R12, 0x1c1f ;  /* 0x001c1f0c25257589 */ /* 0x000fe800000e0000 */
[----:B------:R4:W-:Y:S02]  /*8dc0*/  SHFL.IDX PT, R39, R39, R12, 0x1c1f ;  /* 0x001c1f0c27277589 */ /* 0x0009e400000e0000 */
[----:B----4-:R-:W-:-:S02]  /*8dd0*/  SEL R12, R22, R23, P0 ;  /* 0x00000017160c7207 */ /* 0x010fc40000000000 */
[----:B------:R-:W-:Y:S02]  /*8de0*/  SEL R22, R23, R22, P0 ;  /* 0x0000001617167207 */ /* 0x000fe40000000000 */
[----:B------:R-:W-:Y:S02]  /*8df0*/  SEL R23, R20, R19, P0 ;  /* 0x0000001314177207 */ /* 0x000fe40000000000 */
[----:B------:R-:W-:Y:S02]  /*8e00*/  SEL R20, R24, R21, P0 ;  /* 0x0000001518147207 */ /* 0x000fe40000000000 */
[----:B------:R-:W-:Y:S02]  /*8e10*/  SEL R24, R21, R24, P0 ;  /* 0x0000001815187207 */ /* 0x000fe40000000000 */
[----:B------:R-:W-:Y:S02]  /*8e20*/  SEL R21, R25, R26, P0 ;  /* 0x0000001a19157207 */ /* 0x000fe40000000000 */
[----:B------:R-:W-:-:S02]  /*8e30*/  SEL R25, R26, R25, P0 ;  /* 0x000000191a197207 */ /* 0x000fc40000000000 */
[----:B------:R-:W-:Y:S01]  /*8e40*/  SEL R26, R47, R46, P0 ;  /* 0x0000002e2f1a7207 */ /* 0x000fe20000000000 */
[----:B------:R-:W-:Y:S01]  /*8e50*/  IMAD.WIDE.U32 R46, R84, UR36, R32 ;  /* 0x00000024542e7c25 */ /* 0x000fe2000f8e0020 */
[----:B------:R-:W-:Y:S02]  /*8e60*/  SEL R32, R58, R59, P0 ;  /* 0x0000003b3a207207 */ /* 0x000fe40000000000 */
[----:B------:R-:W-:Y:S01]  /*8e70*/  SEL R19, R35, R54, P0 ;  /* 0x0000003623137207 */ /* 0x000fe20000000000 */
[----:B------:R-:W-:Y:S01]  /*8e80*/  IMAD.MOV R58, RZ, RZ, -R16 ;  /* 0x000000ffff3a7224 */ /* 0x000fe200078e0a10 */
[----:B-----5:R-:W-:Y:S01]  /*8e90*/  SEL R33, R55, R64, P0 ;  /* 0x0000004037217207 */ /* 0x020fe20000000000 */
[----:B------:R-:W-:Y:S01]  /*8ea0*/  IMAD R54, R86, UR37, RZ ;  /* 0x0000002556367c24 */ /* 0x000fe2000f8e02ff */
[----:B------:R-:W-:Y:S01]  /*8eb0*/  SEL R35, R64, R55, P0 ;  /* 0x0000003740237207 */ /* 0x000fe20000000000 */
[----:B------:R-:W-:Y:S01]  /*8ec0*/  IMAD R89, R89, R58, UR4 ;  /* 0x0000000459597e24 */ /* 0x000fe2000f8e023a */
[----:B------:R-:W-:Y:S01]  /*8ed0*/  ULDC.64 UR4, c[0x0][0xbe0] ;  /* 0x0002f80000047ab9 */ /* 0x000fe20000000a00 */
[----:B------:R-:W-:-:S03]  /*8ee0*/  @P2 IMAD.HI.U32 R16, R73, R74, RZ ;  /* 0x0000004a49102227 */ /* 0x000fc600078e00ff */
[----:B------:R-:W-:Y:S01]  /*8ef0*/  SHF.R.S32.HI R64, RZ, 0x1f, R89 ;  /* 0x0000001fff407819 */ /* 0x000fe20000011459 */
[----:B------:R-:W-:Y:S02]  /*8f00*/  IMAD R55, R87, UR36, R54 ;  /* 0x0000002457377c24 */ /* 0x000fe4000f8e0236 */
[----:B------:R-:W-:Y:S02]  /*8f10*/  IMAD.IADD R47, R47, 0x1, R75 ;  /* 0x000000012f2f7824 */ /* 0x000fe400078e024b */
[----:B------:R-:W-:Y:S01]  /*8f20*/  IMAD.MOV.U32 R59, RZ, RZ, R73 ;  /* 0x000000ffff3b7224 */ /* 0x000fe200078e0049 */
[----:B--2---:R-:W-:Y:S01]  /*8f30*/  @P2 SHF.R.U32.HI R59, RZ, R83, R16 ;  /* 0x00000053ff3b2219 */ /* 0x004fe20000011610 */
[----:B------:R-:W-:Y:S02]  /*8f40*/  IMAD.IADD R55, R41, 0x1, R55 ;  /* 0x0000000129377824 */ /* 0x000fe400078e0237 */
[----:B------:R-:W-:Y:S02]  /*8f50*/  IMAD.MOV.U32 R54, RZ, RZ, R40 ;  /* 0x000000ffff367224 */ /* 0x000fe400078e0028 */
[----:B------:R-:W-:Y:S01]  /*8f60*/  IMAD.MOV.U32 R75, RZ, RZ, R73 ;  /* 0x000000ffff4b7224 */ /* 0x000fe200078e0049 */
[----:B-1----:R-:W-:Y:S01]  /*8f70*/  @P2 SHF.R.U32.HI R75, RZ, R85, R88 ;  /* 0x00000055ff4b2219 */ /* 0x002fe20000011658 */
[----:B------:R-:W-:-:S02]  /*8f80*/  IMAD R16, R64, UR4, RZ ;  /* 0x0000000440107c24 */ /* 0x000fc4000f8e02ff */
[----:B------:R-:W-:-:S04]  /*8f90*/  IMAD.WIDE.U32 R40, R89, UR4, R46 ;  /* 0x0000000459287c25 */ /* 0x000fc8000f8e002e */
[----:B------:R-:W-:Y:S01]  /*8fa0*/  IMAD R58, R89, UR5, R16 ;  /* 0x00000005593a7c24 */ /* 0x000fe2000f8e0210 */
[----:B------:R-:W-:Y:S01]  /*8fb0*/  IADD3 R40, P2, R59, R40, RZ ;  /* 0x000000283b287210 */ /* 0x000fe20007f5e0ff */
[----:B------:R-:W-:Y:S01]  /*8fc0*/  IMAD.WIDE.U32 R46, R89, UR6, R54 ;  /* 0x00000006592e7c25 */ /* 0x000fe2000f8e0036 */
[----:B------:R-:W-:Y:S01]  /*8fd0*/  SHF.R.S32.HI R55, RZ, 0x1f, R59 ;  /* 0x0000001fff377819 */ /* 0x000fe2000001143b */
[----:B------:R-:W-:Y:S01]  /*8fe0*/  ULDC.64 UR4, c[0x0][0xb30] ;  /* 0x0002cc0000047ab9 */ /* 0x000fe20000000a00 */
[----:B------:R-:W-:Y:S01]  /*8ff0*/  SHF.R.S32.HI R16, RZ, 0x1f, R75 ;  /* 0x0000001fff107819 */ /* 0x000fe2000001144b */
[----:B------:R-:W-:Y:S01]  /*9000*/  IMAD.MOV R54, RZ, RZ, -R59 ;  /* 0x000000ffff367224 */ /* 0x000fe200078e0a3b */
[----:B------:R-:W-:Y:S01]  /*9010*/  IADD3.X R41, R55, R41, R58, P2, !PT ;  /* 0x0000002937297210 */ /* 0x000fe200017fe43a */
[----:B------:R-:W-:Y:S01]  /*9020*/  IMAD R64, R64, UR6, RZ ;  /* 0x0000000640407c24 */ /* 0x000fe2000f8e02ff */
[----:B------:R-:W-:Y:S01]  /*9030*/  SEL R58, R72, R65, P0 ;  /* 0x00000041483a7207 */ /* 0x000fe20000000000 */
[----:B------:R-:W-:-:S02]  /*9040*/  IMAD.MOV R59, RZ, RZ, -R75 ;  /* 0x000000ffff3b7224 */ /* 0x000fc400078e0a4b */
[----:B------:R-:W-:Y:S02]  /*9050*/  IMAD R16, R16, UR4, RZ ;  /* 0x0000000410107c24 */ /* 0x000fe4000f8e02ff */
[C-C-:B------:R-:W-:Y:S02]  /*9060*/  IMAD R55, R82.reuse, R54, R73.reuse ;  /* 0x0000003652377224 */ /* 0x140fe400078e0249 */
[----:B------:R-:W-:Y:S01]  /*9070*/  IMAD R83, R89, UR7, R64 ;  /* 0x0000000759537c24 */ /* 0x000fe2000f8e0240 */
[----:B------:R-:W-:Y:S01]  /*9080*/  ULDC.64 UR6, c[0x0][0xbc8] ;  /* 0x0002f20000067ab9 */ /* 0x000fe20000000a00 */
[----:B------:R-:W-:Y:S02]  /*9090*/  IMAD R59, R82, R59, R73 ;  /* 0x0000003b523b7224 */ /* 0x000fe400078e0249 */
[----:B------:R-:W-:Y:S01]  /*90a0*/  IMAD R73, R75, UR5, R16 ;  /* 0x000000054b497c24 */ /* 0x000fe2000f8e0210 */
[----:B------:R-:W-:Y:S01]  /*90b0*/  SHF.R.S32.HI R16, RZ, 0x1f, R55 ;  /* 0x0000001fff107819 */ /* 0x000fe20000011437 */
[----:B------:R-:W-:Y:S01]  /*90c0*/  IMAD.IADD R47, R47, 0x1, R83 ;  /* 0x000000012f2f7824 */ /* 0x000fe200078e0253 */
[----:B------:R-:W-:Y:S01]  /*90d0*/  SHF.R.S32.HI R54, RZ, 0x1f, R59 ;  /* 0x0000001fff367819 */ /* 0x000fe2000001143b */
[----:B------:R-:W1:Y:S01]  /*90e0*/  S2UR UR5, SR_CgaCtaId ;  /* 0x00000000000579c3 */ /* 0x000e620000008800 */
[----:B------:R-:W-:-:S04]  /*90f0*/  IMAD.WIDE.U32 R40, R55, UR6, R40 ;  /* 0x0000000637287c25 */ /* 0x000fc8000f8e0028 */
[----:B------:R-:W-:Y:S01]  /*9100*/  IMAD.WIDE.U32 R46, R75, UR4, R46 ;  /* 0x000000044b2e7c25 */ /* 0x000fe2000f8e002e */
[----:B------:R-:W-:-:S03]  /*9110*/  UMOV UR4, 0x400 ;  /* 0x0000040000047882 */ /* 0x000fc60000000000 */
[----:B------:R-:W-:Y:S02]  /*9120*/  IMAD R16, R16, UR6, RZ ;  /* 0x0000000610107c24 */ /* 0x000fe4000f8e02ff */
[----:B------:R-:W-:Y:S02]  /*9130*/  IMAD.IADD R47, R47, 0x1, R73 ;  /* 0x000000012f2f7824 */ /* 0x000fe400078e0249 */
[----:B------:R-:W-:Y:S02]  /*9140*/  IMAD R54, R54, UR8, RZ ;  /* 0x0000000836367c24 */ /* 0x000fe4000f8e02ff */
[----:B------:R-:W-:Y:S01]  /*9150*/  IMAD R73, R55, UR7, R16 ;  /* 0x0000000737497c24 */ /* 0x000fe2000f8e0210 */
[----:B------:R-:W-:Y:S01]  /*9160*/  ULDC.64 UR6, c[0x0][0xba8] ;  /* 0x0002ea0000067ab9 */ /* 0x000fe20000000a00 */
[C---:B------:R-:W-:Y:S01]  /*9170*/  IMAD R75, R59.reuse, UR9, R54 ;  /* 0x000000093b4b7c24 */ /* 0x040fe2000f8e0236 */
[----:B------:R-:W-:Y:S01]  /*9180*/  LEA R84, P2, R40, UR6, 0x2 ;  /* 0x0000000628547c11 */ /* 0x000fe2000f8410ff */
[----:B------:R-:W-:Y:S01]  /*9190*/  IMAD.WIDE.U32 R46, R59, UR8, R46 ;  /* 0x000000083b2e7c25 */ /* 0x000fe2000f8e002e */
[----:B------:R-:W-:Y:S01]  /*91a0*/  SEL R54, R65, R72, P0 ;  /* 0x0000004841367207 */ /* 0x000fe20000000000 */
[----:B------:R-:W-:Y:S01]  /*91b0*/  ULDC UR6, c[0x0][0xa88] ;  /* 0x0002a20000067ab9 */ /* 0x000fe20000000800 */
[----:B------:R-:W-:Y:S01]  /*91c0*/  ULDC.64 UR8, c[0x0][0xb00] ;  /* 0x0002c00000087ab9 */ /* 0x000fe20000000a00 */
[----:B------:R-:W-:Y:S01]  /*91d0*/  IMAD.IADD R55, R41, 0x1, R73 ;  /* 0x0000000129377824 */ /* 0x000fe200078e0249 */
[----:B------:R-:W-:Y:S01]  /*91e0*/  SHFL.IDX PT, R72, R84, RZ, 0x1c1f ;  /* 0x001c1fff54487589 */ /* 0x000fe200000e0000 */
[----:B------:R-:W-:Y:S01]  /*91f0*/  IMAD.IADD R41, R47, 0x1, R75 ;  /* 0x000000012f297824 */ /* 0x000fe200078e024b */
[----:B-1----:R-:W-:Y:S01]  /*9200*/  ULEA UR4, UR5, UR4, 0x18 ;  /* 0x0000000405047291 */ /* 0x002fe2000f8ec03f */
[----:B------:R-:W-:Y:S01]  /*9210*/  IMAD R16, R82, UR6, RZ ;  /* 0x0000000652107c24 */ /* 0x000fe2000f8e02ff */
[----:B------:R-:W-:Y:S01]  /*9220*/  LEA.HI.X R47, R40, UR7, R55, 0x2, P2 ;  /* 0x00000007282f7c11 */ /* 0x000fe200090f1437 */
[----:B------:R-:W-:Y:S01]  /*9230*/  SHFL.IDX PT, R74, R84, 0x1, 0x1c1f ;  /* 0x003c1f00544a7f89 */ /* 0x000fe200000e0000 */
[C---:B------:R-:W-:Y:S01]  /*9240*/  VIADD R83, R71.reuse, 0x8 ;  /* 0x0000000847537836 */ /* 0x040fe20000000000 */
[----:B------:R-:W-:Y:S01]  /*9250*/  UIADD3 UR4, UR4, 0x29820, URZ ;  /* 0x0002982004047890 */ /* 0x000fe2000fffe03f */
[-C--:B------:R-:W-:Y:S01]  /*9260*/  ISETP.GE.OR P2, PT, R71, R16.reuse, P1 ;  /* 0x000000104700720c */ /* 0x080fe20000f46670 */
[----:B------:R-:W1:Y:S01]  /*9270*/  SHFL.IDX PT, R73, R47, RZ, 0x1c1f ;  /* 0x001c1fff2f497589 */ /* 0x000e6200000e0000 */
[C---:B------:R-:W-:Y:S01]  /*9280*/  LEA R85, P3, R46.reuse, UR8, 0x2 ;  /* 0x000000082e557c11 */ /* 0x040fe2000f8610ff */
[----:B------:R-:W-:Y:S01]  /*9290*/  UPRMT UR4, URZ, 0x654, UR4 ;  /* 0x000006543f047896 */ /* 0x000fe20008000004 */
[----:B------:R-:W-:Y:S01]  /*92a0*/  ISETP.GE.OR P1, PT, R83, R16, P1 ;  /* 0x000000105300720c */ /* 0x000fe20000f26670 */
[----:B------:R2:W4:Y:S01]  /*92b0*/  SHFL.IDX PT, R75, R47, 0x1, 0x1c1f ;  /* 0x003c1f002f4b7f89 */ /* 0x00052200000e0000 */
[----:B------:R-:W-:-:S02]  /*92c0*/  LEA.HI.X R86, R46, UR9, R41, 0x2, P3 ;  /* 0x000000092e567c11 */ /* 0x000fc400098f1429 */
[----:B------:R-:W-:Y:S01]  /*92d0*/  ISETP.GE.AND P3, PT, R71, R16, PT ;  /* 0x000000104700720c */ /* 0x000fe20003f66270 */
[----:B------:R1:W4:Y:S01]  /*92e0*/  SHFL.IDX PT, R64, R85, RZ, 0x1c1f ;  /* 0x001c1fff55407589 */ /* 0x00032200000e0000 */
[----:B---3--:R-:W-:Y:S01]  /*92f0*/  SEL R40, R44, R79, P0 ;  /* 0x0000004f2c287207 */ /* 0x008fe20000000000 */
[----:B------:R-:W-:Y:S01]  /*9300*/  IMAD.SHL.U32 R71, R70, 0x2, RZ ;  /* 0x0000000246477824 */ /* 0x000fe200078e00ff */
[----:B------:R-:W-:Y:S01]  /*9310*/  SYNCS.ARRIVE.TRANS64.RED.A1T0 RZ, [UR4], RZ ;  /* 0x000000ffffff79a7 */ /* 0x000fe20008100404 */
[----:B------:R3:W3:Y:S01]  /*9320*/  SHFL.IDX PT, R65, R86, RZ, 0x1c1f ;  /* 0x001c1fff56417589 */ /* 0x0006e200000e0000 */
[----:B------:R-:W-:Y:S02]  /*9330*/  SEL R41, R45, R78, P0 ;  /* 0x0000004e2d297207 */ /* 0x000fe40000000000 */
[----:B0-----:R-:W-:Y:S02]  /*9340*/  SEL R46, R48, R81, P0 ;  /* 0x00000051302e7207 */ /* 0x001fe40000000000 */
[----:B--2---:R-:W-:-:S02]  /*9350*/  SEL R47, R49, R80, P0 ;  /* 0x00000050312f7207 */ /* 0x004fc40000000000 */
[----:B------:R-:W-:Y:S02]  /*9360*/  SEL R55, R76, R77, P0 ;  /* 0x0000004d4c377207 */ /* 0x000fe40000000000 */
[----:B------:R-:W-:Y:S02]  /*9370*/  SEL R59, R77, R76, P0 ;  /* 0x0000004c4d3b7207 */ /* 0x000fe40000000000 */
[----:B------:R-:W-:Y:S01]  /*9380*/  SEL R44, R79, R44, P0 ;  /* 0x0000002c4f2c7207 */ /* 0x000fe20000000000 */
[----:B-1----:R0:W-:Y:S01]  /*9390*/  @!P2 ST.E desc[UR38][R72.64], R0 ;  /* 0x000000004800a985 */ /* 0x0021e2000c101926 */
[----:B------:R-:W-:Y:S02]  /*93a0*/  SEL R45, R78, R45, P0 ;  /* 0x0000002d4e2d7207 */ /* 0x000fe40000000000 */
[----:B------:R-:W-:Y:S01]  /*93b0*/  SEL R48, R81, R48, P0 ;  /* 0x0000003051307207 */ /* 0x000fe20000000000 */
[----:B----4-:R0:W-:Y:S01]  /*93c0*/  @!P1 ST.E desc[UR38][R74.64], R4 ;  /* 0x000000044a009985 */ /* 0x0101e2000c101926 */
[----:B------:R-:W-:Y:S01]  /*93d0*/  SEL R49, R80, R49, P0 ;  /* 0x0000003150317207 */ /* 0x000fe20000000000 */
[----:B------:R-:W-:Y:S06]  /*93e0*/  @P3 BRA `(.L_x_37) ;  /* 0x0000000400783947 */ /* 0x000fec0003800000 */
[C---:B0-----:R-:W-:Y:S01]  /*93f0*/  VIADD R0, R71.reuse, 0x8 ;  /* 0x0000000847007836 */ /* 0x041fe20000000000 */
[----:B------:R-:W-:Y:S01]  /*9400*/  ULDC UR4, c[0x0][0xac8] ;  /* 0x0002b20000047ab9 */ /* 0x000fe20000000800 */
[C---:B------:R-:W-:Y:S01]  /*9410*/  VIADD R70, R71.reuse, 0x10 ;  /* 0x0000001047467836 */ /* 0x040fe20000000000 */
[C---:B------:R-:W-:Y:S01]  /*9420*/  ISETP.GE.AND P2, PT, R71.reuse, UR4, PT ;  /* 0x0000000447007c0c */ /* 0x040fe2000bf46270 */
[C---:B------:R-:W-:Y:S01]  /*9430*/  VIADD R78, R71.reuse, 0x18 ;  /* 0x00000018474e7836 */ /* 0x040fe20000000000 */
[----:B------:R-:W-:Y:S01]  /*9440*/  ISETP.GE.AND P3, PT, R0, UR4, PT ;  /* 0x0000000400007c0c */ /* 0x000fe2000bf66270 */
[C---:B------:R-:W-:Y:S01]  /*9450*/  VIADD R79, R71.reuse, 0x20 ;  /* 0x00000020474f7836 */ /* 0x040fe20000000000 */
[----:B------:R-:W-:Y:S01]  /*9460*/  ISETP.GE.AND P4, PT, R70, UR4, PT ;  /* 0x0000000446007c0c */ /* 0x000fe2000bf86270 */
[----:B------:R-:W-:Y:S01]  /*9470*/  VIADD R80, R71, 0x38 ;  /* 0x0000003847507836 */ /* 0x000fe20000000000 */
[----:B------:R-:W-:-:S04]  /*9480*/  ISETP.GE.AND P1, PT, R78, UR4, PT ;  /* 0x000000044e007c0c */ /* 0x000fc8000bf26270 */
[----:B------:R-:W-:-:S03]  /*9490*/  ISETP.GE.AND P5, PT, R80, UR4, PT ;  /* 0x0000000450007c0c */ /* 0x000fc6000bfa6270 */
[C-C-:B---3--:R-:W-:Y:S02]  /*94a0*/  @!P2 IMAD.WIDE R72, R71.reuse, 0x4, R64.reuse ;  /* 0x000000044748a825 */ /* 0x148fe400078e0240 */
[----:B------:R-:W-:Y:S02]  /*94b0*/  @!P3 LEA.HI R0, R0, R0, RZ, 0x1 ;  /* 0x000000000000b211 */ /* 0x000fe400078f08ff */
[----:B------:R-:W-:Y:S01]  /*94c0*/  @!P4 LEA.HI R70, R70, R70, RZ, 0x1 ;  /* 0x000000464646c211 */ /* 0x000fe200078f08ff */
[----:B------:R0:W-:Y:S01]  /*94d0*/  @!P2 ST.E.64 desc[UR38][R72.64], R8 ;  /* 0x000000084800a985 */ /* 0x0001e2000c101b26 */
[----:B------:R-:W-:Y:S01]  /*94e0*/  @!P3 LOP3.LUT R75, R0, 0xfffffffe, RZ, 0xc0, !PT ;  /* 0xfffffffe004bb812 */ /* 0x000fe200078ec0ff */
[----:B------:R-:W-:Y:S01]  /*94f0*/  VIADD R0, R71, 0x28 ;  /* 0x0000002847007836 */ /* 0x000fe20000000000 */
[----:B------:R-:W-:Y:S02]  /*9500*/  @!P1 LEA.HI R78, R78, R78, RZ, 0x1 ;  /* 0x0000004e4e4e9211 */ /* 0x000fe400078f08ff */
[----:B------:R-:W-:Y:S01]  /*9510*/  @!P4 LOP3.LUT R77, R70, 0xfffffffe, RZ, 0xc0, !PT ;  /* 0xfffffffe464dc812 */ /* 0x000fe200078ec0ff */
[----:B------:R-:W-:Y:S01]  /*9520*/  @!P3 IMAD.WIDE R74, R75, 0x4, R64 ;  /* 0x000000044b4ab825 */ /* 0x000fe200078e0240 */
[----:B------:R-:W-:-:S02]  /*9530*/  ISETP.GE.AND P2, PT, R79, UR4, PT ;  /* 0x000000044f007c0c */ /* 0x000fc4000bf46270 */
[----:B------:R-:W-:Y:S01]  /*9540*/  @!P5 LEA.HI R80, R80, R80, RZ, 0x1 ;  /* 0x000000505050d211 */ /* 0x000fe200078f08ff */
[----:B------:R-:W-:Y:S01]  /*9550*/  VIADD R70, R71, 0x30 ;  /* 0x0000003047467836 */ /* 0x000fe20000000000 */
[----:B------:R1:W-:Y:S01]  /*9560*/  @!P3 ST.E.64 desc[UR38][R74.64], R6 ;  /* 0x000000064a00b985 */ /* 0x0003e2000c101b26 */
[----:B------:R-:W-:Y:S01]  /*9570*/  @!P4 IMAD.WIDE R76, R77, 0x4, R64 ;  /* 0x000000044d4cc825 */ /* 0x000fe200078e0240 */
[----:B------:R-:W-:Y:S02]  /*9580*/  ISETP.GE.AND P3, PT, R0, UR4, PT ;  /* 0x0000000400007c0c */ /* 0x000fe4000bf66270 */
[----:B0-----:R-:W-:Y:S01]  /*9590*/  @!P1 LOP3.LUT R9, R78, 0xfffffffe, RZ, 0xc0, !PT ;  /* 0xfffffffe4e099812 */ /* 0x001fe200078ec0ff */
[C---:B------:R-:W-:Y:S01]  /*95a0*/  VIADD R72, R71.reuse, 0x40 ;  /* 0x0000004047487836 */ /* 0x040fe20000000000 */
[----:B------:R-:W-:Y:S01]  /*95b0*/  ISETP.GE.AND P6, PT, R70, UR4, PT ;  /* 0x0000000446007c0c */ /* 0x000fe2000bfc6270 */
[----:B------:R-:W-:Y:S01]  /*95c0*/  VIADD R78, R71, 0x48 ;  /* 0x00000048474e7836 */ /* 0x000fe20000000000 */
[----:B------:R0:W-:Y:S01]  /*95d0*/  @!P4 ST.E.64 desc[UR38][R76.64], R10 ;  /* 0x0000000a4c00c985 */ /* 0x0001e2000c101b26 */
[----:B------:R-:W-:-:S02]  /*95e0*/  @!P2 LEA.HI R79, R79, R79, RZ, 0x1 ;  /* 0x0000004f4f4fa211 */ /* 0x000fc400078f08ff */
[----:B------:R-:W-:Y:S01]  /*95f0*/  ISETP.GE.AND P4, PT, R72, UR4, PT ;  /* 0x0000000448007c0c */ /* 0x000fe2000bf86270 */
[--C-:B-1----:R-:W-:Y:S01]  /*9600*/  @!P1 IMAD.WIDE R6, R9, 0x4, R64.reuse ;  /* 0x0000000409069825 */ /* 0x102fe200078e0240 */
[----:B------:R-:W-:Y:S02]  /*9610*/  @!P2 LOP3.LUT R9, R79, 0xfffffffe, RZ, 0xc0, !PT ;  /* 0xfffffffe4f09a812 */ /* 0x000fe400078ec0ff */
[----:B------:R-:W-:Y:S02]  /*9620*/  @!P3 LEA.HI R0, R0, R0, RZ, 0x1 ;  /* 0x000000000000b211 */ /* 0x000fe400078f08ff */
[----:B------:R1:W-:Y:S01]  /*9630*/  @!P1 ST.E.64 desc[UR38][R6.64], R14 ;  /* 0x0000000e06009985 */ /* 0x0003e2000c101b26 */
[----:B------:R-:W-:Y:S01]  /*9640*/  ISETP.GE.AND P1, PT, R78, UR4, PT ;  /* 0x000000044e007c0c */ /* 0x000fe2000bf26270 */
[--C-:B------:R-:W-:Y:S01]  /*9650*/  @!P2 IMAD.WIDE R8, R9, 0x4, R64.reuse ;  /* 0x000000040908a825 */ /* 0x100fe200078e0240 */
[----:B------:R-:W-:Y:S02]  /*9660*/  @!P6 LEA.HI R70, R70, R70, RZ, 0x1 ;  /* 0x000000464646e211 */ /* 0x000fe400078f08ff */
[----:B0-----:R-:W-:Y:S01]  /*9670*/  @!P3 LOP3.LUT R11, R0, 0xfffffffe, RZ, 0xc0, !PT ;  /* 0xfffffffe000bb812 */ /* 0x001fe200078ec0ff */
[----:B------:R-:W-:Y:S01]  /*9680*/  VIADD R0, R71, 0x50 ;  /* 0x0000005047007836 */ /* 0x000fe20000000000 */
[----:B------:R-:W-:Y:S01]  /*9690*/  @!P6 LOP3.LUT R73, R70, 0xfffffffe, RZ, 0xc0, !PT ;  /* 0xfffffffe4649e812 */ /* 0x000fe200078ec0ff */
[----:B------:R0:W-:Y:S01]  /*96a0*/  @!P2 ST.E.64 desc[UR38][R8.64], R12 ;  /* 0x0000000c0800a985 */ /* 0x0001e2000c101b26 */
[----:B------:R-:W-:Y:S01]  /*96b0*/  @!P4 LEA.HI R72, R72, R72, RZ, 0x1 ;  /* 0x000000484848c211 */ /* 0x000fe200078f08ff */
[----:B------:R-:W-:-:S04]  /*96c0*/  @!P3 IMAD.WIDE R10, R11, 0x4, R64 ;  /* 0x000000040b0ab825 */ /* 0x000fc800078e0240 */
[----:B------:R-:W-:Y:S01]  /*96d0*/  @!P1 LEA.HI R78, R78, R78, RZ, 0x1 ;  /* 0x0000004e4e4e9211 */ /* 0x000fe200078f08ff */
[----:B-1----:R-:W-:Y:S01]  /*96e0*/  @!P6 IMAD.WIDE R6, R73, 0x4, R64 ;  /* 0x000000044906e825 */ /* 0x002fe200078e0240 */
[----:B------:R-:W-:Y:S01]  /*96f0*/  @!P5 LOP3.LUT R15, R80, 0xfffffffe, RZ, 0xc0, !PT ;  /* 0xfffffffe500fd812 */ /* 0x000fe200078ec0ff */
[----:B------:R1:W-:Y:S01]  /*9700*/  @!P3 ST.E.64 desc[UR38][R10.64], R22 ;  /* 0x000000160a00b985 */ /* 0x0003e2000c101b26 */
[----:B------:R-:W-:-:S03]  /*9710*/  @!P4 LOP3.LUT R73, R72, 0xfffffffe, RZ, 0xc0, !PT ;  /* 0xfffffffe4849c812 */ /* 0x000fc600078ec0ff */
[--C-:B------:R-:W-:Y:S01]  /*9720*/  @!P5 IMAD.WIDE R14, R15, 0x4, R64.reuse ;  /* 0x000000040f0ed825 */ /* 0x100fe200078e0240 */
[----:B0-----:R-:W-:Y:S01]  /*9730*/  @!P1 LOP3.LUT R13, R78, 0xfffffffe, RZ, 0xc0, !PT ;  /* 0xfffffffe4e0d9812 */ /* 0x001fe200078ec0ff */
[----:B------:R0:W-:Y:S02]  /*9740*/  @!P6 ST.E.64 desc[UR38][R6.64], R20 ;  /* 0x000000140600e985 */ /* 0x0001e4000c101b26 */
[--C-:B------:R-:W-:Y:S02]  /*9750*/  @!P4 IMAD.WIDE R8, R73, 0x4, R64.reuse ;  /* 0x000000044908c825 */ /* 0x100fe400078e0240 */
[----:B------:R-:W-:Y:S02]  /*9760*/  @!P5 ST.E.64 desc[UR38][R14.64], R24 ;  /* 0x000000180e00d985 */ /* 0x000fe4000c101b26 */
[----:B------:R-:W-:Y:S02]  /*9770*/  VIADD R12, R71, 0x58 ;  /* 0x00000058470c7836 */ /* 0x000fe40000000000 */
[----:B-1----:R-:W-:Y:S01]  /*9780*/  @!P1 IMAD.WIDE R10, R13, 0x4, R64 ;  /* 0x000000040d0a9825 */ /* 0x002fe200078e0240 */
[----:B------:R1:W-:Y:S02]  /*9790*/  @!P4 ST.E.64 desc[UR38][R8.64], R28 ;  /* 0x0000001c0800c985 */ /* 0x0003e4000c101b26 */
[----:B------:R-:W-:Y:S01]  /*97a0*/  ISETP.GE.AND P2, PT, R12, UR4, PT ;  /* 0x000000040c007c0c */ /* 0x000fe2000bf46270 */
[C---:B------:R-:W-:Y:S01]  /*97b0*/  VIADD R13, R71.reuse, 0x60 ;  /* 0x00000060470d7836 */ /* 0x040fe20000000000 */
[----:B------:R2:W-:Y:S01]  /*97c0*/  @!P1 ST.E.64 desc[UR38][R10.64], R30 ;  /* 0x0000001e0a009985 */ /* 0x0005e2000c101b26 */
[C---:B------:R-:W-:Y:S01]  /*97d0*/  VIADD R22, R71.reuse, 0x68 ;  /* 0x0000006847167836 */ /* 0x040fe20000000000 */
[----:B------:R-:W-:Y:S01]  /*97e0*/  ISETP.GE.AND P1, PT, R0, UR4, PT ;  /* 0x0000000400007c0c */ /* 0x000fe2000bf26270 */
[----:B0-----:R-:W-:Y:S01]  /*97f0*/  VIADD R7, R71, 0x78 ;  /* 0x0000007847077836 */ /* 0x001fe20000000000 */
[----:B------:R-:W-:Y:S01]  /*9800*/  ISETP.GE.AND P3, PT, R13, UR4, PT ;  /* 0x000000040d007c0c */ /* 0x000fe2000bf66270 */
[----:B------:R-:W-:Y:S01]  /*9810*/  VIADD R6, R71, 0x70 ;  /* 0x0000007047067836 */ /* 0x000fe20000000000 */
[----:B------:R-:W-:-:S02]  /*9820*/  ISETP.GE.AND P4, PT, R22, UR4, PT ;  /* 0x0000000416007c0c */ /* 0x000fc4000bf86270 */
[----:B------:R-:W-:Y:S02]  /*9830*/  ISETP.GE.AND P6, PT, R7, UR4, PT ;  /* 0x0000000407007c0c */ /* 0x000fe4000bfc6270 */
[----:B------:R-:W-:Y:S02]  /*9840*/  ISETP.GE.AND P5, PT, R6, UR4, PT ;  /* 0x0000000406007c0c */ /* 0x000fe4000bfa6270 */
[----:B------:R-:W-:-:S03]  /*9850*/  @!P2 LEA.HI R12, R12, R12, RZ, 0x1 ;  /* 0x0000000c0c0ca211 */ /* 0x000fc600078f08ff */
[----:B------:R-:W-:Y:S02]  /*9860*/  @!P1 LEA.HI R0, R0, R0, RZ, 0x1 ;  /* 0x0000000000009211 */ /* 0x000fe400078f08ff */
[----:B------:R-:W-:Y:S02]  /*9870*/  @!P3 LEA.HI R13, R13, R13, RZ, 0x1 ;  /* 0x0000000d0d0db211 */ /* 0x000fe400078f08ff */
[----:B------:R-:W-:Y:S02]  /*9880*/  @!P4 LEA.HI R22, R22, R22, RZ, 0x1 ;  /* 0x000000161616c211 */ /* 0x000fe400078f08ff */
[----:B-1----:R-:W-:Y:S02]  /*9890*/  @!P6 LEA.HI R8, R7, R7, RZ, 0x1 ;  /* 0x000000070708e211 */ /* 0x002fe400078f08ff */
[----:B------:R-:W-:Y:S02]  /*98a0*/  @!P5 LEA.HI R6, R6, R6, RZ, 0x1 ;  /* 0x000000060606d211 */ /* 0x000fe400078f08ff */
[----:B------:R-:W-:-:S02]  /*98b0*/  @!P1 LOP3.LUT R7, R0, 0xfffffffe, RZ, 0xc0, !PT ;  /* 0xfffffffe00079812 */ /* 0x000fc400078ec0ff */
[----:B------:R-:W-:Y:S02]  /*98c0*/  @!P2 LOP3.LUT R9, R12, 0xfffffffe, RZ, 0xc0, !PT ;  /* 0xfffffffe0c09a812 */ /* 0x000fe400078ec0ff */
[----:B--2---:R-:W-:Y:S02]  /*98d0*/  @!P3 LOP3.LUT R11, R13, 0xfffffffe, RZ, 0xc0, !PT ;  /* 0xfffffffe0d0bb812 */ /* 0x004fe400078ec0ff */
[----:B------:R-:W-:Y:S02]  /*98e0*/  @!P4 LOP3.LUT R13, R22, 0xfffffffe, RZ, 0xc0, !PT ;  /* 0xfffffffe160dc812 */ /* 0x000fe400078ec0ff */
[----:B------:R-:W-:Y:S01]  /*98f0*/  @!P5 LOP3.LUT R15, R6, 0xfffffffe, RZ, 0xc0, !PT ;  /* 0xfffffffe060fd812 */ /* 0x000fe200078ec0ff */
[----:B------:R-:W-:Y:S01]  /*9900*/  @!P1 IMAD.WIDE R6, R7, 0x4, R64 ;  /* 0x0000000407069825 */ /* 0x000fe200078e0240 */
[----:B------:R-:W-:-:S03]  /*9910*/  @!P6 LOP3.LUT R21, R8, 0xfffffffe, RZ, 0xc0, !PT ;  /* 0xfffffffe0815e812 */ /* 0x000fc600078ec0ff */
[--C-:B------:R-:W-:Y:S01]  /*9920*/  @!P2 IMAD.WIDE R8, R9, 0x4, R64.reuse ;  /* 0x000000040908a825 */ /* 0x100fe200078e0240 */
[----:B------:R1:W-:Y:S03]  /*9930*/  @!P1 ST.E.64 desc[UR38][R6.64], R18 ;  /* 0x0000001206009985 */ /* 0x0003e6000c101b26 */
[--C-:B------:R-:W-:Y:S01]  /*9940*/  @!P3 IMAD.WIDE R10, R11, 0x4, R64.reuse ;  /* 0x000000040b0ab825 */ /* 0x100fe200078e0240 */
[----:B------:R1:W-:Y:S03]  /*9950*/  @!P2 ST.E.64 desc[UR38][R8.64], R26 ;  /* 0x0000001a0800a985 */ /* 0x0003e6000c101b26 */
[--C-:B------:R-:W-:Y:S01]  /*9960*/  @!P4 IMAD.WIDE R12, R13, 0x4, R64.reuse ;  /* 0x000000040d0cc825 */ /* 0x100fe200078e0240 */
[----:B------:R1:W-:Y:S03]  /*9970*/  @!P3 ST.E.64 desc[UR38][R10.64], R32 ;  /* 0x000000200a00b985 */ /* 0x0003e6000c101b26 */
[--C-:B------:R-:W-:Y:S01]  /*9980*/  @!P5 IMAD.WIDE R14, R15, 0x4, R64.reuse ;  /* 0x000000040f0ed825 */ /* 0x100fe200078e0240 */
[----:B------:R1:W-:Y:S03]  /*9990*/  @!P4 ST.E.64 desc[UR38][R12.64], R34 ;  /* 0x000000220c00c985 */ /* 0x0003e6000c101b26 */
[----:B------:R-:W-:Y:S01]  /*99a0*/  @!P6 IMAD.WIDE R64, R21, 0x4, R64 ;  /* 0x000000041540e825 */ /* 0x000fe200078e0240 */
[----:B------:R1:W-:Y:S04]  /*99b0*/  @!P5 ST.E.64 desc[UR38][R14.64], R54 ;  /* 0x000000360e00d985 */ /* 0x0003e8000c101b26 */
[----:B------:R1:W-:Y:S02]  /*99c0*/  @!P6 ST.E.64 desc[UR38][R64.64], R58 ;  /* 0x0000003a4000e985 */ /* 0x0003e4000c101b26 */
.L_x_37:
[----:B------:R-:W-:Y:S05]  /*99d0*/  BSYNC B0 ;  /* 0x0000000000007941 */ /* 0x000fea0003800000 */
.L_x_36:
[----:B------:R-:W-:Y:S01]  /*99e0*/  ISETP.GE.AND P1, PT, R83, R16, PT ;  /* 0x000000105300720c */ /* 0x000fe20003f26270 */
[----:B-1----:R1:W2:Y:S01]  /*99f0*/  SHFL.IDX PT, R27, R86, 0x1, 0x1c1f ;  /* 0x003c1f00561b7f89 */ /* 0x0022a200000e0000 */
[----:B------:R-:W-:Y:S02]  /*9a00*/  SEL R14, R68, R69, P0 ;  /* 0x00000045440e7207 */ /* 0x000fe40000000000 */
[----:B------:R-:W-:Y:S01]  /*9a10*/  SEL R18, R62, R63, P0 ;  /* 0x0000003f3e127207 */ /* 0x000fe20000000000 */
[----:B------:R1:W4:Y:S01]  /*9a20*/  SHFL.IDX PT, R26, R85, 0x1, 0x1c1f ;  /* 0x003c1f00551a7f89 */ /* 0x00032200000e0000 */
        /* <DEDUP_REMOVED lines=18> */
[----:B0-----:R-:W-:Y:S02]  /*9b50*/  SEL R4, R17, R38, P0 ;  /* 0x0000002611047207 */ /* 0x001fe40000000000 */
[----:B------:R-:W-:Y:S01]  /*9b60*/  SEL R2, R38, R17, P0 ;  /* 0x0000001126027207 */ /* 0x000fe20000000000 */
[----:B-12-4-:R-:W-:Y:S06]  /*9b70*/  @P1 BRA `(.L_x_10) ;  /* 0x0000003c00f41947 */ /* 0x016fec0003800000 */
[C---:B------:R-:W-:Y:S01]  /*9b80*/  VIADD R0, R71.reuse, 0x8 ;  /* 0x0000000847007836 */ /* 0x040fe20000000000 */
        /* <DEDUP_REMOVED lines=8> */
[----:B------:R-:W-:Y:S01]  /*9c10*/  ISETP.GE.AND P2, PT, R11, UR4, PT ;  /* 0x000000040b007c0c */ /* 0x000fe2000bf46270 */
[C---:B------:R-:W-:Y:S01]  /*9c20*/  VIADD R17, R71.reuse, 0x30 ;  /* 0x0000003047117836 */ /* 0x040fe20000000000 */
[----:B------:R-:W-:Y:S01]  /*9c30*/  ISETP.GE.AND P3, PT, R12, UR4, PT ;  /* 0x000000040c007c0c */ /* 0x000fe2000bf66270 */
[----:B------:R-:W-:Y:S01]  /*9c40*/  VIADD R28, R71, 0x38 ;  /* 0x00000038471c7836 */ /* 0x000fe20000000000 */
[----:B------:R-:W-:-:S03]  /*9c50*/  ISETP.GE.AND P5, PT, R16, UR4, PT ;  /* 0x0000000410007c0c */ /* 0x000fc6000bfa6270 */
[--C-:B------:R-:W-:Y:S02]  /*9c60*/  @!P0 IMAD.WIDE R6, R71, 0x4, R26.reuse ;  /* 0x0000000447068825 */ /* 0x100fe400078e021a */
[----:B------:R-:W-:Y:S02]  /*9c70*/  @!P4 LEA.HI R0, R0, R0, RZ, 0x1 ;  /* 0x000000000000c211 */ /* 0x000fe400078f08ff */
[----:B------:R-:W-:Y:S01]  /*9c80*/  @!P1 LEA.HI R10, R10, R10, RZ, 0x1 ;  /* 0x0000000a0a0a9211 */ /* 0x000fe200078f08ff */
[----:B------:R0:W-:Y:S01]  /*9c90*/  @!P0 ST.E.64 desc[UR38][R6.64], R40 ;  /* 0x0000002806008985 */ /* 0x0001e2000c101b26 */
[----:B------:R-:W-:Y:S02]  /*9ca0*/  @!P4 LOP3.LUT R9, R0, 0xfffffffe, RZ, 0xc0, !PT ;  /* 0xfffffffe0009c812 */ /* 0x000fe400078ec0ff */
[----:B------:R-:W-:Y:S02]  /*9cb0*/  ISETP.GE.AND P0, PT, R28, UR4, PT ;  /* 0x000000041c007c0c */ /* 0x000fe4000bf06270 */
[----:B------:R-:W-:Y:S01]  /*9cc0*/  @!P2 LEA.HI R0, R11, R11, RZ, 0x1 ;  /* 0x0000000b0b00a211 */ /* 0x000fe200078f08ff */
[----:B------:R-:W-:Y:S01]  /*9cd0*/  @!P4 IMAD.WIDE R8, R9, 0x4, R26 ;  /* 0x000000040908c825 */ /* 0x000fe200078e021a */
[----:B------:R-:W-:-:S02]  /*9ce0*/  @!P1 LOP3.LUT R11, R10, 0xfffffffe, RZ, 0xc0, !PT ;  /* 0xfffffffe0a0b9812 */ /* 0x000fc400078ec0ff */
[----:B------:R-:W-:Y:S01]  /*9cf0*/  @!P2 LOP3.LUT R13, R0, 0xfffffffe, RZ, 0xc0, !PT ;  /* 0xfffffffe000da812 */ /* 0x000fe200078ec0ff */
[----:B------:R-:W-:Y:S01]  /*9d00*/  VIADD R0, R71, 0x40 ;  /* 0x0000004047007836 */ /* 0x000fe20000000000 */
[----:B------:R1:W-:Y:S01]  /*9d10*/  @!P4 ST.E.64 desc[UR38][R8.64], R44 ;  /* 0x0000002c0800c985 */ /* 0x0003e2000c101b26 */
[----:B------:R-:W-:Y:S02]  /*9d20*/  ISETP.GE.AND P4, PT, R17, UR4, PT ;  /* 0x0000000411007c0c */ /* 0x000fe4000bf86270 */
[----:B------:R-:W-:Y:S01]  /*9d30*/  @!P3 LEA.HI R12, R12, R12, RZ, 0x1 ;  /* 0x0000000c0c0cb211 */ /* 0x000fe200078f08ff */
[--C-:B0-----:R-:W-:Y:S01]  /*9d40*/  @!P1 IMAD.WIDE R6, R11, 0x4, R26.reuse ;  /* 0x000000040b069825 */ /* 0x101fe200078e021a */
[----:B------:R-:W-:Y:S02]  /*9d50*/  @!P5 LEA.HI R16, R16, R16, RZ, 0x1 ;  /* 0x000000101010d211 */ /* 0x000fe400078f08ff */
[----:B------:R-:W-:Y:S02]  /*9d60*/  @!P3 LOP3.LUT R11, R12, 0xfffffffe, RZ, 0xc0, !PT ;  /* 0xfffffffe0c0bb812 */ /* 0x000fe400078ec0ff */
[----:B------:R-:W-:Y:S01]  /*9d70*/  @!P0 LEA.HI R28, R28, R28, RZ, 0x1 ;  /* 0x0000001c1c1c8211 */ /* 0x000fe200078f08ff */
[----:B------:R0:W-:Y:S01]  /*9d80*/  @!P1 ST.E.64 desc[UR38][R6.64], R46 ;  /* 0x0000002e06009985 */ /* 0x0001e2000c101b26 */
[----:B------:R-:W-:Y:S01]  /*9d90*/  ISETP.GE.AND P1, PT, R0, UR4, PT ;  /* 0x0000000400007c0c */ /* 0x000fe2000bf26270 */
[----:B------:R-:W-:Y:S01]  /*9da0*/  @!P3 IMAD.WIDE R10, R11, 0x4, R26 ;  /* 0x000000040b0ab825 */ /* 0x000fe200078e021a */
[----:B------:R-:W-:-:S02]  /*9db0*/  @!P0 LOP3.LUT R29, R28, 0xfffffffe, RZ, 0xc0, !PT ;  /* 0xfffffffe1c1d8812 */ /* 0x000fc400078ec0ff */
[----:B------:R-:W-:Y:S01]  /*9dc0*/  @!P4 LEA.HI R17, R17, R17, RZ, 0x1 ;  /* 0x000000111111c211 */ /* 0x000fe200078f08ff */
[--C-:B-1----:R-:W-:Y:S01]  /*9dd0*/  @!P2 IMAD.WIDE R8, R13, 0x4, R26.reuse ;  /* 0x000000040d08a825 */ /* 0x102fe200078e021a */
[----:B------:R-:W-:Y:S02]  /*9de0*/  @!P5 LOP3.LUT R13, R16, 0xfffffffe, RZ, 0xc0, !PT ;  /* 0xfffffffe100dd812 */ /* 0x000fe400078ec0ff */
[----:B------:R-:W-:Y:S01]  /*9df0*/  @!P4 LOP3.LUT R17, R17, 0xfffffffe, RZ, 0xc0, !PT ;  /* 0xfffffffe1111c812 */ /* 0x000fe200078ec0ff */
[----:B------:R-:W-:Y:S01]  /*9e00*/  VIADD R16, R71, 0x48 ;  /* 0x0000004847107836 */ /* 0x000fe20000000000 */
[----:B------:R1:W-:Y:S01]  /*9e10*/  @!P2 ST.E.64 desc[UR38][R8.64], R48 ;  /* 0x000000300800a985 */ /* 0x0003e2000c101b26 */
[--C-:B------:R-:W-:Y:S02]  /*9e20*/  @!P5 IMAD.WIDE R12, R13, 0x4, R26.reuse ;  /* 0x000000040d0cd825 */ /* 0x100fe400078e021a */
[----:B------:R-:W-:Y:S01]  /*9e30*/  @!P1 LEA.HI R0, R0, R0, RZ, 0x1 ;  /* 0x0000000000009211 */ /* 0x000fe200078f08ff */
[----:B------:R2:W-:Y:S01]  /*9e40*/  @!P3 ST.E.64 desc[UR38][R10.64], R14 ;  /* 0x0000000e0a00b985 */ /* 0x0005e2000c101b26 */
[----:B0-----:R-:W-:Y:S01]  /*9e50*/  @!P4 IMAD.WIDE R6, R17, 0x4, R26 ;  /* 0x000000041106c825 */ /* 0x001fe200078e021a */
[----:B------:R-:W-:-:S02]  /*9e60*/  ISETP.GE.AND P2, PT, R16, UR4, PT ;  /* 0x0000000410007c0c */ /* 0x000fc4000bf46270 */
[----:B------:R0:W-:Y:S04]  /*9e70*/  @!P5 ST.E.64 desc[UR38][R12.64], R68 ;  /* 0x000000440c00d985 */ /* 0x0001e8000c101b26 */
[----:B------:R-:W-:Y:S01]  /*9e80*/  @!P4 ST.E.64 desc[UR38][R6.64], R18 ;  /* 0x000000120600c985 */ /* 0x000fe2000c101b26 */
[----:B-1----:R-:W-:-:S04]  /*9e90*/  @!P0 IMAD.WIDE R8, R29, 0x4, R26 ;  /* 0x000000041d088825 */ /* 0x002fc800078e021a */
[C---:B--2---:R-:W-:Y:S01]  /*9ea0*/  VIADD R10, R71.reuse, 0x50 ;  /* 0x00000050470a7836 */ /* 0x044fe20000000000 */
[----:B------:R1:W-:Y:S01]  /*9eb0*/  @!P0 ST.E.64 desc[UR38][R8.64], R62 ;  /* 0x0000003e08008985 */ /* 0x0003e2000c101b26 */
[C---:B------:R-:W-:Y:S01]  /*9ec0*/  VIADD R14, R71.reuse, 0x68 ;  /* 0x00000068470e7836 */ /* 0x040fe20000000000 */
[----:B------:R-:W-:Y:S01]  /*9ed0*/  @!P2 LEA.HI R16, R16, R16, RZ, 0x1 ;  /* 0x000000101010a211 */ /* 0x000fe200078f08ff */
[C---:B0-----:R-:W-:Y:S01]  /*9ee0*/  VIADD R12, R71.reuse, 0x58 ;  /* 0x00000058470c7836 */ /* 0x041fe20000000000 */
[----:B------:R-:W-:Y:S01]  /*9ef0*/  ISETP.GE.AND P3, PT, R10, UR4, PT ;  /* 0x000000040a007c0c */ /* 0x000fe2000bf66270 */
[C---:B------:R-:W-:Y:S01]  /*9f00*/  VIADD R13, R71.reuse, 0x60 ;  /* 0x00000060470d7836 */ /* 0x040fe20000000000 */
[----:B------:R-:W-:Y:S01]  /*9f10*/  ISETP.GE.AND P5, PT, R14, UR4, PT ;  /* 0x000000040e007c0c */ /* 0x000fe2000bfa6270 */
[C---:B------:R-:W-:Y:S01]  /*9f20*/  VIADD R15, R71.reuse, 0x70 ;  /* 0x00000070470f7836 */ /* 0x040fe20000000000 */
[----:B------:R-:W-:Y:S01]  /*9f30*/  ISETP.GE.AND P0, PT, R12, UR4, PT ;  /* 0x000000040c007c0c */ /* 0x000fe2000bf06270 */
[----:B------:R-:W-:Y:S01]  /*9f40*/  VIADD R71, R71, 0x78 ;  /* 0x0000007847477836 */ /* 0x000fe20000000000 */
[----:B------:R-:W-:-:S02]  /*9f50*/  ISETP.GE.AND P4, PT, R13, UR4, PT ;  /* 0x000000040d007c0c */ /* 0x000fc4000bf86270 */
[----:B------:R-:W-:Y:S02]  /*9f60*/  ISETP.GE.AND P6, PT, R15, UR4, PT ;  /* 0x000000040f007c0c */ /* 0x000fe4000bfc6270 */
[----:B------:R-:W-:Y:S02]  /*9f70*/  @!P1 LOP3.LUT R11, R0, 0xfffffffe, RZ, 0xc0, !PT ;  /* 0xfffffffe000b9812 */ /* 0x000fe400078ec0ff */
[----:B-1----:R-:W-:Y:S02]  /*9f80*/  @!P2 LOP3.LUT R9, R16, 0xfffffffe, RZ, 0xc0, !PT ;  /* 0xfffffffe1009a812 */ /* 0x002fe400078ec0ff */
[----:B------:R-:W-:Y:S01]  /*9f90*/  @!P3 LEA.HI R10, R10, R10, RZ, 0x1 ;  /* 0x0000000a0a0ab211 */ /* 0x000fe200078f08ff */
[--C-:B------:R-:W-:Y:S01]  /*9fa0*/  @!P1 IMAD.WIDE R6, R11, 0x4, R26.reuse ;  /* 0x000000040b069825 */ /* 0x100fe200078e021a */
[----:B------:R-:W-:Y:S02]  /*9fb0*/  @!P5 LEA.HI R14, R14, R14, RZ, 0x1 ;  /* 0x0000000e0e0ed211 */ /* 0x000fe400078f08ff */
[----:B------:R-:W-:Y:S01]  /*9fc0*/  @!P0 LEA.HI R12, R12, R12, RZ, 0x1 ;  /* 0x0000000c0c0c8211 */ /* 0x000fe200078f08ff */
[----:B------:R-:W-:Y:S01]  /*9fd0*/  @!P2 IMAD.WIDE R8, R9, 0x4, R26 ;  /* 0x000000040908a825 */ /* 0x000fe200078e021a */
[----:B------:R-:W-:Y:S01]  /*9fe0*/  @!P4 LEA.HI R0, R13, R13, RZ, 0x1 ;  /* 0x0000000d0d00c211 */ /* 0x000fe200078f08ff */
[----:B------:R0:W-:Y:S01]  /*9ff0*/  @!P1 ST.E.64 desc[UR38][R6.64], R20 ;  /* 0x0000001406009985 */ /* 0x0001e2000c101b26 */
[----:B------:R-:W-:-:S02]  /*a000*/  @!P3 LOP3.LUT R11, R10, 0xfffffffe, RZ, 0xc0, !PT ;  /* 0xfffffffe0a0bb812 */ /* 0x000fc400078ec0ff */
[----:B------:R-:W-:Y:S01]  /*a010*/  @!P6 LEA.HI R16, R15, R15, RZ, 0x1 ;  /* 0x0000000f0f10e211 */ /* 0x000fe200078f08ff */
[----:B------:R1:W-:Y:S01]  /*a020*/  @!P2 ST.E.64 desc[UR38][R8.64], R56 ;  /* 0x000000380800a985 */ /* 0x0003e2000c101b26 */
[----:B------:R-:W-:Y:S01]  /*a030*/  @!P0 LOP3.LUT R13, R12, 0xfffffffe, RZ, 0xc0, !PT ;  /* 0xfffffffe0c0d8812 */ /* 0x000fe200078ec0ff */
[--C-:B------:R-:W-:Y:S01]  /*a040*/  @!P3 IMAD.WIDE R10, R11, 0x4, R26.reuse ;  /* 0x000000040b0ab825 */ /* 0x100fe200078e021a */
[----:B------:R-:W-:Y:S02]  /*a050*/  @!P4 LOP3.LUT R15, R0, 0xfffffffe, RZ, 0xc0, !PT ;  /* 0xfffffffe000fc812 */ /* 0x000fe400078ec0ff */
[----:B------:R-:W-:Y:S01]  /*a060*/  @!P5 LOP3.LUT R17, R14, 0xfffffffe, RZ, 0xc0, !PT ;  /* 0xfffffffe0e11d812 */ /* 0x000fe200078ec0ff */
[--C-:B------:R-:W-:Y:S01]  /*a070*/  @!P0 IMAD.WIDE R12, R13, 0x4, R26.reuse ;  /* 0x000000040d0c8825 */ /* 0x100fe200078e021a */
[----:B------:R-:W-:Y:S01]  /*a080*/  @!P6 LOP3.LUT R19, R16, 0xfffffffe, RZ, 0xc0, !PT ;  /* 0xfffffffe1013e812 */ /* 0x000fe200078ec0ff */
[----:B------:R2:W-:Y:S02]  /*a090*/  @!P3 ST.E.64 desc[UR38][R10.64], R22 ;  /* 0x000000160a00b985 */ /* 0x0005e4000c101b26 */
[----:B0-----:R-:W-:-:S02]  /*a0a0*/  @!P4 IMAD.WIDE R6, R15, 0x4, R26 ;  /* 0x000000040f06c825 */ /* 0x001fc400078e021a */
[----:B------:R2:W-:Y:S01]  /*a0b0*/  @!P0 ST.E.64 desc[UR38][R12.64], R50 ;  /* 0x000000320c008985 */ /* 0x0005e2000c101b26 */
[----:B------:R-:W-:Y:S01]  /*a0c0*/  ISETP.GE.AND P0, PT, R71, UR4, PT ;  /* 0x0000000447007c0c */ /* 0x000fe2000bf06270 */
[--C-:B-1----:R-:W-:Y:S02]  /*a0d0*/  @!P5 IMAD.WIDE R8, R17, 0x4, R26.reuse ;  /* 0x000000041108d825 */ /* 0x102fe400078e021a */
[----:B------:R2:W-:Y:S02]  /*a0e0*/  @!P4 ST.E.64 desc[UR38][R6.64], R24 ;  /* 0x000000180600c985 */ /* 0x0005e4000c101b26 */
[----:B------:R-:W-:Y:S02]  /*a0f0*/  @!P6 IMAD.WIDE R14, R19, 0x4, R26 ;  /* 0x00000004130ee825 */ /* 0x000fe400078e021a */
[----:B------:R2:W-:Y:S04]  /*a100*/  @!P5 ST.E.64 desc[UR38][R8.64], R36 ;  /* 0x000000240800d985 */ /* 0x0005e8000c101b26 */
[----:B------:R2:W-:Y:S02]  /*a110*/  @!P6 ST.E.64 desc[UR38][R14.64], R4 ;  /* 0x000000040e00e985 */ /* 0x0005e4000c101b26 */
[----:B------:R-:W-:Y:S05]  /*a120*/  @P0 BRA `(.L_x_10) ;  /* 0x0000003800880947 */ /* 0x000fea0003800000 */
[----:B------:R-:W-:-:S04]  /*a130*/  LEA.HI R71, R71, R71, RZ, 0x1 ;  /* 0x0000004747477211 */ /* 0x000fc800078f08ff */
[----:B--2---:R-:W-:-:S05]  /*a140*/  LOP3.LUT R5, R71, 0xfffffffe, RZ, 0xc0, !PT ;  /* 0xfffffffe47057812 */ /* 0x004fca00078ec0ff */
[----:B------:R-:W-:-:S05]  /*a150*/  IMAD.WIDE R4, R5, 0x4, R26 ;  /* 0x0000000405047825 */ /* 0x000fca00078e021a */
[----:B------:R1:W-:Y:S01]  /*a160*/  ST.E.64 desc[UR38][R4.64], R2 ;  /* 0x0000000204007985 */ /* 0x0003e2000c101b26 */
[----:B------:R-:W-:Y:S05]  /*a170*/  BRA `(.L_x_10) ;  /* 0x0000003800747947 */ /* 0x000fea0003800000 */
.L_x_35:
[----:B------:R-:W0:Y:S02]  /*a180*/  S2R R0, SR_TID.X ;  /* 0x0000000000007919 */ /* 0x000e240000002100 */
[----:B0-----:R-:W-:-:S05]  /*a190*/  VIADD R2, R0, 0xffffff80 ;  /* 0xffffff8000027836 */ /* 0x001fca0000000000 */
[----:B------:R-:W-:-:S13]  /*a1a0*/  ISETP.GT.AND P0, PT, R2, 0x7f, PT ;  /* 0x0000007f0200780c */ /* 0x000fda0003f04270 */
[----:B------:R-:W-:Y:S05]  /*a1b0*/  @P0 BRA `(.L_x_10) ;  /* 0x0000003800640947 */ /* 0x000fea0003800000 */
[----:B------:R-:W0:Y:S01]  /*a1c0*/  S2R R3, SR_CTAID.X ;  /* 0x0000000000037919 */ /* 0x000e220000002500 */
[----:B------:R-:W1:Y:S01]  /*a1d0*/  LDC R6, c[0x0][0xbe8] ;  /* 0x0002fa00ff067b82 */ /* 0x000e620000000800 */
[----:B------:R-:W-:Y:S01]  /*a1e0*/  ULDC UR4, c[0x0][0xa88] ;  /* 0x0002a20000047ab9 */ /* 0x000fe20000000800 */
[----:B0-----:R-:W-:Y:S02]  /*a1f0*/  IMAD R0, R3, 0x80, R0 ;  /* 0x0000008003007824 */ /* 0x001fe400078e0200 */
[----:B-1----:R-:W-:Y:S02]  /*a200*/  IMAD R3, R6, UR4, RZ ;  /* 0x0000000406037c24 */ /* 0x002fe4000f8e02ff */
[----:B------:R-:W-:-:S05]  /*a210*/  VIADD R0, R0, 0xffffff80 ;  /* 0xffffff8000007836 */ /* 0x000fca0000000000 */
[----:B------:R-:W-:-:S13]  /*a220*/  ISETP.GE.AND P0, PT, R0, R3, PT ;  /* 0x000000030000720c */ /* 0x000fda0003f06270 */
[----:B------:R-:W-:Y:S05]  /*a230*/  @P0 BRA `(.L_x_10) ;  /* 0x0000003800440947 */ /* 0x000fea0003800000 */
[----:B------:R-:W-:Y:S01]  /*a240*/  ISETP.NE.AND P0, PT, R6, 0x1, PT ;  /* 0x000000010600780c */ /* 0x000fe20003f05270 */
[----:B------:R-:W0:Y:S01]  /*a250*/  LDC.64 R12, c[0x0][0xbd8] ;  /* 0x0002f600ff0c7b82 */ /* 0x000e220000000a00 */
[----:B------:R-:W-:Y:S01]  /*a260*/  SHF.R.S32.HI R5, RZ, 0x1f, R16 ;  /* 0x0000001fff057819 */ /* 0x000fe20000011410 */
[----:B------:R-:W-:Y:S02]  /*a270*/  ULDC.64 UR4, c[0x0][0xbd0] ;  /* 0x0002f40000047ab9 */ /* 0x000fe40000000a00 */
[----:B------:R-:W-:-:S04]  /*a280*/  IMAD.WIDE.U32 R2, R16, UR4, RZ ;  /* 0x0000000410027c25 */ /* 0x000fc8000f8e00ff */
[----:B------:R-:W1:Y:S01]  /*a290*/  S2UR UR6, SR_CTAID.Y ;  /* 0x00000000000679c3 */ /* 0x000e620000002600 */
[----:B------:R-:W-:-:S04]  /*a2a0*/  IMAD R5, R5, UR4, RZ ;  /* 0x0000000405057c24 */ /* 0x000fc8000f8e02ff */
[----:B------:R-:W-:Y:S01]  /*a2b0*/  IMAD R5, R16, UR5, R5 ;  /* 0x0000000510057c24 */ /* 0x000fe2000f8e0205 */
[----:B------:R-:W-:Y:S01]  /*a2c0*/  ULDC.64 UR4, c[0x0][0xbe0] ;  /* 0x0002f80000047ab9 */ /* 0x000fe20000000a00 */
[----:B------:R-:W-:Y:S01]  /*a2d0*/  IMAD.MOV R16, RZ, RZ, -R16 ;  /* 0x000000ffff107224 */ /* 0x000fe200078e0a10 */
[----:B------:R-:W2:Y:S01]  /*a2e0*/  @P0 LDC R9, c[0x0][0xbec] ;  /* 0x0002fb00ff090b82 */ /* 0x000ea20000000800 */
[----:B------:R-:W-:Y:S02]  /*a2f0*/  IMAD.IADD R3, R3, 0x1, R5 ;  /* 0x0000000103037824 */ /* 0x000fe400078e0205 */
[----:B------:R-:W-:-:S05]  /*a300*/  IMAD.MOV.U32 R5, RZ, RZ, R0 ;  /* 0x000000ffff057224 */ /* 0x000fca00078e0000 */
[----:B------:R-:W1:Y:S01]  /*a310*/  LDC R7, c[0x0][0xc50] ;  /* 0x00031400ff077b82 */ /* 0x000e620000000800 */
[C---:B0-----:R-:W-:Y:S02]  /*a320*/  IMAD R8, R12.reuse, UR37, RZ ;  /* 0x000000250c087c24 */ /* 0x041fe4000f8e02ff */
[----:B------:R-:W-:-:S04]  /*a330*/  IMAD.WIDE.U32 R2, R12, UR36, R2 ;  /* 0x000000240c027c25 */ /* 0x000fc8000f8e0002 */
[----:B------:R-:W-:Y:S01]  /*a340*/  IMAD R13, R13, UR36, R8 ;  /* 0x000000240d0d7c24 */ /* 0x000fe2000f8e0208 */
[----:B------:R-:W0:Y:S03]  /*a350*/  @P0 LDC R11, c[0x0][0xbf0] ;  /* 0x0002fc00ff0b0b82 */ /* 0x000e260000000800 */
[----:B------:R-:W-:Y:S02]  /*a360*/  IMAD.IADD R3, R13, 0x1, R3 ;  /* 0x000000010d037824 */ /* 0x000fe400078e0203 */
[----:B--2---:R-:W-:-:S04]  /*a370*/  @P0 IMAD.HI.U32 R4, R0, R9, RZ ;  /* 0x0000000900040227 */ /* 0x004fc800078e00ff */
[----:B-1----:R-:W-:-:S04]  /*a380*/  IMAD R9, R7, R16, UR6 ;  /* 0x0000000607097e24 */ /* 0x002fc8000f8e0210 */
[----:B------:R-:W-:Y:S01]  /*a390*/  IMAD.WIDE.U32 R2, R9, UR4, R2 ;  /* 0x0000000409027c25 */ /* 0x000fe2000f8e0002 */
[----:B0-----:R-:W-:Y:S02]  /*a3a0*/  @P0 SHF.R.U32.HI R5, RZ, R11, R4 ;  /* 0x0000000bff050219 */ /* 0x001fe40000011604 */
[----:B------:R-:W-:Y:S02]  /*a3b0*/  SHF.R.S32.HI R4, RZ, 0x1f, R9 ;  /* 0x0000001fff047819 */ /* 0x000fe40000011409 */
[----:B------:R-:W-:Y:S01]  /*a3c0*/  IADD3 R2, P0, R5, R2, RZ ;  /* 0x0000000205027210 */ /* 0x000fe20007f1e0ff */
[----:B------:R-:W-:Y:S02]  /*a3d0*/  IMAD.MOV R7, RZ, RZ, -R5 ;  /* 0x000000ffff077224 */ /* 0x000fe400078e0a05 */
[----:B------:R-:W-:Y:S02]  /*a3e0*/  IMAD R4, R4, UR4, RZ ;  /* 0x0000000404047c24 */ /* 0x000fe4000f8e02ff */
[----:B------:R-:W-:-:S02]  /*a3f0*/  IMAD R7, R6, R7, R0 ;  /* 0x0000000706077224 */ /* 0x000fc400078e0200 */
[----:B------:R-:W-:Y:S01]  /*a400*/  IMAD R4, R9, UR5, R4 ;  /* 0x0000000509047c24 */ /* 0x000fe2000f8e0204 */
[----:B------:R-:W-:Y:S01]  /*a410*/  SHF.R.S32.HI R9, RZ, 0x1f, R5 ;  /* 0x0000001fff097819 */ /* 0x000fe20000011405 */
[----:B------:R-:W-:Y:S01]  /*a420*/  ULDC.64 UR4, c[0x0][0xbc8] ;  /* 0x0002f20000047ab9 */ /* 0x000fe20000000a00 */
[----:B------:R-:W-:Y:S02]  /*a430*/  SHF.R.S32.HI R0, RZ, 0x1f, R7 ;  /* 0x0000001fff007819 */ /* 0x000fe40000011407 */
[----:B------:R-:W-:-:S03]  /*a440*/  IADD3.X R3, R9, R3, R4, P0, !PT ;  /* 0x0000000309037210 */ /* 0x000fc600007fe404 */
[----:B------:R-:W-:Y:S02]  /*a450*/  IMAD R0, R0, UR4, RZ ;  /* 0x0000000400007c24 */ /* 0x000fe4000f8e02ff */
[----:B------:R-:W-:-:S04]  /*a460*/  IMAD.WIDE.U32 R2, R7, UR4, R2 ;  /* 0x0000000407027c25 */ /* 0x000fc8000f8e0002 */
[----:B------:R-:W-:Y:S01]  /*a470*/  IMAD R5, R7, UR5, R0 ;  /* 0x0000000507057c24 */ /* 0x000fe2000f8e0200 */
[----:B------:R-:W-:Y:S02]  /*a480*/  ULDC.64 UR4, c[0x0][0xba8] ;  /* 0x0002ea0000047ab9 */ /* 0x000fe40000000a00 */
[----:B------:R-:W-:Y:S01]  /*a490*/  LEA R4, P0, R2, UR4, 0x2 ;  /* 0x0000000402047c11 */ /* 0x000fe2000f8010ff */
[----:B------:R-:W-:-:S05]  /*a4a0*/  IMAD.IADD R3, R3, 0x1, R5 ;  /* 0x0000000103037824 */ /* 0x000fca00078e0205 */
[----:B------:R-:W-:Y:S01]  /*a4b0*/  LEA.HI.X R5, R2, UR5, R3, 0x2, P0 ;  /* 0x0000000502057c11 */ /* 0x000fe200080f1403 */
[----:B------:R-:W-:-:S05]  /*a4c0*/  IMAD.MOV.U32 R3, RZ, RZ, -0x800000 ;  /* 0xff800000ff037424 */ /* 0x000fca00078e00ff */
[----:B------:R0:W-:Y:S01]  /*a4d0*/  STG.E desc[UR38][R4.64], R3 ;  /* 0x0000000304007986 */ /* 0x0001e2000c101926 */
[----:B------:R-:W-:Y:S05]  /*a4e0*/  BRA `(.L_x_10) ;  /* 0x0000003400987947 */ /* 0x000fea0003800000 */
.L_x_8:
[----:B------:R-:W-:-:S08]  /*a4f0*/  NOP ;  /* 0x0000000000007918 */ /* 0x000fd00000000000 */
[----:B--2---:R-:W0:-:S00]  /*a500*/  USETMAXREG.DEALLOC.CTAPOOL 0x18 ;  /* 0x00000018000079c8 */ /* 0x004e0000080e0500 */
[----:B0-----:R-:W-:Y:S01]  /*a510*/  LOP3.LUT R0, R0, 0x3, RZ, 0xc0, !PT ;  /* 0x0000000300007812 */ /* 0x001fe200078ec0ff */
[----:B------:R-:W0:Y:S05]  /*a520*/  S2R R18, SR_CTAID.Z ;  /* 0x0000000000127919 */ /* 0x000e2a0000002700 */
[----:B------:R-:W1:Y:S01]  /*a530*/  S2UR UR6, SR_CTAID.Y ;  /* 0x00000000000679c3 */ /* 0x000e620000002600 */
[----:B------:R-:W2:Y:S02]  /*a540*/  SHFL.IDX PT, R0, R0, RZ, 0x1f ;  /* 0x00001fff00007589 */ /* 0x000ea400000e0000 */
[----:B--2---:R-:W-:-:S13]  /*a550*/  ISETP.NE.AND P0, PT, R0, RZ, PT ;  /* 0x000000ff0000720c */ /* 0x004fda0003f05270 */
[----:B01----:R-:W-:Y:S05]  /*a560*/  @!P0 BRA `(.L_x_38) ;  /* 0x0000000000288947 */ /* 0x003fea0003800000 */
[----:B------:R-:W-:Y:S01]  /*a570*/  ULDC UR7, c[0x0][0xc50] ;  /* 0x0003140000077ab9 */ /* 0x000fe20000000800 */
[----:B------:R-:W-:Y:S01]  /*a580*/  UMOV UR36, UR6 ;  /* 0x0000000600247c82 */ /* 0x000fe20008000000 */
[----:B------:R-:W-:-:S06]  /*a590*/  UISETP.NE.AND UP0, UPT, UR7, 0x1, UPT ;  /* 0x000000010700788c */ /* 0x000fcc000bf05270 */
[----:B------:R-:W-:-:S13]  /*a5a0*/  PLOP3.LUT P0, PT, PT, PT, UP0, 0x80, 0x0 ;  /* 0x000000000000781c */ /* 0x000fda0003f0f008 */
[----:B------:R-:W-:Y:S05]  /*a5b0*/  @!P0 BRA `(.L_x_39) ;  /* 0x0000000000308947 */ /* 0x000fea0003800000 */
[----:B------:R-:W-:Y:S01]  /*a5c0*/  ULDC UR4, c[0x0][0xc54] ;  /* 0x0003150000047ab9 */ /* 0x000fe20000000800 */
[----:B------:R-:W-:Y:S01]  /*a5d0*/  ULDC UR36, c[0x0][0xc58] ;  /* 0x0003160000247ab9 */ /* 0x000fe20000000800 */
[----:B------:R-:W-:-:S04]  /*a5e0*/  UIMAD.WIDE.U32 UR4, UR6, UR4, URZ ;  /* 0x00000004060472a5 */ /* 0x000fc8000f8e003f */
[----:B------:R-:W-:Y:S01]  /*a5f0*/  USHF.R.U32.HI UR36, URZ, UR36, UR5 ;  /* 0x000000243f247299 */ /* 0x000fe20008011605 */
[----:B------:R-:W-:Y:S11]  /*a600*/  BRA `(.L_x_39) ;  /* 0x00000000001c7947 */ /* 0x000ff60003800000 */
.L_x_38:
[----:B------:R-:W-:Y:S01]  /*a610*/  ULDC UR7, c[0x0][0xc50] ;  /* 0x0003140000077ab9 */ /* 0x000fe20000000800 */
[----:B------:R-:W-:Y:S01]  /*a620*/  UMOV UR36, UR6 ;  /* 0x0000000600247c82 */ /* 0x000fe20008000000 */
[----:B------:R-:W-:-:S11]  /*a630*/  UISETP.NE.AND UP0, UPT, UR7, 0x1, UPT ;  /* 0x000000010700788c */ /* 0x000fd6000bf05270 */
[----:B------:R-:W-:Y:S01]  /*a640*/  @UP0 ULDC UR4, c[0x0][0xc54] ;  /* 0x0003150000040ab9 */ /* 0x000fe20000000800 */
[----:B------:R-:W-:Y:S01]  /*a650*/  @UP0 ULDC UR8, c[0x0][0xc58] ;  /* 0x0003160000080ab9 */ /* 0x000fe20000000800 */
[----:B------:R-:W-:-:S04]  /*a660*/  UIMAD.WIDE.U32 UR4, UR6, UR4, URZ ;  /* 0x00000004060472a5 */ /* 0x000fc8000f8e003f */
[----:B------:R-:W-:-:S12]  /*a670*/  @UP0 USHF.R.U32.HI UR36, URZ, UR8, UR5 ;  /* 0x000000083f240299 */ /* 0x000fd80008011605 */
.L_x_39:
[----:B------:R-:W-:Y:S01]  /*a680*/  ISETP.GE.AND P0, PT, R18, RZ, PT ;  /* 0x000000ff1200720c */ /* 0x000fe20003f06270 */
[----:B------:R-:W-:Y:S01]  /*a690*/  UIADD3 UR4, -UR36, URZ, URZ ;  /* 0x0000003f24047290 */ /* 0x000fe2000fffe13f */
[----:B------:R-:W-:Y:S02]  /*a6a0*/  IMAD.MOV.U32 R20, RZ, RZ, 0x1 ;  /* 0x00000001ff147424 */ /* 0x000fe400078e00ff */
[----:B------:R-:W-:Y:S01]  /*a6b0*/  IMAD.MOV.U32 R0, RZ, RZ, RZ ;  /* 0x000000ffff007224 */ /* 0x000fe200078e00ff */
[----:B------:R-:W-:Y:S01]  /*a6c0*/  UIMAD UR6, UR7, UR4, UR6 ;  /* 0x00000004070672a4 */ /* 0x000fe2000f8e0206 */
[----:B------:R-:W-:-:S07]  /*a6d0*/  IMAD.MOV.U32 R2, RZ, RZ, 0x1 ;  /* 0x00000001ff027424 */ /* 0x000fce00078e00ff */
[----:B------:R-:W-:Y:S05]  /*a6e0*/  @!P0 BRA `(.L_x_40) ;  /* 0x00000030004c8947 */ /* 0x000fea0003800000 */
[----:B------:R-:W-:Y:S01]  /*a6f0*/  ULDC.64 UR4, c[0x0][0x418] ;  /* 0x0001060000047ab9 */ /* 0x000fe20000000a00 */
[----:B------:R-:W-:Y:S01]  /*a700*/  ULOP3.LUT UR8, UR6, 0xffff, URZ, 0xc0, !UPT ;  /* 0x0000ffff06087892 */ /* 0x000fe2000f8ec03f */
[----:B------:R-:W-:Y:S01]  /*a710*/  IMAD.MOV.U32 R17, RZ, RZ, RZ ;  /* 0x000000ffff117224 */ /* 0x000fe200078e00ff */
[----:B------:R-:W-:-:S03]  /*a720*/  UISETP.NE.U32.AND UP0, UPT, UR4, URZ, UPT ;  /* 0x0000003f0400728c */ /* 0x000fc6000bf05070 */
[----:B------:R-:W-:Y:S01]  /*a730*/  ULDC UR4, c[0x0][0x424] ;  /* 0x0001090000047ab9 */ /* 0x000fe20000000800 */
[----:B------:R-:W-:-:S03]  /*a740*/  UISETP.NE.AND.EX UP0, UPT, UR5, URZ, UPT, UP0 ;  /* 0x0000003f0500728c */ /* 0x000fc6000bf05300 */
[----:B------:R-:W-:Y:S01]  /*a750*/  ULDC UR5, c[0x0][0x2f0] ;  /* 0x0000bc0000057ab9 */ /* 0x000fe20000000800 */
[----:B------:R-:W-:-:S04]  /*a760*/  USEL UR4, UR4, 0x1, UP0 ;  /* 0x0000000104047887 */ /* 0x000fc80008000000 */
[----:B------:R-:W-:-:S04]  /*a770*/  UIMAD UR4, UR4, UR5, URZ ;  /* 0x00000005040472a4 */ /* 0x000fc8000f8e023f */
[----:B------:R-:W-:Y:S02]  /*a780*/  UISETP.GE.AND UP0, UPT, UR4, 0x1, UPT ;  /* 0x000000010400788c */ /* 0x000fe4000bf06270 */
[----:B------:R-:W-:-:S04]  /*a790*/  UIADD3 UR5, UR4, 0x9f, URZ ;  /* 0x0000009f04057890 */ /* 0x000fc8000fffe03f */
[----:B------:R-:W-:Y:S01]  /*a7a0*/  PLOP3.LUT P0, PT, PT, PT, UP0, 0x80, 0x0 ;  /* 0x000000000000781c */ /* 0x000fe20003f0f008 */
[----:B------:R-:W-:-:S04]  /*a7b0*/  UIMAD.WIDE UR4, UR5, 0x66666667, URZ ;  /* 0x66666667050478a5 */ /* 0x000fc8000f8e023f */
[----:B------:R-:W-:-:S04]  /*a7c0*/  USHF.R.U32.HI UR4, URZ, 0x1f, UR5 ;  /* 0x0000001f3f047899 */ /* 0x000fc80008011605 */
[----:B------:R-:W-:-:S04]  /*a7d0*/  ULEA.HI.SX32 UR7, UR5, UR4, 0x1a ;  /* 0x0000000405077291 */ /* 0x000fc8000f8fd23f */
[----:B------:R-:W-:Y:S08]  /*a7e0*/  @!P0 BRA `(.L_x_41) ;  /* 0x00000000007c8947 */ /* 0x000ff00003800000 */
[----:B------:R-:W-:-:S04]  /*a7f0*/  USHF.R.U32.HI UR4, URZ, 0x10, UR6 ;  /* 0x000000103f047899 */ /* 0x000fc80008011606 */
[----:B------:R-:W-:-:S11]  /*a800*/  UISETP.NE.AND UP0, UPT, UR4, URZ, UPT ;  /* 0x0000003f0400728c */ /* 0x000fd6000bf05270 */
[----:B------:R-:W-:Y:S02]  /*a810*/  @!UP0 ULDC UR4, c[0x0][0x9f0] ;  /* 0x00027c0000048ab9 */ /* 0x000fe40000000800 */
[----:B------:R-:W-:Y:S01]  /*a820*/  IMAD.U32 R6, RZ, RZ, UR4 ;  /* 0x00000004ff067e24 */ /* 0x000fe2000f8e00ff */
[----:B------:R-:W-:-:S04]  /*a830*/  UIADD3 UR5, UR7, -0x1, UR4 ;  /* 0xffffffff07057890 */ /* 0x000fc8000fffe004 */
[-C--:B------:R-:W-:Y:S02]  /*a840*/  IABS R0, R6.reuse ;  /* 0x0000000600007213 */ /* 0x080fe40000000000 */
[----:B------:R-:W-:Y:S02]  /*a850*/  IABS R6, R6 ;  /* 0x0000000600067213 */ /* 0x000fe40000000000 */
[----:B------:R-:W0:Y:S08]  /*a860*/  I2F.RP R4, R0 ;  /* 0x0000000000047306 */ /* 0x000e300000209400 */
[----:B0-----:R-:W0:Y:S02]  /*a870*/  MUFU.RCP R4, R4 ;  /* 0x0000000400047308 */ /* 0x001e240000001000 */
[----:B0-----:R-:W-:-:S06]  /*a880*/  VIADD R2, R4, 0xffffffe ;  /* 0x0ffffffe04027836 */ /* 0x001fcc0000000000 */
[----:B------:R0:W1:Y:S02]  /*a890*/  F2I.FTZ.U32.TRUNC.NTZ R3, R2 ;  /* 0x0000000200037305 */ /* 0x000064000021f000 */
[----:B0-----:R-:W-:Y:S02]  /*a8a0*/  IMAD.MOV.U32 R2, RZ, RZ, RZ ;  /* 0x000000ffff027224 */ /* 0x001fe400078e00ff */
[----:B-1----:R-:W-:-:S04]  /*a8b0*/  IMAD.MOV R5, RZ, RZ, -R3 ;  /* 0x000000ffff057224 */ /* 0x002fc800078e0a03 */
[----:B------:R-:W-:-:S04]  /*a8c0*/  IMAD R5, R5, R0, RZ ;  /* 0x0000000005057224 */ /* 0x000fc800078e02ff */
[----:B------:R-:W-:-:S04]  /*a8d0*/  IMAD.HI.U32 R3, R3, R5, R2 ;  /* 0x0000000503037227 */ /* 0x000fc800078e0002 */
[----:B------:R-:W-:Y:S01]  /*a8e0*/  IMAD.U32 R5, RZ, RZ, UR5 ;  /* 0x00000005ff057e24 */ /* 0x000fe2000f8e00ff */
[----:B------:R-:W-:-:S04]  /*a8f0*/  ULOP3.LUT UR5, UR5, UR4, URZ, 0x3c, !UPT ;  /* 0x0000000405057292 */ /* 0x000fc8000f8e3c3f */
[----:B------:R-:W-:Y:S01]  /*a900*/  IABS R2, R5 ;  /* 0x0000000500027213 */ /* 0x000fe20000000000 */
[----:B------:R-:W-:Y:S01]  /*a910*/  IMAD.MOV R5, RZ, RZ, -R6 ;  /* 0x000000ffff057224 */ /* 0x000fe200078e0a06 */
[----:B------:R-:W-:-:S03]  /*a920*/  ISETP.LE.AND P2, PT, RZ, UR5, PT ;  /* 0x00000005ff007c0c */ /* 0x000fc6000bf43270 */
[----:B------:R-:W-:-:S04]  /*a930*/  IMAD.HI.U32 R3, R3, R2, RZ ;  /* 0x0000000203037227 */ /* 0x000fc800078e00ff */
[----:B------:R-:W-:-:S05]  /*a940*/  IMAD R5, R3, R5, R2 ;  /* 0x0000000503057224 */ /* 0x000fca00078e0202 */
[----:B------:R-:W-:-:S13]  /*a950*/  ISETP.GT.U32.AND P1, PT, R0, R5, PT ;  /* 0x000000050000720c */ /* 0x000fda0003f24070 */
[----:B------:R-:W-:Y:S02]  /*a960*/  @!P1 IMAD.IADD R5, R5, 0x1, -R0 ;  /* 0x0000000105059824 */ /* 0x000fe400078e0a00 */
[----:B------:R-:W-:Y:S01]  /*a970*/  @!P1 VIADD R3, R3, 0x1 ;  /* 0x0000000103039836 */ /* 0x000fe20000000000 */
[----:B------:R-:W-:Y:S02]  /*a980*/  ISETP.NE.AND P1, PT, RZ, UR4, PT ;  /* 0x00000004ff007c0c */ /* 0x000fe4000bf25270 */
[----:B------:R-:W-:-:S13]  /*a990*/  ISETP.GE.U32.AND P0, PT, R5, R0, PT ;  /* 0x000000000500720c */ /* 0x000fda0003f06070 */
[----:B------:R-:W-:-:S04]  /*a9a0*/  @P0 VIADD R3, R3, 0x1 ;  /* 0x0000000103030836 */ /* 0x000fc80000000000 */
[----:B------:R-:W-:Y:S01]  /*a9b0*/  @!P2 IMAD.MOV R3, RZ, RZ, -R3 ;  /* 0x000000ffff03a224 */ /* 0x000fe200078e0a03 */
[----:B------:R-:W-:-:S05]  /*a9c0*/  @!P1 LOP3.LUT R3, RZ, UR4, RZ, 0x33, !PT ;  /* 0x00000004ff039c12 */ /* 0x000fca000f8e33ff */
[----:B------:R-:W-:-:S07]  /*a9d0*/  IMAD.MOV.U32 R17, RZ, RZ, R3 ;  /* 0x000000ffff117224 */ /* 0x000fce00078e0003 */
.L_x_41:
[----:B------:R-:W-:Y:S02]  /*a9e0*/  IMAD R0, R17, UR8, RZ ;  /* 0x0000000811007c24 */ /* 0x000fe4000f8e02ff */
[----:B------:R-:W-:-:S03]  /*a9f0*/  IMAD.MOV.U32 R2, RZ, RZ, 0x1 ;  /* 0x00000001ff027424 */ /* 0x000fc600078e00ff */
[----:B------:R-:W-:Y:S01]  /*aa00*/  VIADDMNMX R17, R0, R17, UR7, PT ;  /* 0x0000000700117e46 */ /* 0x000fe2000b800111 */
[----:B------:R0:W-:Y:S03]  /*aa10*/  STL [R1+0x8], R0 ;  /* 0x0000080001007387 */ /* 0x0001e60000100800 */
[----:B------:R-:W-:Y:S01]  /*aa20*/  ISETP.GT.AND P0, PT, R17, R0, PT ;  /* 0x000000001100720c */ /* 0x000fe20003f04270 */
[----:B0-----:R-:W-:-:S12]  /*aa30*/  IMAD.MOV.U32 R0, RZ, RZ, RZ ;  /* 0x000000ffff007224 */ /* 0x001fd800078e00ff */
[----:B------:R-:W-:Y:S05]  /*aa40*/  @!P0 BRA `(.L_x_40) ;  /* 0x0000002c00748947 */ /* 0x000fea0003800000 */
[----:B------:R-:W0:Y:S01]  /*aa50*/  S2UR UR4, SR_CgaCtaId ;  /* 0x00000000000479c3 */ /* 0x000e220000008800 */
[----:B------:R-:W-:Y:S02]  /*aa60*/  UMOV UR40, 0x400 ;  /* 0x0000040000287882 */ /* 0x000fe40000000000 */
[----:B0-----:R-:W-:-:S04]  /*aa70*/  ULEA UR40, UR4, UR40, 0x18 ;  /* 0x0000002804287291 */ /* 0x001fc8000f8ec03f */
[----:B------:R-:W-:-:S04]  /*aa80*/  UIADD3 UR4, UR40, 0x1a400, URZ ;  /* 0x0001a40028047890 */ /* 0x000fc8000fffe03f */
[----:B------:R-:W-:-:S06]  /*aa90*/  ULOP3.LUT UP0, URZ, UR4, 0x1bf, URZ, 0xc0, !UPT ;  /* 0x000001bf043f7892 */ /* 0x000fcc000f80c03f */
[----:B------:R-:W-:-:S13]  /*aaa0*/  PLOP3.LUT P0, PT, PT, PT, UP0, 0x80, 0x0 ;  /* 0x000000000000781c */ /* 0x000fda0003f0f008 */
[----:B------:R-:W-:Y:S05]  /*aab0*/  @!P0 BRA `(.L_x_42) ;  /* 0x0000000000408947 */ /* 0x000fea0003800000 */
[----:B------:R-:W-:Y:S01]  /*aac0*/  MOV R2, 0x0 ;  /* 0x0000000000027802 */ /* 0x000fe20000000f00 */
[----:B------:R-:W-:Y:S01]  /*aad0*/  ULDC.64 UR6, c[0x4][0xa0] ;  /* 0x0100280000067ab9 */ /* 0x000fe20000000a00 */
[----:B------:R-:W-:Y:S01]  /*aae0*/  ULDC.64 UR8, c[0x4][0xa8] ;  /* 0x01002a0000087ab9 */ /* 0x000fe20000000a00 */
[----:B------:R-:W-:Y:S01]  /*aaf0*/  ULDC.64 UR4, c[0x4][0x8] ;  /* 0x0100020000047ab9 */ /* 0x000fe20000000a00 */
[----:B------:R-:W-:Y:S02]  /*ab00*/  IMAD.U32 R4, RZ, RZ, UR6 ;  /* 0x00000006ff047e24 */ /* 0x000fe4000f8e00ff */
[----:B------:R-:W0:Y:S01]  /*ab10*/  LDC.64 R2, c[0x4][R2] ;  /* 0x0100000002027b82 */ /* 0x000e220000000a00 */
[----:B------:R-:W-:Y:S02]  /*ab20*/  IMAD.U32 R5, RZ, RZ, UR7 ;  /* 0x00000007ff057e24 */ /* 0x000fe4000f8e00ff */
[----:B------:R-:W-:Y:S02]  /*ab30*/  IMAD.U32 R6, RZ, RZ, UR8 ;  /* 0x00000008ff067e24 */ /* 0x000fe4000f8e00ff */
[----:B------:R-:W-:-:S02]  /*ab40*/  IMAD.U32 R7, RZ, RZ, UR9 ;  /* 0x00000009ff077e24 */ /* 0x000fc4000f8e00ff */
[----:B------:R-:W-:Y:S02]  /*ab50*/  IMAD.U32 R10, RZ, RZ, UR4 ;  /* 0x00000004ff0a7e24 */ /* 0x000fe4000f8e00ff */
[----:B------:R-:W-:Y:S02]  /*ab60*/  IMAD.U32 R11, RZ, RZ, UR5 ;  /* 0x00000005ff0b7e24 */ /* 0x000fe4000f8e00ff */
[----:B------:R-:W-:Y:S02]  /*ab70*/  IMAD.MOV.U32 R8, RZ, RZ, 0x70 ;  /* 0x00000070ff087424 */ /* 0x000fe400078e00ff */
[----:B------:R-:W-:Y:S02]  /*ab80*/  IMAD.MOV.U32 R12, RZ, RZ, 0x1 ;  /* 0x00000001ff0c7424 */ /* 0x000fe400078e00ff */
[----:B------:R-:W-:-:S07]  /*ab90*/  IMAD.MOV.U32 R13, RZ, RZ, RZ ;  /* 0x000000ffff0d7224 */ /* 0x000fce00078e00ff */
[----:B------:R-:W-:-:S07]  /*aba0*/  LEPC R20, `(.L_x_42) ;  /* 0x000000001014794e */ /* 0x000fce0000000000 */
[----:B0-----:R-:W-:Y:S05]  /*abb0*/  CALL.ABS.NOINC R2 ;  /* 0x0000000002007343 */ /* 0x001fea0003c00000 */
.L_x_42:
[----:B------:R-:W-:-:S06]  /*abc0*/  UIADD3 UR4, UR40, 0xa400, URZ ;  /* 0x0000a40028047890 */ /* 0x000fcc000fffe03f */
[----:B------:R-:W-:-:S05]  /*abd0*/  IMAD.U32 R16, RZ, RZ, UR4 ;  /* 0x00000004ff107e24 */ /* 0x000fca000f8e00ff */
[----:B------:R-:W-:-:S13]  /*abe0*/  LOP3.LUT P0, RZ, R16, 0x3ff, RZ, 0xc0, !PT ;  /* 0x000003ff10ff7812 */ /* 0x000fda000780c0ff */
        /* <DEDUP_REMOVED lines=17> */
.L_x_43:
        /* <DEDUP_REMOVED lines=20> */
.L_x_44:
        /* <DEDUP_REMOVED lines=18> */
.L_x_45:
[----:B------:R-:W0:Y:S01]  /*af60*/  LDC.64 R2, c[0x0][0x9f8] ;  /* 0x00027e00ff027b82 */ /* 0x000e220000000a00 */
[----:B------:R-:W-:Y:S01]  /*af70*/  IMAD.MOV.U32 R12, RZ, RZ, R18 ;  /* 0x000000ffff0c7224 */ /* 0x000fe200078e0012 */
[----:B------:R-:W-:Y:S02]  /*af80*/  LOP3.LUT R10, R19, 0x7f, RZ, 0xc0, !PT ;  /* 0x0000007f130a7812 */ /* 0x000fe400078ec0ff */
[----:B0-----:R-:W-:-:S04]  /*af90*/  ISETP.NE.U32.AND P0, PT, R2, RZ, PT ;  /* 0x000000ff0200720c */ /* 0x001fc80003f05070 */
[----:B------:R-:W-:-:S13]  /*afa0*/  ISETP.NE.AND.EX P0, PT, R3, RZ, PT, P0 ;  /* 0x000000ff0300720c */ /* 0x000fda0003f05300 */
[----:B------:R-:W0:Y:S02]  /*afb0*/  @P0 LDC.64 R2, c[0x0][0x9f8] ;  /* 0x00027e00ff020b82 */ /* 0x000e240000000a00 */
[----:B0-----:R-:W-:-:S05]  /*afc0*/  @P0 IMAD.WIDE R2, R18, 0x4, R2 ;  /* 0x0000000412020825 */ /* 0x001fca00078e0202 */
[----:B------:R0:W2:Y:S01]  /*afd0*/  @P0 LDG.E R12, desc[UR38][R2.64] ;  /* 0x00000026020c0981 */ /* 0x0000a2000c1e1900 */
[C---:B------:R-:W-:Y:S01]  /*afe0*/  IMAD.SHL.U32 R0, R19.reuse, 0x80, RZ ;  /* 0x0000008013007824 */ /* 0x040fe200078e00ff */
[----:B------:R-:W-:Y:S01]  /*aff0*/  SHF.R.U32.HI R7, RZ, 0x5, R10 ;  /* 0x00000005ff077819 */ /* 0x000fe2000001160a */
[C---:B------:R-:W-:Y:S02]  /*b000*/  IMAD.SHL.U32 R5, R19.reuse, 0x20, RZ ;  /* 0x0000002013057824 */ /* 0x040fe400078e00ff */
[----:B------:R-:W-:Y:S01]  /*b010*/  IMAD.SHL.U32 R11, R19, 0x10, RZ ;  /* 0x00000010130b7824 */ /* 0x000fe200078e00ff */
[----:B------:R-:W-:Y:S01]  /*b020*/  LOP3.LUT R4, R0, 0x380, RZ, 0xc0, !PT ;  /* 0x0000038000047812 */ /* 0x000fe200078ec0ff */
[----:B------:R-:W-:Y:S01]  /*b030*/  IMAD.SHL.U32 R18, R7, 0x200, RZ ;  /* 0x0000020007127824 */ /* 0x000fe200078e00ff */
[----:B------:R-:W-:Y:S01]  /*b040*/  LOP3.LUT R6, R5, 0x80, RZ, 0xc0, !PT ;  /* 0x0000008005067812 */ /* 0x000fe200078ec0ff */
[----:B0-----:R-:W0:Y:S02]  /*b050*/  LDC.64 R2, c[0x0][0x418] ;  /* 0x00010600ff027b82 */ /* 0x001e240000000a00 */
[----:B------:R-:W-:Y:S01]  /*b060*/  IMAD R4, R7, 0x10, R4 ;  /* 0x0000001007047824 */ /* 0x000fe200078e0204 */
[----:B------:R-:W-:Y:S01]  /*b070*/  LOP3.LUT R6, R6, 0x10, R19, 0xf8, !PT ;  /* 0x0000001006067812 */ /* 0x000fe200078ef813 */
[----:B------:R-:W-:Y:S01]  /*b080*/  IMAD.SHL.U32 R7, R19, 0x4, RZ ;  /* 0x0000000413077824 */ /* 0x000fe200078e00ff */
[----:B------:R-:W-:-:S04]  /*b090*/  LOP3.LUT R8, R18, 0x60, R5, 0xf8, !PT ;  /* 0x0000006012087812 */ /* 0x000fc800078ef805 */
[----:B------:R-:W-:Y:S02]  /*b0a0*/  LOP3.LUT R6, R6, 0x10, R7, 0x78, !PT ;  /* 0x0000001006067812 */ /* 0x000fe400078e7807 */
[----:B------:R-:W-:Y:S02]  /*b0b0*/  LOP3.LUT R7, R4, 0x70, R11, 0x78, !PT ;  /* 0x0000007004077812 */ /* 0x000fe400078e780b */
[----:B------:R-:W-:Y:S01]  /*b0c0*/  LOP3.LUT R9, R8, 0x100, R5, 0xf8, !PT ;  /* 0x0000010008097812 */ /* 0x000fe200078ef805 */
[----:B--2---:R-:W-:Y:S01]  /*b0d0*/  STL [R1+0x4], R12 ;  /* 0x0000040c01007387 */ /* 0x004fe20000100800 */
[----:B0-----:R-:W-:Y:S01]  /*b0e0*/  ISETP.NE.U32.AND P0, PT, R2, RZ, PT ;  /* 0x000000ff0200720c */ /* 0x001fe20003f05070 */
[----:B------:R-:W-:Y:S02]  /*b0f0*/  IMAD.MOV.U32 R8, RZ, RZ, R12 ;  /* 0x000000ffff087224 */ /* 0x000fe400078e000c */
[----:B------:R-:W2:Y:S01]  /*b100*/  LDL.LU R4, [R1] ;  /* 0x0000000001047983 */ /* 0x000ea20000300800 */
[----:B------:R-:W-:Y:S01]  /*b110*/  LOP3.LUT R5, R9, R6, RZ, 0xfc, !PT ;  /* 0x0000000609057212 */ /* 0x000fe200078efcff */
[----:B------:R-:W-:Y:S01]  /*b120*/  UMOV UR4, 0xffffffff ;  /* 0xffffffff00047882 */ /* 0x000fe20000000000 */
[----:B------:R-:W-:-:S02]  /*b130*/  ISETP.NE.AND.EX P2, PT, R3, RZ, PT, P0 ;  /* 0x000000ff0300720c */ /* 0x000fc40003f45300 */
[----:B------:R-:W-:Y:S01]  /*b140*/  LOP3.LUT R0, R7, 0xc00, R0, 0xf8, !PT ;  /* 0x00000c0007007812 */ /* 0x000fe200078ef800 */
[----:B------:R-:W-:Y:S01]  /*b150*/  STL [R1+0x18], R5 ;  /* 0x0000180501007387 */ /* 0x000fe20000100800 */
[----:B------:R-:W-:Y:S02]  /*b160*/  LOP3.LUT P1, RZ, R19, 0x4, RZ, 0xc0, !PT ;  /* 0x0000000413ff7812 */ /* 0x000fe4000782c0ff */
[----:B------:R-:W-:Y:S01]  /*b170*/  SHF.R.S32.HI R9, RZ, 0x1f, R8 ;  /* 0x0000001fff097819 */ /* 0x000fe20000011408 */
[----:B------:R0:W-:Y:S01]  /*b180*/  STL [R1+0x10], R0 ;  /* 0x0000100001007387 */ /* 0x0001e20000100800 */
[----:B------:R-:W-:Y:S02]  /*b190*/  SHF.R.U32.HI R6, RZ, 0x5, R19 ;  /* 0x00000005ff067819 */ /* 0x000fe40000011613 */
[----:B------:R-:W-:Y:S02]  /*b1a0*/  SEL R16, R8, RZ, !P2 ;  /* 0x000000ff08107207 */ /* 0x000fe40005000000 */
[----:B------:R-:W-:Y:S01]  /*b1b0*/  LOP3.LUT R6, R6, 0x3, RZ, 0xc0, !PT ;  /* 0x0000000306067812 */ /* 0x000fe200078ec0ff */
[----:B0-----:R-:W-:-:S05]  /*b1c0*/  IMAD.MOV.U32 R0, RZ, RZ, 0x40 ;  /* 0x00000040ff007424 */ /* 0x001fca00078e00ff */
[----:B------:R-:W-:-:S05]  /*b1d0*/  SEL R0, R0, 0xffffffc0, !P1 ;  /* 0xffffffc000007807 */ /* 0x000fca0004800000 */
[----:B------:R0:W-:Y:S01]  /*b1e0*/  STL [R1+0x14], R0 ;  /* 0x0000140001007387 */ /* 0x0001e20000100800 */
[----:B--2---:R-:W-:-:S04]  /*b1f0*/  LOP3.LUT R4, R4, 0xfffffffe, RZ, 0xc0, !PT ;  /* 0xfffffffe04047812 */ /* 0x004fc800078ec0ff */
[----:B------:R-:W-:-:S05]  /*b200*/  @P2 LOP3.LUT R4, R4, 0x1, RZ, 0xfc, !PT ;  /* 0x0000000104042812 */ /* 0x000fca00078efcff */
[----:B------:R0:W-:Y:S04]  /*b210*/  STL [R1], R4 ;  /* 0x0000000401007387 */ /* 0x0001e80000100800 */
[----:B------:R0:W-:Y:S01]  /*b220*/  STL [R1+0xc], R9 ;  /* 0x00000c0901007387 */ /* 0x0001e20000100800 */
[----:B------:R-:W-:Y:S05]  /*b230*/  BRA.DIV UR4, `(.L_x_46) ;  /* 0x0000002a04c47947 */ /* 0x000fea000b800000 */
[----:B------:R1:W2:Y:S02]  /*b240*/  SHFL.IDX PT, R14, R6, RZ, 0x1f ;  /* 0x00001fff060e7589 */ /* 0x0002a400000e0000 */
.L_x_99:
[----:B------:R-:W-:Y:S01]  /*b250*/  PLOP3.LUT P1, PT, PT, PT, PT, 0x8, 0x0 ;  /* 0x000000000000781c */ /* 0x000fe20003f2e170 */
[----:B0-----:R-:W-:Y:S01]  /*b260*/  IMAD.MOV.U32 R0, RZ, RZ, R4 ;  /* 0x000000ffff007224 */ /* 0x001fe200078e0004 */
[----:B--2---:R-:W-:-:S04]  /*b270*/  ISETP.NE.AND P0, PT, R14, RZ, PT ;  /* 0x000000ff0e00720c */ /* 0x004fc80003f05270 */
[----:B------:R-:W-:-:S07]  /*b280*/  LOP3.LUT R0, R0, 0xfffffffd, RZ, 0xc0, !PT ;  /* 0xfffffffd00007812 */ /* 0x000fce00078ec0ff */
[----:B------:R-:W-:-:S05]  /*b290*/  @P1 LOP3.LUT R0, R0, 0x2, RZ, 0xfc, !PT ;  /* 0x0000000200001812 */ /* 0x000fca00078efcff */
[----:B------:R0:W-:Y:S01]  /*b2a0*/  STL [R1], R0 ;  /* 0x0000000001007387 */ /* 0x0001e20000100800 */
[----:B------:R-:W-:Y:S05]  /*b2b0*/  @P0 BRA `(.L_x_47) ;  /* 0x00000004005c0947 */ /* 0x000fea0003800000 */
[----:B------:R-:W-:Y:S01]  /*b2c0*/  UMOV UR4, 0xffffffff ;  /* 0xffffffff00047882 */ /* 0x000fe20000000000 */
[----:B0-----:R-:W-:Y:S02]  /*b2d0*/  VIADD R0, R17, 0xffffffff ;  /* 0xffffffff11007836 */ /* 0x001fe40000000000 */
[----:B------:R-:W-:Y:S05]  /*b2e0*/  BRA.DIV UR4, `(.L_x_48) ;  /* 0x0000002a04b87947 */ /* 0x000fea000b800000 */
[----:B------:R-:W-:-:S13]  /*b2f0*/  ELECT P6, URZ, PT ;  /* 0x00000000003f782f */ /* 0x000fda00038c0000 */
.L_x_102:
[----:B------:R-:W-:Y:S05]  /*b300*/  @!P6 BRA `(.L_x_47) ;  /* 0x000000040048e947 */ /* 0x000fea0003800000 */
[----:B------:R-:W-:Y:S01]  /*b310*/  IMAD.MOV.U32 R16, RZ, RZ, R8 ;  /* 0x000000ffff107224 */ /* 0x000fe200078e0008 */
[----:B------:R-:W-:Y:S06]  /*b320*/  @!P2 BRA `(.L_x_49) ;  /* 0x000000000044a947 */ /* 0x000fec0003800000 */
[----:B------:R-:W0:Y:S01]  /*b330*/  LDC R7, c[0x0][0x43c] ;  /* 0x00010f00ff077b82 */ /* 0x000e220000000800 */
[----:B------:R-:W-:Y:S01]  /*b340*/  ULDC.64 UR4, c[0x0][0x428] ;  /* 0x00010a0000047ab9 */ /* 0x000fe20000000a00 */
[----:B0-----:R-:W-:-:S13]  /*b350*/  ISETP.NE.AND P0, PT, R7, 0x1, PT ;  /* 0x000000010700780c */ /* 0x001fda0003f05270 */
[----:B------:R-:W1:Y:S02]  /*b360*/  @P0 LDC.64 R4, c[0x0][0x440] ;  /* 0x00011000ff040b82 */ /* 0x000e640000000a00 */
[----:B-1----:R-:W-:-:S04]  /*b370*/  @P0 IMAD.HI.U32 R6, R0, R4, RZ ;  /* 0x0000000400060227 */ /* 0x002fc800078e00ff */
[----:B------:R-:W-:Y:S01]  /*b380*/  IMAD.MOV.U32 R4, RZ, RZ, R0 ;  /* 0x000000ffff047224 */ /* 0x000fe200078e0000 */
[----:B------:R-:W-:Y:S01]  /*b390*/  @P0 SHF.R.U32.HI R4, RZ, R5, R6 ;  /* 0x00000005ff040219 */ /* 0x000fe20000011606 */
[----:B------:R-:W-:-:S04]  /*b3a0*/  IMAD R6, R9, UR4, RZ ;  /* 0x0000000409067c24 */ /* 0x000fc8000f8e02ff */
[----:B------:R-:W-:Y:S02]  /*b3b0*/  IMAD.MOV R5, RZ, RZ, -R4 ;  /* 0x000000ffff057224 */ /* 0x000fe400078e0a04 */
[----:B------:R-:W-:Y:S02]  /*b3c0*/  IMAD R6, R8, UR5, R6 ;  /* 0x0000000508067c24 */ /* 0x000fe4000f8e0206 */
[----:B------:R-:W-:Y:S01]  /*b3d0*/  IMAD R0, R7, R5, R0 ;  /* 0x0000000507007224 */ /* 0x000fe200078e0200 */
[----:B------:R-:W-:-:S03]  /*b3e0*/  SHF.R.S32.HI R5, RZ, 0x1f, R4 ;  /* 0x0000001fff057819 */ /* 0x000fc60000011404 */
[----:B------:R-:W-:-:S04]  /*b3f0*/  IMAD.WIDE.U32 R4, R8, UR4, R4 ;  /* 0x0000000408047c25 */ /* 0x000fc8000f8e0004 */
[----:B------:R-:W-:Y:S01]  /*b400*/  IMAD.IADD R6, R5, 0x1, R6 ;  /* 0x0000000105067824 */ /* 0x000fe200078e0206 */
[----:B------:R-:W-:-:S04]  /*b410*/  LEA R2, P0, R4, R2, 0x2 ;  /* 0x0000000204027211 */ /* 0x000fc800078010ff */
[----:B------:R-:W-:-:S05]  /*b420*/  LEA.HI.X R3, R4, R3, R6, 0x2, P0 ;  /* 0x0000000304037211 */ /* 0x000fca00000f1406 */
[----:B------:R0:W5:Y:S04]  /*b430*/  LDG.E R16, desc[UR38][R2.64] ;  /* 0x0000002602107981 */ /* 0x000168000c1e1900 */
.L_x_49:
[----:B0-----:R-:W-:Y:S01]  /*b440*/  IMAD.MOV.U32 R2, RZ, RZ, 0x1 ;  /* 0x00000001ff027424 */ /* 0x001fe200078e00ff */
[----:B------:R-:W-:-:S04]  /*b450*/  ISETP.NE.AND P1, PT, R10, RZ, PT ;  /* 0x000000ff0a00720c */ /* 0x000fc80003f25270 */
[----:B------:R-:W-:-:S04]  /*b460*/  SHF.L.U32 R2, R2, 0x1f, RZ ;  /* 0x0000001f02027819 */ /* 0x000fc800000006ff */
[----:B------:R-:W0:Y:S02]  /*b470*/  SYNCS.PHASECHK.TRANS64.TRYWAIT P0, [UR40+0x29880], R2 ;  /* 0x02988002ff0075a7 */ /* 0x000e240008000168 */
[----:B0-----:R-:W-:Y:S05]  /*b480*/  @!P0 BRA `(.L_x_50) ;  /* 0x0000002800708947 */ /* 0x001fea0003800000 */
.L_x_103:
[----:B------:R-:W-:Y:S05]  /*b490*/  @P1 BRA `(.L_x_51) ;  /* 0x0000000000141947 */ /* 0x000fea0003800000 */
[----:B------:R-:W-:Y:S01]  /*b4a0*/  LOP3.LUT P0, RZ, R19, 0x1f, RZ, 0xc0, !PT ;  /* 0x0000001f13ff7812 */ /* 0x000fe2000780c0ff */
[----:B0-----:R-:W-:-:S04]  /*b4b0*/  IMAD.MOV.U32 R3, RZ, RZ, 0x5000 ;  /* 0x00005000ff037424 */ /* 0x001fc800078e00ff */
[----:B------:R2:W-:Y:S08]  /*b4c0*/  SYNCS.ARRIVE.TRANS64 RZ, [UR40+0x29870], R3 ;  /* 0x02987003ffff79a7 */ /* 0x0005f00008000028 */
[----:B--2---:R-:W-:Y:S05]  /*b4d0*/  @!P0 BRA `(.L_x_51) ;  /* 0x0000000000048947 */ /* 0x004fea0003800000 */
[----:B------:R-:W-:Y:S01]  /*b4e0*/  BPT.TRAP 0x1 ;  /* 0x000000040000795c */ /* 0x000fe20000300000 */
.L_x_51:
[----:B------:R-:W-:Y:S01]  /*b4f0*/  IMAD R0, R0, 0xa0, RZ ;  /* 0x000000a000007824 */ /* 0x000fe200078e02ff */
[----:B------:R-:W-:Y:S01]  /*b500*/  ULDC.64 UR4, c[0x0][0x198] ;  /* 0x0000660000047ab9 */ /* 0x000fe20000000a00 */
[----:B-----5:R-:W-:Y:S01]  /*b510*/  R2UR UR13, R16 ;  /* 0x00000000100d72ca */ /* 0x020fe200000e0000 */
[----:B------:R-:W-:Y:S02]  /*b520*/  UIADD3 UR4, UP0, UR4, 0x470, URZ ;  /* 0x0000047004047890 */ /* 0x000fe4000ff1e03f */
[----:B------:R-:W-:Y:S01]  /*b530*/  R2UR UR11, R0 ;  /* 0x00000000000b72ca */ /* 0x000fe200000e0000 */
[----:B------:R-:W-:Y:S02]  /*b540*/  UIADD3 UR8, UR40, 0xa400, URZ ;  /* 0x0000a40028087890 */ /* 0x000fe4000fffe03f */
[----:B------:R-:W-:Y:S02]  /*b550*/  UIADD3 UR9, UR40, 0x29870, URZ ;  /* 0x0002987028097890 */ /* 0x000fe4000fffe03f */
[----:B------:R-:W-:Y:S01]  /*b560*/  UIADD3.X UR5, URZ, UR5, URZ, UP0, !UPT ;  /* 0x000000053f057290 */ /* 0x000fe200087fe43f */
[----:B------:R-:W-:Y:S01]  /*b570*/  UMOV UR6, 0x0 ;  /* 0x0000000000067882 */ /* 0x000fe20000000000 */
[----:B------:R-:W-:Y:S01]  /*b580*/  UMOV UR7, 0x14f00000 ;  /* 0x14f0000000077882 */ /* 0x000fe20000000000 */
[----:B------:R-:W-:Y:S01]  /*b590*/  UMOV UR10, URZ ;  /* 0x0000003f000a7c82 */ /* 0x000fe20008000000 */
[----:B------:R-:W-:-:S05]  /*b5a0*/  UMOV UR12, UR36 ;  /* 0x00000024000c7c82 */ /* 0x000fca0008000000 */
[----:B------:R2:W-:Y:S01]  /*b5b0*/  UTMALDG.4D [UR8], [UR4], desc[UR6] ;  /* 0x00000608040075b4 */ /* 0x0005e20008019000 */
[----:B------:R-:W3:Y:S02]  /*b5c0*/  SYNCS.PHASECHK.TRANS64.TRYWAIT P0, [UR40+0x29840], R2 ;  /* 0x02984002ff0075a7 */ /* 0x000ee40008000168 */
[----:B--23--:R-:W-:Y:S05]  /*b5d0*/  @!P0 BRA `(.L_x_52) ;  /* 0x0000002800348947 */ /* 0x00cfea0003800000 */
.L_x_104:
[----:B------:R-:W-:Y:S05]  /*b5e0*/  @P1 BRA `(.L_x_53) ;  /* 0x0000000000141947 */ /* 0x000fea0003800000 */
[----:B------:R-:W-:Y:S01]  /*b5f0*/  LOP3.LUT P0, RZ, R19, 0x1f, RZ, 0xc0, !PT ;  /* 0x0000001f13ff7812 */ /* 0x000fe2000780c0ff */
[----:B0-----:R-:W-:-:S04]  /*b600*/  IMAD.MOV.U32 R2, RZ, RZ, 0x7800 ;  /* 0x00007800ff027424 */ /* 0x001fc800078e00ff */
[----:B------:R2:W-:Y:S08]  /*b610*/  SYNCS.ARRIVE.TRANS64 RZ, [UR40+0x29830], R2 ;  /* 0x02983002ffff79a7 */ /* 0x0005f00008000028 */
[----:B--2---:R-:W-:Y:S05]  /*b620*/  @!P0 BRA `(.L_x_53) ;  /* 0x0000000000048947 */ /* 0x004fea0003800000 */
[----:B------:R-:W-:Y:S01]  /*b630*/  BPT.TRAP 0x1 ;  /* 0x000000040000795c */ /* 0x000fe20000300000 */
.L_x_53:
[----:B0-----:R-:W2:Y:S01]  /*b640*/  LDL.LU R2, [R1] ;  /* 0x0000000001027983 */ /* 0x001ea20000300800 */
[----:B------:R-:W-:Y:S01]  /*b650*/  PLOP3.LUT P0, PT, PT, PT, PT, 0x80, 0x0 ;  /* 0x000000000000781c */ /* 0x000fe20003f0f070 */
[----:B------:R-:W-:Y:S01]  /*b660*/  ULDC.64 UR4, c[0x0][0x198] ;  /* 0x0000660000047ab9 */ /* 0x000fe20000000a00 */
[----:B------:R-:W-:Y:S01]  /*b670*/  R2UR UR11, R0 ;  /* 0x00000000000b72ca */ /* 0x000fe200000e0000 */
[----:B------:R-:W-:Y:S01]  /*b680*/  UIADD3 UR4, UP0, UR4, 0x370, URZ ;  /* 0x0000037004047890 */ /* 0x000fe2000ff1e03f */
[----:B------:R-:W-:Y:S01]  /*b690*/  R2UR UR13, R16 ;  /* 0x00000000100d72ca */ /* 0x000fe200000e0000 */
[----:B------:R-:W-:Y:S02]  /*b6a0*/  UIADD3 UR8, UR40, 0x1a400, URZ ;  /* 0x0001a40028087890 */ /* 0x000fe4000fffe03f */
[----:B------:R-:W-:Y:S02]  /*b6b0*/  UIADD3 UR9, UR40, 0x29830, URZ ;  /* 0x0002983028097890 */ /* 0x000fe4000fffe03f */
[----:B------:R-:W-:-:S02]  /*b6c0*/  UIADD3.X UR5, URZ, UR5, URZ, UP0, !UPT ;  /* 0x000000053f057290 */ /* 0x000fc400087fe43f */
[----:B------:R-:W-:Y:S02]  /*b6d0*/  UIADD3 UR16, UR40, 0x1cc00, URZ ;  /* 0x0001cc0028107890 */ /* 0x000fe4000fffe03f */
[----:B------:R-:W-:Y:S01]  /*b6e0*/  UIADD3 UR32, UR40, 0x1f400, URZ ;  /* 0x0001f40028207890 */ /* 0x000fe2000fffe03f */
[----:B------:R-:W-:Y:S01]  /*b6f0*/  UMOV UR6, 0x0 ;  /* 0x0000000000067882 */ /* 0x000fe20000000000 */
[----:B------:R-:W-:Y:S01]  /*b700*/  UMOV UR7, 0x14f00000 ;  /* 0x14f0000000077882 */ /* 0x000fe20000000000 */
[----:B------:R-:W-:Y:S01]  /*b710*/  UMOV UR10, URZ ;  /* 0x0000003f000a7c82 */ /* 0x000fe20008000000 */
[----:B------:R-:W-:Y:S01]  /*b720*/  UMOV UR12, UR36 ;  /* 0x00000024000c7c82 */ /* 0x000fe20008000000 */
[----:B------:R-:W-:Y:S01]  /*b730*/  UMOV UR18, 0x40 ;  /* 0x0000004000127882 */ /* 0x000fe20000000000 */
[----:B------:R-:W-:Y:S01]  /*b740*/  UMOV UR20, UR36 ;  /* 0x0000002400147c82 */ /* 0x000fe20008000000 */
[----:B------:R-:W-:Y:S01]  /*b750*/  UMOV UR17, UR9 ;  /* 0x0000000900117c82 */ /* 0x000fe20008000000 */
[----:B------:R-:W-:Y:S01]  /*b760*/  UMOV UR19, UR11 ;  /* 0x0000000b00137c82 */ /* 0x000fe20008000000 */
[----:B------:R-:W-:Y:S01]  /*b770*/  UMOV UR21, UR13 ;  /* 0x0000000d00157c82 */ /* 0x000fe20008000000 */
[----:B------:R-:W-:Y:S01]  /*b780*/  UMOV UR34, 0x80 ;  /* 0x0000008000227882 */ /* 0x000fe20000000000 */
[----:B------:R-:W-:Y:S01]  /*b790*/  UMOV UR33, UR9 ;  /* 0x0000000900217c82 */ /* 0x000fe20008000000 */
[----:B------:R-:W-:Y:S01]  /*b7a0*/  UMOV UR35, UR11 ;  /* 0x0000000b00237c82 */ /* 0x000fe20008000000 */
[----:B------:R3:W-:Y:S01]  /*b7b0*/  UTMALDG.4D [UR8], [UR4], desc[UR6] ;  /* 0x00000608040075b4 */ /* 0x0007e20008019000 */
[----:B------:R-:W-:Y:S01]  /*b7c0*/  UMOV UR37, UR13 ;  /* 0x0000000d00257c82 */ /* 0x000fe20008000000 */
[----:B------:R3:W-:Y:S01]  /*b7d0*/  UTMALDG.4D [UR16], [UR4], desc[UR6] ;  /* 0x00000610040075b4 */ /* 0x0007e20008019000 */
[----:B------:R3:W-:Y:S01]  /*b7e0*/  UTMALDG.4D [UR32], [UR4], desc[UR6] ;  /* 0x00000620040075b4 */ /* 0x0007e20008019000 */
[----:B--2---:R-:W-:-:S04]  /*b7f0*/  LOP3.LUT R2, R2, 0xfffffffd, RZ, 0xc0, !PT ;  /* 0xfffffffd02027812 */ /* 0x004fc800078ec0ff */
[----:B------:R-:W-:-:S05]  /*b800*/  @P0 LOP3.LUT R2, R2, 0x2, RZ, 0xfc, !PT ;  /* 0x0000000202020812 */ /* 0x000fca00078efcff */
[----:B------:R3:W-:Y:S01]  /*b810*/  STL [R1], R2 ;  /* 0x0000000201007387 */ /* 0x0007e20000100800 */
[----:B------:R-:W-:Y:S01]  /*b820*/  NOP ;  /* 0x0000000000007918 */ /* 0x000fe20000000000 */
.L_x_47:
[----:B------:R-:W-:Y:S05]  /*b830*/  WARPSYNC.ALL ;  /* 0x0000000000007948 */ /* 0x000fea0003800000 */
[----:B---3--:R-:W-:Y:S01]  /*b840*/  UIADD3 UR4, UR40, 0x14400, URZ ;  /* 0x0001440028047890 */ /* 0x008fe2000fffe03f */
[----:B------:R-:W-:Y:S03]  /*b850*/  BAR.SYNC.DEFER_BLOCKING 0x8, 0x180 ;  /* 0x0206000000007b1d */ /* 0x000fe60000010000 */
        /* <DEDUP_REMOVED lines=8> */
[----:B------:R-:W2:Y:S01]  /*b8e0*/  LDC.64 R2, c[0x4][R2] ;  /* 0x0100000002027b82 */ /* 0x000ea20000000a00 */
[----:B------:R-:W-:Y:S02]  /*b8f0*/  IMAD.U32 R5, RZ, RZ, UR7 ;  /* 0x00000007ff057e24 */ /* 0x000fe4000f8e00ff */
[----:B-1----:R-:W-:Y:S02]  /*b900*/  IMAD.U32 R6, RZ, RZ, UR8 ;  /* 0x00000008ff067e24 */ /* 0x002fe4000f8e00ff */
[----:B------:R-:W-:-:S02]  /*b910*/  IMAD.U32 R7, RZ, RZ, UR9 ;  /* 0x00000009ff077e24 */ /* 0x000fc4000f8e00ff */
[----:B------:R-:W-:Y:S02]  /*b920*/  IMAD.U32 R10, RZ, RZ, UR4 ;  /* 0x00000004ff0a7e24 */ /* 0x000fe4000f8e00ff */
[----:B------:R-:W-:Y:S02]  /*b930*/  IMAD.U32 R11, RZ, RZ, UR5 ;  /* 0x00000005ff0b7e24 */ /* 0x000fe4000f8e00ff */
[----:B------:R-:W-:Y:S02]  /*b940*/  IMAD.MOV.U32 R8, RZ, RZ, 0x70 ;  /* 0x00000070ff087424 */ /* 0x000fe400078e00ff */
[----:B------:R-:W-:Y:S02]  /*b950*/  IMAD.MOV.U32 R12, RZ, RZ, 0x1 ;  /* 0x00000001ff0c7424 */ /* 0x000fe400078e00ff */
[----:B------:R-:W-:-:S07]  /*b960*/  IMAD.MOV.U32 R13, RZ, RZ, RZ ;  /* 0x000000ffff0d7224 */ /* 0x000fce00078e00ff */
[----:B------:R-:W-:-:S07]  /*b970*/  LEPC R20, `(.L_x_54) ;  /* 0x000000001014794e */ /* 0x000fce0000000000 */
[----:B0-2---:R-:W-:Y:S05]  /*b980*/  CALL.ABS.NOINC R2 ;  /* 0x0000000002007343 */ /* 0x005fea0003c00000 */
.L_x_54:
[----:B0-----:R-:W-:Y:S01]  /*b990*/  SHF.R.U32.HI R0, RZ, 0x3, R19 ;  /* 0x00000003ff007819 */ /* 0x001fe20000011613 */
[C---:B------:R-:W-:Y:S01]  /*b9a0*/  IMAD.SHL.U32 R8, R19.reuse, 0x10, RZ ;  /* 0x0000001013087824 */ /* 0x040fe200078e00ff */
[----:B-1----:R-:W0:Y:S01]  /*b9b0*/  S2R R6, SR_CTAID.Z ;  /* 0x0000000000067919 */ /* 0x002e220000002700 */
[C---:B------:R-:W-:Y:S01]  /*b9c0*/  IMAD.SHL.U32 R2, R19.reuse, 0x10, RZ ;  /* 0x0000001013027824 */ /* 0x040fe200078e00ff */
[----:B------:R-:W1:Y:S01]  /*b9d0*/  LDC R9, c[0x0][0x448] ;  /* 0x00011200ff097b82 */ /* 0x000e620000000800 */
[----:B------:R-:W-:Y:S01]  /*b9e0*/  IMAD.SHL.U32 R3, R0, 0x80, RZ ;  /* 0x0000008000037824 */ /* 0x000fe200078e00ff */
[----:B------:R-:W-:Y:S01]  /*b9f0*/  LOP3.LUT R8, R8, 0x30, RZ, 0xe2, !PT ;  /* 0x0000003008087812 */ /* 0x000fe200078ee2ff */
[----:B------:R-:W-:Y:S01]  /*ba00*/  IMAD.SHL.U32 R0, R0, 0x10, RZ ;  /* 0x0000001000007824 */ /* 0x000fe200078e00ff */
[----:B------:R-:W-:Y:S01]  /*ba10*/  USHF.R.S32.HI UR4, URZ, 0x1f, UR36 ;  /* 0x0000001f3f047899 */ /* 0x000fe20008011424 */
[----:B------:R-:W2:Y:S01]  /*ba20*/  S2R R10, SR_CTAID.X ;  /* 0x00000000000a7919 */ /* 0x000ea20000002500 */
[----:B------:R-:W-:Y:S01]  /*ba30*/  LOP3.LUT R3, R8, 0x180, R3, 0xf8, !PT ;  /* 0x0000018008037812 */ /* 0x000fe200078ef803 */
[----:B------:R-:W-:Y:S01]  /*ba40*/  ULDC.64 UR8, c[0x0][0x2d8] ;  /* 0x0000b60000087ab9 */ /* 0x000fe20000000a00 */
[----:B------:R-:W-:Y:S01]  /*ba50*/  LOP3.LUT R11, R19, 0x7f, RZ, 0xc0, !PT ;  /* 0x0000007f130b7812 */ /* 0x000fe200078ec0ff */
[----:B------:R-:W-:Y:S01]  /*ba60*/  UIMAD UR6, UR4, UR8, URZ ;  /* 0x00000008040672a4 */ /* 0x000fe2000f8e023f */
[----:B------:R-:W-:Y:S01]  /*ba70*/  LOP3.LUT R0, R3, 0x30, R0, 0x78, !PT ;  /* 0x0000003003007812 */ /* 0x000fe200078e7800 */
[----:B------:R-:W-:Y:S01]  /*ba80*/  UIMAD.WIDE.U32 UR4, UR36, UR8, URZ ;  /* 0x00000008240472a5 */ /* 0x000fe2000f8e003f */
[----:B------:R-:W-:Y:S01]  /*ba90*/  LOP3.LUT R3, R2, 0x40, RZ, 0xc0, !PT ;  /* 0x0000004002037812 */ /* 0x000fe200078ec0ff */
[----:B------:R-:W-:-:S03]  /*baa0*/  UIMAD UR6, UR36, UR9, UR6 ;  /* 0x00000009240672a4 */ /* 0x000fc6000f8e0206 */
[----:B------:R-:W-:Y:S01]  /*bab0*/  IADD3 R0, R0, R3, R18 ;  /* 0x0000000300007210 */ /* 0x000fe20007ffe012 */
[----:B------:R-:W-:Y:S01]  /*bac0*/  UIADD3 UR5, UR5, UR6, URZ ;  /* 0x0000000605057290 */ /* 0x000fe2000fffe03f */
[----:B------:R-:W3:Y:S01]  /*bad0*/  LDC.64 R2, c[0x0][0x2e0] ;  /* 0x0000b800ff027b82 */ /* 0x000ee20000000a00 */
[----:B-1----:R-:W-:Y:S02]  /*bae0*/  ISETP.NE.AND P0, PT, R9, 0x1, PT ;  /* 0x000000010900780c */ /* 0x002fe40003f05270 */
[----:B0-----:R-:W-:-:S05]  /*baf0*/  SHF.R.S32.HI R5, RZ, 0x1f, R6 ;  /* 0x0000001fff057819 */ /* 0x001fca0000011406 */
[----:B---3--:R-:W-:-:S06]  /*bb00*/  IMAD R4, R5, R2, RZ ;  /* 0x0000000205047224 */ /* 0x008fcc00078e02ff */
[----:B------:R-:W0:Y:S01]  /*bb10*/  @P0 LDC R5, c[0x0][0x44c] ;  /* 0x00011300ff050b82 */ /* 0x000e220000000800 */
[C---:B------:R-:W-:Y:S02]  /*bb20*/  IMAD R4, R6.reuse, R3, R4 ;  /* 0x0000000306047224 */ /* 0x040fe400078e0204 */
[----:B------:R-:W-:Y:S01]  /*bb30*/  IMAD.WIDE.U32 R2, R6, R2, UR4 ;  /* 0x0000000406027e25 */ /* 0x000fe2000f8e0002 */
[----:B------:R-:W-:-:S03]  /*bb40*/  ULDC.64 UR4, c[0x0][0x2d0] ;  /* 0x0000b40000047ab9 */ /* 0x000fc60000000a00 */
[----:B------:R-:W-:Y:S02]  /*bb50*/  IMAD.IADD R3, R3, 0x1, R4 ;  /* 0x0000000103037824 */ /* 0x000fe400078e0204 */
[----:B------:R-:W1:Y:S01]  /*bb60*/  @P0 LDC R4, c[0x0][0x450] ;  /* 0x00011400ff040b82 */ /* 0x000e620000000800 */
[----:B------:R-:W-:-:S05]  /*bb70*/  IMAD.SHL.U32 R6, R19, 0x20, RZ ;  /* 0x0000002013067824 */ /* 0x000fca00078e00ff */
[----:B------:R-:W-:-:S04]  /*bb80*/  LOP3.LUT R6, R6, 0x60, RZ, 0xc0, !PT ;  /* 0x0000006006067812 */ /* 0x000fc800078ec0ff */
[----:B------:R-:W-:-:S05]  /*bb90*/  LEA.HI R6, R11, R6, RZ, 0x1e ;  /* 0x000000060b067211 */ /* 0x000fca00078ff0ff */
[----:B--2---:R-:W-:-:S04]  /*bba0*/  IMAD R6, R10, 0x80, R6 ;  /* 0x000000800a067824 */ /* 0x004fc800078e0206 */
[----:B0-----:R-:W-:-:S04]  /*bbb0*/  @P0 IMAD.HI.U32 R7, R6, R5, RZ ;  /* 0x0000000506070227 */ /* 0x001fc800078e00ff */
[----:B------:R-:W-:Y:S01]  /*bbc0*/  IMAD.MOV.U32 R5, RZ, RZ, R6 ;  /* 0x000000ffff057224 */ /* 0x000fe200078e0006 */
[----:B-1----:R-:W-:Y:S02]  /*bbd0*/  @P0 SHF.R.U32.HI R5, RZ, R4, R7 ;  /* 0x00000004ff050219 */ /* 0x002fe40000011607 */
[----:B------:R-:W-:-:S03]  /*bbe0*/  SHF.R.U32.HI R7, RZ, 0x2, R11 ;  /* 0x00000002ff077819 */ /* 0x000fc6000001160b */
[----:B------:R-:W-:Y:S02]  /*bbf0*/  IMAD.MOV R4, RZ, RZ, -R5 ;  /* 0x000000ffff047224 */ /* 0x000fe400078e0a05 */
[----:B------:R-:W-:-:S04]  /*bc00*/  IMAD.WIDE.U32 R2, R5, UR4, R2 ;  /* 0x0000000405027c25 */ /* 0x000fc8000f8e0002 */
[----:B------:R-:W-:Y:S01]  /*bc10*/  IMAD R4, R9, R4, R6 ;  /* 0x0000000409047224 */ /* 0x000fe200078e0206 */
[----:B------:R-:W-:-:S05]  /*bc20*/  SHF.R.S32.HI R6, RZ, 0x1f, R5 ;  /* 0x0000001fff067819 */ /* 0x000fca0000011405 */
[----:B------:R-:W-:-:S04]  /*bc30*/  IMAD R6, R6, UR4, RZ ;  /* 0x0000000406067c24 */ /* 0x000fc8000f8e02ff */
[----:B------:R-:W-:Y:S01]  /*bc40*/  IMAD R5, R5, UR5, R6 ;  /* 0x0000000505057c24 */ /* 0x000fe2000f8e0206 */
[----:B------:R-:W-:-:S03]  /*bc50*/  ULDC.64 UR4, c[0x0][0x2c8] ;  /* 0x0000b20000047ab9 */ /* 0x000fc60000000a00 */
[----:B------:R-:W-:Y:S01]  /*bc60*/  IMAD.IADD R3, R3, 0x1, R5 ;  /* 0x0000000103037824 */ /* 0x000fe200078e0205 */
[----:B------:R-:W-:Y:S01]  /*bc70*/  SHF.R.S32.HI R5, RZ, 0x1f, R4 ;  /* 0x0000001fff057819 */ /* 0x000fe20000011404 */
[----:B------:R-:W-:-:S04]  /*bc80*/  IMAD.WIDE.U32 R2, R4, UR4, R2 ;  /* 0x0000000404027c25 */ /* 0x000fc8000f8e0002 */
[----:B------:R-:W-:-:S04]  /*bc90*/  IMAD R5, R5, UR4, RZ ;  /* 0x0000000405057c24 */ /* 0x000fc8000f8e02ff */
[----:B------:R-:W-:Y:S01]  /*bca0*/  IMAD R5, R4, UR5, R5 ;  /* 0x0000000504057c24 */ /* 0x000fe2000f8e0205 */
[----:B------:R-:W-:Y:S02]  /*bcb0*/  ULDC.64 UR4, c[0x0][0x280] ;  /* 0x0000a00000047ab9 */ /* 0x000fe40000000a00 */
[----:B------:R-:W-:Y:S01]  /*bcc0*/  IADD3 R6, P0, R2, UR4, RZ ;  /* 0x0000000402067c10 */ /* 0x000fe2000ff1e0ff */
[----:B------:R-:W-:Y:S01]  /*bcd0*/  VIADD R2, R8, 0x40 ;  /* 0x0000004008027836 */ /* 0x000fe20000000000 */
[----:B------:R-:W-:Y:S02]  /*bce0*/  ULDC UR4, c[0x0][0x2b8] ;  /* 0x0000ae0000047ab9 */ /* 0x000fe40000000800 */
[----:B------:R-:W-:Y:S02]  /*bcf0*/  IADD3.X R5, R3, UR5, R5, P0, !PT ;  /* 0x0000000503057c10 */ /* 0x000fe400087fe405 */
[----:B------:R-:W-:Y:S01]  /*bd00*/  ISETP.GE.AND P0, PT, R2, UR4, PT ;  /* 0x0000000402007c0c */ /* 0x000fe2000bf06270 */
[C---:B------:R-:W-:Y:S01]  /*bd10*/  VIADD R2, R8.reuse, 0x80 ;  /* 0x0000008008027836 */ /* 0x040fe20000000000 */
[----:B------:R-:W-:-:S04]  /*bd20*/  ISETP.GE.AND P2, PT, R8, UR4, PT ;  /* 0x0000000408007c0c */ /* 0x000fc8000bf46270 */
[----:B------:R-:W-:Y:S01]  /*bd30*/  ISETP.GE.AND P1, PT, R2, UR4, PT ;  /* 0x0000000402007c0c */ /* 0x000fe2000bf26270 */
[----:B------:R-:W-:-:S03]  /*bd40*/  UMOV UR4, 0xffffffff ;  /* 0xffffffff00047882 */ /* 0x000fc60000000000 */
[----:B------:R-:W-:Y:S09]  /*bd50*/  BRA.DIV UR4, `(.L_x_55) ;  /* 0x00000022046c7947 */ /* 0x000ff2000b800000 */
[----:B------:R-:W0:Y:S01]  /*bd60*/  SHFL.IDX PT, R3, R6, RZ, 0x1c1f ;  /* 0x001c1fff06037589 */ /* 0x000e2200000e0000 */
[----:B------:R-:W-:Y:S01]  /*bd70*/  ULDC UR4, c[0x0][0x288] ;  /* 0x0000a20000047ab9 */ /* 0x000fe20000000800 */
[----:B------:R-:W-:Y:S02]  /*bd80*/  IMAD R7, R10, 0x80, R7 ;  /* 0x000000800a077824 */ /* 0x000fe400078e0207 */
[----:B------:R-:W1:Y:S01]  /*bd90*/  SHFL.IDX PT, R2, R5, RZ, 0x1c1f ;  /* 0x001c1fff05027589 */ /* 0x000e6200000e0000 */
[----:B------:R-:W-:Y:S02]  /*bda0*/  IMAD R4, R9, UR4, RZ ;  /* 0x0000000409047c24 */ /* 0x000fe4000f8e02ff */
[C---:B------:R-:W-:Y:S01]  /*bdb0*/  VIADD R11, R7.reuse, 0x20 ;  /* 0x00000020070b7836 */ /* 0x040fe20000000000 */
[----:B------:R-:W2:Y:S02]  /*bdc0*/  SHFL.IDX PT, R14, R6, 0x1, 0x1c1f ;  /* 0x003c1f00060e7f89 */ /* 0x000ea400000e0000 */
[----:B------:R-:W-:-:S13]  /*bdd0*/  ISETP.GE.AND P4, PT, R7, R4, PT ;  /* 0x000000040700720c */ /* 0x000fda0003f86270 */
[----:B------:R-:W-:Y:S01]  /*bde0*/  @!P4 VIADD R9, R0, UR40 ;  /* 0x000000280009cc36 */ /* 0x000fe20008000000 */
[----:B0-----:R-:W-:-:S05]  /*bdf0*/  @!P4 IADD3 R3, P3, R8, R3, RZ ;  /* 0x000000030803c210 */ /* 0x001fca0007f7e0ff */
[----:B-1----:R-:W-:Y:S01]  /*be00*/  @!P4 IMAD.X R2, RZ, RZ, R2, P3 ;  /* 0x000000ffff02c224 */ /* 0x002fe200018e0602 */
[----:B------:R-:W-:Y:S01]  /*be10*/  ISETP.GE.AND P3, PT, R11, R4, PT ;  /* 0x000000040b00720c */ /* 0x000fe20003f66270 */
[----:B------:R-:W-:-:S03]  /*be20*/  VIADD R11, R7, 0x40 ;  /* 0x00000040070b7836 */ /* 0x000fc60000000000 */
[----:B------:R-:W-:-:S04]  /*be30*/  @!P4 LOP3.LUT R3, R3, R2, RZ, 0x3c, !PT ;  /* 0x000000020303c212 */ /* 0x000fc800078e3cff */
[----:B------:R-:W-:-:S04]  /*be40*/  @!P4 LOP3.LUT R2, R3, R2, RZ, 0x3c, !PT ;  /* 0x000000020302c212 */ /* 0x000fc800078e3cff */
[----:B------:R-:W-:-:S05]  /*be50*/  @!P4 LOP3.LUT R3, R3, R2, RZ, 0x3c, !PT ;  /* 0x000000020303c212 */ /* 0x000fca00078e3cff */
[----:B------:R-:W-:Y:S04]  /*be60*/  @!P4 LDGSTS.E.BYPASS.LTC128B.128 [R9+0x14400], desc[UR38][R2.64], !P2 ;  /* 0x144000000209cfae */ /* 0x000fe8000d101d66 */
[----:B------:R-:W-:Y:S04]  /*be70*/  @!P4 LDGSTS.E.BYPASS.LTC128B.128 [R9+0x16400], desc[UR38][R2.64+0x40], !P0 ;  /* 0x164000400209cfae */ /* 0x000fe8000c101d66 */
[----:B------:R0:W-:Y:S04]  /*be80*/  @!P4 LDGSTS.E.BYPASS.LTC128B.128 [R9+0x18400], desc[UR38][R2.64+0x80], !P1 ;  /* 0x184000800209cfae */ /* 0x0001e8000c901d66 */
[----:B0-----:R-:W0:Y:S01]  /*be90*/  SHFL.IDX PT, R2, R5, 0x1, 0x1c1f ;  /* 0x003c1f0005027f89 */ /* 0x001e2200000e0000 */
[----:B--2---:R-:W-:Y:S01]  /*bea0*/  @!P3 IADD3 R3, P4, R8, R14, RZ ;  /* 0x0000000e0803b210 */ /* 0x004fe20007f9e0ff */
[----:B------:R-:W-:-:S02]  /*beb0*/  @!P3 VIADD R9, R0, UR40 ;  /* 0x000000280009bc36 */ /* 0x000fc40008000000 */
[----:B------:R-:W1:Y:S02]  /*bec0*/  SHFL.IDX PT, R14, R6, 0x2, 0x1c1f ;  /* 0x005c1f00060e7f89 */ /* 0x000e6400000e0000 */
[----:B0-----:R-:W-:-:S05]  /*bed0*/  @!P3 IMAD.X R2, RZ, RZ, R2, P4 ;  /* 0x000000ffff02b224 */ /* 0x001fca00020e0602 */
[----:B------:R-:W-:-:S04]  /*bee0*/  @!P3 LOP3.LUT R3, R3, R2, RZ, 0x3c, !PT ;  /* 0x000000020303b212 */ /* 0x000fc800078e3cff */
[----:B------:R-:W-:-:S04]  /*bef0*/  @!P3 LOP3.LUT R2, R3, R2, RZ, 0x3c, !PT ;  /* 0x000000020302b212 */ /* 0x000fc800078e3cff */
[----:B------:R-:W-:-:S05]  /*bf00*/  @!P3 LOP3.LUT R3, R3, R2, RZ, 0x3c, !PT ;  /* 0x000000020303b212 */ /* 0x000fca00078e3cff */
[----:B------:R-:W-:Y:S04]  /*bf10*/  @!P3 LDGSTS.E.BYPASS.LTC128B.128 [R9+0x14c00], desc[UR38][R2.64], !P2 ;  /* 0x14c000000209bfae */ /* 0x000fe8000d101d66 */
[----:B------:R-:W-:Y:S04]  /*bf20*/  @!P3 LDGSTS.E.BYPASS.LTC128B.128 [R9+0x16c00], desc[UR38][R2.64+0x40], !P0 ;  /* 0x16c000400209bfae */ /* 0x000fe8000c101d66 */
[----:B------:R0:W-:Y:S01]  /*bf30*/  @!P3 LDGSTS.E.BYPASS.LTC128B.128 [R9+0x18c00], desc[UR38][R2.64+0x80], !P1 ;  /* 0x18c000800209bfae */ /* 0x0001e2000c901d66 */
[----:B------:R-:W-:-:S03]  /*bf40*/  ISETP.GE.AND P3, PT, R11, R4, PT ;  /* 0x000000040b00720c */ /* 0x000fc60003f66270 */
[----:B0-----:R-:W0:Y:S10]  /*bf50*/  SHFL.IDX PT, R2, R5, 0x2, 0x1c1f ;  /* 0x005c1f0005027f89 */ /* 0x001e3400000e0000 */
[----:B-1----:R-:W-:Y:S01]  /*bf60*/  @!P3 IADD3 R3, P4, R8, R14, RZ ;  /* 0x0000000e0803b210 */ /* 0x002fe20007f9e0ff */
[----:B------:R-:W-:Y:S01]  /*bf70*/  @!P3 VIADD R21, R0, UR40 ;  /* 0x000000280015bc36 */ /* 0x000fe20008000000 */
[----:B------:R-:W1:Y:S04]  /*bf80*/  SHFL.IDX PT, R5, R5, 0x3, 0x1c1f ;  /* 0x007c1f0005057f89 */ /* 0x000e6800000e0000 */
[----:B------:R2:W3:Y:S01]  /*bf90*/  SHFL.IDX PT, R14, R6, 0x3, 0x1c1f ;  /* 0x007c1f00060e7f89 */ /* 0x0004e200000e0000 */
[----:B0-----:R-:W-:-:S05]  /*bfa0*/  @!P3 IMAD.X R2, RZ, RZ, R2, P4 ;  /* 0x000000ffff02b224 */ /* 0x001fca00020e0602 */
[----:B------:R-:W-:-:S04]  /*bfb0*/  @!P3 LOP3.LUT R3, R3, R2, RZ, 0x3c, !PT ;  /* 0x000000020303b212 */ /* 0x000fc800078e3cff */
[----:B------:R-:W-:-:S04]  /*bfc0*/  @!P3 LOP3.LUT R2, R3, R2, RZ, 0x3c, !PT ;  /* 0x000000020302b212 */ /* 0x000fc800078e3cff */
[----:B------:R-:W-:-:S05]  /*bfd0*/  @!P3 LOP3.LUT R3, R3, R2, RZ, 0x3c, !PT ;  /* 0x000000020303b212 */ /* 0x000fca00078e3cff */
[----:B------:R2:W-:Y:S04]  /*bfe0*/  @!P3 LDGSTS.E.BYPASS.LTC128B.128 [R21+0x15400], desc[UR38][R2.64], !P2 ;  /* 0x154000000215bfae */ /* 0x0005e8000d101d66 */
[----:B------:R2:W-:Y:S04]  /*bff0*/  @!P3 LDGSTS.E.BYPASS.LTC128B.128 [R21+0x17400], desc[UR38][R2.64+0x40], !P0 ;  /* 0x174000400215bfae */ /* 0x0005e8000c101d66 */
[----:B-1-3--:R2:W-:Y:S02]  /*c000*/  @!P3 LDGSTS.E.BYPASS.LTC128B.128 [R21+0x19400], desc[UR38][R2.64+0x80], !P1 ;  /* 0x194000800215bfae */ /* 0x00a5e4000c901d66 */
.L_x_113:
[----:B------:R-:W-:Y:S01]  /*c010*/  VIADD R7, R7, 0x60 ;  /* 0x0000006007077836 */ /* 0x000fe20000000000 */
[----:B------:R-:W-:Y:S04]  /*c020*/  BSSY B0, `(.L_x_56) ;  /* 0x000000c000007945 */ /* 0x000fe80003800000 */
[----:B------:R-:W-:-:S13]  /*c030*/  ISETP.GE.AND P3, PT, R7, R4, PT ;  /* 0x000000040700720c */ /* 0x000fda0003f66270 */
[----:B------:R-:W-:Y:S05]  /*c040*/  @P3 BRA `(.L_x_57) ;  /* 0x0000000000243947 */ /* 0x000fea0003800000 */
[----:B--2---:R-:W-:-:S05]  /*c050*/  IADD3 R2, P3, R8, R14, RZ ;  /* 0x0000000e08027210 */ /* 0x004fca0007f7e0ff */
[----:B------:R-:W-:Y:S02]  /*c060*/  IMAD.X R3, RZ, RZ, R5, P3 ;  /* 0x000000ffff037224 */ /* 0x000fe400018e0605 */
[----:B------:R-:W-:-:S05]  /*c070*/  VIADD R5, R0, UR40 ;  /* 0x0000002800057c36 */ /* 0x000fca0008000000 */
[----:B------:R-:W-:Y:S01]  /*c080*/  @!PT LDS RZ, [RZ] ;  /* 0x00000000fffff984 */ /* 0x000fe20000000800 */
[----:B------:R-:W-:Y:S01]  /*c090*/  @!PT LDS RZ, [RZ] ;  /* 0x00000000fffff984 */ /* 0x000fe20000000800 */
[----:B------:R-:W-:Y:S01]  /*c0a0*/  @!PT LDS RZ, [RZ] ;  /* 0x00000000fffff984 */ /* 0x000fe20000000800 */
[----:B------:R0:W-:Y:S04]  /*c0b0*/  LDGSTS.E.BYPASS.LTC128B.128 [R5+0x15c00], desc[UR38][R2.64], !P2 ;  /* 0x15c0000002057fae */ /* 0x0001e8000d101d66 */
[----:B------:R0:W-:Y:S04]  /*c0c0*/  LDGSTS.E.BYPASS.LTC128B.128 [R5+0x17c00], desc[UR38][R2.64+0x40], !P0 ;  /* 0x17c0004002057fae */ /* 0x0001e8000c101d66 */
[----:B------:R0:W-:Y:S02]  /*c0d0*/  LDGSTS.E.BYPASS.LTC128B.128 [R5+0x19c00], desc[UR38][R2.64+0x80], !P1 ;  /* 0x19c0008002057fae */ /* 0x0001e4000c901d66 */
.L_x_57:
[----:B------:R-:W-:Y:S05]  /*c0e0*/  BSYNC B0 ;  /* 0x0000000000007941 */ /* 0x000fea0003800000 */
.L_x_56:
[----:B------:R-:W-:Y:S01]  /*c0f0*/  NOP ;  /* 0x0000000000007918 */ /* 0x000fe20000000000 */
[----:B------:R-:W-:Y:S01]  /*c100*/  SYNCS.ARRIVE.TRANS64.RED.A0T1 RZ, [UR40+0x29800], RZ ;  /* 0x029800ffffff79a7 */ /* 0x000fe20008200428 */
[----:B------:R-:W-:Y:S01]  /*c110*/  IMAD.MOV.U32 R0, RZ, RZ, 0x1 ;  /* 0x00000001ff007424 */ /* 0x000fe200078e00ff */
[----:B------:R-:W-:Y:S04]  /*c120*/  ARRIVES.LDGSTSBAR.64.TRANSCNT [UR40+0x29800] ;  /* 0x02980000ff0079b0 */ /* 0x000fe80008000aa8 */
[----:B------:R-:W-:Y:S01]  /*c130*/  SHF.L.U32 R0, R0, 0x1f, RZ ;  /* 0x0000001f00007819 */ /* 0x000fe200000006ff */
[----:B------:R-:W-:Y:S01]  /*c140*/  NOP ;  /* 0x0000000000007918 */ /* 0x000fe20000000000 */
[----:B0-2---:R-:W2:Y:S01]  /*c150*/  LDL R3, [R1+0x8] ;  /* 0x0000080001037983 */ /* 0x005ea20000100800 */
[----:B------:R-:W-:Y:S01]  /*c160*/  SYNCS.ARRIVE.TRANS64.A1T0 RZ, [UR40+0x29800], RZ ;  /* 0x029800ffffff79a7 */ /* 0x000fe20008100028 */
[----:B------:R-:W-:Y:S01]  /*c170*/  VIADD R2, R17, 0xfffffffe ;  /* 0xfffffffe11027836 */ /* 0x000fe20000000000 */
[----:B------:R-:W0:Y:S04]  /*c180*/  SYNCS.PHASECHK.TRANS64.TRYWAIT P0, [UR40+0x29820], R0 ;  /* 0x02982000ff0075a7 */ /* 0x000e280008000168 */
[----:B--2---:R-:W-:Y:S01]  /*c190*/  ISETP.GE.AND P1, PT, R2, R3, PT ;  /* 0x000000030200720c */ /* 0x004fe20003f26270 */
[----:B0-----:R-:W-:-:S12]  /*c1a0*/  @!P0 BRA `(.L_x_58) ;  /* 0x0000002000bc8947 */ /* 0x001fd80003800000 */
.L_x_114:
[----:B------:R-:W-:Y:S01]  /*c1b0*/  IMAD.MOV.U32 R20, RZ, RZ, 0x1 ;  /* 0x00000001ff147424 */ /* 0x000fe200078e00ff */
[----:B------:R-:W-:Y:S06]  /*c1c0*/  @!P1 BRA `(.L_x_59) ;  /* 0x0000000c00d49947 */ /* 0x000fec0003800000 */
[----:B0-----:R-:W2:Y:S01]  /*c1d0*/  LDL R3, [R1+0x1c] ;  /* 0x00001c0001037983 */ /* 0x001ea20000100800 */
[----:B------:R-:W-:Y:S01]  /*c1e0*/  IMAD.MOV.U32 R0, RZ, RZ, 0x1 ;  /* 0x00000001ff007424 */ /* 0x000fe200078e00ff */
[C---:B--2---:R-:W-:Y:S02]  /*c1f0*/  LOP3.LUT R4, R3.reuse, 0x1, RZ, 0xfc, !PT ;  /* 0x0000000103047812 */ /* 0x044fe400078efcff */
[----:B------:R-:W-:Y:S01]  /*c200*/  LOP3.LUT R21, R3, 0x2, RZ, 0xfc, !PT ;  /* 0x0000000203157812 */ /* 0x000fe200078efcff */
[----:B------:R-:W-:Y:S02]  /*c210*/  IMAD.MOV.U32 R3, RZ, RZ, RZ ;  /* 0x000000ffff037224 */ /* 0x000fe400078e00ff */
[----:B------:R0:W-:Y:S05]  /*c220*/  STL [R1+0x20], R4 ;  /* 0x0000200401007387 */ /* 0x0001ea0000100800 */
.L_x_78:
[----:B0-----:R-:W2:Y:S01]  /*c230*/  LDL R4, [R1] ;  /* 0x0000000001047983 */ /* 0x001ea20000100800 */
[----:B------:R-:W-:Y:S01]  /*c240*/  VIADD R17, R3, 0x1 ;  /* 0x0000000103117836 */ /* 0x000fe20000000000 */
[----:B------:R-:W-:Y:S04]  /*c250*/  BSSY B0, `(.L_x_60) ;  /* 0x0000080000007945 */ /* 0x000fe80003800000 */
[----:B------:R-:W-:-:S04]  /*c260*/  ISETP.NE.AND P0, PT, R17, 0x2, PT ;  /* 0x000000021100780c */ /* 0x000fc80003f05270 */
[----:B------:R-:W-:Y:S02]  /*c270*/  SEL R5, RZ, 0x1, P0 ;  /* 0x00000001ff057807 */ /* 0x000fe40000000000 */
[----:B------:R-:W-:Y:S02]  /*c280*/  SEL R17, R17, RZ, P0 ;  /* 0x000000ff11117207 */ /* 0x000fe40000000000 */
[----:B------:R-:W-:Y:S02]  /*c290*/  LOP3.LUT R20, R0, R5, RZ, 0x3c, !PT ;  /* 0x0000000500147212 */ /* 0x000fe400078e3cff */
[----:B--2---:R-:W-:-:S13]  /*c2a0*/  LOP3.LUT P1, RZ, R4, 0x2, RZ, 0xc0, !PT ;  /* 0x0000000204ff7812 */ /* 0x004fda000782c0ff */
[----:B------:R-:W-:Y:S05]  /*c2b0*/  @!P1 BRA `(.L_x_61) ;  /* 0x0000000400e49947 */ /* 0x000fea0003800000 */
[----:B------:R-:W-:Y:S01]  /*c2c0*/  LOP3.LUT P1, RZ, R4, 0x1, RZ, 0xc0, !PT ;  /* 0x0000000104ff7812 */ /* 0x000fe2000782c0ff */
[----:B------:R-:W-:-:S12]  /*c2d0*/  IMAD.MOV.U32 R8, RZ, RZ, R2 ;  /* 0x000000ffff087224 */ /* 0x000fd800078e0002 */
[----:B------:R-:W-:Y:S05]  /*c2e0*/  @!P1 BRA `(.L_x_62) ;  /* 0x0000000000509947 */ /* 0x000fea0003800000 */
[----:B------:R-:W2:Y:S01]  /*c2f0*/  LDL R9, [R1+0xc] ;  /* 0x00000c0001097983 */ /* 0x000ea20000100800 */
[----:B------:R-:W0:Y:S01]  /*c300*/  LDC R8, c[0x0][0x43c] ;  /* 0x00010f00ff087b82 */ /* 0x000e220000000800 */
[----:B------:R-:W-:Y:S02]  /*c310*/  ULDC.64 UR4, c[0x0][0x428] ;  /* 0x00010a0000047ab9 */ /* 0x000fe40000000a00 */
[----:B------:R-:W3:Y:S01]  /*c320*/  LDL R10, [R1+0x4] ;  /* 0x00000400010a7983 */ /* 0x000ee20000100800 */
[----:B0-----:R-:W-:-:S13]  /*c330*/  ISETP.NE.AND P0, PT, R8, 0x1, PT ;  /* 0x000000010800780c */ /* 0x001fda0003f05270 */
[----:B------:R-:W0:Y:S02]  /*c340*/  @P0 LDC.64 R4, c[0x0][0x440] ;  /* 0x00011000ff040b82 */ /* 0x000e240000000a00 */
[----:B0-----:R-:W-:-:S04]  /*c350*/  @P0 IMAD.HI.U32 R6, R2, R4, RZ ;  /* 0x0000000402060227 */ /* 0x001fc800078e00ff */
[----:B------:R-:W-:Y:S01]  /*c360*/  IMAD.MOV.U32 R4, RZ, RZ, R2 ;  /* 0x000000ffff047224 */ /* 0x000fe200078e0002 */
[----:B------:R-:W-:Y:S02]  /*c370*/  @P0 SHF.R.U32.HI R4, RZ, R5, R6 ;  /* 0x00000005ff040219 */ /* 0x000fe40000011606 */
[----:B------:R-:W0:Y:S03]  /*c380*/  LDC.64 R6, c[0x0][0x418] ;  /* 0x00010600ff067b82 */ /* 0x000e260000000a00 */
[----:B------:R-:W-:-:S04]  /*c390*/  IMAD.MOV R5, RZ, RZ, -R4 ;  /* 0x000000ffff057224 */ /* 0x000fc800078e0a04 */
[----:B------:R-:W-:Y:S01]  /*c3a0*/  IMAD R8, R8, R5, R2 ;  /* 0x0000000508087224 */ /* 0x000fe200078e0202 */
[----:B------:R-:W-:Y:S01]  /*c3b0*/  SHF.R.S32.HI R5, RZ, 0x1f, R4 ;  /* 0x0000001fff057819 */ /* 0x000fe20000011404 */
[----:B--2---:R-:W-:-:S04]  /*c3c0*/  IMAD R9, R9, UR4, RZ ;  /* 0x0000000409097c24 */ /* 0x004fc8000f8e02ff */
[C---:B---3--:R-:W-:Y:S02]  /*c3d0*/  IMAD R9, R10.reuse, UR5, R9 ;  /* 0x000000050a097c24 */ /* 0x048fe4000f8e0209 */
[----:B------:R-:W-:-:S04]  /*c3e0*/  IMAD.WIDE.U32 R4, R10, UR4, R4 ;  /* 0x000000040a047c25 */ /* 0x000fc8000f8e0004 */
[----:B------:R-:W-:Y:S01]  /*c3f0*/  IMAD.IADD R9, R9, 0x1, R5 ;  /* 0x0000000109097824 */ /* 0x000fe200078e0205 */
[----:B0-----:R-:W-:-:S04]  /*c400*/  LEA R6, P0, R4, R6, 0x2 ;  /* 0x0000000604067211 */ /* 0x001fc800078010ff */
[----:B------:R-:W-:-:S05]  /*c410*/  LEA.HI.X R7, R4, R7, R9, 0x2, P0 ;  /* 0x0000000704077211 */ /* 0x000fca00000f1409 */
[----:B------:R0:W5:Y:S04]  /*c420*/  LDG.E R16, desc[UR38][R6.64] ;  /* 0x0000002606107981 */ /* 0x000168000c1e1900 */
.L_x_62:
[----:B0-----:R-:W-:Y:S01]  /*c430*/  LEA R6, R17, UR40, 0x3 ;  /* 0x0000002811067c11 */ /* 0x001fe2000f8e18ff */
[----:B------:R-:W0:Y:S01]  /*c440*/  S2R R5, SR_TID.X ;  /* 0x0000000000057919 */ /* 0x000e220000002100 */
[----:B------:R-:W-:-:S04]  /*c450*/  SHF.L.U32 R4, R20, 0x1f, RZ ;  /* 0x0000001f14047819 */ /* 0x000fc800000006ff */
[----:B------:R-:W1:Y:S01]  /*c460*/  SYNCS.PHASECHK.TRANS64.TRYWAIT P0, [R6+URZ+0x29880], R4 ;  /* 0x02988004060075a7 */ /* 0x000e62000800017f */
[----:B0-----:R-:W-:-:S04]  /*c470*/  LOP3.LUT R5, R5, 0x7f, RZ, 0xc0, !PT ;  /* 0x0000007f05057812 */ /* 0x001fc800078ec0ff */
[----:B------:R-:W-:Y:S01]  /*c480*/  ISETP.NE.AND P1, PT, R5, RZ, PT ;  /* 0x000000ff0500720c */ /* 0x000fe20003f25270 */
[----:B-1----:R-:W-:-:S12]  /*c490*/  @!P0 BRA `(.L_x_63) ;  /* 0x0000002000188947 */ /* 0x002fd80003800000 */
.L_x_115:
[----:B------:R-:W-:Y:S04]  /*c4a0*/  BSSY B1, `(.L_x_64) ;  /* 0x0000009000017945 */ /* 0x000fe80003800000 */
[----:B------:R-:W-:Y:S05]  /*c4b0*/  @P1 BRA `(.L_x_65) ;  /* 0x00000000001c1947 */ /* 0x000fea0003800000 */
[----:B------:R-:W1:Y:S01]  /*c4c0*/  S2R R7, SR_TID.X ;  /* 0x0000000000077919 */ /* 0x000e620000002100 */
[----:B------:R-:W-:-:S04]  /*c4d0*/  IMAD.MOV.U32 R5, RZ, RZ, 0x5000 ;  /* 0x00005000ff057424 */ /* 0x000fc800078e00ff */
[----:B------:R2:W-:Y:S01]  /*c4e0*/  SYNCS.ARRIVE.TRANS64 RZ, [R6+URZ+0x29870], R5 ;  /* 0x0298700506ff79a7 */ /* 0x0005e2000800003f */
[----:B-1----:R-:W-:-:S04]  /*c4f0*/  LOP3.LUT R7, R7, 0x1f, RZ, 0xc0, !PT ;  /* 0x0000001f07077812 */ /* 0x002fc800078ec0ff */
[----:B------:R-:W-:-:S13]  /*c500*/  ISETP.NE.AND P0, PT, R7, RZ, PT ;  /* 0x000000ff0700720c */ /* 0x000fda0003f05270 */
[----:B--2---:R-:W-:Y:S05]  /*c510*/  @!P0 BRA `(.L_x_65) ;  /* 0x0000000000048947 */ /* 0x004fea0003800000 */
[----:B------:R-:W-:Y:S01]  /*c520*/  BPT.TRAP 0x1 ;  /* 0x000000040000795c */ /* 0x000fe20000300000 */
.L_x_65:
[----:B------:R-:W-:Y:S05]  /*c530*/  BSYNC B1 ;  /* 0x0000000000017941 */ /* 0x000fea0003800000 */
.L_x_64:
[----:B------:R-:W-:Y:S01]  /*c540*/  IMAD R7, R8, 0xa0, RZ ;  /* 0x000000a008077824 */ /* 0x000fe200078e02ff */
[----:B------:R-:W-:Y:S01]  /*c550*/  R2UR UR32, R17 ;  /* 0x00000000112072ca */ /* 0x000fe200000e0000 */
[----:B------:R-:W-:Y:S01]  /*c560*/  IMAD.MOV.U32 R8, RZ, RZ, RZ ;  /* 0x000000ffff087224 */ /* 0x000fe200078e00ff */
[----:B------:R-:W-:Y:S01]  /*c570*/  R2UR UR33, R6 ;  /* 0x00000000062172ca */ /* 0x000fe200000e0000 */
[----:B------:R-:W-:Y:S01]  /*c580*/  ULDC.64 UR4, c[0x0][0x198] ;  /* 0x0000660000047ab9 */ /* 0x000fe20000000a00 */
[----:B------:R-:W-:Y:S01]  /*c590*/  R2UR UR35, R7 ;  /* 0x00000000072372ca */ /* 0x000fe200000e0000 */
[----:B------:R-:W-:Y:S01]  /*c5a0*/  UIADD3 UR4, UP0, UR4, 0x470, URZ ;  /* 0x0000047004047890 */ /* 0x000fe2000ff1e03f */
[----:B------:R-:W-:Y:S01]  /*c5b0*/  R2UR UR34, R8 ;  /* 0x00000000082272ca */ /* 0x000fe200000e0000 */
[----:B------:R-:W-:Y:S01]  /*c5c0*/  UMOV UR6, 0x0 ;  /* 0x0000000000067882 */ /* 0x000fe20000000000 */
[----:B------:R-:W-:Y:S01]  /*c5d0*/  PLOP3.LUT P0, PT, PT, PT, PT, 0x80, 0x0 ;  /* 0x000000000000781c */ /* 0x000fe20003f0f070 */
[----:B------:R-:W-:Y:S01]  /*c5e0*/  UIADD3.X UR5, URZ, UR5, URZ, UP0, !UPT ;  /* 0x000000053f057290 */ /* 0x000fe200087fe43f */
[----:B------:R-:W-:-:S03]  /*c5f0*/  UMOV UR7, 0x14f00000 ;  /* 0x14f0000000077882 */ /* 0x000fc60000000000 */
[----:B------:R-:W-:Y:S02]  /*c600*/  UIMAD UR32, UR32, 0x5000, UR40 ;  /* 0x00005000202078a4 */ /* 0x000fe4000f8e0228 */
[----:B------:R-:W-:Y:S02]  /*c610*/  UIADD3 UR33, UR33, 0x29870, URZ ;  /* 0x0002987021217890 */ /* 0x000fe4000fffe03f */
[----:B------:R-:W-:-:S12]  /*c620*/  UIADD3 UR32, UR32, 0xa400, URZ ;  /* 0x0000a40020207890 */ /* 0x000fd8000fffe03f */
.L_x_66:
[----:B------:R-:W-:-:S13]  /*c630*/  @P0 ELECT P2, URZ, PT ;  /* 0x00000000003f082f */ /* 0x000fda0003840000 */
[----:B-----5:R-:W-:Y:S02]  /*c640*/  @P2 R2UR UR37, R16 ;  /* 0x00000000102522ca */ /* 0x020fe400000e0000 */
[----:B------:R-:W-:-:S11]  /*c650*/  @P2 PLOP3.LUT P0, PT, P2, PT, PT, 0x8, 0x0 ;  /* 0x000000000000281c */ /* 0x000fd6000170e170 */
[----:B------:R1:W-:Y:S01]  /*c660*/  UTMALDG.4D [UR32], [UR4], desc[UR6] ;  /* 0x00000620040075b4 */ /* 0x0003e20008019000 */
[----:B------:R-:W-:Y:S01]  /*c670*/  PLOP3.LUT P2, PT, PT, PT, PT, 0x8, 0x0 ;  /* 0x000000000000781c */ /* 0x000fe20003f4e170 */
[----:B-1----:R-:W-:-:S12]  /*c680*/  @P0 BRA.U.ANY `(.L_x_66) ;  /* 0xfffffffd00e80947 */ /* 0x002fd8000393ffff */
[----:B------:R-:W1:Y:S02]  /*c690*/  SYNCS.PHASECHK.TRANS64.TRYWAIT P0, [R6+URZ+0x29840], R4 ;  /* 0x02984004060075a7 */ /* 0x000e64000800017f */
[----:B-1----:R-:W-:Y:S05]  /*c6a0*/  @!P0 BRA `(.L_x_67) ;  /* 0x0000001c00a88947 */ /* 0x002fea0003800000 */
.L_x_116:
[----:B------:R-:W-:Y:S01]  /*c6b0*/  BSSY B1, `(.L_x_68) ;  /* 0x000000b000017945 */ /* 0x000fe20003800000 */
[----:B01----:R-:W-:Y:S02]  /*c6c0*/  IMAD.MOV.U32 R4, RZ, RZ, 0x0 ;  /* 0x00000000ff047424 */ /* 0x003fe400078e00ff */
[----:B------:R-:W-:Y:S01]  /*c6d0*/  IMAD.MOV.U32 R5, RZ, RZ, 0x14f00000 ;  /* 0x14f00000ff057424 */ /* 0x000fe200078e00ff */
[----:B------:R-:W-:Y:S06]  /*c6e0*/  @P1 BRA `(.L_x_69) ;  /* 0x00000000001c1947 */ /* 0x000fec0003800000 */
[----:B------:R-:W0:Y:S01]  /*c6f0*/  S2R R10, SR_TID.X ;  /* 0x00000000000a7919 */ /* 0x000e220000002100 */
[----:B------:R-:W-:-:S04]  /*c700*/  IMAD.MOV.U32 R9, RZ, RZ, 0x7800 ;  /* 0x00007800ff097424 */ /* 0x000fc800078e00ff */
[----:B------:R1:W-:Y:S01]  /*c710*/  SYNCS.ARRIVE.TRANS64 RZ, [R6+URZ+0x29830], R9 ;  /* 0x0298300906ff79a7 */ /* 0x0003e2000800003f */
[----:B0-----:R-:W-:-:S04]  /*c720*/  LOP3.LUT R10, R10, 0x1f, RZ, 0xc0, !PT ;  /* 0x0000001f0a0a7812 */ /* 0x001fc800078ec0ff */
[----:B------:R-:W-:-:S13]  /*c730*/  ISETP.NE.AND P0, PT, R10, RZ, PT ;  /* 0x000000ff0a00720c */ /* 0x000fda0003f05270 */
[----:B-1----:R-:W-:Y:S05]  /*c740*/  @!P0 BRA `(.L_x_69) ;  /* 0x0000000000048947 */ /* 0x002fea0003800000 */
[----:B------:R-:W-:Y:S01]  /*c750*/  BPT.TRAP 0x1 ;  /* 0x000000040000795c */ /* 0x000fe20000300000 */
.L_x_69:
[----:B------:R-:W-:Y:S05]  /*c760*/  BSYNC B1 ;  /* 0x0000000000017941 */ /* 0x000fea0003800000 */
.L_x_68:
[----:B------:R-:W-:Y:S01]  /*c770*/  R2UR UR4, R17 ;  /* 0x00000000110472ca */ /* 0x000fe200000e0000 */
[----:B------:R-:W-:Y:S01]  /*c780*/  ULDC.64 UR6, c[0x0][0x198] ;  /* 0x0000660000067ab9 */ /* 0x000fe20000000a00 */
[----:B------:R-:W-:Y:S01]  /*c790*/  R2UR UR9, R6 ;  /* 0x00000000060972ca */ /* 0x000fe200000e0000 */
[----:B------:R-:W-:Y:S01]  /*c7a0*/  UIADD3 UR6, UP0, UR6, 0x370, URZ ;  /* 0x0000037006067890 */ /* 0x000fe2000ff1e03f */
[----:B------:R-:W-:Y:S02]  /*c7b0*/  R2UR UR10, R8 ;  /* 0x00000000080a72ca */ /* 0x000fe400000e0000 */
[----:B------:R-:W-:Y:S01]  /*c7c0*/  R2UR UR14, R4 ;  /* 0x00000000040e72ca */ /* 0x000fe200000e0000 */
[----:B------:R-:W-:Y:S01]  /*c7d0*/  UIADD3.X UR7, URZ, UR7, URZ, UP0, !UPT ;  /* 0x000000073f077290 */ /* 0x000fe200087fe43f */
[----:B------:R-:W-:Y:S02]  /*c7e0*/  R2UR UR15, R5 ;  /* 0x00000000050f72ca */ /* 0x000fe400000e0000 */
[----:B------:R-:W-:-:S02]  /*c7f0*/  R2UR UR11, R7 ;  /* 0x00000000070b72ca */ /* 0x000fc400000e0000 */
[----:B------:R-:W-:Y:S01]  /*c800*/  PLOP3.LUT P0, PT, PT, PT, PT, 0x80, 0x0 ;  /* 0x000000000000781c */ /* 0x000fe20003f0f070 */
[----:B------:R-:W-:Y:S02]  /*c810*/  UIMAD UR4, UR4, 0x7800, UR40 ;  /* 0x00007800040478a4 */ /* 0x000fe4000f8e0228 */
[----:B------:R-:W-:Y:S02]  /*c820*/  UIADD3 UR9, UR9, 0x29830, URZ ;  /* 0x0002983009097890 */ /* 0x000fe4000fffe03f */
[----:B------:R-:W-:-:S12]  /*c830*/  UIADD3 UR8, UR4, 0x1a400, URZ ;  /* 0x0001a40004087890 */ /* 0x000fd8000fffe03f */
.L_x_70:
[----:B------:R-:W-:-:S13]  /*c840*/  @P0 ELECT P1, URZ, PT ;  /* 0x00000000003f082f */ /* 0x000fda0003820000 */
[----:B------:R-:W-:Y:S01]  /*c850*/  @P1 R2UR UR13, R16 ;  /* 0x00000000100d12ca */ /* 0x000fe200000e0000 */
[----:B------:R-:W-:Y:S01]  /*c860*/  UMOV UR12, UR36 ;  /* 0x00000024000c7c82 */ /* 0x000fe20008000000 */
[----:B------:R-:W-:-:S11]  /*c870*/  @P1 PLOP3.LUT P0, PT, P1, PT, PT, 0x8, 0x0 ;  /* 0x000000000000181c */ /* 0x000fd60000f0e170 */
[----:B------:R0:W-:Y:S01]  /*c880*/  UTMALDG.4D [UR8], [UR6], desc[UR14] ;  /* 0x00000e08060075b4 */ /* 0x0001e20008019000 */
[----:B------:R-:W-:Y:S01]  /*c890*/  PLOP3.LUT P1, PT, PT, PT, PT, 0x8, 0x0 ;  /* 0x000000000000781c */ /* 0x000fe20003f2e170 */
[----:B0-----:R-:W-:-:S12]  /*c8a0*/  @P0 BRA.U.ANY `(.L_x_70) ;  /* 0xfffffffd00e40947 */ /* 0x001fd8000393ffff */
[----:B------:R-:W-:Y:S01]  /*c8b0*/  R2UR UR14, R4 ;  /* 0x00000000040e72ca */ /* 0x000fe200000e0000 */
[----:B------:R-:W-:Y:S01]  /*c8c0*/  UIADD3 UR8, UR4, 0x1cc00, URZ ;  /* 0x0001cc0004087890 */ /* 0x000fe2000fffe03f */
[----:B------:R-:W-:Y:S01]  /*c8d0*/  R2UR UR15, R5 ;  /* 0x00000000050f72ca */ /* 0x000fe200000e0000 */
[----:B------:R-:W-:Y:S01]  /*c8e0*/  UMOV UR10, 0x40 ;  /* 0x00000040000a7882 */ /* 0x000fe20000000000 */
[----:B------:R-:W-:Y:S02]  /*c8f0*/  R2UR UR11, R7 ;  /* 0x00000000070b72ca */ /* 0x000fe400000e0000 */
[----:B------:R-:W-:-:S13]  /*c900*/  PLOP3.LUT P0, PT, PT, PT, PT, 0x80, 0x0 ;  /* 0x000000000000781c */ /* 0x000fda0003f0f070 */
.L_x_71:
        /* <DEDUP_REMOVED lines=13> */
.L_x_72:
[----:B------:R-:W-:-:S13]  /*c9e0*/  @P0 ELECT P1, URZ, PT ;  /* 0x00000000003f082f */ /* 0x000fda0003820000 */
[----:B------:R-:W-:Y:S01]  /*c9f0*/  @P1 R2UR UR13, R16 ;  /* 0x00000000100d12ca */ /* 0x000fe200000e0000 */
[----:B------:R-:W-:Y:S01]  /*ca00*/  UMOV UR12, UR36 ;  /* 0x00000024000c7c82 */ /* 0x000fe20008000000 */
[----:B------:R-:W-:-:S11]  /*ca10*/  @P1 PLOP3.LUT P0, PT, P1, PT, PT, 0x8, 0x0 ;  /* 0x000000000000181c */ /* 0x000fd60000f0e170 */
[----:B------:R0:W-:Y:S01]  /*ca20*/  UTMALDG.4D [UR8], [UR6], desc[UR14] ;  /* 0x00000e08060075b4 */ /* 0x0001e20008019000 */
[----:B------:R-:W-:Y:S01]  /*ca30*/  PLOP3.LUT P1, PT, PT, PT, PT, 0x8, 0x0 ;  /* 0x000000000000781c */ /* 0x000fe20003f2e170 */
[----:B0-----:R-:W-:-:S12]  /*ca40*/  @P0 BRA.U.ANY `(.L_x_72) ;  /* 0xfffffffd00e40947 */ /* 0x001fd8000393ffff */
.L_x_61:
[----:B------:R-:W-:Y:S05]  /*ca50*/  BSYNC B0 ;  /* 0x0000000000007941 */ /* 0x000fea0003800000 */
.L_x_60:
[----:B------:R-:W2:Y:S02]  /*ca60*/  LDL R4, [R1+0x20] ;  /* 0x0000200001047983 */ /* 0x000ea40000100800 */
[----:B--2---:R-:W-:-:S13]  /*ca70*/  ISETP.NE.AND P0, PT, R4, 0x3, PT ;  /* 0x000000030400780c */ /* 0x004fda0003f05270 */
[----:B------:R-:W-:Y:S05]  /*ca80*/  @!P0 BRA `(.L_x_73) ;  /* 0x0000000000048947 */ /* 0x000fea0003800000 */
[----:B------:R-:W-:Y:S01]  /*ca90*/  BPT.TRAP 0x1 ;  /* 0x000000040000795c */ /* 0x000fe20000300000 */
.L_x_73:
[----:B------:R-:W-:Y:S02]  /*caa0*/  LOP3.LUT R5, R0, 0x1, RZ, 0x3c, !PT ;  /* 0x0000000100057812 */ /* 0x000fe400078e3cff */
[----:B------:R-:W-:Y:S02]  /*cab0*/  LEA R18, R3, UR40, 0x3 ;  /* 0x0000002803127c11 */ /* 0x000fe4000f8e18ff */
[----:B------:R-:W-:Y:S02]  /*cac0*/  SHF.L.U32 R5, R5, 0x1f, RZ ;  /* 0x0000001f05057819 */ /* 0x000fe400000006ff */
[----:B------:R-:W-:Y:S02]  /*cad0*/  ISETP.NE.AND P1, PT, R21, 0x3, PT ;  /* 0x000000031500780c */ /* 0x000fe40003f25270 */
[----:B------:R-:W0:Y:S02]  /*cae0*/  SYNCS.PHASECHK.TRANS64.TRYWAIT P0, [R18+URZ+0x29870], R5 ;  /* 0x02987005120075a7 */ /* 0x000e24000800017f */
[----:B0-----:R-:W-:Y:S09]  /*caf0*/  @!P0 BRA `(.L_x_74) ;  /* 0x0000001800a88947 */ /* 0x001ff20003800000 */
.L_x_117:
[----:B------:R-:W-:Y:S05]  /*cb00*/  @!P1 BRA `(.L_x_75) ;  /* 0x0000000000049947 */ /* 0x000fea0003800000 */
[----:B------:R-:W-:Y:S01]  /*cb10*/  BPT.TRAP 0x1 ;  /* 0x000000040000795c */ /* 0x000fe20000300000 */
.L_x_75:
[----:B0-----:R-:W-:Y:S01]  /*cb20*/  SHF.L.U32 R5, R0, 0x1f, RZ ;  /* 0x0000001f00057819 */ /* 0x001fe200000006ff */
[----:B------:R-:W-:-:S03]  /*cb30*/  IMAD R12, R3, 0x5000, RZ ;  /* 0x00005000030c7824 */ /* 0x000fc600078e02ff */
[----:B------:R-:W0:Y:S02]  /*cb40*/  SYNCS.PHASECHK.TRANS64.TRYWAIT P0, [R18+URZ+0x29860], R5 ;  /* 0x02986005120075a7 */ /* 0x000e24000800017f */
[----:B0-----:R-:W-:Y:S05]  /*cb50*/  @!P0 BRA `(.L_x_76) ;  /* 0x0000001800a48947 */ /* 0x001fea0003800000 */
.L_x_118:
[----:B------:R-:W2:Y:S04]  /*cb60*/  LDL R0, [R1+0x10] ;  /* 0x0000100001007983 */ /* 0x000ea80000100800 */
[----:B------:R-:W3:Y:S04]  /*cb70*/  LDL R6, [R1+0x14] ;  /* 0x0000140001067983 */ /* 0x000ee80000100800 */
[----:B------:R-:W4:Y:S01]  /*cb80*/  LDL R13, [R1+0x18] ;  /* 0x00001800010d7983 */ /* 0x000f220000100800 */
[----:B------:R-:W-:Y:S05]  /*cb90*/  WARPSYNC.ALL ;  /* 0x0000000000007948 */ /* 0x000fea0003800000 */
[----:B--2---:R-:W-:-:S05]  /*cba0*/  LOP3.LUT R0, R12, R0, RZ, 0xfc, !PT ;  /* 0x000000000c007212 */ /* 0x004fca00078efcff */
[----:B------:R-:W1:Y:S01]  /*cbb0*/  LDSM.16.MT88.4 R8, [R0+UR40+0xa400] ;  /* 0x00a400280008783b */ /* 0x000e620008004200 */
[----:B------:R-:W-:Y:S01]  /*cbc0*/  VIADD R3, R0, UR40 ;  /* 0x0000002800037c36 */ /* 0x000fe20008000000 */
[----:B----4-:R-:W-:-:S03]  /*cbd0*/  LOP3.LUT R19, R12, R13, RZ, 0xfc, !PT ;  /* 0x0000000d0c137212 */ /* 0x010fc600078efcff */
[----:B---3--:R-:W-:Y:S02]  /*cbe0*/  IMAD.IADD R3, R6, 0x1, R3 ;  /* 0x0000000106037824 */ /* 0x008fe400078e0203 */
[----:B------:R-:W-:Y:S01]  /*cbf0*/  VIADD R19, R19, UR40 ;  /* 0x0000002813137c36 */ /* 0x000fe20008000000 */
[C-C-:B-1----:R-:W-:Y:S02]  /*cc00*/  PRMT R4, R8.reuse, 0x6420, R9.reuse ;  /* 0x0000642008047816 */ /* 0x142fe40000000009 */
[----:B0-----:R-:W-:Y:S02]  /*cc10*/  PRMT R5, R8, 0x7531, R9 ;  /* 0x0000753108057816 */ /* 0x001fe40000000009 */
[C-C-:B------:R-:W-:Y:S02]  /*cc20*/  PRMT R6, R10.reuse, 0x6420, R11.reuse ;  /* 0x000064200a067816 */ /* 0x140fe4000000000b */
[----:B------:R-:W-:Y:S02]  /*cc30*/  PRMT R7, R10, 0x7531, R11 ;  /* 0x000075310a077816 */ /* 0x000fe4000000000b */
[----:B------:R-:W0:Y:S04]  /*cc40*/  LDSM.16.MT88.4 R8, [R3+0xa400] ;  /* 0x00a400000308783b */ /* 0x000e280000004200 */
[----:B------:R-:W-:Y:S01]  /*cc50*/  STSM.16.M88.4 [R19+0x400], R4 ;  /* 0x0004000413007844 */ /* 0x000fe20000000200 */
[----:B0-----:R-:W-:-:S02]  /*cc60*/  PRMT R12, R8, 0x6420, R9 ;  /* 0x00006420080c7816 */ /* 0x001fc40000000009 */
[----:B------:R-:W-:Y:S02]  /*cc70*/  PRMT R13, R8, 0x7531, R9 ;  /* 0x00007531080d7816 */ /* 0x000fe40000000009 */
[C-C-:B------:R-:W-:Y:S02]  /*cc80*/  PRMT R14, R10.reuse, 0x6420, R11.reuse ;  /* 0x000064200a0e7816 */ /* 0x140fe4000000000b */
[----:B------:R-:W-:-:S05]  /*cc90*/  PRMT R15, R10, 0x7531, R11 ;  /* 0x000075310a0f7816 */ /* 0x000fca000000000b */
[----:B------:R-:W-:Y:S04]  /*cca0*/  STSM.16.M88.4 [R19+0xc00], R12 ;  /* 0x000c000c13007844 */ /* 0x000fe80000000200 */
[----:B------:R-:W0:Y:S02]  /*ccb0*/  LDSM.16.MT88.4 R8, [R0+UR40+0xb400] ;  /* 0x00b400280008783b */ /* 0x000e240008004200 */
[C-C-:B0-----:R-:W-:Y:S02]  /*ccc0*/  PRMT R4, R8.reuse, 0x6420, R9.reuse ;  /* 0x0000642008047816 */ /* 0x141fe40000000009 */
[----:B------:R-:W-:Y:S02]  /*ccd0*/  PRMT R5, R8, 0x7531, R9 ;  /* 0x0000753108057816 */ /* 0x000fe40000000009 */
[----:B------:R-:W-:-:S02]  /*cce0*/  PRMT R6, R10, 0x6420, R11 ;  /* 0x000064200a067816 */ /* 0x000fc4000000000b */
[----:B------:R-:W-:Y:S02]  /*ccf0*/  PRMT R7, R10, 0x7531, R11 ;  /* 0x000075310a077816 */ /* 0x000fe4000000000b */
[----:B------:R-:W0:Y:S04]  /*cd00*/  LDSM.16.MT88.4 R8, [R3+0xb400] ;  /* 0x00b400000308783b */ /* 0x000e280000004200 */
[----:B------:R-:W-:Y:S01]  /*cd10*/  STSM.16.M88.4 [R19+0x1400], R4 ;  /* 0x0014000413007844 */ /* 0x000fe20000000200 */
[C-C-:B0-----:R-:W-:Y:S02]  /*cd20*/  PRMT R12, R8.reuse, 0x6420, R9.reuse ;  /* 0x00006420080c7816 */ /* 0x141fe40000000009 */
[----:B------:R-:W-:Y:S02]  /*cd30*/  PRMT R13, R8, 0x7531, R9 ;  /* 0x00007531080d7816 */ /* 0x000fe40000000009 */
[----:B------:R-:W-:-:S02]  /*cd40*/  PRMT R14, R10, 0x6420, R11 ;  /* 0x000064200a0e7816 */ /* 0x000fc4000000000b */
        /* <DEDUP_REMOVED lines=20> */
[----:B------:R0:W-:Y:S02]  /*ce90*/  STSM.16.M88.4 [R19+0x3400], R4 ;  /* 0x0034000413007844 */ /* 0x0001e40000000200 */
[C-C-:B0-----:R-:W-:Y:S02]  /*cea0*/  PRMT R4, R8.reuse, 0x6420, R9.reuse ;  /* 0x0000642008047816 */ /* 0x141fe40000000009 */
[----:B------:R-:W-:-:S02]  /*ceb0*/  PRMT R5, R8, 0x7531, R9 ;  /* 0x0000753108057816 */ /* 0x000fc40000000009 */
[C-C-:B------:R-:W-:Y:S02]  /*cec0*/  PRMT R6, R10.reuse, 0x6420, R11.reuse ;  /* 0x000064200a067816 */ /* 0x140fe4000000000b */
[----:B------:R-:W-:-:S05]  /*ced0*/  PRMT R7, R10, 0x7531, R11 ;  /* 0x000075310a077816 */ /* 0x000fca000000000b */
[----:B------:R-:W-:Y:S04]  /*cee0*/  STSM.16.M88.4 [R19+0x3c00], R4 ;  /* 0x003c000413007844 */ /* 0x000fe80000000200 */
[----:B------:R-:W0:Y:S04]  /*cef0*/  LDSM.16.MT88.4 R12, [R0+UR40+0xe400] ;  /* 0x00e40028000c783b */ /* 0x000e280008004200 */
[----:B------:R-:W1:Y:S01]  /*cf00*/  LDSM.16.MT88.4 R4, [R3+0xe400] ;  /* 0x00e400000304783b */ /* 0x000e620000004200 */
[C-C-:B0-----:R-:W-:Y:S02]  /*cf10*/  PRMT R8, R12.reuse, 0x6420, R13.reuse ;  /* 0x000064200c087816 */ /* 0x141fe4000000000d */
[----:B------:R-:W-:-:S02]  /*cf20*/  PRMT R9, R12, 0x7531, R13 ;  /* 0x000075310c097816 */ /* 0x000fc4000000000d */
[C-C-:B------:R-:W-:Y:S02]  /*cf30*/  PRMT R10, R14.reuse, 0x6420, R15.reuse ;  /* 0x000064200e0a7816 */ /* 0x140fe4000000000f */
[----:B------:R-:W-:-:S05]  /*cf40*/  PRMT R11, R14, 0x7531, R15 ;  /* 0x000075310e0b7816 */ /* 0x000fca000000000f */
[----:B------:R1:W-:Y:S02]  /*cf50*/  STSM.16.M88.4 [R19+0x4400], R8 ;  /* 0x0044000813007844 */ /* 0x0003e40000000200 */
[C-C-:B-1----:R-:W-:Y:S02]  /*cf60*/  PRMT R8, R4.reuse, 0x6420, R5.reuse ;  /* 0x0000642004087816 */ /* 0x142fe40000000005 */
[----:B------:R-:W-:Y:S02]  /*cf70*/  PRMT R9, R4, 0x7531, R5 ;  /* 0x0000753104097816 */ /* 0x000fe40000000005 */
[C-C-:B------:R-:W-:Y:S02]  /*cf80*/  PRMT R10, R6.reuse, 0x6420, R7.reuse ;  /* 0x00006420060a7816 */ /* 0x140fe40000000007 */
[----:B------:R-:W-:-:S05]  /*cf90*/  PRMT R11, R6, 0x7531, R7 ;  /* 0x00007531060b7816 */ /* 0x000fca0000000007 */
[----:B------:R0:W-:Y:S01]  /*cfa0*/  STSM.16.M88.4 [R19+0x4c00], R8 ;  /* 0x004c000813007844 */ /* 0x0001e20000000200 */
[----:B------:R-:W-:Y:S01]  /*cfb0*/  @!PT LDS RZ, [RZ] ;  /* 0x00000000fffff984 */ /* 0x000fe20000000800 */
[----:B------:R-:W-:Y:S01]  /*cfc0*/  @!PT LDS RZ, [RZ] ;  /* 0x00000000fffff984 */ /* 0x000fe20000000800 */
[----:B------:R-:W-:Y:S01]  /*cfd0*/  @!PT LDS RZ, [RZ] ;  /* 0x00000000fffff984 */ /* 0x000fe20000000800 */
[----:B------:R-:W-:Y:S01]  /*cfe0*/  @!PT LDS RZ, [RZ] ;  /* 0x00000000fffff984 */ /* 0x000fe20000000800 */
[----:B------:R1:W-:Y:S06]  /*cff0*/  MEMBAR.ALL.CTA ;  /* 0x0000000000007992 */ /* 0x0003ec0000008000 */
[----:B-1----:R-:W1:Y:S01]  /*d000*/  FENCE.VIEW.ASYNC.S ;  /* 0x00000000000073c6 */ /* 0x002e620000000000 */
[----:B------:R-:W-:Y:S05]  /*d010*/  @!P1 BRA `(.L_x_77) ;  /* 0x0000000000049947 */ /* 0x000fea0003800000 */
[----:B------:R-:W-:Y:S01]  /*d020*/  BPT.TRAP 0x1 ;  /* 0x000000040000795c */ /* 0x000fe20000300000 */
.L_x_77:
[----:B------:R-:W2:Y:S01]  /*d030*/  LDL R3, [R1+0x8] ;  /* 0x0000080001037983 */ /* 0x000ea20000100800 */
[----:B-1----:R-:W-:Y:S01]  /*d040*/  SYNCS.ARRIVE.TRANS64.A1T0 RZ, [R18+URZ+0x29850], RZ ;  /* 0x029850ff12ff79a7 */ /* 0x002fe2000810003f */
[----:B------:R-:W1:Y:S02]  /*d050*/  S2R R0, SR_TID.X ;  /* 0x0000000000007919 */ /* 0x000e640000002100 */
[----:B-1----:R-:W-:Y:S01]  /*d060*/  LOP3.LUT R0, R0, 0x7f, RZ, 0xc0, !PT ;  /* 0x0000007f00007812 */ /* 0x002fe200078ec0ff */
[----:B------:R-:W-:Y:S03]  /*d070*/  BAR.SYNC.DEFER_BLOCKING 0x2, 0x80 ;  /* 0x0082000000007b1d */ /* 0x000fe60000010000 */
[----:B------:R-:W-:-:S13]  /*d080*/  ISETP.NE.AND P0, PT, R0, RZ, PT ;  /* 0x000000ff0000720c */ /* 0x000fda0003f05270 */
[----:B------:R-:W-:-:S05]  /*d090*/  @!P0 VIADD R0, R18, 0x29880 ;  /* 0x0002988012008836 */ /* 0x000fca0000000000 */
[----:B------:R-:W-:-:S04]  /*d0a0*/  @!P0 PRMT R0, RZ, 0x654, R0 ;  /* 0x00000654ff008816 */ /* 0x000fc80000000000 */
[----:B------:R1:W-:Y:S02]  /*d0b0*/  @!P0 SYNCS.ARRIVE.TRANS64.RED.A1T0 RZ, [R0+URZ], RZ ;  /* 0x000000ff00ff89a7 */ /* 0x0003e4000810043f */
[----:B-1----:R-:W-:Y:S01]  /*d0c0*/  IMAD.MOV.U32 R0, RZ, RZ, R20 ;  /* 0x000000ffff007224 */ /* 0x002fe200078e0014 */
[C---:B--2---:R-:W-:Y:S01]  /*d0d0*/  ISETP.GT.AND P0, PT, R2.reuse, R3, PT ;  /* 0x000000030200720c */ /* 0x044fe20003f04270 */
[----:B------:R-:W-:Y:S02]  /*d0e0*/  VIADD R2, R2, 0xffffffff ;  /* 0xffffffff02027836 */ /* 0x000fe40000000000 */
[----:B------:R-:W-:-:S10]  /*d0f0*/  IMAD.MOV.U32 R3, RZ, RZ, R17 ;  /* 0x000000ffff037224 */ /* 0x000fd400078e0011 */
[----:B------:R-:W-:Y:S05]  /*d100*/  @P0 BRA `(.L_x_78) ;  /* 0xfffffff000480947 */ /* 0x000fea000383ffff */
[----:B------:R-:W-:Y:S05]  /*d110*/  BRA `(.L_x_79) ;  /* 0x0000000000047947 */ /* 0x000fea0003800000 */
.L_x_59:
[----:B------:R-:W-:-:S07]  /*d120*/  IMAD.MOV.U32 R17, RZ, RZ, RZ ;  /* 0x000000ffff117224 */ /* 0x000fce00078e00ff */
.L_x_79:
[----:B------:R-:W0:Y:S02]  /*d130*/  LDL R2, [R1+0x1c] ;  /* 0x00001c0001027983 */ /* 0x000e240000100800 */
[----:B0-----:R-:W-:-:S04]  /*d140*/  LOP3.LUT R0, R2, 0x1, RZ, 0xfc, !PT ;  /* 0x0000000102007812 */ /* 0x001fc800078efcff */
[----:B------:R-:W-:-:S13]  /*d150*/  ISETP.NE.AND P0, PT, R0, 0x3, PT ;  /* 0x000000030000780c */ /* 0x000fda0003f05270 */
[----:B------:R-:W-:Y:S05]  /*d160*/  @!P0 BRA `(.L_x_80) ;  /* 0x0000000000048947 */ /* 0x000fea0003800000 */
[----:B------:R-:W-:Y:S01]  /*d170*/  BPT.TRAP 0x1 ;  /* 0x000000040000795c */ /* 0x000fe20000300000 */
.L_x_80:
[----:B------:R-:W-:Y:S01]  /*d180*/  LOP3.LUT R0, R20, 0x1, RZ, 0x3c, !PT ;  /* 0x0000000114007812 */ /* 0x000fe200078e3cff */
[----:B------:R-:W-:Y:S01]  /*d190*/  BSSY B0, `(.L_x_81) ;  /* 0x0000007000007945 */ /* 0x000fe20003800000 */
[----:B------:R-:W-:Y:S02]  /*d1a0*/  LEA R3, R17, UR40, 0x3 ;  /* 0x0000002811037c11 */ /* 0x000fe4000f8e18ff */
[----:B------:R-:W-:Y:S02]  /*d1b0*/  SHF.L.U32 R0, R0, 0x1f, RZ ;  /* 0x0000001f00007819 */ /* 0x000fe400000006ff */
[----:B------:R-:W-:Y:S02]  /*d1c0*/  LOP3.LUT R2, R2, 0x2, RZ, 0xfc, !PT ;  /* 0x0000000202027812 */ /* 0x000fe400078efcff */
[----:B------:R-:W0:Y:S02]  /*d1d0*/  SYNCS.PHASECHK.TRANS64.TRYWAIT P0, [R3+URZ+0x29870], R0 ;  /* 0x02987000030075a7 */ /* 0x000e24000800017f */
[----:B------:R-:W-:Y:S01]  /*d1e0*/  ISETP.NE.AND P1, PT, R2, 0x3, PT ;  /* 0x000000030200780c */ /* 0x000fe20003f25270 */
[----:B0-----:R-:W-:-:S12]  /*d1f0*/  @!P0 BRA `(.L_x_82) ;  /* 0x0000001400108947 */ /* 0x001fd80003800000 */
.L_x_119:
[----:B------:R-:W-:Y:S05]  /*d200*/  BSYNC B0 ;  /* 0x0000000000007941 */ /* 0x000fea0003800000 */
.L_x_81:
[----:B------:R-:W-:Y:S05]  /*d210*/  @!P1 BRA `(.L_x_83) ;  /* 0x0000000000049947 */ /* 0x000fea0003800000 */
[----:B------:R-:W-:Y:S01]  /*d220*/  BPT.TRAP 0x1 ;  /* 0x000000040000795c */ /* 0x000fe20000300000 */
.L_x_83:
[----:B0-----:R-:W2:Y:S01]  /*d230*/  LDL.LU R0, [R1+0x10] ;  /* 0x0000100001007983 */ /* 0x001ea20000300800 */
[----:B------:R-:W-:Y:S01]  /*d240*/  SHF.L.U32 R2, R20, 0x1f, RZ ;  /* 0x0000001f14027819 */ /* 0x000fe200000006ff */
[----:B------:R-:W-:-:S03]  /*d250*/  IMAD R12, R17, 0x5000, RZ ;  /* 0x00005000110c7824 */ /* 0x000fc600078e02ff */
[----:B------:R-:W0:Y:S02]  /*d260*/  SYNCS.PHASECHK.TRANS64.TRYWAIT P0, [R3+URZ+0x29860], R2 ;  /* 0x02986002030075a7 */ /* 0x000e24000800017f */
[----:B--2---:R-:W-:Y:S01]  /*d270*/  LOP3.LUT R0, R12, R0, RZ, 0xfc, !PT ;  /* 0x000000000c007212 */ /* 0x004fe200078efcff */
[----:B0-----:R-:W-:Y:S06]  /*d280*/  @!P0 BRA `(.L_x_84) ;  /* 0x0000001400008947 */ /* 0x001fec0003800000 */
.L_x_120:
[----:B------:R-:W2:Y:S04]  /*d290*/  LDL.LU R4, [R1+0x14] ;  /* 0x0000140001047983 */ /* 0x000ea80000300800 */
[----:B------:R-:W3:Y:S01]  /*d2a0*/  LDL.LU R13, [R1+0x18] ;  /* 0x00001800010d7983 */ /* 0x000ee20000300800 */
[----:B0-----:R-:W-:Y:S01]  /*d2b0*/  VIADD R2, R0, UR40 ;  /* 0x0000002800027c36 */ /* 0x001fe20008000000 */
[----:B------:R-:W-:Y:S05]  /*d2c0*/  WARPSYNC.ALL ;  /* 0x0000000000007948 */ /* 0x000fea0003800000 */
[----:B------:R-:W0:Y:S02]  /*d2d0*/  LDSM.16.MT88.4 R8, [R0+UR40+0xa400] ;  /* 0x00a400280008783b */ /* 0x000e240008004200 */
[----:B0-----:R-:W-:-:S02]  /*d2e0*/  PRMT R14, R10, 0x6420, R11 ;  /* 0x000064200a0e7816 */ /* 0x001fc4000000000b */
[----:B------:R-:W-:Y:S01]  /*d2f0*/  PRMT R15, R10, 0x7531, R11 ;  /* 0x000075310a0f7816 */ /* 0x000fe2000000000b */
[----:B--2---:R-:W-:Y:S01]  /*d300*/  IMAD.IADD R2, R4, 0x1, R2 ;  /* 0x0000000104027824 */ /* 0x004fe200078e0202 */
[----:B---3--:R-:W-:-:S04]  /*d310*/  LOP3.LUT R16, R12, R13, RZ, 0xfc, !PT ;  /* 0x0000000d0c107212 */ /* 0x008fc800078efcff */
[----:B------:R-:W0:Y:S01]  /*d320*/  LDSM.16.MT88.4 R4, [R2+0xa400] ;  /* 0x00a400000204783b */ /* 0x000e220000004200 */
[C-C-:B------:R-:W-:Y:S02]  /*d330*/  PRMT R12, R8.reuse, 0x6420, R9.reuse ;  /* 0x00006420080c7816 */ /* 0x140fe40000000009 */
[----:B------:R-:W-:Y:S01]  /*d340*/  PRMT R13, R8, 0x7531, R9 ;  /* 0x00007531080d7816 */ /* 0x000fe20000000009 */
[----:B------:R-:W-:-:S05]  /*d350*/  VIADD R16, R16, UR40 ;  /* 0x0000002810107c36 */ /* 0x000fca0008000000 */
[----:B------:R-:W-:Y:S01]  /*d360*/  STSM.16.M88.4 [R16+0x400], R12 ;  /* 0x0004000c10007844 */ /* 0x000fe20000000200 */
[C-C-:B0-----:R-:W-:Y:S02]  /*d370*/  PRMT R8, R4.reuse, 0x6420, R5.reuse ;  /* 0x0000642004087816 */ /* 0x141fe40000000005 */
[----:B------:R-:W-:Y:S02]  /*d380*/  PRMT R9, R4, 0x7531, R5 ;  /* 0x0000753104097816 */ /* 0x000fe40000000005 */
        /* <DEDUP_REMOVED lines=8> */
[----:B------:R-:W-:Y:S02]  /*d410*/  PRMT R15, R10, 0x7531, R11 ;  /* 0x000075310a0f7816 */ /* 0x000fe4000000000b */
[C-C-:B-1----:R-:W-:Y:S02]  /*d420*/  PRMT R8, R4.reuse, 0x6420, R5.reuse ;  /* 0x0000642004087816 */ /* 0x142fe40000000005 */
[----:B------:R-:W-:Y:S01]  /*d430*/  PRMT R9, R4, 0x7531, R5 ;  /* 0x0000753104097816 */ /* 0x000fe20000000005 */
[----:B------:R-:W-:Y:S01]  /*d440*/  STSM.16.M88.4 [R16+0x1400], R12 ;  /* 0x0014000c10007844 */ /* 0x000fe20000000200 */
        /* <DEDUP_REMOVED lines=35> */
[----:B------:R0:W-:Y:S01]  /*d680*/  STSM.16.M88.4 [R16+0x4400], R12 ;  /* 0x0044000c10007844 */ /* 0x0001e20000000200 */
        /* <DEDUP_REMOVED lines=11> */
.L_x_85:
[----:B------:R-:W2:Y:S01]  /*d740*/  S2R R0, SR_TID.X ;  /* 0x0000000000007919 */ /* 0x000ea20000002100 */
[----:B-1----:R-:W-:Y:S01]  /*d750*/  SYNCS.ARRIVE.TRANS64.A1T0 RZ, [R3+URZ+0x29850], RZ ;  /* 0x029850ff03ff79a7 */ /* 0x002fe2000810003f */
[----:B------:R-:W-:Y:S01]  /*d760*/  IMAD.MOV.U32 R2, RZ, RZ, RZ ;  /* 0x000000ffff027224 */ /* 0x000fe200078e00ff */
[----:B--2---:R-:W-:Y:S01]  /*d770*/  LOP3.LUT R0, R0, 0x7f, RZ, 0xc0, !PT ;  /* 0x0000007f00007812 */ /* 0x004fe200078ec0ff */
[----:B------:R-:W-:Y:S03]  /*d780*/  BAR.SYNC.DEFER_BLOCKING 0x2, 0x80 ;  /* 0x0082000000007b1d */ /* 0x000fe60000010000 */
[----:B------:R-:W-:-:S13]  /*d790*/  ISETP.NE.AND P0, PT, R0, RZ, PT ;  /* 0x000000ff0000720c */ /* 0x000fda0003f05270 */
[----:B------:R-:W-:-:S05]  /*d7a0*/  @!P0 VIADD R0, R3, 0x29880 ;  /* 0x0002988003008836 */ /* 0x000fca0000000000 */
[----:B------:R-:W-:-:S04]  /*d7b0*/  @!P0 PRMT R0, RZ, 0x654, R0 ;  /* 0x00000654ff008816 */ /* 0x000fc80000000000 */
[----:B------:R1:W-:Y:S02]  /*d7c0*/  @!P0 SYNCS.ARRIVE.TRANS64.RED.A1T0 RZ, [R0+URZ], RZ ;  /* 0x000000ff00ff89a7 */ /* 0x0003e4000810043f */
[----:B-1----:R-:W-:-:S05]  /*d7d0*/  VIADD R0, R17, 0x1 ;  /* 0x0000000111007836 */ /* 0x002fca0000000000 */
[----:B------:R-:W-:-:S04]  /*d7e0*/  ISETP.NE.AND P0, PT, R0, 0x2, PT ;  /* 0x000000020000780c */ /* 0x000fc80003f05270 */
[----:B------:R-:W-:Y:S02]  /*d7f0*/  SEL R3, RZ, 0x1, P0 ;  /* 0x00000001ff037807 */ /* 0x000fe40000000000 */
[----:B------:R-:W-:Y:S02]  /*d800*/  SEL R0, R0, RZ, P0 ;  /* 0x000000ff00007207 */ /* 0x000fe40000000000 */
[----:B------:R-:W-:-:S07]  /*d810*/  LOP3.LUT R20, R20, R3, RZ, 0x3c, !PT ;  /* 0x0000000314147212 */ /* 0x000fce00078e3cff */
.L_x_40:
[----:B------:R-:W0:Y:S01]  /*d820*/  S2R R4, SR_CgaCtaId ;  /* 0x0000000000047919 */ /* 0x000e220000008800 */
[----:B------:R-:W-:Y:S02]  /*d830*/  MOV R3, 0x400 ;  /* 0x0000040000037802 */ /* 0x000fe40000000f00 */
[----:B------:R-:W-:Y:S02]  /*d840*/  SHF.L.U32 R2, R2, 0x1f, RZ ;  /* 0x0000001f02027819 */ /* 0x000fe400000006ff */
[----:B0-----:R-:W-:-:S04]  /*d850*/  LEA R9, R4, R3, 0x18 ;  /* 0x0000000304097211 */ /* 0x001fc800078ec0ff */
[----:B------:R-:W0:Y:S02]  /*d860*/  SYNCS.PHASECHK.TRANS64.TRYWAIT P0, [R9+URZ+0x29820], R2 ;  /* 0x02982002090075a7 */ /* 0x000e24000800017f */
[----:B0-----:R-:W-:Y:S05]  /*d870*/  @!P0 BRA `(.L_x_86) ;  /* 0x0000000c00988947 */ /* 0x001fea0003800000 */
.L_x_121:
[----:B------:R-:W1:Y:S02]  /*d880*/  S2R R3, SR_TID.X ;  /* 0x0000000000037919 */ /* 0x000e640000002100 */
[----:B-1----:R-:W-:-:S04]  /*d890*/  SHF.R.U32.HI R3, RZ, 0x5, R3 ;  /* 0x00000005ff037819 */ /* 0x002fc80000011603 */
[----:B------:R-:W-:-:S05]  /*d8a0*/  LOP3.LUT R3, R3, 0x3, RZ, 0xc0, !PT ;  /* 0x0000000303037812 */ /* 0x000fca00078ec0ff */
[----:B0-----:R-:W0:Y:S02]  /*d8b0*/  SHFL.IDX PT, R2, R3, RZ, 0x1f ;  /* 0x00001fff03027589 */ /* 0x001e2400000e0000 */
[----:B0-----:R-:W-:-:S13]  /*d8c0*/  ISETP.NE.AND P0, PT, R2, RZ, PT ;  /* 0x000000ff0200720c */ /* 0x001fda0003f05270 */
[----:B------:R-:W-:Y:S05]  /*d8d0*/  @P0 BRA `(.L_x_10) ;  /* 0x00000000009c0947 */ /* 0x000fea0003800000 */
[----:B------:R-:W-:-:S13]  /*d8e0*/  ELECT P0, URZ, PT ;  /* 0x00000000003f782f */ /* 0x000fda0003800000 */
[----:B------:R-:W-:Y:S05]  /*d8f0*/  @!P0 BRA `(.L_x_10) ;  /* 0x0000000000948947 */ /* 0x000fea0003800000 */
[----:B------:R-:W2:Y:S02]  /*d900*/  LDL.LU R3, [R1+0x1c] ;  /* 0x00001c0001037983 */ /* 0x000ea40000300800 */
[----:B--2---:R-:W-:-:S04]  /*d910*/  LOP3.LUT R2, R3, 0x2, RZ, 0xfc, !PT ;  /* 0x0000000203027812 */ /* 0x004fc800078efcff */
[----:B------:R-:W-:-:S13]  /*d920*/  ISETP.NE.AND P0, PT, R2, 0x3, PT ;  /* 0x000000030200780c */ /* 0x000fda0003f05270 */
[----:B------:R-:W-:Y:S05]  /*d930*/  @!P0 BRA `(.L_x_87) ;  /* 0x0000000000048947 */ /* 0x000fea0003800000 */
[----:B------:R-:W-:Y:S01]  /*d940*/  BPT.TRAP 0x1 ;  /* 0x000000040000795c */ /* 0x000fe20000300000 */
.L_x_87:
[----:B------:R-:W-:Y:S01]  /*d950*/  VIADD R7, R9, 0x29840 ;  /* 0x0002984009077836 */ /* 0x000fe20000000000 */
[----:B------:R-:W-:Y:S01]  /*d960*/  SHF.L.U32 R4, R20, 0x1f, RZ ;  /* 0x0000001f14047819 */ /* 0x000fe200000006ff */
[C---:B------:R-:W-:Y:S02]  /*d970*/  VIADD R2, R0.reuse, 0x1 ;  /* 0x0000000100027836 */ /* 0x040fe40000000000 */
[----:B------:R-:W-:-:S03]  /*d980*/  IMAD R5, R0, 0x8, R7 ;  /* 0x0000000800057824 */ /* 0x000fc600078e0207 */
[----:B------:R-:W-:Y:S01]  /*d990*/  ISETP.NE.AND P2, PT, R2, 0x2, PT ;  /* 0x000000020200780c */ /* 0x000fe20003f45270 */
[----:B------:R-:W0:Y:S03]  /*d9a0*/  SYNCS.PHASECHK.TRANS64.TRYWAIT P1, [R5+URZ], R4 ;  /* 0x00000004050075a7 */ /* 0x000e26000802017f */
[----:B------:R-:W-:-:S04]  /*d9b0*/  SEL R3, RZ, 0x1, P2 ;  /* 0x00000001ff037807 */ /* 0x000fc80001000000 */
[----:B------:R-:W-:Y:S02]  /*d9c0*/  LOP3.LUT R20, R20, R3, RZ, 0x3c, !PT ;  /* 0x0000000314147212 */ /* 0x000fe400078e3cff */
[----:B------:R-:W-:Y:S02]  /*d9d0*/  SEL R3, R2, RZ, P2 ;  /* 0x000000ff02037207 */ /* 0x000fe40001000000 */
[----:B------:R-:W-:-:S03]  /*d9e0*/  SHF.L.U32 R2, R20, 0x1f, RZ ;  /* 0x0000001f14027819 */ /* 0x000fc600000006ff */
[----:B------:R-:W-:Y:S01]  /*d9f0*/  IMAD R7, R3, 0x8, R7 ;  /* 0x0000000803077824 */ /* 0x000fe200078e0207 */
[----:B0-----:R-:W-:Y:S06]  /*da00*/  @!P1 BRA `(.L_x_88) ;  /* 0x0000000c00489947 */ /* 0x001fec0003800000 */
.L_x_122:
[----:B------:R-:W1:Y:S02]  /*da10*/  SYNCS.PHASECHK.TRANS64.TRYWAIT P1, [R7+URZ], R2 ;  /* 0x00000002070075a7 */ /* 0x000e64000802017f */
[----:B-1----:R-:W-:Y:S05]  /*da20*/  @!P1 BRA `(.L_x_89) ;  /* 0x0000000c00549947 */ /* 0x002fea0003800000 */
.L_x_123:
[----:B------:R-:W-:Y:S05]  /*da30*/  @!P0 BRA `(.L_x_90) ;  /* 0x0000000000048947 */ /* 0x000fea0003800000 */
[----:B------:R-:W-:Y:S01]  /*da40*/  BPT.TRAP 0x1 ;  /* 0x000000040000795c */ /* 0x000fe20000300000 */
.L_x_90:
[----:B0-----:R-:W-:-:S04]  /*da50*/  IMAD R5, R0, 0x8, R9 ;  /* 0x0000000800057824 */ /* 0x001fc800078e0209 */
[----:B------:R-:W0:Y:S02]  /*da60*/  SYNCS.PHASECHK.TRANS64.TRYWAIT P1, [R5+URZ+0x29860], R4 ;  /* 0x02986004050075a7 */ /* 0x000e24000802017f */
[----:B0-----:R-:W-:Y:S05]  /*da70*/  @!P1 BRA `(.L_x_91) ;  /* 0x0000000c00549947 */ /* 0x001fea0003800000 */
.L_x_124:
[----:B------:R-:W-:Y:S05]  /*da80*/  @!P0 BRA `(.L_x_92) ;  /* 0x0000000000048947 */ /* 0x000fea0003800000 */
[----:B------:R-:W-:Y:S01]  /*da90*/  BPT.TRAP 0x1 ;  /* 0x000000040000795c */ /* 0x000fe20000300000 */
.L_x_92:
[----:B------:R-:W-:-:S04]  /*daa0*/  IMAD R3, R3, 0x8, R9 ;  /* 0x0000000803037824 */ /* 0x000fc800078e0209 */
[----:B------:R-:W2:Y:S02]  /*dab0*/  SYNCS.PHASECHK.TRANS64.TRYWAIT P1, [R3+URZ+0x29860], R2 ;  /* 0x02986002030075a7 */ /* 0x000ea4000802017f */
[----:B--2---:R-:W-:Y:S05]  /*dac0*/  @!P1 BRA `(.L_x_93) ;  /* 0x0000000c00549947 */ /* 0x004fea0003800000 */
.L_x_125:
[----:B------:R-:W-:Y:S05]  /*dad0*/  @!P0 BRA `(.L_x_94) ;  /* 0x0000000000048947 */ /* 0x000fea0003800000 */
[----:B------:R-:W-:Y:S01]  /*dae0*/  BPT.TRAP 0x1 ;  /* 0x000000040000795c */ /* 0x000fe20000300000 */
.L_x_94:
[----:B------:R-:W3:Y:S02]  /*daf0*/  SYNCS.PHASECHK.TRANS64.TRYWAIT P0, [R5+URZ+0x29880], R4 ;  /* 0x02988004050075a7 */ /* 0x000ee4000800017f */
[----:B---3--:R-:W-:Y:S05]  /*db00*/  @!P0 BRA `(.L_x_95) ;  /* 0x0000000c00588947 */ /* 0x008fea0003800000 */
.L_x_96:
[----:B----4-:R4:W0:Y:S02]  /*db10*/  SYNCS.PHASECHK.TRANS64.TRYWAIT P0, [R3+URZ+0x29880], R2 ;  /* 0x02988002030075a7 */ /* 0x010824000800017f */
[----:B0-----:R-:W-:Y:S05]  /*db20*/  @!P0 NANOSLEEP.SYNCS 0x989680 ;  /* 0x009896800000895d */ /* 0x001fea0003900000 */
[----:B------:R-:W0:Y:S02]  /*db30*/  @!P0 SYNCS.PHASECHK.TRANS64 P0, [R3+URZ+0x29880], R2 ;  /* 0x02988002030085a7 */ /* 0x000e24000800007f */
[----:B0-----:R-:W-:Y:S05]  /*db40*/  @!P0 BRA `(.L_x_96) ;  /* 0xfffffffc00f08947 */ /* 0x001fea000383ffff */
.L_x_10:
[----:B------:R-:W-:Y:S05]  /*db50*/  BSYNC B6 ;  /* 0x0000000000067941 */ /* 0x000fea0003800000 */
.L_x_7:
[----:B------:R-:W-:Y:S05]  /*db60*/  EXIT ;  /* 0x000000000000794d */ /* 0x000fea0003800000 */
.L_x_14:
[----:B0-----:R-:W-:-:S04]  /*db70*/  IMAD.U32 R0, RZ, RZ, UR40 ;  /* 0x00000028ff007e24 */ /* 0x001fc8000f8e00ff */
[----:B------:R0:W1:Y:S03]  /*db80*/  SYNCS.PHASECHK.TRANS64.TRYWAIT P1, [R0+URZ+0x29800], R3 ;  /* 0x02980003000075a7 */ /* 0x000066000802017f */
[----:B-1----:R-:W-:Y:S05]  /*db90*/  @!P1 NANOSLEEP.SYNCS 0x989680 ;  /* 0x009896800000995d */ /* 0x002fea0003900000 */
[----:B------:R-:W1:Y:S02]  /*dba0*/  @!P1 SYNCS.PHASECHK.TRANS64 P1, [R0+URZ+0x29800], R3 ;  /* 0x02980003000095a7 */ /* 0x000e64000802007f */
[----:B-1----:R-:W-:Y:S05]  /*dbb0*/  @!P1 BRA `(.L_x_14) ;  /* 0xfffffffc00ec9947 */ /* 0x002fea000383ffff */
[----:B------:R-:W-:Y:S05]  /*dbc0*/  BRA `(.L_x_97) ;  /* 0xffffff3800687947 */ /* 0x000fea000383ffff */
.L_x_18:
[----:B0-----:R-:W-:-:S04]  /*dbd0*/  IMAD.U32 R0, RZ, RZ, UR40 ;  /* 0x00000028ff007e24 */ /* 0x001fc8000f8e00ff */
[----:B------:R0:W2:Y:S03]  /*dbe0*/  SYNCS.PHASECHK.TRANS64.TRYWAIT P2, [R0+URZ+0x29830], R3 ;  /* 0x02983003000075a7 */ /* 0x0000a6000804017f */
[----:B--2---:R-:W-:Y:S05]  /*dbf0*/  @!P2 NANOSLEEP.SYNCS 0x989680 ;  /* 0x009896800000a95d */ /* 0x004fea0003900000 */
[----:B------:R-:W2:Y:S02]  /*dc00*/  @!P2 SYNCS.PHASECHK.TRANS64 P2, [R0+URZ+0x29830], R3 ;  /* 0x029830030000a5a7 */ /* 0x000ea4000804007f */
[----:B--2---:R-:W-:Y:S05]  /*dc10*/  @!P2 BRA `(.L_x_18) ;  /* 0xfffffffc00eca947 */ /* 0x004fea000383ffff */
[----:B------:R-:W-:Y:S05]  /*dc20*/  BRA `(.L_x_17) ;  /* 0xffffff3800807947 */ /* 0x000fea000383ffff */
.L_x_23:
[----:B-1----:R-:W-:-:S04]  /*dc30*/  IMAD.U32 R14, RZ, RZ, UR4 ;  /* 0x00000004ff0e7e24 */ /* 0x002fc8000f8e00ff */
[----:B------:R1:W2:Y:S03]  /*dc40*/  SYNCS.PHASECHK.TRANS64.TRYWAIT P2, [R14+URZ+0x29830], R3 ;  /* 0x029830030e0075a7 */ /* 0x0002a6000804017f */
[----:B--2---:R-:W-:Y:S05]  /*dc50*/  @!P2 NANOSLEEP.SYNCS 0x989680 ;  /* 0x009896800000a95d */ /* 0x004fea0003900000 */
[----:B------:R-:W2:Y:S02]  /*dc60*/  @!P2 SYNCS.PHASECHK.TRANS64 P2, [R14+URZ+0x29830], R3 ;  /* 0x029830030e00a5a7 */ /* 0x000ea4000804007f */
[----:B--2---:R-:W-:Y:S05]  /*dc70*/  @!P2 BRA `(.L_x_23) ;  /* 0xfffffffc00eca947 */ /* 0x004fea000383ffff */
[----:B------:R-:W-:Y:S05]  /*dc80*/  BRA `(.L_x_20) ;  /* 0xffffff6c00707947 */ /* 0x000fea000383ffff */
.L_x_27:
[----:B-1----:R-:W-:-:S04]  /*dc90*/  IMAD.U32 R12, RZ, RZ, UR4 ;  /* 0x00000004ff0c7e24 */ /* 0x002fc8000f8e00ff */
[----:B------:R1:W2:Y:S03]  /*dca0*/  SYNCS.PHASECHK.TRANS64.TRYWAIT P2, [R12+URZ+0x29850], R3 ;  /* 0x029850030c0075a7 */ /* 0x0002a6000804017f */
[----:B--2---:R-:W-:Y:S05]  /*dcb0*/  @!P2 NANOSLEEP.SYNCS 0x989680 ;  /* 0x009896800000a95d */ /* 0x004fea0003900000 */
[----:B------:R-:W2:Y:S02]  /*dcc0*/  @!P2 SYNCS.PHASECHK.TRANS64 P2, [R12+URZ+0x29850], R3 ;  /* 0x029850030c00a5a7 */ /* 0x000ea4000804007f */
[----:B--2---:R-:W-:Y:S05]  /*dcd0*/  @!P2 BRA `(.L_x_27) ;  /* 0xfffffffc00eca947 */ /* 0x004fea000383ffff */
[----:B------:R-:W-:Y:S05]  /*dce0*/  BRA `(.L_x_24) ;  /* 0xffffff7800947947 */ /* 0x000fea000383ffff */
.L_x_33:
[----:B-1----:R-:W-:-:S04]  /*dcf0*/  IMAD.U32 R5, RZ, RZ, UR5 ;  /* 0x00000005ff057e24 */ /* 0x002fc8000f8e00ff */
[----:B------:R1:W2:Y:S03]  /*dd00*/  SYNCS.PHASECHK.TRANS64.TRYWAIT P1, [R5+URZ+0x29850], R8 ;  /* 0x02985008050075a7 */ /* 0x0002a6000802017f */
[----:B--2---:R-:W-:Y:S05]  /*dd10*/  @!P1 NANOSLEEP.SYNCS 0x989680 ;  /* 0x009896800000995d */ /* 0x004fea0003900000 */
[----:B------:R-:W2:Y:S02]  /*dd20*/  @!P1 SYNCS.PHASECHK.TRANS64 P1, [R5+URZ+0x29850], R8 ;  /* 0x02985008050095a7 */ /* 0x000ea4000802007f */
[----:B--2---:R-:W-:Y:S05]  /*dd30*/  @!P1 BRA `(.L_x_33) ;  /* 0xfffffffc00ec9947 */ /* 0x004fea000383ffff */
[----:B------:R-:W-:Y:S05]  /*dd40*/  BRA `(.L_x_32) ;  /* 0xffffff98005c7947 */ /* 0x000fea000383ffff */
.L_x_46:
[----:B------:R-:W-:Y:S02]  /*dd50*/  IMAD.MOV.U32 R13, RZ, RZ, R6 ;  /* 0x000000ffff0d7224 */ /* 0x000fe400078e0006 */
[----:B------:R-:W-:Y:S02]  /*dd60*/  IMAD.MOV.U32 R12, RZ, RZ, RZ ;  /* 0x000000ffff0c7224 */ /* 0x000fe400078e00ff */
[----:B------:R-:W-:Y:S02]  /*dd70*/  IMAD.MOV.U32 R11, RZ, RZ, 0x1f ;  /* 0x0000001fff0b7424 */ /* 0x000fe400078e00ff */
[----:B------:R-:W-:-:S07]  /*dd80*/  IMAD.MOV.U32 R15, RZ, RZ, -0x1 ;  /* 0xffffffffff0f7424 */ /* 0x000fce00078e00ff */
[----:B0-----:R-:W-:Y:S05]  /*dd90*/  WARPSYNC.COLLECTIVE R15, `(.L_x_98) ;  /* 0x000000000f087348 */ /* 0x001fea0003c00000 */
[----:B------:R1:W2:Y:S02]  /*dda0*/  SHFL.IDX P6, R14, R13, R12, R11 ;  /* 0x0000000c0d0e7389 */ /* 0x0002a400000c000b */
[----:B012---:R-:W-:Y:S01]  /*ddb0*/  ENDCOLLECTIVE ;  /* 0x000000000000791b */ /* 0x007fe20003800000 */
.L_x_98:
[----:B------:R-:W-:Y:S05]  /*ddc0*/  BRA `(.L_x_99) ;  /* 0xffffffd400207947 */ /* 0x000fea000383ffff */
.L_x_48:
[----:B------:R-:W-:Y:S01]  /*ddd0*/  BSSY B0, `(.L_x_100) ;  /* 0x0000006000007945 */ /* 0x000fe20003800000 */
[----:B------:R-:W-:-:S07]  /*dde0*/  IMAD.MOV.U32 R15, RZ, RZ, -0x1 ;  /* 0xffffffffff0f7424 */ /* 0x000fce00078e00ff */
[----:B-1----:R-:W-:Y:S05]  /*ddf0*/  WARPSYNC.COLLECTIVE R15, `(.L_x_101) ;  /* 0x000000000f0c7348 */ /* 0x002fea0003c00000 */
[----:B------:R-:W-:Y:S02]  /*de00*/  ELECT P6, UR62, PT ;  /* 0x00000000003e782f */ /* 0x000fe400038c0000 */
[----:B------:R-:W-:Y:S01]  /*de10*/  MOV R14, UR62 ;  /* 0x0000003e000e7c02 */ /* 0x000fe20008000f00 */
[----:B-1----:R-:W-:Y:S10]  /*de20*/  ENDCOLLECTIVE ;  /* 0x000000000000791b */ /* 0x002ff40003800000 */
.L_x_101:
[----:B------:R-:W-:Y:S05]  /*de30*/  BSYNC B0 ;  /* 0x0000000000007941 */ /* 0x000fea0003800000 */
.L_x_100:
[----:B------:R-:W-:Y:S05]  /*de40*/  BRA `(.L_x_102) ;  /* 0xffffffd4002c7947 */ /* 0x000fea000383ffff */
.L_x_50:
[----:B0-----:R-:W-:-:S04]  /*de50*/  IMAD.U32 R3, RZ, RZ, UR40 ;  /* 0x00000028ff037e24 */ /* 0x001fc8000f8e00ff */
[----:B------:R0:W2:Y:S03]  /*de60*/  SYNCS.PHASECHK.TRANS64.TRYWAIT P0, [R3+URZ+0x29880], R2 ;  /* 0x02988002030075a7 */ /* 0x0000a6000800017f */
[----:B--2---:R-:W-:Y:S05]  /*de70*/  @!P0 NANOSLEEP.SYNCS 0x989680 ;  /* 0x009896800000895d */ /* 0x004fea0003900000 */
[----:B------:R-:W2:Y:S02]  /*de80*/  @!P0 SYNCS.PHASECHK.TRANS64 P0, [R3+URZ+0x29880], R2 ;  /* 0x02988002030085a7 */ /* 0x000ea4000800007f */
[----:B--2---:R-:W-:Y:S05]  /*de90*/  @!P0 BRA `(.L_x_50) ;  /* 0xfffffffc00ec8947 */ /* 0x004fea000383ffff */
[----:B------:R-:W-:Y:S05]  /*dea0*/  BRA `(.L_x_103) ;  /* 0xffffffd400787947 */ /* 0x000fea000383ffff */
.L_x_52:
[----:B0-----:R-:W-:-:S04]  /*deb0*/  IMAD.U32 R3, RZ, RZ, UR40 ;  /* 0x00000028ff037e24 */ /* 0x001fc8000f8e00ff */
[----:B------:R0:W2:Y:S03]  /*dec0*/  SYNCS.PHASECHK.TRANS64.TRYWAIT P0, [R3+URZ+0x29840], R2 ;  /* 0x02984002030075a7 */ /* 0x0000a6000800017f */
[----:B--2---:R-:W-:Y:S05]  /*ded0*/  @!P0 NANOSLEEP.SYNCS 0x989680 ;  /* 0x009896800000895d */ /* 0x004fea0003900000 */
[----:B------:R-:W2:Y:S02]  /*dee0*/  @!P0 SYNCS.PHASECHK.TRANS64 P0, [R3+URZ+0x29840], R2 ;  /* 0x02984002030085a7 */ /* 0x000ea4000800007f */
[----:B--2---:R-:W-:Y:S05]  /*def0*/  @!P0 BRA `(.L_x_52) ;  /* 0xfffffffc00ec8947 */ /* 0x004fea000383ffff */
[----:B------:R-:W-:Y:S05]  /*df00*/  BRA `(.L_x_104) ;  /* 0xffffffd400b47947 */ /* 0x000fea000383ffff */
.L_x_55:
[----:B------:R-:W-:Y:S02]  /*df10*/  IMAD.MOV.U32 R13, RZ, RZ, R5 ;  /* 0x000000ffff0d7224 */ /* 0x000fe400078e0005 */
[----:B------:R-:W-:Y:S02]  /*df20*/  IMAD.MOV.U32 R12, RZ, RZ, RZ ;  /* 0x000000ffff0c7224 */ /* 0x000fe400078e00ff */
[----:B------:R-:W-:Y:S02]  /*df30*/  IMAD.MOV.U32 R11, RZ, RZ, 0x1c1f ;  /* 0x00001c1fff0b7424 */ /* 0x000fe400078e00ff */
[----:B------:R-:W-:Y:S02]  /*df40*/  IMAD.MOV.U32 R15, RZ, RZ, -0x1 ;  /* 0xffffffffff0f7424 */ /* 0x000fe400078e00ff */
[----:B------:R-:W-:-:S07]  /*df50*/  IMAD R7, R10, 0x80, R7 ;  /* 0x000000800a077824 */ /* 0x000fce00078e0207 */
[----:B------:R-:W-:Y:S05]  /*df60*/  WARPSYNC.COLLECTIVE R15, `(.L_x_105) ;  /* 0x000000000f087348 */ /* 0x000fea0003c00000 */
[----:B------:R0:W1:Y:S02]  /*df70*/  SHFL.IDX P6, R14, R13, R12, R11 ;  /* 0x0000000c0d0e7389 */ /* 0x00006400000c000b */
[----:B01----:R-:W-:Y:S01]  /*df80*/  ENDCOLLECTIVE ;  /* 0x000000000000791b */ /* 0x003fe20003800000 */
.L_x_105:
[----:B------:R-:W-:Y:S02]  /*df90*/  VIADD R21, R7, 0x40 ;  /* 0x0000004007157836 */ /* 0x000fe40000000000 */
[----:B------:R-:W-:Y:S02]  /*dfa0*/  IMAD.MOV.U32 R13, RZ, RZ, R6 ;  /* 0x000000ffff0d7224 */ /* 0x000fe400078e0006 */
[----:B------:R-:W-:-:S07]  /*dfb0*/  IMAD.MOV.U32 R2, RZ, RZ, R14 ;  /* 0x000000ffff027224 */ /* 0x000fce00078e000e */
[----:B------:R-:W-:Y:S05]  /*dfc0*/  WARPSYNC.COLLECTIVE R15, `(.L_x_106) ;  /* 0x000000000f087348 */ /* 0x000fea0003c00000 */
[----:B------:R0:W1:Y:S02]  /*dfd0*/  SHFL.IDX P6, R14, R13, R12, R11 ;  /* 0x0000000c0d0e7389 */ /* 0x00006400000c000b */
[----:B01----:R-:W-:Y:S01]  /*dfe0*/  ENDCOLLECTIVE ;  /* 0x000000000000791b */ /* 0x003fe20003800000 */
.L_x_106:
[----:B------:R-:W-:Y:S02]  /*dff0*/  ULDC UR4, c[0x0][0x288] ;  /* 0x0000a20000047ab9 */ /* 0x000fe40000000800 */
[----:B------:R-:W-:-:S05]  /*e000*/  IMAD R4, R9, UR4, RZ ;  /* 0x0000000409047c24 */ /* 0x000fca000f8e02ff */
[C---:B------:R-:W-:Y:S01]  /*e010*/  ISETP.GE.AND P4, PT, R7.reuse, R4, PT ;  /* 0x000000040700720c */ /* 0x040fe20003f86270 */
[----:B------:R-:W-:Y:S02]  /*e020*/  VIADD R11, R7, 0x20 ;  /* 0x00000020070b7836 */ /* 0x000fe40000000000 */
[----:B------:R-:W-:Y:S02]  /*e030*/  IMAD.MOV.U32 R13, RZ, RZ, R5 ;  /* 0x000000ffff0d7224 */ /* 0x000fe400078e0005 */
[----:B------:R-:W-:-:S08]  /*e040*/  IMAD.MOV.U32 R12, RZ, RZ, 0x1 ;  /* 0x00000001ff0c7424 */ /* 0x000fd000078e00ff */
[----:B------:R-:W-:Y:S02]  /*e050*/  @!P4 VIADD R9, R0, UR40 ;  /* 0x000000280009cc36 */ /* 0x000fe40008000000 */
[----:B------:R-:W-:-:S05]  /*e060*/  IMAD.MOV.U32 R3, RZ, RZ, R14 ;  /* 0x000000ffff037224 */ /* 0x000fca00078e000e */
[----:B------:R-:W-:-:S05]  /*e070*/  @!P4 IADD3 R3, P3, R8, R3, RZ ;  /* 0x000000030803c210 */ /* 0x000fca0007f7e0ff */
[----:B------:R-:W-:Y:S01]  /*e080*/  @!P4 IMAD.X R2, RZ, RZ, R2, P3 ;  /* 0x000000ffff02c224 */ /* 0x000fe200018e0602 */
[----:B------:R-:W-:Y:S01]  /*e090*/  ISETP.GE.AND P3, PT, R11, R4, PT ;  /* 0x000000040b00720c */ /* 0x000fe20003f66270 */
[----:B------:R-:W-:-:S03]  /*e0a0*/  IMAD.MOV.U32 R11, RZ, RZ, 0x1c1f ;  /* 0x00001c1fff0b7424 */ /* 0x000fc600078e00ff */
[----:B------:R-:W-:-:S09]  /*e0b0*/  @!P4 LOP3.LUT R3, R3, R2, RZ, 0x3c, !PT ;  /* 0x000000020303c212 */ /* 0x000fd200078e3cff */
[----:B------:R-:W-:Y:S05]  /*e0c0*/  WARPSYNC.COLLECTIVE R15, `(.L_x_107) ;  /* 0x000000000f087348 */ /* 0x000fea0003c00000 */
[----:B------:R0:W1:Y:S02]  /*e0d0*/  SHFL.IDX P6, R14, R13, R12, R11 ;  /* 0x0000000c0d0e7389 */ /* 0x00006400000c000b */
[----:B01----:R-:W-:Y:S01]  /*e0e0*/  ENDCOLLECTIVE ;  /* 0x000000000000791b */ /* 0x003fe20003800000 */
.L_x_107:
[----:B------:R-:W-:-:S04]  /*e0f0*/  @!P4 LOP3.LUT R2, R3, R2, RZ, 0x3c, !PT ;  /* 0x000000020302c212 */ /* 0x000fc800078e3cff */
[----:B------:R-:W-:-:S05]  /*e100*/  @!P4 LOP3.LUT R3, R3, R2, RZ, 0x3c, !PT ;  /* 0x000000020303c212 */ /* 0x000fca00078e3cff */
[----:B------:R-:W-:Y:S01]  /*e110*/  @!PT LDS RZ, [RZ] ;  /* 0x00000000fffff984 */ /* 0x000fe20000000800 */
[----:B------:R-:W-:Y:S01]  /*e120*/  @!PT LDS RZ, [RZ] ;  /* 0x00000000fffff984 */ /* 0x000fe20000000800 */
[----:B------:R-:W-:Y:S01]  /*e130*/  @!PT LDS RZ, [RZ] ;  /* 0x00000000fffff984 */ /* 0x000fe20000000800 */
[----:B------:R-:W-:Y:S01]  /*e140*/  @!P4 LDGSTS.E.BYPASS.LTC128B.128 [R9+0x14400], desc[UR38][R2.64], !P2 ;  /* 0x144000000209cfae */ /* 0x000fe2000d101d66 */
[----:B------:R-:W-:-:S03]  /*e150*/  IMAD.MOV.U32 R13, RZ, RZ, R6 ;  /* 0x000000ffff0d7224 */ /* 0x000fc600078e0006 */
[----:B------:R-:W-:Y:S04]  /*e160*/  @!P4 LDGSTS.E.BYPASS.LTC128B.128 [R9+0x16400], desc[UR38][R2.64+0x40], !P0 ;  /* 0x164000400209cfae */ /* 0x000fe8000c101d66 */
[----:B------:R0:W-:Y:S02]  /*e170*/  @!P4 LDGSTS.E.BYPASS.LTC128B.128 [R9+0x18400], desc[UR38][R2.64+0x80], !P1 ;  /* 0x184000800209cfae */ /* 0x0001e4000c901d66 */
[----:B0-----:R-:W-:-:S07]  /*e180*/  IMAD.MOV.U32 R2, RZ, RZ, R14 ;  /* 0x000000ffff027224 */ /* 0x001fce00078e000e */
[----:B------:R-:W-:Y:S05]  /*e190*/  WARPSYNC.COLLECTIVE R15, `(.L_x_108) ;  /* 0x000000000f087348 */ /* 0x000fea0003c00000 */
[----:B------:R0:W1:Y:S02]  /*e1a0*/  SHFL.IDX P6, R14, R13, R12, R11 ;  /* 0x0000000c0d0e7389 */ /* 0x00006400000c000b */
[----:B01----:R-:W-:Y:S01]  /*e1b0*/  ENDCOLLECTIVE ;  /* 0x000000000000791b */ /* 0x003fe20003800000 */
.L_x_108:
[----:B------:R-:W-:Y:S02]  /*e1c0*/  @!P3 VIADD R9, R0, UR40 ;  /* 0x000000280009bc36 */ /* 0x000fe40008000000 */
[----:B------:R-:W-:Y:S02]  /*e1d0*/  IMAD.MOV.U32 R13, RZ, RZ, R5 ;  /* 0x000000ffff0d7224 */ /* 0x000fe400078e0005 */
[----:B------:R-:W-:Y:S01]  /*e1e0*/  IMAD.MOV.U32 R12, RZ, RZ, 0x2 ;  /* 0x00000002ff0c7424 */ /* 0x000fe200078e00ff */
[----:B------:R-:W-:-:S13]  /*e1f0*/  @!P3 IADD3 R3, P4, R8, R14, RZ ;  /* 0x0000000e0803b210 */ /* 0x000fda0007f9e0ff */
[----:B------:R-:W-:Y:S05]  /*e200*/  WARPSYNC.COLLECTIVE R15, `(.L_x_109) ;  /* 0x000000000f087348 */ /* 0x000fea0003c00000 */
[----:B------:R0:W1:Y:S02]  /*e210*/  SHFL.IDX P6, R14, R13, R12, R11 ;  /* 0x0000000c0d0e7389 */ /* 0x00006400000c000b */
[----:B01----:R-:W-:Y:S01]  /*e220*/  ENDCOLLECTIVE ;  /* 0x000000000000791b */ /* 0x003fe20003800000 */
.L_x_109:
[----:B------:R-:W-:-:S05]  /*e230*/  @!P3 IMAD.X R2, RZ, RZ, R2, P4 ;  /* 0x000000ffff02b224 */ /* 0x000fca00020e0602 */
[----:B------:R-:W-:-:S04]  /*e240*/  @!P3 LOP3.LUT R3, R3, R2, RZ, 0x3c, !PT ;  /* 0x000000020303b212 */ /* 0x000fc800078e3cff */
[----:B------:R-:W-:Y:S01]  /*e250*/  @!P3 LOP3.LUT R2, R3, R2, RZ, 0x3c, !PT ;  /* 0x000000020302b212 */ /* 0x000fe200078e3cff */
[----:B------:R-:W-:-:S03]  /*e260*/  IMAD.MOV.U32 R13, RZ, RZ, R6 ;  /* 0x000000ffff0d7224 */ /* 0x000fc600078e0006 */
[----:B------:R-:W-:-:S05]  /*e270*/  @!P3 LOP3.LUT R3, R3, R2, RZ, 0x3c, !PT ;  /* 0x000000020303b212 */ /* 0x000fca00078e3cff */
[----:B------:R-:W-:Y:S01]  /*e280*/  @!PT LDS RZ, [RZ] ;  /* 0x00000000fffff984 */ /* 0x000fe20000000800 */
[----:B------:R-:W-:Y:S01]  /*e290*/  @!PT LDS RZ, [RZ] ;  /* 0x00000000fffff984 */ /* 0x000fe20000000800 */
[----:B------:R-:W-:Y:S01]  /*e2a0*/  @!PT LDS RZ, [RZ] ;  /* 0x00000000fffff984 */ /* 0x000fe20000000800 */
[----:B------:R-:W-:Y:S04]  /*e2b0*/  @!P3 LDGSTS.E.BYPASS.LTC128B.128 [R9+0x14c00], desc[UR38][R2.64], !P2 ;  /* 0x14c000000209bfae */ /* 0x000fe8000d101d66 */
[----:B------:R-:W-:Y:S04]  /*e2c0*/  @!P3 LDGSTS.E.BYPASS.LTC128B.128 [R9+0x16c00], desc[UR38][R2.64+0x40], !P0 ;  /* 0x16c000400209bfae */ /* 0x000fe8000c101d66 */
[----:B------:R0:W-:Y:S01]  /*e2d0*/  @!P3 LDGSTS.E.BYPASS.LTC128B.128 [R9+0x18c00], desc[UR38][R2.64+0x80], !P1 ;  /* 0x18c000800209bfae */ /* 0x0001e2000c901d66 */
[----:B------:R-:W-:Y:S01]  /*e2e0*/  ISETP.GE.AND P3, PT, R21, R4, PT ;  /* 0x000000041500720c */ /* 0x000fe20003f66270 */
[----:B0-----:R-:W-:-:S12]  /*e2f0*/  IMAD.MOV.U32 R2, RZ, RZ, R14 ;  /* 0x000000ffff027224 */ /* 0x001fd800078e000e */
[----:B------:R-:W-:Y:S05]  /*e300*/  WARPSYNC.COLLECTIVE R15, `(.L_x_110) ;  /* 0x000000000f087348 */ /* 0x000fea0003c00000 */
[----:B------:R0:W1:Y:S02]  /*e310*/  SHFL.IDX P6, R14, R13, R12, R11 ;  /* 0x0000000c0d0e7389 */ /* 0x00006400000c000b */
[----:B01----:R-:W-:Y:S01]  /*e320*/  ENDCOLLECTIVE ;  /* 0x000000000000791b */ /* 0x003fe20003800000 */
.L_x_110:
[----:B------:R-:W-:Y:S02]  /*e330*/  @!P3 VIADD R21, R0, UR40 ;  /* 0x000000280015bc36 */ /* 0x000fe40008000000 */
[----:B------:R-:W-:Y:S02]  /*e340*/  IMAD.MOV.U32 R13, RZ, RZ, R5 ;  /* 0x000000ffff0d7224 */ /* 0x000fe400078e0005 */
[----:B------:R-:W-:Y:S01]  /*e350*/  IMAD.MOV.U32 R12, RZ, RZ, 0x3 ;  /* 0x00000003ff0c7424 */ /* 0x000fe200078e00ff */
[----:B------:R-:W-:-:S13]  /*e360*/  @!P3 IADD3 R3, P4, R8, R14, RZ ;  /* 0x0000000e0803b210 */ /* 0x000fda0007f9e0ff */
[----:B------:R-:W-:Y:S05]  /*e370*/  WARPSYNC.COLLECTIVE R15, `(.L_x_111) ;  /* 0x000000000f087348 */ /* 0x000fea0003c00000 */
[----:B------:R0:W1:Y:S02]  /*e380*/  SHFL.IDX P6, R14, R13, R12, R11 ;  /* 0x0000000c0d0e7389 */ /* 0x00006400000c000b */
[----:B01----:R-:W-:Y:S01]  /*e390*/  ENDCOLLECTIVE ;  /* 0x000000000000791b */ /* 0x003fe20003800000 */
.L_x_111:
        /* <DEDUP_REMOVED lines=8> */
[----:B------:R0:W-:Y:S01]  /*e420*/  @!P3 LDGSTS.E.BYPASS.LTC128B.128 [R21+0x15400], desc[UR38][R2.64], !P2 ;  /* 0x154000000215bfae */ /* 0x0001e2000d101d66 */
[----:B------:R-:W-:-:S03]  /*e430*/  IMAD.MOV.U32 R5, RZ, RZ, R14 ;  /* 0x000000ffff057224 */ /* 0x000fc600078e000e */
[----:B------:R0:W-:Y:S04]  /*e440*/  @!P3 LDGSTS.E.BYPASS.LTC128B.128 [R21+0x17400], desc[UR38][R2.64+0x40], !P0 ;  /* 0x174000400215bfae */ /* 0x0001e8000c101d66 */
[----:B------:R0:W-:Y:S02]  /*e450*/  @!P3 LDGSTS.E.BYPASS.LTC128B.128 [R21+0x19400], desc[UR38][R2.64+0x80], !P1 ;  /* 0x194000800215bfae */ /* 0x0001e4000c901d66 */
[----:B0-----:R-:W-:Y:S05]  /*e460*/  WARPSYNC.COLLECTIVE R15, `(.L_x_112) ;  /* 0x000000000f087348 */ /* 0x001fea0003c00000 */
[----:B------:R1:W2:Y:S02]  /*e470*/  SHFL.IDX P6, R14, R13, R12, R11 ;  /* 0x0000000c0d0e7389 */ /* 0x0002a400000c000b */
[----:B012---:R-:W-:Y:S01]  /*e480*/  ENDCOLLECTIVE ;  /* 0x000000000000791b */ /* 0x007fe20003800000 */
.L_x_112:
[----:B------:R-:W-:Y:S05]  /*e490*/  BRA `(.L_x_113) ;  /* 0xffffffd800dc7947 */ /* 0x000fea000383ffff */
.L_x_58:
[----:B0-----:R-:W-:-:S04]  /*e4a0*/  IMAD.U32 R3, RZ, RZ, UR40 ;  /* 0x00000028ff037e24 */ /* 0x001fc8000f8e00ff */
[----:B------:R0:W1:Y:S03]  /*e4b0*/  SYNCS.PHASECHK.TRANS64.TRYWAIT P0, [R3+URZ+0x29820], R0 ;  /* 0x02982000030075a7 */ /* 0x000066000800017f */
[----:B-1----:R-:W-:Y:S05]  /*e4c0*/  @!P0 NANOSLEEP.SYNCS 0x989680 ;  /* 0x009896800000895d */ /* 0x002fea0003900000 */
[----:B------:R-:W1:Y:S02]  /*e4d0*/  @!P0 SYNCS.PHASECHK.TRANS64 P0, [R3+URZ+0x29820], R0 ;  /* 0x02982000030085a7 */ /* 0x000e64000800007f */
[----:B-1----:R-:W-:Y:S05]  /*e4e0*/  @!P0 BRA `(.L_x_58) ;  /* 0xfffffffc00ec8947 */ /* 0x002fea000383ffff */
[----:B------:R-:W-:Y:S05]  /*e4f0*/  BRA `(.L_x_114) ;  /* 0xffffffdc002c7947 */ /* 0x000fea000383ffff */
.L_x_63:
[----:B0-----:R0:W1:Y:S02]  /*e500*/  SYNCS.PHASECHK.TRANS64.TRYWAIT P0, [R6+URZ+0x29880], R4 ;  /* 0x02988004060075a7 */ /* 0x001064000800017f */
[----:B-1----:R-:W-:Y:S05]  /*e510*/  @!P0 NANOSLEEP.SYNCS 0x989680 ;  /* 0x009896800000895d */ /* 0x002fea0003900000 */
[----:B------:R-:W1:Y:S02]  /*e520*/  @!P0 SYNCS.PHASECHK.TRANS64 P0, [R6+URZ+0x29880], R4 ;  /* 0x02988004060085a7 */ /* 0x000e64000800007f */
[----:B-1----:R-:W-:Y:S05]  /*e530*/  @!P0 BRA `(.L_x_63) ;  /* 0xfffffffc00f08947 */ /* 0x002fea000383ffff */
[----:B------:R-:W-:Y:S05]  /*e540*/  BRA `(.L_x_115) ;  /* 0xffffffdc00d47947 */ /* 0x000fea000383ffff */
.L_x_67:
[----:B-1----:R1:W2:Y:S02]  /*e550*/  SYNCS.PHASECHK.TRANS64.TRYWAIT P0, [R6+URZ+0x29840], R4 ;  /* 0x02984004060075a7 */ /* 0x0022a4000800017f */
[----:B--2---:R-:W-:Y:S05]  /*e560*/  @!P0 NANOSLEEP.SYNCS 0x989680 ;  /* 0x009896800000895d */ /* 0x004fea0003900000 */
[----:B------:R-:W2:Y:S02]  /*e570*/  @!P0 SYNCS.PHASECHK.TRANS64 P0, [R6+URZ+0x29840], R4 ;  /* 0x02984004060085a7 */ /* 0x000ea4000800007f */
[----:B--2---:R-:W-:Y:S05]  /*e580*/  @!P0 BRA `(.L_x_67) ;  /* 0xfffffffc00f08947 */ /* 0x004fea000383ffff */
[----:B------:R-:W-:Y:S05]  /*e590*/  BRA `(.L_x_116) ;  /* 0xffffffe000447947 */ /* 0x000fea000383ffff */
.L_x_74:
[----:B0-----:R0:W1:Y:S02]  /*e5a0*/  SYNCS.PHASECHK.TRANS64.TRYWAIT P0, [R18+URZ+0x29870], R5 ;  /* 0x02987005120075a7 */ /* 0x001064000800017f */
[----:B-1----:R-:W-:Y:S05]  /*e5b0*/  @!P0 NANOSLEEP.SYNCS 0x989680 ;  /* 0x009896800000895d */ /* 0x002fea0003900000 */
[----:B------:R-:W1:Y:S02]  /*e5c0*/  @!P0 SYNCS.PHASECHK.TRANS64 P0, [R18+URZ+0x29870], R5 ;  /* 0x02987005120085a7 */ /* 0x000e64000800007f */
[----:B-1----:R-:W-:Y:S05]  /*e5d0*/  @!P0 BRA `(.L_x_74) ;  /* 0xfffffffc00f08947 */ /* 0x002fea000383ffff */
[----:B------:R-:W-:Y:S05]  /*e5e0*/  BRA `(.L_x_117) ;  /* 0xffffffe400447947 */ /* 0x000fea000383ffff */
.L_x_76:
[----:B0-----:R0:W1:Y:S02]  /*e5f0*/  SYNCS.PHASECHK.TRANS64.TRYWAIT P0, [R18+URZ+0x29860], R5 ;  /* 0x02986005120075a7 */ /* 0x001064000800017f */
[----:B-1----:R-:W-:Y:S05]  /*e600*/  @!P0 NANOSLEEP.SYNCS 0x989680 ;  /* 0x009896800000895d */ /* 0x002fea0003900000 */
[----:B------:R-:W1:Y:S02]  /*e610*/  @!P0 SYNCS.PHASECHK.TRANS64 P0, [R18+URZ+0x29860], R5 ;  /* 0x02986005120085a7 */ /* 0x000e64000800007f */
[----:B-1----:R-:W-:Y:S05]  /*e620*/  @!P0 BRA `(.L_x_76) ;  /* 0xfffffffc00f08947 */ /* 0x002fea000383ffff */
[----:B------:R-:W-:Y:S05]  /*e630*/  BRA `(.L_x_118) ;  /* 0xffffffe400487947 */ /* 0x000fea000383ffff */
.L_x_82:
[----:B0-----:R0:W1:Y:S02]  /*e640*/  SYNCS.PHASECHK.TRANS64.TRYWAIT P0, [R3+URZ+0x29870], R0 ;  /* 0x02987000030075a7 */ /* 0x001064000800017f */
[----:B-1----:R-:W-:Y:S05]  /*e650*/  @!P0 NANOSLEEP.SYNCS 0x989680 ;  /* 0x009896800000895d */ /* 0x002fea0003900000 */
[----:B------:R-:W1:Y:S02]  /*e660*/  @!P0 SYNCS.PHASECHK.TRANS64 P0, [R3+URZ+0x29870], R0 ;  /* 0x02987000030085a7 */ /* 0x000e64000800007f */
[----:B-1----:R-:W-:Y:S05]  /*e670*/  @!P0 BRA `(.L_x_82) ;  /* 0xfffffffc00f08947 */ /* 0x002fea000383ffff */
[----:B------:R-:W-:Y:S05]  /*e680*/  BRA `(.L_x_119) ;  /* 0xffffffe800dc7947 */ /* 0x000fea000383ffff */
.L_x_84:
[----:B0-----:R0:W1:Y:S02]  /*e690*/  SYNCS.PHASECHK.TRANS64.TRYWAIT P0, [R3+URZ+0x29860], R2 ;  /* 0x02986002030075a7 */ /* 0x001064000800017f */
[----:B-1----:R-:W-:Y:S05]  /*e6a0*/  @!P0 NANOSLEEP.SYNCS 0x989680 ;  /* 0x009896800000895d */ /* 0x002fea0003900000 */
[----:B------:R-:W1:Y:S02]  /*e6b0*/  @!P0 SYNCS.PHASECHK.TRANS64 P0, [R3+URZ+0x29860], R2 ;  /* 0x02986002030085a7 */ /* 0x000e64000800007f */
[----:B-1----:R-:W-:Y:S05]  /*e6c0*/  @!P0 BRA `(.L_x_84) ;  /* 0xfffffffc00f08947 */ /* 0x002fea000383ffff */
[----:B------:R-:W-:Y:S05]  /*e6d0*/  BRA `(.L_x_120) ;  /* 0xffffffe800ec7947 */ /* 0x000fea000383ffff */
.L_x_86:
[----:B0-----:R0:W1:Y:S02]  /*e6e0*/  SYNCS.PHASECHK.TRANS64.TRYWAIT P0, [R9+URZ+0x29820], R2 ;  /* 0x02982002090075a7 */ /* 0x001064000800017f */
[----:B-1----:R-:W-:Y:S05]  /*e6f0*/  @!P0 NANOSLEEP.SYNCS 0x989680 ;  /* 0x009896800000895d */ /* 0x002fea0003900000 */
[----:B------:R-:W1:Y:S02]  /*e700*/  @!P0 SYNCS.PHASECHK.TRANS64 P0, [R9+URZ+0x29820], R2 ;  /* 0x02982002090085a7 */ /* 0x000e64000800007f */
[----:B-1----:R-:W-:Y:S05]  /*e710*/  @!P0 BRA `(.L_x_86) ;  /* 0xfffffffc00f08947 */ /* 0x002fea000383ffff */
[----:B------:R-:W-:Y:S05]  /*e720*/  BRA `(.L_x_121) ;  /* 0xfffffff000547947 */ /* 0x000fea000383ffff */
.L_x_88:
[----:B0-----:R0:W1:Y:S02]  /*e730*/  SYNCS.PHASECHK.TRANS64.TRYWAIT P1, [R5+URZ], R4 ;  /* 0x00000004050075a7 */ /* 0x001064000802017f */
[----:B-1----:R-:W-:Y:S05]  /*e740*/  @!P1 NANOSLEEP.SYNCS 0x989680 ;  /* 0x009896800000995d */ /* 0x002fea0003900000 */
[----:B------:R-:W1:Y:S02]  /*e750*/  @!P1 SYNCS.PHASECHK.TRANS64 P1, [R5+URZ], R4 ;  /* 0x00000004050095a7 */ /* 0x000e64000802007f */
[----:B-1----:R-:W-:Y:S05]  /*e760*/  @!P1 BRA `(.L_x_88) ;  /* 0xfffffffc00f09947 */ /* 0x002fea000383ffff */
[----:B------:R-:W-:Y:S05]  /*e770*/  BRA `(.L_x_122) ;  /* 0xfffffff000a47947 */ /* 0x000fea000383ffff */
.L_x_89:
[----:B-1----:R1:W2:Y:S02]  /*e780*/  SYNCS.PHASECHK.TRANS64.TRYWAIT P1, [R7+URZ], R2 ;  /* 0x00000002070075a7 */ /* 0x0022a4000802017f */
[----:B--2---:R-:W-:Y:S05]  /*e790*/  @!P1 NANOSLEEP.SYNCS 0x989680 ;  /* 0x009896800000995d */ /* 0x004fea0003900000 */
[----:B------:R-:W2:Y:S02]  /*e7a0*/  @!P1 SYNCS.PHASECHK.TRANS64 P1, [R7+URZ], R2 ;  /* 0x00000002070095a7 */ /* 0x000ea4000802007f */
[----:B--2---:R-:W-:Y:S05]  /*e7b0*/  @!P1 BRA `(.L_x_89) ;  /* 0xfffffffc00f09947 */ /* 0x004fea000383ffff */
[----:B------:R-:W-:Y:S05]  /*e7c0*/  BRA `(.L_x_123) ;  /* 0xfffffff000987947 */ /* 0x000fea000383ffff */
.L_x_91:
[----:B0-----:R0:W2:Y:S02]  /*e7d0*/  SYNCS.PHASECHK.TRANS64.TRYWAIT P1, [R5+URZ+0x29860], R4 ;  /* 0x02986004050075a7 */ /* 0x0010a4000802017f */
[----:B--2---:R-:W-:Y:S05]  /*e7e0*/  @!P1 NANOSLEEP.SYNCS 0x989680 ;  /* 0x009896800000995d */ /* 0x004fea0003900000 */
[----:B------:R-:W2:Y:S02]  /*e7f0*/  @!P1 SYNCS.PHASECHK.TRANS64 P1, [R5+URZ+0x29860], R4 ;  /* 0x02986004050095a7 */ /* 0x000ea4000802007f */
[----:B--2---:R-:W-:Y:S05]  /*e800*/  @!P1 BRA `(.L_x_91) ;  /* 0xfffffffc00f09947 */ /* 0x004fea000383ffff */
[----:B------:R-:W-:Y:S05]  /*e810*/  BRA `(.L_x_124) ;  /* 0xfffffff000987947 */ /* 0x000fea000383ffff */
.L_x_93:
[----:B--2---:R2:W3:Y:S02]  /*e820*/  SYNCS.PHASECHK.TRANS64.TRYWAIT P1, [R3+URZ+0x29860], R2 ;  /* 0x02986002030075a7 */ /* 0x0044e4000802017f */
[----:B---3--:R-:W-:Y:S05]  /*e830*/  @!P1 NANOSLEEP.SYNCS 0x989680 ;  /* 0x009896800000995d */ /* 0x008fea0003900000 */
[----:B------:R-:W3:Y:S02]  /*e840*/  @!P1 SYNCS.PHASECHK.TRANS64 P1, [R3+URZ+0x29860], R2 ;  /* 0x02986002030095a7 */ /* 0x000ee4000802007f */
[----:B---3--:R-:W-:Y:S05]  /*e850*/  @!P1 BRA `(.L_x_93) ;  /* 0xfffffffc00f09947 */ /* 0x008fea000383ffff */
[----:B------:R-:W-:Y:S05]  /*e860*/  BRA `(.L_x_125) ;  /* 0xfffffff000987947 */ /* 0x000fea000383ffff */
.L_x_95:
[----:B---3--:R3:W4:Y:S02]  /*e870*/  SYNCS.PHASECHK.TRANS64.TRYWAIT P0, [R5+URZ+0x29880], R4 ;  /* 0x02988004050075a7 */ /* 0x008724000800017f */
[----:B----4-:R-:W-:Y:S05]  /*e880*/  @!P0 NANOSLEEP.SYNCS 0x989680 ;  /* 0x009896800000895d */ /* 0x010fea0003900000 */
[----:B------:R-:W4:Y:S02]  /*e890*/  @!P0 SYNCS.PHASECHK.TRANS64 P0, [R5+URZ+0x29880], R4 ;  /* 0x02988004050085a7 */ /* 0x000f24000800007f */
[----:B----4-:R-:W-:Y:S05]  /*e8a0*/  @!P0 BRA `(.L_x_95) ;  /* 0xfffffffc00f08947 */ /* 0x010fea000383ffff */
[----:B------:R-:W-:Y:S05]  /*e8b0*/  BRA `(.L_x_96) ;  /* 0xfffffff000947947 */ /* 0x000fea000383ffff */
.L_x_126:
[----:B------:R-:W-:-:S00]  /*e8c0*/  BRA `(.L_x_126) ;  /* 0xfffffffc00fc7947 */ /* 0x000fc0000383ffff */
[----:B------:R-:W-:-:S00]  /*e8d0*/  NOP ;  /* 0x0000000000007918 */ /* 0x000fc00000000000 */
        /* <DEDUP_REMOVED lines=10> */
.L_x_2844:


//--------------------- .text._ZN7cutlass13device_kernelIN5flash11enable_sm90INS1_16FlashAttnFwdSm90INS1_25CollectiveMainloopFwdSm90ILi2EN4cute5tupleIJNS5_1CILi1EEES8_S8_EEENS6_IJNS7_ILi128EEENS7_ILi160EEENS7_ILi192EEEEEELi128ENS_12float_e4m3_tEfNS_4arch4Sm90ELb0ELb0ELb0ELb1ELb0ELb0ELb0ELb1ELb1ELb1ELb1ELb0EEENS1_21CollectiveEpilogueFwdINS6_IJSA_SA_SB_EEES9_NS_10bfloat16_tESG_Li256ELb1ELb1ELb1ELb1EEENS1_36VarlenDynamicPersistentTileSchedulerILi128ELi160ELi256ELi128ELb1ELb1ELb1ELb0ELb1ELb1EEEEEEEEEvNT_6ParamsE --------------------------
	.section	.text._ZN7cutlass13device_kernelIN5flash11enable_sm90INS1_16FlashAttnFwdSm90INS1_25CollectiveMainloopFwdSm90ILi2EN4cute5tupleIJNS5_1CILi1EEES8_S8_EEENS6_IJNS7_ILi128EEENS7_ILi160EEENS7_ILi192EEEEEELi128ENS_12float_e4m3_tEfNS_4arch4Sm90ELb0ELb0ELb0ELb1ELb0ELb0ELb0ELb1ELb1ELb1ELb1ELb0EEENS1_21CollectiveEpilogueFwdINS6_IJSA_SA_SB_EEES9_NS_10bfloat16_tESG_Li256ELb1ELb1ELb1ELb1EEENS1_36VarlenDynamicPersistentTileSchedulerILi128ELi160ELi256ELi128ELb1ELb1ELb1ELb0ELb1ELb1EEEEEEEEEvNT_6ParamsE,"ax",@progbits
	.align	128
.text._ZN7cutlass13device_kernelIN5flash11enable_sm90INS1_16FlashAttnFwdSm90INS1_25CollectiveMainloopFwdSm90ILi2EN4cute5tupleIJNS5_1CILi1EEES8_S8_EEENS6_IJNS7_ILi128EEENS7_ILi160EEENS7_ILi192EEEEEELi128ENS_12float_e4m3_tEfNS_4arch4Sm90ELb0ELb0ELb0ELb1ELb0ELb0ELb0ELb1ELb1ELb1ELb1ELb0EEENS1_21CollectiveEpilogueFwdINS6_IJSA_SA_SB_EEES9_NS_10bfloat16_tESG_Li256ELb1ELb1ELb1ELb1EEENS1_36VarlenDynamicPersistentTileSchedulerILi128ELi160ELi256ELi128ELb1ELb1ELb1ELb0ELb1ELb1EEEEEEEEEvNT_6ParamsE:
        .type           _ZN7cutlass13device_kernelIN5flash11enable_sm90INS1_16FlashAttnFwdSm90INS1_25CollectiveMainloopFwdSm90ILi2EN4cute5tupleIJNS5_1CILi1EEES8_S8_EEENS6_IJNS7_ILi128EEENS7_ILi160EEENS7_ILi192EEEEEELi128ENS_12float_e4m3_tEfNS_4arch4Sm90ELb0ELb0ELb0ELb1ELb0ELb0ELb0ELb1ELb1ELb1ELb1ELb0EEENS1_21CollectiveEpilogueFwdINS6_IJSA_SA_SB_EEES9_NS_10bfloat16_tESG_Li256ELb1ELb1ELb1ELb1EEENS1_36VarlenDynamicPersistentTileSchedulerILi128ELi160ELi256ELi128ELb1ELb1ELb1ELb0ELb1ELb1EEEEEEEEEvNT_6ParamsE,@function
        .size           _ZN7cutlass13device_kernelIN5flash11enable_sm90INS1_16FlashAttnFwdSm90INS1_25CollectiveMainloopFwdSm90ILi2EN4cute5tupleIJNS5_1CILi1EEES8_S8_EEENS6_IJNS7_ILi128EEENS7_ILi160EEENS7_ILi192EEEEEELi128ENS_12float_e4m3_tEfNS_4arch4Sm90ELb0ELb0ELb0ELb1ELb0ELb0ELb0ELb1ELb1ELb1ELb1ELb0EEENS1_21CollectiveEpilogueFwdINS6_IJSA_SA_SB_EEES9_NS_10bfloat16_tESG_Li256ELb1ELb1ELb1ELb1EEENS1_36VarlenDynamicPersistentTileSchedulerILi128ELi160ELi256ELi128ELb1ELb1ELb1ELb0ELb1ELb1EEEEEEEEEvNT_6ParamsE,(.L_x_2845 - _ZN7cutlass13device_kernelIN5flash11enable_sm90INS1_16FlashAttnFwdSm90INS1_25CollectiveMainloopFwdSm90ILi2EN4cute5tupleIJNS5_1CILi1EEES8_S8_EEENS6_IJNS7_ILi128EEENS7_ILi160EEENS7_ILi192EEEEEELi128ENS_12float_e4m3_tEfNS_4arch4Sm90ELb0ELb0ELb0ELb1ELb0ELb0ELb0ELb1ELb1ELb1ELb1ELb0EEENS1_21CollectiveEpilogueFwdINS6_IJSA_SA_SB_EEES9_NS_10bfloat16_tESG_Li256ELb1ELb1ELb1ELb1EEENS1_36VarlenDynamicPersistentTileSchedulerILi128ELi160ELi256ELi128ELb1ELb1ELb1ELb0ELb1ELb1EEEEEEEEEvNT_6ParamsE)
        .other          _ZN7cutlass13device_kernelIN5flash11enable_sm90INS1_16FlashAttnFwdSm90INS1_25CollectiveMainloopFwdSm90ILi2EN4cute5tupleIJNS5_1CILi1EEES8_S8_EEENS6_IJNS7_ILi128EEENS7_ILi160EEENS7_ILi192EEEEEELi128ENS_12float_e4m3_tEfNS_4arch4Sm90ELb0ELb0ELb0ELb1ELb0ELb0ELb0ELb1ELb1ELb1ELb1ELb0EEENS1_21CollectiveEpilogueFwdINS6_IJSA_SA_SB_EEES9_NS_10bfloat16_tESG_Li256ELb1ELb1ELb1ELb1EEENS1_36VarlenDynamicPersistentTileSchedulerILi128ELi160ELi256ELi128ELb1ELb1ELb1ELb0ELb1ELb1EEEEEEEEEvNT_6ParamsE,@"STO_CUDA_ENTRY STV_DEFAULT"
_ZN7cutlass13device_kernelIN5flash11enable_sm90INS1_16FlashAttnFwdSm90INS1_25CollectiveMainloopFwdSm90ILi2EN4cute5tupleIJNS5_1CILi1EEES8_S8_EEENS6_IJNS7_ILi128EEENS7_ILi160EEENS7_ILi192EEEEEELi128ENS_12float_e4m3_tEfNS_4arch4Sm90ELb0ELb0ELb0ELb1ELb0ELb0ELb0ELb1ELb1ELb1ELb1ELb0EEENS1_21CollectiveEpilogueFwdINS6_IJSA_SA_SB_EEES9_NS_10bfloat16_tESG_Li256ELb1ELb1ELb1ELb1EEENS1_36VarlenDynamicPersistentTileSchedulerILi128ELi160ELi256ELi128ELb1ELb1ELb1ELb0ELb1ELb1EEEEEEEEEvNT_6ParamsE:
[----:B------:R-:W0:Y:S02]  /*0000*/  LDC R1, c[0x0][0x28] ;  /* 0x00000a00ff017b82 */ /* 0x000e240000000800 */
[----:B0-----:R-:W-:Y:S01]  /*0010*/  VIADD R1, R1, 0xffffffc8 ;  /* 0xffffffc801017836 */ /* 0x001fe20000000000 */
[----:B------:R-:W0:Y:S01]  /*0020*/  S2R R3, SR_TID.X ;  /* 0x0000000000037919 */ /* 0x000e220000002100 */
[----:B------:R-:W-:Y:S01]  /*0030*/  ELECT P0, URZ, PT ;  /* 0x00000000003f782f */ /* 0x000fe20003800000 */
[----:B------:R-:W-:Y:S01]  /*0040*/  BSSY B0, `(.L_x_127) ;  /* 0x000000e000007945 */ /* 0x000fe20003800000 */
[--C-:B0-----:R-:W-:Y:S02]  /*0050*/  SHF.R.U32.HI R0, RZ, 0x5, R3.reuse ;  /* 0x00000005ff007819 */ /* 0x101fe40000011603 */
[----:B------:R-:W-:-:S03]  /*0060*/  SHF.R.U32.HI R3, RZ, 0x7, R3 ;  /* 0x00000007ff037819 */ /* 0x000fc60000011603 */
        /* <DEDUP_REMOVED lines=11> */
.L_x_128:
[----:B------:R-:W-:Y:S05]  /*0120*/  BSYNC B0 ;  /* 0x0000000000007941 */ /* 0x000fea0003800000 */
.L_x_127:
[----:B------:R-:W-:Y:S01]  /*0130*/  VOTEU.ANY UP0, P0 ;  /* 0x00000000003f7886 */ /* 0x000fe20000000100 */
[----:B------:R-:W0:Y:S01]  /*0140*/  SHFL.IDX PT, R3, R3, RZ, 0x1f ;  /* 0x00001fff03037589 */ /* 0x000e2200000e0000 */
[----:B------:R-:W-:Y:S01]  /*0150*/  UMOV UR4, 0x80 ;  /* 0x0000008000047882 */ /* 0x000fe20000000000 */
[----:B------:R-:W-:Y:S01]  /*0160*/  UMOV UR7, 0x100 ;  /* 0x0000010000077882 */ /* 0x000fe20000000000 */
[----:B------:R-:W-:Y:S01]  /*0170*/  VOTEU.ANY UP1, P0 ;  /* 0x00000000003f7886 */ /* 0x000fe20000020100 */
[----:B------:R-:W1:Y:S01]  /*0180*/  @UP0 S2UR UR8, SR_CgaCtaId ;  /* 0x00000000000809c3 */ /* 0x000e620000008800 */
[----:B------:R-:W2:Y:S01]  /*0190*/  SHFL.IDX PT, R2, R0, RZ, 0x1f ;  /* 0x00001fff00027589 */ /* 0x000ea200000e0000 */
[----:B------:R-:W-:Y:S01]  /*01a0*/  @UP0 UMOV UR6, 0x400 ;  /* 0x0000040000060882 */ /* 0x000fe20000000000 */
[----:B------:R-:W-:-:S04]  /*01b0*/  @UP0 UIADD3 UR4, -UR4, 0x100000, URZ ;  /* 0x0010000004040890 */ /* 0x000fc8000fffe13f */
[----:B------:R-:W-:Y:S02]  /*01c0*/  @UP0 USHF.L.U32 UR5, UR4, 0xb, URZ ;  /* 0x0000000b04050899 */ /* 0x000fe4000800063f */
[----:B------:R-:W-:Y:S01]  /*01d0*/  @UP0 USHF.L.U32 UR4, UR4, 0x1, URZ ;  /* 0x0000000104040899 */ /* 0x000fe2000800063f */
[----:B------:R-:W-:Y:S01]  /*01e0*/  VOTEU.ANY UP2, P0 ;  /* 0x00000000003f7886 */ /* 0x000fe20000040100 */
[----:B0-----:R-:W-:Y:S01]  /*01f0*/  R2UR UR9, R3 ;  /* 0x00000000030972ca */ /* 0x001fe200000e0000 */
[----:B-1----:R-:W-:Y:S01]  /*0200*/  @UP0 ULEA UR8, UR8, UR6, 0x18 ;  /* 0x0000000608080291 */ /* 0x002fe2000f8ec03f */
[----:B--2---:R-:W-:Y:S01]  /*0210*/  ISETP.NE.AND P1, PT, R2, RZ, PT ;  /* 0x000000ff0200720c */ /* 0x004fe20003f25270 */
[----:B------:R-:W-:-:S04]  /*0220*/  @UP0 UIADD3 UR6, -UR7, 0x100000, URZ ;  /* 0x0010000007060890 */ /* 0x000fc8000fffe13f */
[----:B------:R-:W-:Y:S02]  /*0230*/  @UP0 USHF.L.U32 UR7, UR6, 0xb, URZ ;  /* 0x0000000b06070899 */ /* 0x000fe4000800063f */
[----:B------:R-:W-:-:S04]  /*0240*/  @UP0 USHF.L.U32 UR6, UR6, 0x1, URZ ;  /* 0x0000000106060899 */ /* 0x000fc8000800063f */
[----:B------:R-:W-:Y:S01]  /*0250*/  UISETP.NE.AND UP0, UPT, UR9, URZ, UPT ;  /* 0x0000003f0900728c */ /* 0x000fe2000bf05270 */
[----:B------:R-:W0:Y:S02]  /*0260*/  FENCE.VIEW.ASYNC.S ;  /* 0x00000000000073c6 */ /* 0x000e240000000000 */
[----:B0-----:R0:W1:Y:S05]  /*0270*/  @UP1 SYNCS.EXCH.64 URZ, [UR8+0x29800], UR4 ;  /* 0x02980004083f15b2 */ /* 0x00106a0008000100 */
[----:B------:R0:W2:Y:S01]  /*0280*/  @UP2 SYNCS.EXCH.64 URZ, [UR8+0x29820], UR6 ;  /* 0x02982006083f25b2 */ /* 0x0000a20008000100 */
        /* <DEDUP_REMOVED lines=17> */
[----:B------:R3:W0:Y:S02]  /*03a0*/  SYNCS.EXCH.64 URZ, [UR8+0x29848], UR6 ;  /* 0x02984806083f75b2 */ /* 0x0006240008000100 */
[----:B---3--:R-:W-:Y:S01]  /*03b0*/  NOP ;  /* 0x0000000000007918 */ /* 0x008fe20000000000 */
.L_x_129:
[----:B------:R-:W3:Y:S01]  /*03c0*/  SHFL.IDX PT, R2, R0, RZ, 0x1f ;  /* 0x00001fff00027589 */ /* 0x000ee200000e0000 */
[----:B------:R-:W-:Y:S01]  /*03d0*/  NOP ;  /* 0x0000000000007918 */ /* 0x000fe20000000000 */
[----:B---3--:R-:W-:-:S13]  /*03e0*/  ISETP.NE.AND P0, PT, R2, RZ, PT ;  /* 0x000000ff0200720c */ /* 0x008fda0003f05270 */
        /* <DEDUP_REMOVED lines=17> */
[----:B------:R3:W0:Y:S02]  /*0500*/  SYNCS.EXCH.64 URZ, [UR8+0x29868], UR6 ;  /* 0x02986806083f75b2 */ /* 0x0006240008000100 */
[----:B---3--:R-:W-:Y:S01]  /*0510*/  NOP ;  /* 0x0000000000007918 */ /* 0x008fe20000000000 */
.L_x_130:
[----:B------:R-:W3:Y:S01]  /*0520*/  SHFL.IDX PT, R2, R0, RZ, 0x1f ;  /* 0x00001fff00027589 */ /* 0x000ee200000e0000 */
[----:B------:R-:W-:Y:S01]  /*0530*/  NOP ;  /* 0x0000000000007918 */ /* 0x000fe20000000000 */
[----:B---3--:R-:W-:-:S13]  /*0540*/  ISETP.NE.AND P0, PT, R2, RZ, PT ;  /* 0x000000ff0200720c */ /* 0x008fda0003f05270 */
        /* <DEDUP_REMOVED lines=13> */
[----:B------:R3:W0:Y:S02]  /*0620*/  SYNCS.EXCH.64 URZ, [UR6+0x29888], UR4 ;  /* 0x02988804063f75b2 */ /* 0x0006240008000100 */
[----:B---3--:R-:W-:Y:S01]  /*0630*/  NOP ;  /* 0x0000000000007918 */ /* 0x008fe20000000000 */
.L_x_131:
        /* <DEDUP_REMOVED lines=22> */
.L_x_132:
        /* <DEDUP_REMOVED lines=22> */
.L_x_133:
[----:B------:R-:W-:Y:S01]  /*0900*/  PLOP3.LUT P0, PT, PT, PT, UP0, 0x80, 0x0 ;  /* 0x000000000000781c */ /* 0x000fe20003f0f008 */
[----:B------:R-:W-:Y:S01]  /*0910*/  UMOV UR38, 0x1 ;  /* 0x0000000100267882 */ /* 0x000fe20000000000 */
[----:B------:R-:W-:Y:S01]  /*0920*/  NOP ;  /* 0x0000000000007918 */ /* 0x000fe20000000000 */
[----:B------:R-:W-:Y:S01]  /*0930*/  USEL UR38, UR38, 0x2, !UP0 ;  /* 0x0000000226267887 */ /* 0x000fe2000c000000 */
[----:B------:R-:W-:Y:S01]  /*0940*/  ULDC.64 UR50, c[0x0][0x208] ;  /* 0x0000820000327ab9 */ /* 0x000fe20000000a00 */
[----:B012-4-:R-:W-:Y:S08]  /*0950*/  BAR.SYNC.DEFER_BLOCKING 0x0 ;  /* 0x0000000000007b1d */ /* 0x017ff00000010000 */
[----:B------:R-:W-:Y:S05]  /*0960*/  @!P0 BRA `(.L_x_134) ;  /* 0x000000bc00088947 */ /* 0x000fea0003800000 */
.L_x_135:
[----:B------:R-:W-:-:S08]  /*0970*/  NOP ;  /* 0x0000000000007918 */ /* 0x000fd00000000000 */
[----:B------:R-:W0:Y:S02]  /*0980*/  USETMAXREG.TRY_ALLOC.CTAPOOL UP0, 0xf0 ;  /* 0x000000f0000079c8 */ /* 0x000e240008000600 */
[----:B0-----:R-:W-:-:S13]  /*0990*/  PLOP3.LUT P0, PT, PT, PT, UP0, 0x80, 0x0 ;  /* 0x000000000000781c */ /* 0x001fda0003f0f008 */
[----:B------:R-:W-:Y:S05]  /*09a0*/  @!P0 BRA `(.L_x_135) ;  /* 0xfffffffc00f08947 */ /* 0x000fea000383ffff */
[----:B------:R-:W0:Y:S01]  /*09b0*/  S2R R2, SR_TID.X ;  /* 0x0000000000027919 */ /* 0x000e220000002100 */
[----:B------:R-:W1:Y:S01]  /*09c0*/  S2UR UR5, SR_CgaCtaId ;  /* 0x00000000000579c3 */ /* 0x000e620000008800 */
[----:B------:R-:W-:-:S07]  /*09d0*/  UMOV UR4, 0x400 ;  /* 0x0000040000047882 */ /* 0x000fce0000000000 */
[----:B------:R-:W-:Y:S06]  /*09e0*/  BAR.ARV 0x8, 0x180 ;  /* 0x0206000000007b1d */ /* 0x000fec0000002000 */
[----:B-1----:R-:W-:Y:S01]  /*09f0*/  ULEA UR4, UR5, UR4, 0x18 ;  /* 0x0000000405047291 */ /* 0x002fe2000f8ec03f */
[----:B0-----:R-:W-:-:S04]  /*0a00*/  LOP3.LUT R0, R2, 0xffffff80, RZ, 0xc0, !PT ;  /* 0xffffff8002007812 */ /* 0x001fc800078ec0ff */
[----:B------:R-:W-:-:S13]  /*0a10*/  ISETP.NE.AND P0, PT, R0, 0x80, PT ;  /* 0x000000800000780c */ /* 0x000fda0003f05270 */
[----:B------:R-:W-:Y:S08]  /*0a20*/  @!P0 BAR.ARV 0x9, 0x100 ;  /* 0x0244000000008b1d */ /* 0x000ff00000002000 */
[----:B------:R-:W-:Y:S06]  /*0a30*/  BAR.SYNC.DEFER_BLOCKING 0x5, 0x180 ;  /* 0x0146000000007b1d */ /* 0x000fec0000010000 */
[----:B------:R-:W0:Y:S01]  /*0a40*/  LDS.128 R36, [UR4+0x298d0] ;  /* 0x0298d004ff247984 */ /* 0x000e220008000c00 */
[----:B------:R-:W-:Y:S01]  /*0a50*/  ULDC UR4, c[0x0][0xc3c] ;  /* 0x00030f0000047ab9 */ /* 0x000fe20000000800 */
[----:B------:R-:W-:Y:S06]  /*0a60*/  BAR.ARV 0x4, 0x180 ;  /* 0x0106000000007b1d */ /* 0x000fec0000002000 */
[----:B0-----:R-:W-:-:S13]  /*0a70*/  ISETP.GE.AND P0, PT, R39, UR4, PT ;  /* 0x0000000427007c0c */ /* 0x001fda000bf06270 */
[----:B------:R-:W-:Y:S05]  /*0a80*/  @P0 EXIT ;  /* 0x000000000000094d */ /* 0x000fea0003800000 */
[----:B------:R-:W-:Y:S01]  /*0a90*/  VIADD R223, R2, 0xffffff80 ;  /* 0xffffff8002df7836 */ /* 0x000fe20000000000 */
[----:B------:R-:W-:Y:S01]  /*0aa0*/  R2UR UR5, R37 ;  /* 0x00000000250572ca */ /* 0x000fe200000e0000 */
[----:B------:R-:W-:Y:S01]  /*0ab0*/  ULOP3.LUT UR48, UR38, 0x1, URZ, 0xfc, !UPT ;  /* 0x0000000126307892 */ /* 0x000fe2000f8efc3f */
[----:B------:R-:W-:Y:S01]  /*0ac0*/  R2UR UR6, R38 ;  /* 0x00000000260672ca */ /* 0x000fe200000e0000 */
[----:B------:R-:W-:Y:S01]  /*0ad0*/  UMOV UR47, URZ ;  /* 0x0000003f002f7c82 */ /* 0x000fe20008000000 */
[----:B------:R-:W-:Y:S01]  /*0ae0*/  SHF.R.S32.HI R0, RZ, 0x1f, R223 ;  /* 0x0000001fff007819 */ /* 0x000fe200000114df */
[----:B------:R-:W-:Y:S01]  /*0af0*/  UMOV UR46, URZ ;  /* 0x0000003f002e7c82 */ /* 0x000fe20008000000 */
[----:B------:R-:W-:Y:S02]  /*0b00*/  UMOV UR53, URZ ;  /* 0x0000003f00357c82 */ /* 0x000fe40008000000 */
[CC--:B------:R-:W-:Y:S02]  /*0b10*/  LEA.HI R2, R0.reuse, R223.reuse, RZ, 0x7 ;  /* 0x000000df00027211 */ /* 0x0c0fe400078f38ff */
[----:B------:R-:W-:-:S02]  /*0b20*/  LEA.HI R3, R0, R223, RZ, 0x4 ;  /* 0x000000df00037211 */ /* 0x000fc400078f20ff */
[----:B------:R-:W-:Y:S02]  /*0b30*/  LOP3.LUT R4, R2, 0xffffff80, RZ, 0xc0, !PT ;  /* 0xffffff8002047812 */ /* 0x000fe400078ec0ff */
[----:B------:R-:W-:Y:S02]  /*0b40*/  SHF.R.S32.HI R6, RZ, 0x4, R3 ;  /* 0x00000004ff067819 */ /* 0x000fe40000011403 */
[----:B------:R-:W-:Y:S01]  /*0b50*/  SHF.R.S32.HI R217, RZ, 0x7, R2 ;  /* 0x00000007ffd97819 */ /* 0x000fe20000011402 */
[----:B------:R-:W-:Y:S01]  /*0b60*/  IMAD.IADD R201, R223, 0x1, -R4 ;  /* 0x00000001dfc97824 */ /* 0x000fe200078e0a04 */
[----:B------:R-:W-:Y:S02]  /*0b70*/  LEA.HI R4, R0, R223, RZ, 0x5 ;  /* 0x000000df00047211 */ /* 0x000fe400078f28ff */
[----:B------:R-:W-:Y:S02]  /*0b80*/  LEA.HI R2, R2, R217, RZ, 0x1 ;  /* 0x000000d902027211 */ /* 0x000fe400078f08ff */
[----:B------:R-:W-:Y:S01]  /*0b90*/  SHF.R.S32.HI R8, RZ, 0x1f, R201 ;  /* 0x0000001fff087819 */ /* 0x000fe200000114c9 */
[----:B------:R-:W-:Y:S01]  /*0ba0*/  IMAD.SHL.U32 R5, R4, 0x20, RZ ;  /* 0x0000002004057824 */ /* 0x000fe200078e00ff */
[----:B------:R-:W-:-:S02]  /*0bb0*/  LOP3.LUT R4, R3, 0x3fffff0, RZ, 0xc0, !PT ;  /* 0x03fffff003047812 */ /* 0x000fc400078ec0ff */
[----:B------:R-:W-:Y:S02]  /*0bc0*/  LEA.HI R3, R3, R6, RZ, 0x1 ;  /* 0x0000000603037211 */ /* 0x000fe400078f08ff */
[----:B------:R-:W-:Y:S01]  /*0bd0*/  LOP3.LUT R5, R5, 0xfffffc00, RZ, 0xc0, !PT ;  /* 0xfffffc0005057812 */ /* 0x000fe200078ec0ff */
[----:B------:R-:W-:Y:S01]  /*0be0*/  IMAD.IADD R4, R223, 0x1, -R4 ;  /* 0x00000001df047824 */ /* 0x000fe200078e0a04 */
[----:B------:R-:W-:Y:S02]  /*0bf0*/  LOP3.LUT R3, R3, 0x1ffffffe, RZ, 0xc0, !PT ;  /* 0x1ffffffe03037812 */ /* 0x000fe400078ec0ff */
[----:B------:R-:W-:Y:S01]  /*0c00*/  LEA.HI R7, R8, R201, RZ, 0x2 ;  /* 0x000000c908077211 */ /* 0x000fe200078f10ff */
[----:B------:R-:W-:Y:S01]  /*0c10*/  IMAD R4, R4, 0x40, R5 ;  /* 0x0000004004047824 */ /* 0x000fe200078e0205 */
[----:B------:R-:W-:Y:S01]  /*0c20*/  LEA.HI R5, R0, R223, RZ, 0x2 ;  /* 0x000000df00057211 */ /* 0x000fe200078f10ff */
[----:B------:R-:W-:Y:S01]  /*0c30*/  IMAD.IADD R3, R6, 0x1, -R3 ;  /* 0x0000000106037824 */ /* 0x000fe200078e0a03 */
[----:B------:R-:W-:-:S02]  /*0c40*/  SHF.R.S32.HI R9, RZ, 0x2, R7 ;  /* 0x00000002ff097819 */ /* 0x000fc40000011407 */
[----:B------:R-:W-:Y:S01]  /*0c50*/  LOP3.LUT R6, R5, 0xfffffffc, RZ, 0xc0, !PT ;  /* 0xfffffffc05067812 */ /* 0x000fe200078ec0ff */
[----:B------:R-:W-:Y:S01]  /*0c60*/  IMAD R220, R3, 0x8, R4 ;  /* 0x0000000803dc7824 */ /* 0x000fe200078e0204 */
[----:B------:R-:W-:Y:S02]  /*0c70*/  SHF.R.S32.HI R10, RZ, 0x1f, R7 ;  /* 0x0000001fff0a7819 */ /* 0x000fe40000011407 */
[----:B------:R-:W-:Y:S01]  /*0c80*/  LEA.HI R0, R0, R223, RZ, 0x3 ;  /* 0x000000df00007211 */ /* 0x000fe200078f18ff */
[----:B------:R-:W-:Y:S01]  /*0c90*/  IMAD.IADD R6, R223, 0x1, -R6 ;  /* 0x00000001df067824 */ /* 0x000fe200078e0a06 */
[----:B------:R-:W-:Y:S02]  /*0ca0*/  LEA.HI R10, R10, R9, RZ, 0x3 ;  /* 0x000000090a0a7211 */ /* 0x000fe400078f18ff */
[----:B------:R-:W-:Y:S02]  /*0cb0*/  LOP3.LUT R4, R2, 0x3fffffe, RZ, 0xc0, !PT ;  /* 0x03fffffe02047812 */ /* 0x000fe400078ec0ff */
[----:B------:R-:W-:-:S02]  /*0cc0*/  LEA.HI R3, R6, R6, RZ, 0x1 ;  /* 0x0000000606037211 */ /* 0x000fc400078f08ff */
[----:B------:R-:W-:Y:S01]  /*0cd0*/  LOP3.LUT R2, R0, 0xfffffff8, RZ, 0xc0, !PT ;  /* 0xfffffff800027812 */ /* 0x000fe200078ec0ff */
[----:B------:R-:W-:Y:S01]  /*0ce0*/  IMAD.IADD R4, R217, 0x1, -R4 ;  /* 0x00000001d9047824 */ /* 0x000fe200078e0a04 */
[----:B------:R-:W-:Y:S02]  /*0cf0*/  LOP3.LUT R3, R3, 0x1ffffffe, RZ, 0xc0, !PT ;  /* 0x1ffffffe03037812 */ /* 0x000fe400078ec0ff */
[----:B------:R-:W-:Y:S01]  /*0d00*/  LOP3.LUT R10, R10, 0xfffffff8, RZ, 0xc0, !PT ;  /* 0xfffffff80a0a7812 */ /* 0x000fe200078ec0ff */
[----:B------:R-:W-:Y:S01]  /*0d10*/  IMAD.IADD R17, R223, 0x1, -R2 ;  /* 0x00000001df117824 */ /* 0x000fe200078e0a02 */
[----:B------:R-:W-:Y:S01]  /*0d20*/  LEA.HI R8, R8, R201, RZ, 0x5 ;  /* 0x000000c908087211 */ /* 0x000fe200078f28ff */
[----:B------:R-:W-:Y:S01]  /*0d30*/  IMAD.IADD R3, R6, 0x1, -R3 ;  /* 0x0000000106037824 */ /* 0x000fe200078e0a03 */
[----:B------:R-:W-:Y:S01]  /*0d40*/  LOP3.LUT R6, R7, 0x7ffffffc, RZ, 0xc0, !PT ;  /* 0x7ffffffc07067812 */ /* 0x000fe200078ec0ff */
[----:B------:R-:W-:Y:S01]  /*0d50*/  IMAD.IADD R9, R9, 0x1, -R10 ;  /* 0x0000000109097824 */ /* 0x000fe200078e0a0a */
[----:B------:R-:W-:Y:S01]  /*0d60*/  SHF.R.S32.HI R8, RZ, 0x5, R8 ;  /* 0x00000005ff087819 */ /* 0x000fe20000011408 */
[----:B------:R-:W-:Y:S01]  /*0d70*/  IMAD.SHL.U32 R2, R17, 0x8, RZ ;  /* 0x0000000811027824 */ /* 0x000fe200078e00ff */
[----:B------:R-:W-:Y:S01]  /*0d80*/  SHF.R.S32.HI R200, RZ, 0x3, R0 ;  /* 0x00000003ffc87819 */ /* 0x000fe20000011400 */
[----:B------:R-:W-:-:S02]  /*0d90*/  IMAD.IADD R6, R201, 0x1, -R6 ;  /* 0x00000001c9067824 */ /* 0x000fc400078e0a06 */
[----:B------:R-:W-:Y:S01]  /*0da0*/  IMAD R9, R8, 0x10, R9 ;  /* 0x0000001008097824 */ /* 0x000fe200078e0209 */
[----:B------:R-:W-:Y:S01]  /*0db0*/  SHF.R.S32.HI R222, RZ, 0x1f, R2 ;  /* 0x0000001fffde7819 */ /* 0x000fe20000011402 */
[----:B------:R-:W-:Y:S02]  /*0dc0*/  IMAD.SHL.U32 R199, R6, 0x2, RZ ;  /* 0x0000000206c77824 */ /* 0x000fe400078e00ff */
[----:B------:R-:W-:Y:S02]  /*0dd0*/  VIADD R16, R2, 0x40 ;  /* 0x0000004002107836 */ /* 0x000fe40000000000 */
[C---:B------:R-:W-:Y:S02]  /*0de0*/  VIADD R198, R199.reuse, 0x8 ;  /* 0x00000008c7c67836 */ /* 0x040fe40000000000 */
[C---:B------:R-:W-:Y:S01]  /*0df0*/  VIADD R197, R199.reuse, 0x10 ;  /* 0x00000010c7c57836 */ /* 0x040fe20000000000 */
[----:B------:R-:W-:Y:S01]  /*0e00*/  SHF.R.S32.HI R221, RZ, 0x1f, R16 ;  /* 0x0000001fffdd7819 */ /* 0x000fe20000011410 */
        /* <DEDUP_REMOVED lines=24> */
[----:B------:R-:W-:Y:S01]  /*0f90*/  VIADD R18, R199, 0x78 ;  /* 0x00000078c7127836 */ /* 0x000fe20000000000 */
[----:B------:R-:W-:Y:S01]  /*0fa0*/  SHF.R.S32.HI R204, RZ, 0x1f, R22 ;  /* 0x0000001fffcc7819 */ /* 0x000fe20000011416 */
[----:B------:R-:W-:Y:S01]  /*0fb0*/  IMAD R218, R4, 0x40, R9 ;  /* 0x0000004004da7824 */ /* 0x000fe200078e0209 */
[----:B------:R-:W-:-:S02]  /*0fc0*/  SHF.R.S32.HI R203, RZ, 0x1f, R19 ;  /* 0x0000001fffcb7819 */ /* 0x000fc40000011413 */
[----:B------:R-:W-:Y:S01]  /*0fd0*/  SHF.R.S32.HI R202, RZ, 0x1f, R18 ;  /* 0x0000001fffca7819 */ /* 0x000fe20000011412 */
[----:B------:R-:W-:-:S07]  /*0fe0*/  IMAD R219, R3, 0x8, R218 ;  /* 0x0000000803db7824 */ /* 0x000fce00078e02da */
.L_x_183:
[----:B0-234-:R-:W0:Y:S01]  /*0ff0*/  LDC.64 R4, c[0x0][0xc88] ;  /* 0x00032200ff047b82 */ /* 0x01de220000000a00 */
[----:B------:R-:W-:Y:S01]  /*1000*/  ULDC.64 UR14, c[0x0][0x998] ;  /* 0x00026600000e7ab9 */ /* 0x000fe20000000a00 */
[----:B------:R-:W-:Y:S01]  /*1010*/  ULDC.64 UR12, c[0x0][0x990] ;  /* 0x00026400000c7ab9 */ /* 0x000fe20000000a00 */
[----:B------:R-:W-:Y:S01]  /*1020*/  ULDC.64 UR8, c[0x0][0xa28] ;  /* 0x00028a0000087ab9 */ /* 0x000fe20000000a00 */
[----:B------:R-:W-:Y:S01]  /*1030*/  ULDC.64 UR10, c[0x0][0xa20] ;  /* 0x00028800000a7ab9 */ /* 0x000fe20000000a00 */
[----:B------:R-:W-:Y:S01]  /*1040*/  ULOP3.LUT UR42, UR6, 0xffff, URZ, 0xc0, !UPT ;  /* 0x0000ffff062a7892 */ /* 0x000fe2000f8ec03f */
[----:B------:R-:W-:Y:S01]  /*1050*/  ULDC UR4, c[0x0][0x424] ;  /* 0x0001090000047ab9 */ /* 0x000fe20000000800 */
[----:B0-----:R-:W-:-:S06]  /*1060*/  IMAD.WIDE R4, R39, 0x4, R4 ;  /* 0x0000000427047825 */ /* 0x001fcc00078e0204 */
[----:B------:R-:W2:Y:S01]  /*1070*/  LDG.E R4, desc[UR50][R4.64] ;  /* 0x0000003204047981 */ /* 0x000ea2000c1e1900 */
[----:B------:R-:W-:Y:S01]  /*1080*/  ISETP.NE.U32.AND P1, PT, RZ, UR14, PT ;  /* 0x0000000eff007c0c */ /* 0x000fe2000bf25070 */
[----:B------:R-:W-:Y:S01]  /*1090*/  UISETP.NE.U32.AND UP0, UPT, UR8, URZ, UPT ;  /* 0x0000003f0800728c */ /* 0x000fe2000bf05070 */
[----:B------:R-:W-:Y:S01]  /*10a0*/  ISETP.NE.U32.AND P0, PT, RZ, UR12, PT ;  /* 0x0000000cff007c0c */ /* 0x000fe2000bf05070 */
[----:B------:R-:W-:Y:S01]  /*10b0*/  UISETP.NE.U32.AND UP1, UPT, UR10, URZ, UPT ;  /* 0x0000003f0a00728c */ /* 0x000fe2000bf25070 */
[----:B------:R-:W-:Y:S01]  /*10c0*/  ISETP.NE.AND.EX P1, PT, RZ, UR15, PT, P1 ;  /* 0x0000000fff007c0c */ /* 0x000fe2000bf25310 */
[----:B------:R-:W-:Y:S01]  /*10d0*/  UISETP.NE.AND.EX UP0, UPT, UR9, URZ, UPT, UP0 ;  /* 0x0000003f0900728c */ /* 0x000fe2000bf05300 */
[----:B------:R-:W-:Y:S01]  /*10e0*/  ISETP.NE.AND.EX P0, PT, RZ, UR13, PT, P0 ;  /* 0x0000000dff007c0c */ /* 0x000fe2000bf05300 */
[----:B------:R-:W-:-:S04]  /*10f0*/  UISETP.NE.AND.EX UP1, UPT, UR11, URZ, UPT, UP1 ;  /* 0x0000003f0b00728c */ /* 0x000fc8000bf25310 */
[----:B------:R-:W-:Y:S02]  /*1100*/  PLOP3.LUT P4, PT, PT, PT, UP0, 0x80, 0x0 ;  /* 0x000000000000781c */ /* 0x000fe40003f8f008 */
[----:B------:R-:W-:-:S04]  /*1110*/  PLOP3.LUT P5, PT, PT, PT, UP1, 0x80, 0x0 ;  /* 0x000000000000781c */ /* 0x000fc80003faf018 */
[----:B------:R-:W0:Y:S08]  /*1120*/  @P1 LDC.64 R8, c[0x0][0x9b8] ;  /* 0x00026e00ff081b82 */ /* 0x000e300000000a00 */
[----:B-1----:R-:W1:Y:S08]  /*1130*/  @P0 LDC.64 R6, c[0x0][0x9a8] ;  /* 0x00026a00ff060b82 */ /* 0x002e700000000a00 */
[----:B------:R-:W3:Y:S08]  /*1140*/  @P0 LDC.64 R10, c[0x0][0x9b0] ;  /* 0x00026c00ff0a0b82 */ /* 0x000ef00000000a00 */
[----:B------:R-:W4:Y:S01]  /*1150*/  @P1 LDC.64 R20, c[0x0][0x9c0] ;  /* 0x00027000ff141b82 */ /* 0x000f220000000a00 */
[----:B--2---:R-:W-:-:S13]  /*1160*/  R2UR UR36, R4 ;  /* 0x00000000042472ca */ /* 0x004fda00000e0000 */
[----:B------:R-:W-:Y:S02]  /*1170*/  USHF.R.S32.HI UR37, URZ, 0x1f, UR36 ;  /* 0x0000001f3f257899 */ /* 0x000fe40008011424 */
[----:B------:R-:W-:-:S04]  /*1180*/  @UP0 ULEA UR8, UP2, UR36, UR8, 0x2 ;  /* 0x0000000824080291 */ /* 0x000fc8000f84103f */
[----:B0-----:R-:W-:Y:S01]  /*1190*/  @P1 IMAD R4, R8, UR37, RZ ;  /* 0x0000002508041c24 */ /* 0x001fe2000f8e02ff */
[----:B------:R-:W-:Y:S02]  /*11a0*/  @UP0 ULEA.HI.X UR9, UR36, UR9, UR37, 0x2, UP2 ;  /* 0x0000000924090291 */ /* 0x000fe400090f1425 */
[C---:B-1---5:R-:W-:Y:S01]  /*11b0*/  @P0 IMAD R0, R6.reuse, UR37, RZ ;  /* 0x0000002506000c24 */ /* 0x062fe2000f8e02ff */
[----:B------:R-:W-:Y:S02]  /*11c0*/  @UP1 ULEA UR10, UP0, UR36, UR10, 0x2 ;  /* 0x0000000a240a1291 */ /* 0x000fe4000f80103f */
[----:B------:R-:W-:Y:S02]  /*11d0*/  @P1 IMAD R9, R9, UR36, R4 ;  /* 0x0000002409091c24 */ /* 0x000fe4000f8e0204 */
[----:B------:R-:W-:Y:S01]  /*11e0*/  @P0 IMAD R3, R7, UR36, R0 ;  /* 0x0000002407030c24 */ /* 0x000fe2000f8e0200 */
[----:B------:R-:W-:Y:S02]  /*11f0*/  @UP1 ULEA.HI.X UR11, UR36, UR11, UR37, 0x2, UP0 ;  /* 0x0000000b240b1291 */ /* 0x000fe400080f1425 */
[----:B------:R-:W-:-:S04]  /*1200*/  @P0 IMAD.WIDE.U32 R4, R6, UR36, RZ ;  /* 0x0000002406040c25 */ /* 0x000fc8000f8e00ff */
[----:B------:R-:W-:-:S04]  /*1210*/  @P1 IMAD.WIDE.U32 R6, R8, UR36, RZ ;  /* 0x0000002408061c25 */ /* 0x000fc8000f8e00ff */
[----:B------:R-:W-:Y:S02]  /*1220*/  @P0 IMAD.IADD R5, R5, 0x1, R3 ;  /* 0x0000000105050824 */ /* 0x000fe400078e0203 */
[----:B------:R-:W-:Y:S02]  /*1230*/  @P1 IMAD.IADD R7, R7, 0x1, R9 ;  /* 0x0000000107071824 */ /* 0x000fe400078e0209 */
[----:B---3--:R-:W-:-:S04]  /*1240*/  @P0 IMAD.WIDE.U32 R4, R10, UR42, R4 ;  /* 0x0000002a0a040c25 */ /* 0x008fc8000f8e0004 */
[----:B----4-:R-:W-:Y:S01]  /*1250*/  @P1 IMAD.WIDE.U32 R8, R20, UR42, R6 ;  /* 0x0000002a14081c25 */ /* 0x010fe2000f8e0006 */
[----:B------:R-:W-:-:S03]  /*1260*/  @P0 LEA R6, P2, R4, UR12, 0x2 ;  /* 0x0000000c04060c11 */ /* 0x000fc6000f8410ff */
[----:B------:R-:W-:Y:S02]  /*1270*/  IMAD.U32 R12, RZ, RZ, UR8 ;  /* 0x00000008ff0c7e24 */ /* 0x000fe4000f8e00ff */
[----:B------:R-:W-:Y:S02]  /*1280*/  IMAD.U32 R14, RZ, RZ, UR10 ;  /* 0x0000000aff0e7e24 */ /* 0x000fe4000f8e00ff */
[----:B------:R-:W-:Y:S02]  /*1290*/  IMAD.U32 R13, RZ, RZ, UR9 ;  /* 0x00000009ff0d7e24 */ /* 0x000fe4000f8e00ff */
[----:B------:R-:W-:Y:S02]  /*12a0*/  IMAD.U32 R15, RZ, RZ, UR11 ;  /* 0x0000000bff0f7e24 */ /* 0x000fe4000f8e00ff */
[----:B------:R-:W-:Y:S01]  /*12b0*/  @P0 IMAD R3, R11, UR42, R5 ;  /* 0x0000002a0b030c24 */ /* 0x000fe2000f8e0205 */
[----:B------:R-:W-:Y:S01]  /*12c0*/  @P1 LEA R10, P3, R8, UR14, 0x2 ;  /* 0x0000000e080a1c11 */ /* 0x000fe2000f8610ff */
[----:B------:R-:W-:Y:S01]  /*12d0*/  @P1 IMAD R5, R21, UR42, R9 ;  /* 0x0000002a15051c24 */ /* 0x000fe2000f8e0209 */
[----:B------:R-:W2:Y:S01]  /*12e0*/  @P4 LDG.E R12, desc[UR50][R12.64] ;  /* 0x000000320c0c4981 */ /* 0x000ea2000c1e1900 */
[----:B------:R-:W-:Y:S01]  /*12f0*/  IMAD.MOV.U32 R0, RZ, RZ, 0x3f800000 ;  /* 0x3f800000ff007424 */ /* 0x000fe200078e00ff */
[----:B------:R-:W-:Y:S01]  /*1300*/  @P0 LEA.HI.X R7, R4, UR13, R3, 0x2, P2 ;  /* 0x0000000d04070c11 */ /* 0x000fe200090f1403 */
[----:B------:R-:W-:Y:S01]  /*1310*/  IMAD.MOV.U32 R3, RZ, RZ, 0x3f800000 ;  /* 0x3f800000ff037424 */ /* 0x000fe200078e00ff */
[----:B------:R-:W3:Y:S01]  /*1320*/  @P5 LDG.E R14, desc[UR50][R14.64] ;  /* 0x000000320e0e5981 */ /* 0x000ee2000c1e1900 */
[----:B------:R-:W-:Y:S01]  /*1330*/  @P1 LEA.HI.X R11, R8, UR15, R5, 0x2, P3 ;  /* 0x0000000f080b1c11 */ /* 0x000fe200098f1405 */
[----:B------:R-:W-:-:S03]  /*1340*/  ULDC.64 UR8, c[0x0][0x418] ;  /* 0x0001060000087ab9 */ /* 0x000fc60000000a00 */
[----:B------:R0:W5:Y:S04]  /*1350*/  @P0 LDG.E R3, desc[UR50][R6.64] ;  /* 0x0000003206030981 */ /* 0x000168000c1e1900 */
[----:B------:R0:W5:Y:S01]  /*1360*/  @P1 LDG.E R0, desc[UR50][R10.64] ;  /* 0x000000320a001981 */ /* 0x000162000c1e1900 */
[----:B------:R-:W-:Y:S01]  /*1370*/  UISETP.NE.U32.AND UP0, UPT, UR8, URZ, UPT ;  /* 0x0000003f0800728c */ /* 0x000fe2000bf05070 */
[----:B------:R-:W-:Y:S01]  /*1380*/  UMOV UR43, UR5 ;  /* 0x00000005002b7c82 */ /* 0x000fe20008000000 */
[----:B------:R-:W-:Y:S02]  /*1390*/  ULDC UR5, c[0x0][0x2f0] ;  /* 0x0000bc0000057ab9 */ /* 0x000fe40000000800 */
[----:B------:R-:W-:Y:S01]  /*13a0*/  UISETP.NE.AND.EX UP0, UPT, UR9, URZ, UPT, UP0 ;  /* 0x0000003f0900728c */ /* 0x000fe2000bf05300 */
[----:B------:R-:W-:Y:S01]  /*13b0*/  UMOV UR54, URZ ;  /* 0x0000003f00367c82 */ /* 0x000fe20008000000 */
[----:B------:R-:W-:-:S02]  /*13c0*/  ULOP3.LUT UR8, UR6, 0xff0000, URZ, 0xc0, !UPT ;  /* 0x00ff000006087892 */ /* 0x000fc4000f8ec03f */
[----:B------:R-:W-:Y:S02]  /*13d0*/  USEL UR4, UR4, 0x1, UP0 ;  /* 0x0000000104047887 */ /* 0x000fe40008000000 */
[----:B------:R-:W-:Y:S02]  /*13e0*/  ULOP3.LUT UR6, UR6, 0xff000000, URZ, 0xc0, !UPT ;  /* 0xff00000006067892 */ /* 0x000fe4000f8ec03f */
[----:B------:R-:W-:Y:S01]  /*13f0*/  UIMAD UR4, UR4, UR5, URZ ;  /* 0x00000005040472a4 */ /* 0x000fe2000f8e023f */
[----:B--2---:R-:W-:-:S06]  /*1400*/  @P4 R2UR UR54, R12 ;  /* 0x000000000c3642ca */ /* 0x004fcc00000e0000 */
[----:B---3--:R-:W-:Y:S01]  /*1410*/  @P5 R2UR UR4, R14 ;  /* 0x000000000e0452ca */ /* 0x008fe200000e0000 */
[----:B0-----:R-:W-:-:S14]  /*1420*/  @P5 BRA `(.L_x_136) ;  /* 0x0000000000345947 */ /* 0x001fdc0003800000 */
[----:B------:R-:W-:Y:S02]  /*1430*/  ULDC.64 UR10, c[0x0][0xa08] ;  /* 0x00028200000a7ab9 */ /* 0x000fe40000000a00 */
[----:B------:R-:W-:-:S04]  /*1440*/  ISETP.NE.U32.AND P0, PT, RZ, UR10, PT ;  /* 0x0000000aff007c0c */ /* 0x000fc8000bf05070 */
[----:B------:R-:W-:-:S13]  /*1450*/  ISETP.NE.AND.EX P0, PT, RZ, UR11, PT, P0 ;  /* 0x0000000bff007c0c */ /* 0x000fda000bf05300 */
[----:B------:R-:W-:Y:S05]  /*1460*/  @!P0 BRA `(.L_x_136) ;  /* 0x0000000000248947 */ /* 0x000fea0003800000 */
[----:B------:R-:W-:Y:S02]  /*1470*/  ULDC.64 UR4, c[0x0][0xa08] ;  /* 0x0002820000047ab9 */ /* 0x000fe40000000a00 */
[----:B------:R-:W-:-:S06]  /*1480*/  UIMAD.WIDE UR4, UR36, 0x4, UR4 ;  /* 0x00000004240478a5 */ /* 0x000fcc000f8e0204 */
[----:B------:R-:W-:Y:S02]  /*1490*/  IMAD.U32 R4, RZ, RZ, UR4 ;  /* 0x00000004ff047e24 */ /* 0x000fe4000f8e00ff */
[----:B------:R-:W-:-:S05]  /*14a0*/  IMAD.U32 R5, RZ, RZ, UR5 ;  /* 0x00000005ff057e24 */ /* 0x000fca000f8e00ff */
[----:B------:R-:W2:Y:S04]  /*14b0*/  LDG.E R7, desc[UR50][R4.64] ;  /* 0x0000003204077981 */ /* 0x000ea8000c1e1900 */
[----:B------:R-:W3:Y:S01]  /*14c0*/  LDG.E R6, desc[UR50][R4.64+0x4] ;  /* 0x0000043204067981 */ /* 0x000ee2000c1e1900 */
[----:B--2---:R-:W-:Y:S02]  /*14d0*/  R2UR UR4, R7 ;  /* 0x00000000070472ca */ /* 0x004fe400000e0000 */
[----:B---3--:R-:W-:-:S13]  /*14e0*/  R2UR UR5, R6 ;  /* 0x00000000060572ca */ /* 0x008fda00000e0000 */
[----:B------:R-:W-:-:S12]  /*14f0*/  UIADD3 UR4, -UR4, UR5, URZ ;  /* 0x0000000504047290 */ /* 0x000fd8000fffe13f */
.L_x_136:
[----:B------:R-:W-:Y:S01]  /*1500*/  UIADD3 UR54, -UR54, UR4, URZ ;  /* 0x0000000436367290 */ /* 0x000fe2000fffe13f */
[----:B-----5:R-:W-:Y:S01]  /*1510*/  FMUL.FTZ R0, R3, R0 ;  /* 0x0000000003007220 */ /* 0x020fe20000410000 */
[----:B------:R-:W-:Y:S02]  /*1520*/  USHF.R.U32.HI UR4, URZ, 0x8, UR6 ;  /* 0x000000083f047899 */ /* 0x000fe40008011606 */
[----:B------:R-:W-:Y:S02]  /*1530*/  UISETP.GE.AND UP0, UPT, UR54, 0x1, UPT ;  /* 0x000000013600788c */ /* 0x000fe4000bf06270 */
[----:B------:R-:W-:Y:S02]  /*1540*/  UIADD3 UR6, UR54, 0x9f, URZ ;  /* 0x0000009f36067890 */ /* 0x000fe4000fffe03f */
[----:B------:R-:W-:Y:S02]  /*1550*/  ULEA.HI UR8, UR8, UR4, URZ, 0x10 ;  /* 0x0000000408087291 */ /* 0x000fe4000f8f803f */
[----:B------:R-:W-:Y:S01]  /*1560*/  PLOP3.LUT P0, PT, PT, PT, UP0, 0x80, 0x0 ;  /* 0x000000000000781c */ /* 0x000fe20003f0f008 */
[----:B------:R-:W-:Y:S01]  /*1570*/  UIMAD.WIDE UR6, UR6, 0x66666667, URZ ;  /* 0x66666667060678a5 */ /* 0x000fe2000f8e023f */
[----:B------:R-:W-:Y:S01]  /*1580*/  ULDC UR11, c[0x0][0x988] ;  /* 0x00026200000b7ab9 */ /* 0x000fe20000000800 */
[----:B------:R-:W-:-:S02]  /*1590*/  UMOV UR4, URZ ;  /* 0x0000003f00047c82 */ /* 0x000fc40008000000 */
[----:B------:R-:W-:Y:S02]  /*15a0*/  USHF.R.U32.HI UR5, URZ, 0x1f, UR7 ;  /* 0x0000001f3f057899 */ /* 0x000fe40008011607 */
[----:B------:R-:W-:Y:S02]  /*15b0*/  ULOP3.LUT UR39, UR8, 0xff, URZ, 0xc0, !UPT ;  /* 0x000000ff08277892 */ /* 0x000fe4000f8ec03f */
[----:B------:R-:W-:Y:S02]  /*15c0*/  USHF.R.U32.HI UR45, URZ, 0x10, UR8 ;  /* 0x000000103f2d7899 */ /* 0x000fe40008011608 */
[----:B------:R-:W-:Y:S02]  /*15d0*/  ULEA.HI.SX32 UR9, UR7, UR5, 0x1a ;  /* 0x0000000507097291 */ /* 0x000fe4000f8fd23f */
[----:B------:R-:W-:Y:S10]  /*15e0*/  @!P0 BRA `(.L_x_137) ;  /* 0x0000000000908947 */ /* 0x000ff40003800000 */
[----:B------:R-:W-:Y:S01]  /*15f0*/  UISETP.NE.AND UP0, UPT, UR45, URZ, UPT ;  /* 0x0000003f2d00728c */ /* 0x000fe2000bf05270 */
[----:B------:R-:W-:-:S03]  /*1600*/  ULDC UR4, c[0x0][0x9f0] ;  /* 0x00027c0000047ab9 */ /* 0x000fc60000000800 */
[----:B------:R-:W-:-:S03]  /*1610*/  USEL UR10, UR45, UR4, UP0 ;  /* 0x000000042d0a7287 */ /* 0x000fc60008000000 */
[----:B------:R-:W-:Y:S01]  /*1620*/  UMOV UR4, URZ ;  /* 0x0000003f00047c82 */ /* 0x000fe20008000000 */
[----:B------:R-:W-:Y:S02]  /*1630*/  UIADD3 UR6, UR9, -0x1, UR10 ;  /* 0xffffffff09067890 */ /* 0x000fe4000fffe00a */
[----:B------:R-:W-:-:S04]  /*1640*/  IMAD.U32 R5, RZ, RZ, UR10 ;  /* 0x0000000aff057e24 */ /* 0x000fc8000f8e00ff */
[----:B------:R-:W-:Y:S01]  /*1650*/  IMAD.U32 R6, RZ, RZ, UR6 ;  /* 0x00000006ff067e24 */ /* 0x000fe2000f8e00ff */
[-C--:B------:R-:W-:Y:S01]  /*1660*/  IABS R3, R5.reuse ;  /* 0x0000000500037213 */ /* 0x080fe20000000000 */
[----:B------:R-:W-:Y:S01]  /*1670*/  ULOP3.LUT UR6, UR6, UR10, URZ, 0x3c, !UPT ;  /* 0x0000000a06067292 */ /* 0x000fe2000f8e3c3f */
[----:B------:R-:W-:Y:S02]  /*1680*/  IABS R7, R5 ;  /* 0x0000000500077213 */ /* 0x000fe40000000000 */
[----:B------:R-:W-:Y:S02]  /*1690*/  R2UR UR12, R3 ;  /* 0x00000000030c72ca */ /* 0x000fe400000e0000 */
[----:B------:R-:W-:-:S05]  /*16a0*/  IABS R6, R6 ;  /* 0x0000000600067213 */ /* 0x000fca0000000000 */
[----:B------:R-:W-:-:S05]  /*16b0*/  IMAD.MOV.U32 R5, RZ, RZ, R6 ;  /* 0x000000ffff057224 */ /* 0x000fca00078e0006 */
[----:B------:R-:W-:Y:S01]  /*16c0*/  R2UR UR8, R5 ;  /* 0x00000000050872ca */ /* 0x000fe200000e0000 */
[----:B------:R-:W0:Y:S08]  /*16d0*/  I2F.RP R3, UR12 ;  /* 0x0000000c00037d06 */ /* 0x000e300008209400 */
[----:B0-----:R-:W0:Y:S02]  /*16e0*/  MUFU.RCP R3, R3 ;  /* 0x0000000300037308 */ /* 0x001e240000001000 */
[----:B0-----:R-:W-:-:S02]  /*16f0*/  VIADD R4, R3, 0xffffffe ;  /* 0x0ffffffe03047836 */ /* 0x001fc40000000000 */
[----:B------:R-:W-:-:S04]  /*1700*/  IMAD.MOV R3, RZ, RZ, -R7 ;  /* 0x000000ffff037224 */ /* 0x000fc800078e0a07 */
[----:B------:R-:W0:Y:S02]  /*1710*/  F2I.FTZ.U32.TRUNC.NTZ R4, R4 ;  /* 0x0000000400047305 */ /* 0x000e24000021f000 */
[----:B0-----:R-:W-:-:S13]  /*1720*/  R2UR UR5, R4 ;  /* 0x00000000040572ca */ /* 0x001fda00000e0000 */
[----:B------:R-:W-:-:S04]  /*1730*/  UIADD3 UR7, URZ, -UR5, URZ ;  /* 0x800000053f077290 */ /* 0x000fc8000fffe03f */
[----:B------:R-:W-:-:S04]  /*1740*/  UIMAD UR7, UR7, UR12, URZ ;  /* 0x0000000c070772a4 */ /* 0x000fc8000f8e023f */
[----:B------:R-:W-:-:S03]  /*1750*/  UIMAD.WIDE.U32 UR4, UR5, UR7, UR4 ;  /* 0x00000007050472a5 */ /* 0x000fc6000f8e0004 */
[----:B------:R-:W-:Y:S01]  /*1760*/  R2UR UR7, R3 ;  /* 0x00000000030772ca */ /* 0x000fe200000e0000 */
[----:B------:R-:W-:-:S12]  /*1770*/  UIMAD.WIDE.U32 UR4, UR5, UR8, URZ ;  /* 0x00000008050472a5 */ /* 0x000fd8000f8e003f */
[----:B------:R-:W-:-:S04]  /*1780*/  UIMAD UR4, UR5, UR7, UR8 ;  /* 0x00000007050472a4 */ /* 0x000fc8000f8e0208 */
[----:B------:R-:W-:-:S11]  /*1790*/  UISETP.GT.U32.AND UP1, UPT, UR12, UR4, UPT ;  /* 0x000000040c00728c */ /* 0x000fd6000bf24070 */
[----:B------:R-:W-:Y:S02]  /*17a0*/  @!UP1 UIADD3 UR4, UR4, -UR12, URZ ;  /* 0x8000000c04049290 */ /* 0x000fe4000fffe03f */
[----:B------:R-:W-:Y:S02]  /*17b0*/  @!UP1 UIADD3 UR5, UR5, 0x1, URZ ;  /* 0x0000000105059890 */ /* 0x000fe4000fffe03f */
[----:B------:R-:W-:Y:S02]  /*17c0*/  UISETP.GE.U32.AND UP0, UPT, UR4, UR12, UPT ;  /* 0x0000000c0400728c */ /* 0x000fe4000bf06070 */
[----:B------:R-:W-:-:S09]  /*17d0*/  UISETP.GE.AND UP1, UPT, UR6, URZ, UPT ;  /* 0x0000003f0600728c */ /* 0x000fd2000bf26270 */
[----:B------:R-:W-:Y:S02]  /*17e0*/  @UP0 UIADD3 UR5, UR5, 0x1, URZ ;  /* 0x0000000105050890 */ /* 0x000fe4000fffe03f */
[----:B------:R-:W-:-:S05]  /*17f0*/  UISETP.NE.AND UP0, UPT, UR10, URZ, UPT ;  /* 0x0000003f0a00728c */ /* 0x000fca000bf05270 */
[----:B------:R-:W-:Y:S02]  /*1800*/  UMOV UR4, UR5 ;  /* 0x0000000500047c82 */ /* 0x000fe40008000000 */
[----:B------:R-:W-:-:S04]  /*1810*/  @!UP1 UIADD3 UR4, -UR4, URZ, URZ ;  /* 0x0000003f04049290 */ /* 0x000fc8000fffe13f */
[----:B------:R-:W-:-:S12]  /*1820*/  @!UP0 ULOP3.LUT UR4, URZ, UR10, URZ, 0x33, !UPT ;  /* 0x0000000a3f048292 */ /* 0x000fd8000f8e333f */
.L_x_137:
[----:B------:R-:W-:Y:S01]  /*1830*/  UIMAD UR40, UR39, UR4, URZ ;  /* 0x00000004272872a4 */ /* 0x000fe2000f8e023f */
[----:B------:R-:W-:Y:S02]  /*1840*/  IMAD.U32 R3, RZ, RZ, UR9 ;  /* 0x00000009ff037e24 */ /* 0x000fe4000f8e00ff */
[----:B------:R-:W-:Y:S01]  /*1850*/  FMUL.FTZ R0, R0, UR11 ;  /* 0x0000000b00007c20 */ /* 0x000fe20008410000 */
[----:B------:R-:W-:Y:S01]  /*1860*/  IMAD.U32 R4, RZ, RZ, UR4 ;  /* 0x00000004ff047e24 */ /* 0x000fe2000f8e00ff */
[----:B------:R-:W-:Y:S01]  /*1870*/  PLOP3.LUT P0, PT, PT, PT, PT, 0x80, 0x0 ;  /* 0x000000000000781c */ /* 0x000fe20003f0f070 */
[----:B------:R-:W-:Y:S01]  /*1880*/  IMAD.MOV.U32 R29, RZ, RZ, RZ ;  /* 0x000000ffff1d7224 */ /* 0x000fe200078e00ff */
[----:B------:R-:W-:Y:S02]  /*1890*/  CS2R R6, SRZ ;  /* 0x0000000000067805 */ /* 0x000fe4000001ff00 */
[----:B------:R-:W-:Y:S01]  /*18a0*/  R2UR UR41, R0 ;  /* 0x00000000002972ca */ /* 0x000fe200000e0000 */
[----:B------:R-:W-:Y:S01]  /*18b0*/  IMAD.MOV.U32 R0, RZ, RZ, RZ ;  /* 0x000000ffff007224 */ /* 0x000fe200078e00ff */
[----:B------:R-:W-:-:S02]  /*18c0*/  VIADDMNMX R3, R4, UR40, R3, PT ;  /* 0x0000002804037c46 */ /* 0x000fc4000b800103 */
[----:B------:R-:W-:Y:S02]  /*18d0*/  CS2R R48, SRZ ;  /* 0x0000000000307805 */ /* 0x000fe4000001ff00 */
[----:B------:R-:W-:Y:S02]  /*18e0*/  CS2R R8, SRZ ;  /* 0x0000000000087805 */ /* 0x000fe4000001ff00 */
[----:B------:R-:W-:Y:S02]  /*18f0*/  CS2R R10, SRZ ;  /* 0x00000000000a7805 */ /* 0x000fe4000001ff00 */
[----:B------:R-:W-:Y:S01]  /*1900*/  R2UR UR52, R3 ;  /* 0x00000000033472ca */ /* 0x000fe200000e0000 */
[----:B------:R-:W-:Y:S01]  /*1910*/  IMAD.MOV.U32 R3, RZ, RZ, RZ ;  /* 0x000000ffff037224 */ /* 0x000fe200078e00ff */
[----:B------:R-:W-:Y:S02]  /*1920*/  CS2R R12, SRZ ;  /* 0x00000000000c7805 */ /* 0x000fe4000001ff00 */
[----:B------:R-:W-:-:S02]  /*1930*/  CS2R R14, SRZ ;  /* 0x00000000000e7805 */ /* 0x000fc4000001ff00 */
[----:B------:R-:W-:Y:S01]  /*1940*/  CS2R R20, SRZ ;  /* 0x0000000000147805 */ /* 0x000fe2000001ff00 */
[----:B------:R-:W-:Y:S01]  /*1950*/  IMAD.MOV.U32 R33, RZ, RZ, RZ ;  /* 0x000000ffff217224 */ /* 0x000fe200078e00ff */
[----:B------:R-:W-:Y:S01]  /*1960*/  CS2R R24, SRZ ;  /* 0x0000000000187805 */ /* 0x000fe2000001ff00 */
[----:B------:R-:W-:Y:S01]  /*1970*/  IMAD.MOV.U32 R47, RZ, RZ, RZ ;  /* 0x000000ffff2f7224 */ /* 0x000fe200078e00ff */
[----:B------:R-:W-:Y:S02]  /*1980*/  CS2R R44, SRZ ;  /* 0x00000000002c7805 */ /* 0x000fe4000001ff00 */
[----:B------:R-:W-:Y:S02]  /*1990*/  CS2R R52, SRZ ;  /* 0x0000000000347805 */ /* 0x000fe4000001ff00 */
[----:B------:R-:W-:Y:S01]  /*19a0*/  CS2R R40, SRZ ;  /* 0x0000000000287805 */ /* 0x000fe2000001ff00 */
[----:B------:R-:W-:Y:S01]  /*19b0*/  IMAD.MOV.U32 R50, RZ, RZ, RZ ;  /* 0x000000ffff327224 */ /* 0x000fe200078e00ff */
[----:B------:R-:W-:Y:S01]  /*19c0*/  CS2R R88, SRZ ;  /* 0x0000000000587805 */ /* 0x000fe2000001ff00 */
[----:B------:R-:W-:Y:S01]  /*19d0*/  UISETP.GT.AND UP0, UPT, UR52, UR40, UPT ;  /* 0x000000283400728c */ /* 0x000fe2000bf04270 */
[----:B------:R-:W-:-:S02]  /*19e0*/  CS2R R54, SRZ ;  /* 0x0000000000367805 */ /* 0x000fc4000001ff00 */
[----:B------:R-:W-:Y:S02]  /*19f0*/  CS2R R56, SRZ ;  /* 0x0000000000387805 */ /* 0x000fe4000001ff00 */
[----:B------:R-:W-:Y:S02]  /*1a00*/  CS2R R90, SRZ ;  /* 0x00000000005a7805 */ /* 0x000fe4000001ff00 */
[----:B------:R-:W-:Y:S02]  /*1a10*/  CS2R R60, SRZ ;  /* 0x00000000003c7805 */ /* 0x000fe4000001ff00 */
[----:B------:R-:W-:Y:S02]  /*1a20*/  CS2R R62, SRZ ;  /* 0x00000000003e7805 */ /* 0x000fe4000001ff00 */
[----:B------:R-:W-:Y:S02]  /*1a30*/  PLOP3.LUT P1, PT, PT, PT, UP0, 0x80, 0x0 ;  /* 0x000000000000781c */ /* 0x000fe40003f2f008 */
[----:B------:R-:W-:Y:S01]  /*1a40*/  CS2R R58, SRZ ;  /* 0x00000000003a7805 */ /* 0x000fe2000001ff00 */
[----:B------:R-:W-:Y:S01]  /*1a50*/  IMAD.MOV.U32 R64, RZ, RZ, RZ ;  /* 0x000000ffff407224 */ /* 0x000fe200078e00ff */
[----:B------:R-:W-:-:S02]  /*1a60*/  CS2R R68, SRZ ;  /* 0x0000000000447805 */ /* 0x000fc4000001ff00 */
[----:B------:R-:W-:Y:S02]  /*1a70*/  CS2R R70, SRZ ;  /* 0x0000000000467805 */ /* 0x000fe4000001ff00 */
[----:B------:R-:W-:Y:S02]  /*1a80*/  CS2R R66, SRZ ;  /* 0x0000000000427805 */ /* 0x000fe4000001ff00 */
[----:B------:R-:W-:Y:S02]  /*1a90*/  CS2R R72, SRZ ;  /* 0x0000000000487805 */ /* 0x000fe4000001ff00 */
[----:B------:R-:W-:Y:S01]  /*1aa0*/  CS2R R76, SRZ ;  /* 0x00000000004c7805 */ /* 0x000fe2000001ff00 */
[----:B------:R-:W-:Y:S01]  /*1ab0*/  IMAD.MOV.U32 R92, RZ, RZ, RZ ;  /* 0x000000ffff5c7224 */ /* 0x000fe200078e00ff */
[----:B------:R-:W-:Y:S02]  /*1ac0*/  CS2R R78, SRZ ;  /* 0x00000000004e7805 */ /* 0x000fe4000001ff00 */
[----:B------:R-:W-:-:S02]  /*1ad0*/  CS2R R74, SRZ ;  /* 0x00000000004a7805 */ /* 0x000fc4000001ff00 */
[----:B------:R-:W-:Y:S02]  /*1ae0*/  CS2R R84, SRZ ;  /* 0x0000000000547805 */ /* 0x000fe4000001ff00 */
[----:B------:R-:W-:Y:S02]  /*1af0*/  CS2R R80, SRZ ;  /* 0x0000000000507805 */ /* 0x000fe4000001ff00 */
[----:B------:R-:W-:Y:S02]  /*1b00*/  CS2R R86, SRZ ;  /* 0x0000000000567805 */ /* 0x000fe4000001ff00 */
[----:B------:R-:W-:Y:S01]  /*1b10*/  CS2R R82, SRZ ;  /* 0x0000000000527805 */ /* 0x000fe2000001ff00 */
[----:B------:R-:W-:Y:S06]  /*1b20*/  @!P1 BRA `(.L_x_138) ;  /* 0x0000006c00b09947 */ /* 0x000fec0003800000 */
[----:B------:R-:W0:Y:S01]  /*1b30*/  SHFL.IDX PT, R0, R217, RZ, 0x1f ;  /* 0x00001fffd9007589 */ /* 0x000e2200000e0000 */
[----:B------:R-:W1:Y:S01]  /*1b40*/  S2UR UR6, SR_CgaCtaId ;  /* 0x00000000000679c3 */ /* 0x000e620000008800 */
[----:B------:R-:W-:Y:S01]  /*1b50*/  UMOV UR5, 0x400 ;  /* 0x0000040000057882 */ /* 0x000fe20000000000 */
[----:B0-----:R-:W-:Y:S01]  /*1b60*/  R2UR UR44, R0 ;  /* 0x00000000002c72ca */ /* 0x001fe200000e0000 */
[----:B-1----:R-:W-:-:S04]  /*1b70*/  ULEA UR5, UR6, UR5, 0x18 ;  /* 0x0000000506057291 */ /* 0x002fc8000f8ec03f */
[----:B------:R-:W-:-:S04]  /*1b80*/  UIADD3 UR5, UR5, 0x14400, URZ ;  /* 0x0001440005057890 */ /* 0x000fc8000fffe03f */
[----:B------:R-:W-:-:S04]  /*1b90*/  ULOP3.LUT UP0, URZ, UR5, 0x9f, URZ, 0xc0, !UPT ;  /* 0x0000009f053f7892 */ /* 0x000fc8000f80c03f */
[----:B------:R-:W-:Y:S02]  /*1ba0*/  ULEA.HI UR4, UR44, UR44, URZ, 0x1 ;  /* 0x0000002c2c047291 */ /* 0x000fe4000f8f083f */
[----:B------:R-:W-:Y:S02]  /*1bb0*/  PLOP3.LUT P0, PT, PT, PT, UP0, 0x80, 0x0 ;  /* 0x000000000000781c */ /* 0x000fe40003f0f008 */
        /* <DEDUP_REMOVED lines=22> */
.L_x_139:
[----:B------:R-:W0:Y:S01]  /*1d20*/  S2UR UR5, SR_CgaCtaId ;  /* 0x00000000000579c3 */ /* 0x000e220000008800 */
[----:B------:R-:W-:Y:S01]  /*1d30*/  ULEA.HI UR4, UR47, UR47, URZ, 0x1 ;  /* 0x0000002f2f047291 */ /* 0x000fe2000f8f083f */
[----:B------:R-:W-:Y:S01]  /*1d40*/  MOV R3, 0x400 ;  /* 0x0000040000037802 */ /* 0x000fe20000000f00 */
[----:B------:R-:W-:Y:S02]  /*1d50*/  IMAD.U32 R5, RZ, RZ, UR48 ;  /* 0x00000030ff057e24 */ /* 0x000fe4000f8e00ff */
[----:B------:R-:W-:-:S03]  /*1d60*/  ULOP3.LUT UR4, UR4, 0xfffffffe, URZ, 0xc0, !UPT ;  /* 0xfffffffe04047892 */ /* 0x000fc6000f8ec03f */
[----:B------:R-:W-:Y:S01]  /*1d70*/  ISETP.NE.AND P0, PT, R5, 0x3, PT ;  /* 0x000000030500780c */ /* 0x000fe20003f05270 */
[----:B------:R-:W-:-:S06]  /*1d80*/  UIADD3 UR4, UR47, -UR4, URZ ;  /* 0x800000042f047290 */ /* 0x000fcc000fffe03f */
[----:B------:R-:W-:-:S05]  /*1d90*/  IMAD.U32 R0, RZ, RZ, UR4 ;  /* 0x00000004ff007e24 */ /* 0x000fca000f8e00ff */
[----:B------:R-:W-:Y:S01]  /*1da0*/  SHF.L.U32 R0, R0, 0x1f, RZ ;  /* 0x0000001f00007819 */ /* 0x000fe200000006ff */
[----:B0-----:R-:W-:-:S05]  /*1db0*/  IMAD.U32 R4, RZ, RZ, UR5 ;  /* 0x00000005ff047e24 */ /* 0x001fca000f8e00ff */
[----:B------:R-:W-:-:S04]  /*1dc0*/  LEA R3, R4, R3, 0x18 ;  /* 0x0000000304037211 */ /* 0x000fc800078ec0ff */
[----:B------:R-:W0:Y:S02]  /*1dd0*/  SYNCS.PHASECHK.TRANS64.TRYWAIT P1, [R3+URZ+0x29800], R0 ;  /* 0x02980000030075a7 */ /* 0x000e24000802017f */
[----:B0-----:R-:W-:Y:S05]  /*1de0*/  @!P1 BRA `(.L_x_140) ;  /* 0x0000010000549947 */ /* 0x001fea0003800000 */
.L_x_278:
[----:B------:R-:W-:Y:S05]  /*1df0*/  @!P0 BRA `(.L_x_141) ;  /* 0x0000000000048947 */ /* 0x000fea0003800000 */
[----:B------:R-:W-:Y:S01]  /*1e00*/  BPT.TRAP 0x1 ;  /* 0x000000040000795c */ /* 0x000fe20000300000 */
.L_x_141:
[----:B------:R-:W-:Y:S02]  /*1e10*/  IMAD.U32 R5, RZ, RZ, UR46 ;  /* 0x0000002eff057e24 */ /* 0x000fe4000f8e00ff */
[----:B------:R-:W-:-:S03]  /*1e20*/  IMAD.U32 R6, RZ, RZ, UR53 ;  /* 0x00000035ff067e24 */ /* 0x000fc6000f8e00ff */
[----:B------:R-:W-:Y:S01]  /*1e30*/  SHF.L.U32 R5, R5, 0x1f, RZ ;  /* 0x0000001f05057819 */ /* 0x000fe200000006ff */
[----:B------:R-:W-:-:S04]  /*1e40*/  IMAD R6, R6, 0x8, R3 ;  /* 0x0000000806067824 */ /* 0x000fc800078e0203 */
[----:B------:R1:W2:Y:S01]  /*1e50*/  SYNCS.PHASECHK.TRANS64.TRYWAIT P2, [R6+URZ+0x29830], R5 ;  /* 0x02983005060075a7 */ /* 0x0002a2000804017f */
[----:B------:R-:W-:Y:S05]  /*1e60*/  @!P0 BRA `(.L_x_142) ;  /* 0x0000000000048947 */ /* 0x000fea0003800000 */
[----:B------:R-:W-:Y:S01]  /*1e70*/  BPT.TRAP 0x1 ;  /* 0x000000040000795c */ /* 0x000fe20000300000 */
.L_x_142:
[----:B0-----:R-:W0:Y:S01]  /*1e80*/  S2R R0, SR_TID.X ;  /* 0x0000000000007919 */ /* 0x001e220000002100 */
[----:B------:R-:W-:Y:S01]  /*1e90*/  IMAD.MOV.U32 R25, RZ, RZ, RZ ;  /* 0x000000ffff197224 */ /* 0x000fe200078e00ff */
[----:B0-----:R-:W-:Y:S01]  /*1ea0*/  LOP3.LUT P1, R0, R0, 0x7f, RZ, 0xc0, !PT ;  /* 0x0000007f00007812 */ /* 0x001fe2000782c0ff */
[----:B--2---:R-:W-:-:S12]  /*1eb0*/  @P2 BRA `(.L_x_143) ;  /* 0x0000000000082947 */ /* 0x004fd80003800000 */
[----:B------:R-:W0:Y:S02]  /*1ec0*/  SYNCS.PHASECHK.TRANS64.TRYWAIT P2, [R6+URZ+0x29830], R5 ;  /* 0x02983005060075a7 */ /* 0x000e24000804017f */
[----:B0-----:R-:W-:Y:S05]  /*1ed0*/  @!P2 BRA `(.L_x_144) ;  /* 0x00000100002ca947 */ /* 0x001fea0003800000 */
.L_x_143:
[----:B------:R-:W-:Y:S05]  /*1ee0*/  WARPSYNC.ALL ;  /* 0x0000000000007948 */ /* 0x000fea0003800000 */
[----:B------:R-:W-:Y:S01]  /*1ef0*/  R2UR UR4, R3 ;  /* 0x00000000030472ca */ /* 0x000fe200000e0000 */
[----:B------:R-:W-:Y:S01]  /*1f00*/  ULOP3.LUT UR20, UR55, 0x10000, URZ, 0xfc, !UPT ;  /* 0x0001000037147892 */ /* 0x000fe2000f8efc3f */
[----:B------:R-:W-:Y:S01]  /*1f10*/  WARPGROUP.ARRIVE ;  /* 0x00000000000079c5 */ /* 0x000fe20000000000 */
[----:B------:R-:W-:Y:S01]  /*1f20*/  UMOV UR25, 0x80000020 ;  /* 0x8000002000197882 */ /* 0x000fe20000000000 */
[----:B------:R-:W-:Y:S01]  /*1f30*/  UMOV UR27, 0x80000020 ;  /* 0x80000020001b7882 */ /* 0x000fe20000000000 */
[----:B------:R-:W-:Y:S01]  /*1f40*/  UMOV UR5, UR25 ;  /* 0x0000001900057c82 */ /* 0x000fe20008000000 */
[----:B------:R-:W-:Y:S01]  /*1f50*/  UMOV UR7, 0x80000020 ;  /* 0x8000002000077882 */ /* 0x000fe20000000000 */
[----:B------:R-:W-:Y:S01]  /*1f60*/  UIADD3 UR9, UR20, 0x2, URZ ;  /* 0x0000000214097890 */ /* 0x000fe2000fffe03f */
[----:B------:R-:W-:Y:S01]  /*1f70*/  IMAD.U32 R8, RZ, RZ, UR54 ;  /* 0x00000036ff087e24 */ /* 0x000fe2000f8e00ff */
[----:B------:R-:W-:Y:S01]  /*1f80*/  UMOV UR24, UR20 ;  /* 0x0000001400187c82 */ /* 0x000fe20008000000 */
[----:B------:R-:W-:Y:S01]  /*1f90*/  UMOV UR11, 0x80000020 ;  /* 0x80000020000b7882 */ /* 0x000fe20000000000 */
[----:B------:R-:W-:Y:S01]  /*1fa0*/  UIADD3 UR13, UR20, 0x200, URZ ;  /* 0x00000200140d7890 */ /* 0x000fe2000fffe03f */
[----:B------:R-:W-:Y:S01]  /*1fb0*/  IMAD.U32 R12, RZ, RZ, UR52 ;  /* 0x00000034ff0c7e24 */ /* 0x000fe2000f8e00ff */
[----:B------:R-:W-:Y:S01]  /*1fc0*/  UIADD3 UR4, UR4, 0x1a400, URZ ;  /* 0x0001a40004047890 */ /* 0x000fe2000fffe03f */
[----:B------:R-:W-:Y:S01]  /*1fd0*/  IADD3 R7, R8, 0xa0, -R199 ;  /* 0x000000a008077810 */ /* 0x000fe20007ffe8c7 */
[----:B------:R-:W-:Y:S01]  /*1fe0*/  UMOV UR15, 0x80000020 ;  /* 0x80000020000f7882 */ /* 0x000fe20000000000 */
[----:B------:R-:W-:Y:S01]  /*1ff0*/  UMOV UR19, 0x80000020 ;  /* 0x8000002000137882 */ /* 0x000fe20000000000 */
[----:B------:R-:W-:Y:S01]  /*2000*/  USHF.R.U32.HI UR4, URZ, 0x4, UR4 ;  /* 0x000000043f047899 */ /* 0x000fe20008011604 */
[----:B------:R-:W-:Y:S01]  /*2010*/  P2R R10, PR, RZ, 0x2 ;  /* 0x00000002ff0a7803 */ /* 0x000fe20000000000 */
[----:B------:R-:W-:Y:S01]  /*2020*/  UMOV UR23, 0x80000020 ;  /* 0x8000002000177882 */ /* 0x000fe20000000000 */
[----:B------:R-:W-:Y:S01]  /*2030*/  IMAD R7, R12, -0xa0, R7 ;  /* 0xffffff600c077824 */ /* 0x000fe200078e0207 */
[----:B------:R-:W-:Y:S01]  /*2040*/  ULOP3.LUT UR4, UR4, 0x3fff, URZ, 0xc0, !UPT ;  /* 0x00003fff04047892 */ /* 0x000fe2000f8ec03f */
[----:B------:R-:W-:Y:S01]  /*2050*/  P2R R9, PR, RZ, 0x1 ;  /* 0x00000001ff097803 */ /* 0x000fe20000000000 */
[----:B------:R-:W-:-:S02]  /*2060*/  UIADD3 UR52, UR52, -0x2, URZ ;  /* 0xfffffffe34347890 */ /* 0x000fc4000fffe03f */
[----:B------:R-:W-:Y:S01]  /*2070*/  ULOP3.LUT UR49, UR4, 0x10000, URZ, 0xfc, !UPT ;  /* 0x0001000004317892 */ /* 0x000fe2000f8efc3f */
[C---:B------:R-:W-:Y:S01]  /*2080*/  ISETP.GT.AND P3, PT, R7.reuse, RZ, PT ;  /* 0x000000ff0700720c */ /* 0x040fe20003f64270 */
[----:B------:R-:W-:Y:S01]  /*2090*/  UISETP.GE.AND UP0, UPT, UR52, UR40, UPT ;  /* 0x000000283400728c */ /* 0x000fe2000bf06270 */
[C---:B------:R-:W-:Y:S01]  /*20a0*/  ISETP.GT.AND P6, PT, R7.reuse, 0x1, PT ;  /* 0x000000010700780c */ /* 0x040fe20003fc4270 */
[----:B------:R-:W-:Y:S01]  /*20b0*/  UIMAD UR28, UR53, 0x780, UR49 ;  /* 0x00000780351c78a4 */ /* 0x000fe2000f8e0231 */
[C---:B------:R-:W-:Y:S01]  /*20c0*/  ISETP.GT.AND P5, PT, R7.reuse, 0x8, PT ;  /* 0x000000080700780c */ /* 0x040fe20003fa4270 */
[----:B------:R-:W-:Y:S01]  /*20d0*/  UMOV UR4, UR24 ;  /* 0x0000001800047c82 */ /* 0x000fe20008000000 */
[C---:B------:R-:W-:Y:S01]  /*20e0*/  ISETP.GT.AND P2, PT, R7.reuse, 0x9, PT ;  /* 0x000000090700780c */ /* 0x040fe20003f44270 */
[----:B------:R-:W-:Y:S01]  /*20f0*/  UIADD3 UR6, UR28, 0x180, URZ ;  /* 0x000001801c067890 */ /* 0x000fe2000fffe03f */
[C---:B------:R-:W-:Y:S01]  /*2100*/  ISETP.GT.AND P4, PT, R7.reuse, 0x10, PT ;  /* 0x000000100700780c */ /* 0x040fe20003f84270 */
[----:B------:R-:W-:Y:S01]  /*2110*/  UIADD3 UR8, UR28, 0x200, URZ ;  /* 0x000002001c087890 */ /* 0x000fe2000fffe03f */
[C---:B------:R-:W-:Y:S01]  /*2120*/  ISETP.GT.AND P1, PT, R7.reuse, 0x79, PT ;  /* 0x000000790700780c */ /* 0x040fe20003f24270 */
[----:B------:R-:W-:Y:S01]  /*2130*/  UMOV UR26, UR28 ;  /* 0x0000001c001a7c82 */ /* 0x000fe20008000000 */
[----:B------:R-:W-:Y:S01]  /*2140*/  UIADD3 UR10, UR28, 0x2, URZ ;  /* 0x000000021c0a7890 */ /* 0x000fe2000fffe03f */
[----:B------:R-:W-:Y:S01]  /*2150*/  QGMMA.64x32x32.F32.E4M3.E4M3 R92, gdesc[UR24], RZ, !UPT, gsb0 ;  /* 0x00600000185c79f3 */ /* 0x000fe2000c0008ff */
[----:B------:R-:W-:Y:S01]  /*2160*/  UIADD3 UR26, UR28, 0x80, URZ ;  /* 0x000000801c1a7890 */ /* 0x000fe2000fffe03f */
[----:B------:R-:W-:Y:S01]  /*2170*/  ISETP.GT.AND P0, PT, R7, 0x80, PT ;  /* 0x000000800700780c */ /* 0x000fe20003f04270 */
[----:B------:R-:W-:Y:S01]  /*2180*/  UMOV UR27, 0x80000020 ;  /* 0x80000020001b7882 */ /* 0x000fe20000000000 */
[----:B------:R-:W-:-:S02]  /*2190*/  UIADD3 UR12, UR28, 0x202, URZ ;  /* 0x000002021c0c7890 */ /* 0x000fc4000fffe03f */
[----:B------:R-:W-:Y:S02]  /*21a0*/  UIADD3 UR14, UR28, 0x280, URZ ;  /* 0x000002801c0e7890 */ /* 0x000fe4000fffe03f */
[----:B------:R-:W-:Y:S02]  /*21b0*/  UIADD3 UR16, UR28, 0x282, URZ ;  /* 0x000002821c107890 */ /* 0x000fe4000fffe03f */
[----:B------:R-:W-:Y:S02]  /*21c0*/  UIADD3 UR18, UR28, 0x402, URZ ;  /* 0x000004021c127890 */ /* 0x000fe4000fffe03f */
[----:B------:R-:W-:Y:S01]  /*21d0*/  UIADD3 UR22, UR28, 0x680, URZ ;  /* 0x000006801c167890 */ /* 0x000fe2000fffe03f */
[----:B------:R-:W-:Y:S02]  /*21e0*/  WARPGROUP.DEPBAR.LE gsb0, 0x0 ;  /* 0x00008000000079c5 */ /* 0x000fe40000010000 */
[----:B------:R-:W-:-:S06]  /*21f0*/  WARPGROUP.ARRIVE ;  /* 0x00000000000079c5 */ /* 0x000fcc0000000000 */
[----:B------:R-:W-:Y:S01]  /*2200*/  QGMMA.64x32x32.F32.E4M3.E4M3 R76, gdesc[UR24], RZ, !UPT, gsb0 ;  /* 0x00600000184c79f3 */ /* 0x000fe2000c0008ff */
[----:B------:R-:W-:Y:S01]  /*2210*/  UIADD3 UR26, UR28, 0x100, URZ ;  /* 0x000001001c1a7890 */ /* 0x000fe2000fffe03f */
[----:B------:R-:W-:Y:S01]  /*2220*/  UMOV UR27, 0x80000020 ;  /* 0x80000020001b7882 */ /* 0x000fe20000000000 */
[----:B------:R-:W-:Y:S02]  /*2230*/  WARPGROUP.DEPBAR.LE gsb0, 0x0 ;  /* 0x00008000000079c5 */ /* 0x000fe40000010000 */
[----:B------:R-:W-:-:S06]  /*2240*/  WARPGROUP.ARRIVE ;  /* 0x00000000000079c5 */ /* 0x000fcc0000000000 */
[----:B------:R-:W-:Y:S01]  /*2250*/  QGMMA.64x32x32.F32.E4M3.E4M3 R60, gdesc[UR24], RZ, !UPT, gsb0 ;  /* 0x00600000183c79f3 */ /* 0x000fe2000c0008ff */
[----:B------:R-:W-:Y:S01]  /*2260*/  UMOV UR26, UR8 ;  /* 0x00000008001a7c82 */ /* 0x000fe20008000000 */
[----:B------:R-:W-:Y:S01]  /*2270*/  UMOV UR27, 0x80000020 ;  /* 0x80000020001b7882 */ /* 0x000fe20000000000 */
[----:B------:R-:W-:Y:S02]  /*2280*/  WARPGROUP.DEPBAR.LE gsb0, 0x0 ;  /* 0x00008000000079c5 */ /* 0x000fe40000010000 */
[----:B------:R-:W-:-:S06]  /*2290*/  WARPGROUP.ARRIVE ;  /* 0x00000000000079c5 */ /* 0x000fcc0000000000 */
[----:B------:R-:W-:Y:S01]  /*22a0*/  QGMMA.64x32x32.F32.E4M3.E4M3 R44, gdesc[UR4], RZ, !UPT, gsb0 ;  /* 0x00600000042c79f3 */ /* 0x000fe2000c0008ff */
[----:B------:R-:W-:Y:S01]  /*22b0*/  UMOV UR4, UR9 ;  /* 0x0000000900047c82 */ /* 0x000fe20008000000 */
[----:B------:R-:W-:Y:S01]  /*22c0*/  UMOV UR5, 0x80000020 ;  /* 0x8000002000057882 */ /* 0x000fe20000000000 */
[----:B------:R-:W-:Y:S01]  /*22d0*/  UMOV UR6, UR10 ;  /* 0x0000000a00067c82 */ /* 0x000fe20008000000 */
[----:B------:R-:W-:Y:S01]  /*22e0*/  UMOV UR7, 0x80000020 ;  /* 0x8000002000077882 */ /* 0x000fe20000000000 */
[----:B------:R-:W-:Y:S01]  /*22f0*/  UIADD3 UR10, UR28, 0x182, URZ ;  /* 0x000001821c0a7890 */ /* 0x000fe2000fffe03f */
[----:B------:R-:W-:Y:S01]  /*2300*/  UMOV UR8, UR4 ;  /* 0x0000000400087c82 */ /* 0x000fe20008000000 */
[----:B------:R-:W-:Y:S01]  /*2310*/  UMOV UR9, UR5 ;  /* 0x0000000500097c82 */ /* 0x000fe20008000000 */
        /* <DEDUP_REMOVED lines=18> */
[----:B------:R-:W-:Y:S02]  /*2440*/  WARPGROUP.DEPBAR.LE gsb0, 0x0 ;  /* 0x00008000000079c5 */ /* 0x000fe40000010000 */
[----:B------:R-:W-:-:S06]  /*2450*/  WARPGROUP.ARRIVE ;  /* 0x00000000000079c5 */ /* 0x000fcc0000000000 */
[----:B------:R-:W-:Y:S01]  /*2460*/  QGMMA.64x32x32.F32.E4M3.E4M3 R44, gdesc[UR8], R44, gsb0 ;  /* 0x00600000082c79f3 */ /* 0x000fe2000800082c */
        /* <DEDUP_REMOVED lines=9> */
[----:B------:R-:W-:Y:S01]  /*2500*/  QGMMA.64x32x32.F32.E4M3.E4M3 R28, gdesc[UR4], R28, gsb0 ;  /* 0x00600000041c79f3 */ /* 0x000fe2000800081c */
[----:B------:R-:W-:Y:S02]  /*2510*/  UIADD3 UR6, UR28, 0x480, URZ ;  /* 0x000004801c067890 */ /* 0x000fe4000fffe03f */
[----:B------:R-:W-:Y:S01]  /*2520*/  UIADD3 UR7, UR20, 0x202, URZ ;  /* 0x0000020214077890 */ /* 0x000fe2000fffe03f */
        /* <DEDUP_REMOVED lines=21> */
[----:B------:R-:W-:Y:S01]  /*2680*/  UMOV UR14, UR16 ;  /* 0x00000010000e7c82 */ /* 0x000fe20008000000 */
[----:B------:R-:W-:Y:S01]  /*2690*/  UMOV UR15, 0x80000020 ;  /* 0x80000020000f7882 */ /* 0x000fe20000000000 */
[----:B------:R-:W-:Y:S01]  /*26a0*/  UMOV UR16, UR12 ;  /* 0x0000000c00107c82 */ /* 0x000fe20008000000 */
[----:B------:R-:W-:Y:S01]  /*26b0*/  UMOV UR17, UR13 ;  /* 0x0000000d00117c82 */ /* 0x000fe20008000000 */
[----:B------:R-:W-:Y:S01]  /*26c0*/  UIADD3 UR7, UR20, 0x400, URZ ;  /* 0x0000040014077890 */ /* 0x000fe2000fffe03f */
[----:B------:R-:W-:Y:S02]  /*26d0*/  WARPGROUP.DEPBAR.LE gsb0, 0x0 ;  /* 0x00008000000079c5 */ /* 0x000fe40000010000 */
[----:B------:R-:W-:-:S06]  /*26e0*/  WARPGROUP.ARRIVE ;  /* 0x00000000000079c5 */ /* 0x000fcc0000000000 */
[----:B------:R-:W-:Y:S01]  /*26f0*/  QGMMA.64x32x32.F32.E4M3.E4M3 R28, gdesc[UR8], R28, gsb0 ;  /* 0x00600000081c79f3 */ /* 0x000fe2000800081c */
[----:B------:R-:W-:Y:S02]  /*2700*/  UIADD3 UR10, UR28, 0x500, URZ ;  /* 0x000005001c0a7890 */ /* 0x000fe4000fffe03f */
        /* <DEDUP_REMOVED lines=24> */
[----:B------:R-:W-:Y:S02]  /*2890*/  UMOV UR21, UR17 ;  /* 0x0000001100157c82 */ /* 0x000fe40008000000 */
[----:B------:R-:W-:Y:S01]  /*28a0*/  UMOV UR20, UR16 ;  /* 0x0000001000147c82 */ /* 0x000fe20008000000 */
[----:B------:R-:W-:Y:S01]  /*28b0*/  UIADD3 UR10, UR28, 0x502, URZ ;  /* 0x000005021c0a7890 */ /* 0x000fe2000fffe03f */
[----:B------:R-:W-:-:S02]  /*28c0*/  WARPGROUP.DEPBAR.LE gsb0, 0x0 ;  /* 0x00008000000079c5 */ /* 0x000fc40000010000 */
        /* <DEDUP_REMOVED lines=38> */
[----:B------:R-:W-:Y:S01]  /*2b30*/  UIADD3 UR22, UR28, 0x602, URZ ;  /* 0x000006021c167890 */ /* 0x000fe2000fffe03f */
[----:B01----:R-:W-:Y:S01]  /*2b40*/  FMNMX.FTZ R5, R92, R93, !PT ;  /* 0x0000005d5c057209 */ /* 0x003fe20007810000 */
[----:B------:R-:W-:Y:S01]  /*2b50*/  UMOV UR23, 0x80000020 ;  /* 0x8000002000177882 */ /* 0x000fe20000000000 */
        /* <DEDUP_REMOVED lines=15> */
[----:B------:R-:W-:Y:S02]  /*2c50*/  FSEL R105, R105, -INF , P5 ;  /* 0xff80000069697808 */ /* 0x000fe40002800000 */
[----:B------:R-:W-:Y:S02]  /*2c60*/  ISETP.GT.AND P4, PT, R7, 0x20, PT ;  /* 0x000000200700780c */ /* 0x000fe40003f84270 */
[----:B------:R-:W-:Y:S02]  /*2c70*/  FMNMX.FTZ R8, R104, R5, !PT ;  /* 0x0000000568087209 */ /* 0x000fe40007810000 */
[----:B------:R-:W-:-:S02]  /*2c80*/  FSEL R103, R103, -INF , P3 ;  /* 0xff80000067677808 */ /* 0x000fc40001800000 */
[----:B------:R-:W-:Y:S02]  /*2c90*/  ISETP.GT.AND P3, PT, R7, 0x21, PT ;  /* 0x000000210700780c */ /* 0x000fe40003f64270 */
[----:B------:R-:W-:Y:S02]  /*2ca0*/  FMNMX.FTZ R5, R105, R8, !PT ;  /* 0x0000000869057209 */ /* 0x000fe40007810000 */
[----:B------:R-:W-:Y:S02]  /*2cb0*/  FSEL R99, R99, -INF , P2 ;  /* 0xff80000063637808 */ /* 0x000fe40001000000 */
[C---:B------:R-:W-:Y:S02]  /*2cc0*/  ISETP.GT.AND P2, PT, R7.reuse, 0x28, PT ;  /* 0x000000280700780c */ /* 0x040fe40003f44270 */
[----:B------:R-:W-:Y:S02]  /*2cd0*/  FSEL R106, R106, -INF , P6 ;  /* 0xff8000006a6a7808 */ /* 0x000fe40003000000 */
[----:B------:R-:W-:-:S02]  /*2ce0*/  ISETP.GT.AND P6, PT, R7, 0x29, PT ;  /* 0x000000290700780c */ /* 0x000fc40003fc4270 */
[----:B------:R-:W-:Y:S02]  /*2cf0*/  FSEL R107, R107, -INF , P5 ;  /* 0xff8000006b6b7808 */ /* 0x000fe40002800000 */
[----:B------:R-:W-:Y:S02]  /*2d00*/  ISETP.GT.AND P5, PT, R7, 0x30, PT ;  /* 0x000000300700780c */ /* 0x000fe40003fa4270 */
[----:B------:R-:W-:Y:S01]  /*2d10*/  FMNMX.FTZ R21, R94, R95, !PT ;  /* 0x0000005f5e157209 */ /* 0x000fe20007810000 */
[----:B------:R-:W-:Y:S02]  /*2d20*/  WARPGROUP.DEPBAR.LE gsb0, 0x0 ;  /* 0x00008000000079c5 */ /* 0x000fe40000010000 */
[----:B------:R-:W-:Y:S01]  /*2d30*/  WARPGROUP.ARRIVE ;  /* 0x00000000000079c5 */ /* 0x000fe20000000000 */
[----:B------:R-:W-:Y:S02]  /*2d40*/  FSEL R76, R76, -INF , P4 ;  /* 0xff8000004c4c7808 */ /* 0x000fe40002000000 */
[----:B------:R-:W-:-:S02]  /*2d50*/  FSEL R77, R77, -INF , P3 ;  /* 0xff8000004d4d7808 */ /* 0x000fc40001800000 */
[----:B------:R-:W-:Y:S01]  /*2d60*/  FMNMX.FTZ R8, R76, R5, !PT ;  /* 0x000000054c087209 */ /* 0x000fe20007810000 */
[----:B------:R-:W-:Y:S01]  /*2d70*/  QGMMA.64x32x32.F32.E4M3.E4M3 R60, gdesc[UR20], R60, gsb0 ;  /* 0x00600000143c79f3 */ /* 0x000fe2000800083c */
[----:B------:R-:W-:Y:S01]  /*2d80*/  UIADD3 UR22, UR28, 0x682, URZ ;  /* 0x000006821c167890 */ /* 0x000fe2000fffe03f */
[----:B------:R-:W-:Y:S01]  /*2d90*/  FSEL R80, R80, -INF , P2 ;  /* 0xff80000050507808 */ /* 0x000fe20001000000 */
[----:B------:R-:W-:Y:S01]  /*2da0*/  UMOV UR23, 0x80000020 ;  /* 0x8000002000177882 */ /* 0x000fe20000000000 */
        /* <DEDUP_REMOVED lines=25> */
[----:B------:R-:W-:Y:S02]  /*2f40*/  ISETP.GT.AND P3, PT, R7, 0x49, PT ;  /* 0x000000490700780c */ /* 0x000fe40003f64270 */
[----:B------:R-:W-:Y:S02]  /*2f50*/  FSEL R91, R91, -INF , P2 ;  /* 0xff8000005b5b7808 */ /* 0x000fe40001000000 */
[----:B------:R-:W-:Y:S01]  /*2f60*/  ISETP.GT.AND P2, PT, R7, 0x50, PT ;  /* 0x000000500700780c */ /* 0x000fe20003f44270 */
[----:B------:R-:W-:-:S02]  /*2f70*/  WARPGROUP.DEPBAR.LE gsb0, 0x0 ;  /* 0x00008000000079c5 */ /* 0x000fc40000010000 */
[----:B------:R-:W-:Y:S01]  /*2f80*/  WARPGROUP.ARRIVE ;  /* 0x00000000000079c5 */ /* 0x000fe20000000000 */
[----:B------:R-:W-:Y:S02]  /*2f90*/  FSEL R60, R60, -INF , P6 ;  /* 0xff8000003c3c7808 */ /* 0x000fe40003000000 */
[----:B------:R-:W-:Y:S02]  /*2fa0*/  FSEL R61, R61, -INF , P5 ;  /* 0xff8000003d3d7808 */ /* 0x000fe40002800000 */
[----:B------:R-:W-:Y:S01]  /*2fb0*/  FMNMX.FTZ R8, R60, R5, !PT ;  /* 0x000000053c087209 */ /* 0x000fe20007810000 */
[----:B------:R-:W-:Y:S01]  /*2fc0*/  QGMMA.64x32x32.F32.E4M3.E4M3 R44, gdesc[UR20], R44, gsb0 ;  /* 0x00600000142c79f3 */ /* 0x000fe2000800082c */
[----:B------:R-:W-:Y:S01]  /*2fd0*/  UIADD3 UR22, UR28, 0x702, URZ ;  /* 0x000007021c167890 */ /* 0x000fe2000fffe03f */
[----:B------:R-:W-:Y:S01]  /*2fe0*/  FSEL R64, R64, -INF , P4 ;  /* 0xff80000040407808 */ /* 0x000fe20002000000 */
[----:B------:R-:W-:Y:S01]  /*2ff0*/  UMOV UR23, 0x80000020 ;  /* 0x8000002000177882 */ /* 0x000fe20000000000 */
        /* <DEDUP_REMOVED lines=21> */
[----:B------:R-:W-:Y:S02]  /*3150*/  FMNMX.FTZ R5, R73, R8, !PT ;  /* 0x0000000849057209 */ /* 0x000fe40007810000 */
[----:B------:R-:W-:Y:S02]  /*3160*/  FSEL R71, R71, -INF , P6 ;  /* 0xff80000047477808 */ /* 0x000fe40003000000 */
[----:B------:R-:W-:Y:S02]  /*3170*/  ISETP.GT.AND P6, PT, R7, 0x68, PT ;  /* 0x000000680700780c */ /* 0x000fe40003fc4270 */
[----:B------:R-:W-:-:S02]  /*3180*/  FSEL R74, R74, -INF , P5 ;  /* 0xff8000004a4a7808 */ /* 0x000fc40002800000 */
[----:B------:R-:W-:Y:S02]  /*3190*/  ISETP.GT.AND P5, PT, R7, 0x69, PT ;  /* 0x000000690700780c */ /* 0x000fe40003fa4270 */
        /* <DEDUP_REMOVED lines=21> */
[----:B------:R-:W-:Y:S02]  /*32f0*/  FMNMX.FTZ R5, R53, R8, !PT ;  /* 0x0000000835057209 */ /* 0x000fe40007810000 */
[----:B------:R-:W-:Y:S02]  /*3300*/  FSEL R57, R57, -INF , P1 ;  /* 0xff80000039397808 */ /* 0x000fe40000800000 */
[----:B------:R-:W-:Y:S02]  /*3310*/  FMNMX.FTZ R8, R56, R5, !PT ;  /* 0x0000000538087209 */ /* 0x000fe40007810000 */
[----:B------:R-:W-:-:S02]  /*3320*/  ISETP.GT.AND P1, PT, R7, 0x81, PT ;  /* 0x000000810700780c */ /* 0x000fc40003f24270 */
[----:B------:R-:W-:Y:S02]  /*3330*/  FMNMX.FTZ R5, R57, R8, !PT ;  /* 0x0000000839057209 */ /* 0x000fe40007810000 */
[----:B------:R-:W-:Y:S02]  /*3340*/  FSEL R58, R58, -INF , P2 ;  /* 0xff8000003a3a7808 */ /* 0x000fe40001000000 */
[----:B------:R-:W-:Y:S02]  /*3350*/  ISETP.GT.AND P2, PT, R7, 0x89, PT ;  /* 0x000000890700780c */ /* 0x000fe40003f44270 */
[----:B------:R-:W-:Y:S02]  /*3360*/  FSEL R55, R55, -INF , P3 ;  /* 0xff80000037377808 */ /* 0x000fe40001800000 */
[----:B------:R-:W-:Y:S02]  /*3370*/  ISETP.GT.AND P3, PT, R7, 0x90, PT ;  /* 0x000000900700780c */ /* 0x000fe40003f64270 */
[----:B------:R-:W-:-:S02]  /*3380*/  FSEL R54, R54, -INF , P4 ;  /* 0xff80000036367808 */ /* 0x000fc40002000000 */
[----:B------:R-:W-:Y:S02]  /*3390*/  ISETP.GT.AND P4, PT, R7, 0x91, PT ;  /* 0x000000910700780c */ /* 0x000fe40003f84270 */
[----:B------:R-:W-:Y:S02]  /*33a0*/  FSEL R51, R51, -INF , P5 ;  /* 0xff80000033337808 */ /* 0x000fe40002800000 */
[C---:B------:R-:W-:Y:S02]  /*33b0*/  ISETP.GT.AND P5, PT, R7.reuse, 0x98, PT ;  /* 0x000000980700780c */ /* 0x040fe40003fa4270 */
[----:B------:R-:W-:Y:S02]  /*33c0*/  FSEL R50, R50, -INF , P6 ;  /* 0xff80000032327808 */ /* 0x000fe40003000000 */
[----:B------:R-:W-:Y:S02]  /*33d0*/  ISETP.GT.AND P6, PT, R7, 0x99, PT ;  /* 0x000000990700780c */ /* 0x000fe40003fc4270 */
[----:B------:R-:W-:-:S02]  /*33e0*/  P2R R20, PR, RZ, 0x2 ;  /* 0x00000002ff147803 */ /* 0x000fc40000000000 */
[----:B------:R-:W-:Y:S01]  /*33f0*/  P2R R14, PR, RZ, 0x4 ;  /* 0x00000004ff0e7803 */ /* 0x000fe20000000000 */
[----:B------:R-:W-:Y:S02]  /*3400*/  WARPGROUP.DEPBAR.LE gsb0, 0x0 ;  /* 0x00008000000079c5 */ /* 0x000fe40000010000 */
[----:B------:R-:W-:Y:S02]  /*3410*/  FSEL R28, R28, -INF , P0 ;  /* 0xff8000001c1c7808 */ /* 0x000fe40000000000 */
[----:B------:R-:W-:Y:S02]  /*3420*/  ISETP.GT.AND P0, PT, R7, 0x88, PT ;  /* 0x000000880700780c */ /* 0x000fe40003f04270 */
        /* <DEDUP_REMOVED lines=17> */
[----:B------:R-:W-:Y:S01]  /*3540*/  ISETP.NE.AND P1, PT, R20, RZ, PT ;  /* 0x000000ff1400720c */ /* 0x000fe20003f25270 */
[----:B------:R-:W0:Y:S01]  /*3550*/  SHFL.BFLY PT, R5, R8, 0x2, 0x1f ;  /* 0x0c401f0008057f89 */ /* 0x000e2200000e0000 */
[----:B------:R-:W-:Y:S02]  /*3560*/  P2R R15, PR, RZ, 0x1 ;  /* 0x00000001ff0f7803 */ /* 0x000fe40000000000 */
[----:B------:R-:W-:Y:S02]  /*3570*/  FSEL R31, R31, -INF , P1 ;  /* 0xff8000001f1f7808 */ /* 0x000fe40000800000 */
[----:B------:R-:W-:-:S02]  /*3580*/  ISETP.NE.AND P1, PT, R10, RZ, PT ;  /* 0x000000ff0a00720c */ /* 0x000fc40003f25270 */
[----:B------:R-:W-:Y:S02]  /*3590*/  FMNMX.FTZ R10, R98, R21, !PT ;  /* 0x00000015620a7209 */ /* 0x000fe40007810000 */
[----:B------:R-:W-:Y:S02]  /*35a0*/  ISETP.GT.AND P0, PT, R7, 0x79, PT ;  /* 0x000000790700780c */ /* 0x000fe40003f04270 */
[----:B------:R-:W-:Y:S02]  /*35b0*/  FMNMX.FTZ R21, R99, R10, !PT ;  /* 0x0000000a63157209 */ /* 0x000fe40007810000 */
[----:B------:R-:W-:Y:S02]  /*35c0*/  FSEL R59, R59, -INF , P0 ;  /* 0xff8000003b3b7808 */ /* 0x000fe40000000000 */
[----:B------:R-:W-:Y:S02]  /*35d0*/  FMNMX.FTZ R10, R102, R21, !PT ;  /* 0x00000015660a7209 */ /* 0x000fe40007810000 */
[----:B------:R-:W-:Y:S01]  /*35e0*/  ISETP.NE.AND P0, PT, R15, RZ, PT ;  /* 0x000000ff0f00720c */ /* 0x000fe20003f05270 */
[----:B------:R-:W-:Y:S01]  /*35f0*/  @!P1 VIADD R6, R6, 0x29840 ;  /* 0x0002984006069836 */ /* 0x000fe20000000000 */
[----:B------:R-:W-:-:S02]  /*3600*/  FMNMX.FTZ R21, R103, R10, !PT ;  /* 0x0000000a67157209 */ /* 0x000fc40007810000 */
[----:B------:R-:W-:Y:S02]  /*3610*/  FSEL R34, R34, -INF , P0 ;  /* 0xff80000022227808 */ /* 0x000fe40000000000 */
[----:B------:R-:W-:Y:S02]  /*3620*/  FMNMX.FTZ R10, R106, R21, !PT ;  /* 0x000000156a0a7209 */ /* 0x000fe40007810000 */
[----:B0-----:R-:W-:Y:S02]  /*3630*/  FMNMX.FTZ R11, R8, R5, !PT ;  /* 0x00000005080b7209 */ /* 0x001fe40007810000 */
[----:B------:R-:W-:Y:S02]  /*3640*/  FMNMX.FTZ R27, R107, R10, !PT ;  /* 0x0000000a6b1b7209 */ /* 0x000fe40007810000 */
[----:B------:R-:W-:Y:S01]  /*3650*/  FSEL R39, R39, -INF , P4 ;  /* 0xff80000027277808 */ /* 0x000fe20002000000 */
[----:B------:R-:W0:Y:S01]  /*3660*/  SHFL.BFLY PT, R12, R11, 0x1, 0x1f ;  /* 0x0c201f000b0c7f89 */ /* 0x000e2200000e0000 */
[----:B------:R-:W-:-:S02]  /*3670*/  FMNMX.FTZ R10, R78, R27, !PT ;  /* 0x0000001b4e0a7209 */ /* 0x000fc40007810000 */
[----:B------:R-:W-:Y:S02]  /*3680*/  ISETP.NE.AND P0, PT, R9, RZ, PT ;  /* 0x000000ff0900720c */ /* 0x000fe40003f05270 */
[----:B------:R-:W-:-:S04]  /*3690*/  FMNMX.FTZ R27, R79, R10, !PT ;  /* 0x0000000a4f1b7209 */ /* 0x000fc80007810000 */
[----:B------:R-:W-:-:S04]  /*36a0*/  FMNMX.FTZ R10, R82, R27, !PT ;  /* 0x0000001b520a7209 */ /* 0x000fc80007810000 */
[----:B------:R-:W-:-:S04]  /*36b0*/  FMNMX.FTZ R27, R83, R10, !PT ;  /* 0x0000000a531b7209 */ /* 0x000fc80007810000 */
[----:B------:R-:W-:Y:S02]  /*36c0*/  FMNMX.FTZ R10, R86, R27, !PT ;  /* 0x0000001b560a7209 */ /* 0x000fe40007810000 */
[----:B0-----:R-:W-:Y:S01]  /*36d0*/  FMNMX.FTZ R5, R11, R12, !PT ;  /* 0x0000000c0b057209 */ /* 0x001fe20007810000 */
[----:B------:R-:W-:-:S03]  /*36e0*/  IMAD.U32 R12, RZ, RZ, UR41 ;  /* 0x00000029ff0c7e24 */ /* 0x000fc6000f8e00ff */
[C---:B------:R-:W-:Y:S01]  /*36f0*/  FSETP.NEU.FTZ.AND P2, PT, R5.reuse, -INF , PT ;  /* 0xff8000000500780b */ /* 0x040fe20003f5d000 */
[----:B------:R-:W-:-:S05]  /*3700*/  FFMA.FTZ R13, R5, R12, -8 ;  /* 0xc1000000050d7423 */ /* 0x000fca000001000c */
[----:B------:R-:W-:Y:S02]  /*3710*/  FSEL R13, R13, RZ, P2 ;  /* 0x000000ff0d0d7208 */ /* 0x000fe40001000000 */
[----:B------:R-:W-:-:S03]  /*3720*/  ISETP.NE.AND P2, PT, R14, RZ, PT ;  /* 0x000000ff0e00720c */ /* 0x000fc60003f45270 */
[--C-:B------:R-:W-:Y:S01]  /*3730*/  FFMA.FTZ R20, R76, UR41, -R13.reuse ;  /* 0x000000294c147c23 */ /* 0x100fe2000801080d */
[----:B------:R-:W-:-:S01]  /*3740*/  FFMA.FTZ R76, R77, UR41, -R13 ;  /* 0x000000294d4c7c23 */ /* 0x000fc2000801080d */
[--C-:B------:R-:W-:Y:S01]  /*3750*/  FFMA.FTZ R77, R81, UR41, -R13.reuse ;  /* 0x00000029514d7c23 */ /* 0x100fe2000801080d */
[----:B------:R-:W-:Y:S01]  /*3760*/  FMNMX.FTZ R81, R87, R10, !PT ;  /* 0x0000000a57517209 */ /* 0x000fe20007810000 */
[--C-:B------:R-:W-:Y:S01]  /*3770*/  FFMA.FTZ R84, R84, UR41, -R13.reuse ;  /* 0x0000002954547c23 */ /* 0x100fe2000801080d */
[----:B------:R0:W-:Y:S01]  /*3780*/  MUFU.EX2 R21, R76 ;  /* 0x0000004c00157308 */ /* 0x0001e20000000800 */
[----:B------:R-:W-:-:S01]  /*3790*/  FFMA.FTZ R89, R89, UR41, -R13 ;  /* 0x0000002959597c23 */ /* 0x000fc2000801080d */
[----:B------:R-:W-:Y:S01]  /*37a0*/  FMNMX.FTZ R10, R90, R81, !PT ;  /* 0x000000515a0a7209 */ /* 0x000fe20007810000 */
[----:B------:R-:W-:-:S01]  /*37b0*/  FFMA.FTZ R26, R80, UR41, -R13 ;  /* 0x00000029501a7c23 */ /* 0x000fc2000801080d */
[--C-:B------:R-:W-:Y:S01]  /*37c0*/  FFMA.FTZ R80, R88, UR41, -R13.reuse ;  /* 0x0000002958507c23 */ /* 0x100fe2000801080d */
[----:B------:R-:W-:-:S01]  /*37d0*/  FFMA.FTZ R88, R68, UR41, -R13 ;  /* 0x0000002944587c23 */ /* 0x000fc2000801080d */
[----:B------:R-:W-:Y:S01]  /*37e0*/  FMNMX.FTZ R81, R91, R10, !PT ;  /* 0x0000000a5b517209 */ /* 0x000fe20007810000 */
[----:B------:R-:W-:-:S01]  /*37f0*/  FFMA.FTZ R68, R69, UR41, -R13 ;  /* 0x0000002945447c23 */ /* 0x000fc2000801080d */
[----:B------:R1:W-:Y:S01]  /*3800*/  MUFU.EX2 R27, R84 ;  /* 0x00000054001b7308 */ /* 0x0003e20000000800 */
[----:B0-----:R-:W-:-:S01]  /*3810*/  FFMA.FTZ R76, R85, UR41, -R13 ;  /* 0x00000029554c7c23 */ /* 0x001fc2000801080d */
[----:B------:R-:W-:Y:S01]  /*3820*/  FMNMX.FTZ R10, R62, R81, !PT ;  /* 0x000000513e0a7209 */ /* 0x000fe20007810000 */
[----:B------:R-:W-:-:S01]  /*3830*/  FFMA.FTZ R7, R92, UR41, -R13 ;  /* 0x000000295c077c23 */ /* 0x000fc2000801080d */
[----:B------:R-:W-:Y:S01]  /*3840*/  FSEL R35, R35, -INF , P2 ;  /* 0xff80000023237808 */ /* 0x000fe20001000000 */
[----:B------:R-:W-:-:S01]  /*3850*/  FFMA.FTZ R92, R72, UR41, -R13 ;  /* 0x00000029485c7c23 */ /* 0x000fc2000801080d */
[----:B------:R-:W-:Y:S01]  /*3860*/  FMNMX.FTZ R81, R63, R10, !PT ;  /* 0x0000000a3f517209 */ /* 0x000fe20007810000 */
[----:B------:R-:W-:-:S01]  /*3870*/  FFMA.FTZ R8, R93, UR41, -R13 ;  /* 0x000000295d087c23 */ /* 0x000fc2000801080d */
[----:B------:R-:W-:Y:S01]  /*3880*/  FSEL R72, R38, -INF , P3 ;  /* 0xff80000026487808 */ /* 0x000fe20001800000 */
[----:B-1----:R-:W-:-:S01]  /*3890*/  FFMA.FTZ R84, R65, UR41, -R13 ;  /* 0x0000002941547c23 */ /* 0x002fc2000801080d */
[----:B------:R-:W-:Y:S01]  /*38a0*/  FMNMX.FTZ R10, R66, R81, !PT ;  /* 0x00000051420a7209 */ /* 0x000fe20007810000 */
[----:B------:R-:W-:-:S01]  /*38b0*/  FFMA.FTZ R9, R96, UR41, -R13 ;  /* 0x0000002960097c23 */ /* 0x000fc2000801080d */
        /* <DEDUP_REMOVED lines=20> */
[----:B------:R-:W-:Y:S01]  /*3a00*/  FFMA.FTZ R40, R40, UR41, -R13 ;  /* 0x0000002928287c23 */ /* 0x000fe2000801080d */
[----:B------:R-:W-:Y:S01]  /*3a10*/  MUFU.EX2 R7, R7 ;  /* 0x0000000700077308 */ /* 0x000fe20000000800 */
[----:B------:R-:W-:-:S04]  /*3a20*/  FMNMX.FTZ R10, R46, R85, !PT ;  /* 0x000000552e0a7209 */ /* 0x000fc80007810000 */
[----:B------:R-:W-:-:S03]  /*3a30*/  FMNMX.FTZ R85, R47, R10, !PT ;  /* 0x0000000a2f557209 */ /* 0x000fc60007810000 */
[----:B------:R-:W-:Y:S01]  /*3a40*/  MUFU.EX2 R8, R8 ;  /* 0x0000000800087308 */ /* 0x000fe20000000800 */
[----:B------:R-:W-:-:S04]  /*3a50*/  FMNMX.FTZ R10, R50, R85, !PT ;  /* 0x00000055320a7209 */ /* 0x000fc80007810000 */
[----:B------:R-:W-:-:S03]  /*3a60*/  FMNMX.FTZ R65, R51, R10, !PT ;  /* 0x0000000a33417209 */ /* 0x000fc60007810000 */
[----:B------:R1:W-:Y:S01]  /*3a70*/  MUFU.EX2 R85, R84 ;  /* 0x0000005400557308 */ /* 0x0003e20000000800 */
[----:B------:R-:W-:-:S04]  /*3a80*/  FMNMX.FTZ R10, R54, R65, !PT ;  /* 0x00000041360a7209 */ /* 0x000fc80007810000 */
[----:B0-----:R-:W-:-:S03]  /*3a90*/  FMNMX.FTZ R89, R55, R10, !PT ;  /* 0x0000000a37597209 */ /* 0x001fc60007810000 */
[----:B------:R0:W-:Y:S01]  /*3aa0*/  MUFU.EX2 R65, R88 ;  /* 0x0000005800417308 */ /* 0x0001e20000000800 */
[----:B------:R-:W-:Y:S01]  /*3ab0*/  FMNMX.FTZ R10, R58, R89, !PT ;  /* 0x000000593a0a7209 */ /* 0x000fe20007810000 */
[----:B-1----:R-:W-:-:S03]  /*3ac0*/  FFMA.FTZ R84, R73, UR41, -R13 ;  /* 0x0000002949547c23 */ /* 0x002fc6000801080d */
[----:B------:R-:W-:-:S03]  /*3ad0*/  FMNMX.FTZ R69, R59, R10, !PT ;  /* 0x0000000a3b457209 */ /* 0x000fc60007810000 */
[----:B------:R-:W-:Y:S01]  /*3ae0*/  MUFU.EX2 R38, R84 ;  /* 0x0000005400267308 */ /* 0x000fe20000000800 */
[----:B------:R-:W-:Y:S01]  /*3af0*/  FMNMX.FTZ R10, R30, R69, !PT ;  /* 0x000000451e0a7209 */ /* 0x000fe20007810000 */
[----:B0-----:R-:W-:Y:S01]  /*3b00*/  FFMA.FTZ R88, R44, UR41, -R13 ;  /* 0x000000292c587c23 */ /* 0x001fe2000801080d */
[----:B------:R-:W-:Y:S02]  /*3b10*/  FSEL R44, R42, -INF , P5 ;  /* 0xff8000002a2c7808 */ /* 0x000fe40002800000 */
[----:B------:R-:W-:-:S03]  /*3b20*/  FMNMX.FTZ R89, R31, R10, !PT ;  /* 0x0000000a1f597209 */ /* 0x000fc60007810000 */
[----:B------:R-:W-:Y:S01]  /*3b30*/  MUFU.EX2 R9, R9 ;  /* 0x0000000900097308 */ /* 0x000fe20000000800 */
[----:B------:R-:W-:-:S04]  /*3b40*/  FMNMX.FTZ R10, R34, R89, !PT ;  /* 0x00000059220a7209 */ /* 0x000fc80007810000 */
[----:B------:R-:W-:-:S03]  /*3b50*/  FMNMX.FTZ R73, R35, R10, !PT ;  /* 0x0000000a23497209 */ /* 0x000fc60007810000 */
[----:B------:R-:W0:Y:S01]  /*3b60*/  MUFU.EX2 R12, R12 ;  /* 0x0000000c000c7308 */ /* 0x000e220000000800 */
[----:B------:R-:W-:Y:S02]  /*3b70*/  FMNMX.FTZ R10, R72, R73, !PT ;  /* 0x00000049480a7209 */ /* 0x000fe40007810000 */
[----:B------:R-:W-:Y:S01]  /*3b80*/  FSEL R73, R43, -INF , P6 ;  /* 0xff8000002b497808 */ /* 0x000fe20003000000 */
        /* <DEDUP_REMOVED lines=10> */
[----:B------:R-:W-:-:S02]  /*3c30*/  IMAD.U32 R57, RZ, RZ, UR41 ;  /* 0x00000029ff397e24 */ /* 0x000fc4000f8e00ff */
[----:B------:R-:W-:Y:S01]  /*3c40*/  FFMA.FTZ R13, R41, UR41, -R13 ;  /* 0x00000029290d7c23 */ /* 0x000fe2000801080d */
[----:B------:R-:W-:Y:S01]  /*3c50*/  MUFU.EX2 R42, R88 ;  /* 0x00000058002a7308 */ /* 0x000fe20000000800 */
[----:B0-----:R-:W-:Y:S01]  /*3c60*/  F2FP.SATFINITE.E4M3.F32.PACK_AB_MERGE_C R172, R12, R9, RZ ;  /* 0x000000090cac723e */ /* 0x001fe200048070ff */
[----:B------:R-:W0:Y:S03]  /*3c70*/  SHFL.BFLY PT, R89, R10, 0x2, 0x1f ;  /* 0x0c401f000a597f89 */ /* 0x000e2600000e0000 */
[----:B------:R-:W-:-:S03]  /*3c80*/  F2FP.SATFINITE.E4M3.F32.PACK_AB_MERGE_C R172, R8, R7, R172 ;  /* 0x0000000708ac723e */ /* 0x000fc600048070ac */
[----:B------:R-:W-:Y:S08]  /*3c90*/  MUFU.EX2 R11, R11 ;  /* 0x0000000b000b7308 */ /* 0x000ff00000000800 */
[----:B------:R-:W-:Y:S08]  /*3ca0*/  MUFU.EX2 R69, R92 ;  /* 0x0000005c00457308 */ /* 0x000ff00000000800 */
[----:B------:R-:W-:Y:S01]  /*3cb0*/  MUFU.EX2 R14, R14 ;  /* 0x0000000e000e7308 */ /* 0x000fe20000000800 */
[----:B0-----:R-:W-:-:S05]  /*3cc0*/  FMNMX.FTZ R89, R10, R89, !PT ;  /* 0x000000590a597209 */ /* 0x001fca0007810000 */
[----:B------:R-:W0:Y:S02]  /*3cd0*/  SHFL.BFLY PT, R10, R89, 0x1, 0x1f ;  /* 0x0c201f00590a7f89 */ /* 0x000e2400000e0000 */
[----:B------:R-:W-:Y:S08]  /*3ce0*/  MUFU.EX2 R15, R15 ;  /* 0x0000000f000f7308 */ /* 0x000ff00000000800 */
[----:B------:R-:W1:Y:S08]  /*3cf0*/  MUFU.EX2 R24, R24 ;  /* 0x0000001800187308 */ /* 0x000e700000000800 */
[----:B------:R-:W-:Y:S01]  /*3d00*/  MUFU.EX2 R20, R20 ;  /* 0x0000001400147308 */ /* 0x000fe20000000800 */
[----:B0-----:R-:W-:-:S07]  /*3d10*/  FMNMX.FTZ R10, R89, R10, !PT ;  /* 0x0000000a590a7209 */ /* 0x001fce0007810000 */
[----:B------:R-:W-:Y:S01]  /*3d20*/  MUFU.EX2 R26, R26 ;  /* 0x0000001a001a7308 */ /* 0x000fe20000000800 */
[----:B-1----:R-:W-:Y:S02]  /*3d30*/  F2FP.SATFINITE.E4M3.F32.PACK_AB_MERGE_C R174, R24, R15, RZ ;  /* 0x0000000f18ae723e */ /* 0x002fe400048070ff */
[C---:B------:R-:W-:Y:S01]  /*3d40*/  FSETP.NEU.FTZ.AND P2, PT, R10.reuse, -INF , PT ;  /* 0xff8000000a00780b */ /* 0x040fe20003f5d000 */
[----:B------:R-:W-:-:S01]  /*3d50*/  FFMA.FTZ R57, R10, R57, -8 ;  /* 0xc10000000a397423 */ /* 0x000fc20000010039 */
[----:B------:R-:W-:-:S03]  /*3d60*/  F2FP.SATFINITE.E4M3.F32.PACK_AB_MERGE_C R174, R14, R11, R174 ;  /* 0x0000000b0eae723e */ /* 0x000fc600048070ae */
[----:B------:R-:W-:Y:S01]  /*3d70*/  MUFU.EX2 R77, R77 ;  /* 0x0000004d004d7308 */ /* 0x000fe20000000800 */
[----:B------:R-:W-:-:S05]  /*3d80*/  FSEL R89, R57, RZ, P2 ;  /* 0x000000ff39597208 */ /* 0x000fca0001000000 */
[--C-:B------:R-:W-:Y:S01]  /*3d90*/  FFMA.FTZ R41, R94, UR41, -R89.reuse ;  /* 0x000000295e297c23 */ /* 0x100fe20008010859 */
[----:B------:R-:W-:-:S01]  /*3da0*/  FFMA.FTZ R84, R95, UR41, -R89 ;  /* 0x000000295f547c23 */ /* 0x000fc20008010859 */
[--C-:B------:R-:W-:Y:S01]  /*3db0*/  FFMA.FTZ R98, R98, UR41, -R89.reuse ;  /* 0x0000002962627c23 */ /* 0x100fe20008010859 */
[----:B------:R-:W-:-:S01]  /*3dc0*/  FFMA.FTZ R99, R99, UR41, -R89 ;  /* 0x0000002963637c23 */ /* 0x000fc20008010859 */
[--C-:B------:R-:W-:Y:S01]  /*3dd0*/  FFMA.FTZ R57, R102, UR41, -R89.reuse ;  /* 0x0000002966397c23 */ /* 0x100fe20008010859 */
[----:B------:R-:W-:-:S01]  /*3de0*/  FFMA.FTZ R88, R103, UR41, -R89 ;  /* 0x0000002967587c23 */ /* 0x000fc20008010859 */
[----:B------:R-:W-:Y:S01]  /*3df0*/  MUFU.EX2 R41, R41 ;  /* 0x0000002900297308 */ /* 0x000fe20000000800 */
[----:B------:R-:W-:-:S01]  /*3e00*/  FFMA.FTZ R92, R82, UR41, -R89 ;  /* 0x00000029525c7c23 */ /* 0x000fc20008010859 */
[--C-:B------:R-:W-:Y:S01]  /*3e10*/  FFMA.FTZ R93, R83, UR41, -R89.reuse ;  /* 0x00000029535d7c23 */ /* 0x100fe20008010859 */
[----:B------:R-:W-:-:S01]  /*3e20*/  FFMA.FTZ R82, R86, UR41, -R89 ;  /* 0x0000002956527c23 */ /* 0x000fc20008010859 */
[--C-:B------:R-:W-:Y:S01]  /*3e30*/  FFMA.FTZ R106, R106, UR41, -R89.reuse ;  /* 0x000000296a6a7c23 */ /* 0x100fe20008010859 */
[----:B------:R-:W-:-:S01]  /*3e40*/  FFMA.FTZ R83, R87, UR41, -R89 ;  /* 0x0000002957537c23 */ /* 0x000fc20008010859 */
[--C-:B------:R-:W-:Y:S01]  /*3e50*/  FFMA.FTZ R86, R66, UR41, -R89.reuse ;  /* 0x0000002942567c23 */ /* 0x100fe20008010859 */
[----:B------:R-:W-:-:S01]  /*3e60*/  FFMA.FTZ R87, R67, UR41, -R89 ;  /* 0x0000002943577c23 */ /* 0x000fc20008010859 */
[----:B------:R-:W0:Y:S01]  /*3e70*/  MUFU.EX2 R84, R84 ;  /* 0x0000005400547308 */ /* 0x000e220000000800 */
[----:B------:R-:W-:-:S01]  /*3e80*/  FFMA.FTZ R66, R70, UR41, -R89 ;  /* 0x0000002946427c23 */ /* 0x000fc20008010859 */
[----:B------:R-:W-:Y:S01]  /*3e90*/  FFMA.FTZ R67, R71, UR41, -R89 ;  /* 0x0000002947437c23 */ /* 0x000fe20008010859 */
[----:B------:R-:W-:-:S01]  /*3ea0*/  FADD.FTZ R70, R7, R8 ;  /* 0x0000000807467221 */ /* 0x000fc20000010000 */
[--C-:B------:R-:W-:Y:S01]  /*3eb0*/  FFMA.FTZ R107, R107, UR41, -R89.reuse ;  /* 0x000000296b6b7c23 */ /* 0x100fe20008010859 */
[----:B------:R-:W-:-:S01]  /*3ec0*/  FFMA.FTZ R78, R78, UR41, -R89 ;  /* 0x000000294e4e7c23 */ /* 0x000fc20008010859 */
[----:B------:R-:W-:Y:S01]  /*3ed0*/  FFMA.FTZ R79, R79, UR41, -R89 ;  /* 0x000000294f4f7c23 */ /* 0x000fe20008010859 */
[----:B------:R-:W-:-:S01]  /*3ee0*/  FADD.FTZ R95, R9, R70 ;  /* 0x00000046095f7221 */ /* 0x000fc20000010000 */
[----:B------:R-:W1:Y:S01]  /*3ef0*/  MUFU.EX2 R98, R98 ;  /* 0x0000006200627308 */ /* 0x000e620000000800 */
[----:B------:R-:W-:-:S01]  /*3f00*/  FFMA.FTZ R70, R46, UR41, -R89 ;  /* 0x000000292e467c23 */ /* 0x000fc20008010859 */
[----:B------:R-:W-:Y:S01]  /*3f10*/  @!P1 PRMT R46, RZ, 0x654, R6 ;  /* 0x00000654ff2e9816 */ /* 0x000fe20000000006 */
[----:B------:R-:W-:-:S01]  /*3f20*/  FADD.FTZ R96, R12, R95 ;  /* 0x0000005f0c607221 */ /* 0x000fc20000010000 */
[--C-:B------:R-:W-:Y:S01]  /*3f30*/  FFMA.FTZ R90, R90, UR41, -R89.reuse ;  /* 0x000000295a5a7c23 */ /* 0x100fe20008010859 */
[----:B------:R-:W-:-:S01]  /*3f40*/  FFMA.FTZ R91, R91, UR41, -R89 ;  /* 0x000000295b5b7c23 */ /* 0x000fc20008010859 */
[----:B------:R2:W-:Y:S01]  /*3f50*/  @!P1 SYNCS.ARRIVE.TRANS64.RED.A1T0 RZ, [R46+URZ], RZ ;  /* 0x000000ff2eff99a7 */ /* 0x0005e2000810043f */
[----:B------:R-:W-:-:S01]  /*3f60*/  FFMA.FTZ R62, R62, UR41, -R89 ;  /* 0x000000293e3e7c23 */ /* 0x000fc20008010859 */
[----:B------:R-:W3:Y:S01]  /*3f70*/  MUFU.EX2 R99, R99 ;  /* 0x0000006300637308 */ /* 0x000ee20000000800 */
[----:B0-----:R-:W-:-:S01]  /*3f80*/  FADD.FTZ R71, R41, R84 ;  /* 0x0000005429477221 */ /* 0x001fc20000010000 */
[--C-:B------:R-:W-:Y:S01]  /*3f90*/  FFMA.FTZ R63, R63, UR41, -R89.reuse ;  /* 0x000000293f3f7c23 */ /* 0x100fe20008010859 */
[----:B------:R-:W-:-:S01]  /*3fa0*/  FFMA.FTZ R74, R74, UR41, -R89 ;  /* 0x000000294a4a7c23 */ /* 0x000fc20008010859 */
[--C-:B------:R-:W-:Y:S01]  /*3fb0*/  FFMA.FTZ R75, R75, UR41, -R89.reuse ;  /* 0x000000294b4b7c23 */ /* 0x100fe20008010859 */
[----:B------:R-:W-:-:S01]  /*3fc0*/  FFMA.FTZ R47, R47, UR41, -R89 ;  /* 0x000000292f2f7c23 */ /* 0x000fc20008010859 */
[--C-:B------:R-:W-:Y:S01]  /*3fd0*/  FFMA.FTZ R50, R50, UR41, -R89.reuse ;  /* 0x0000002932327c23 */ /* 0x100fe20008010859 */
[----:B------:R-:W-:-:S01]  /*3fe0*/  FFMA.FTZ R51, R51, UR41, -R89 ;  /* 0x0000002933337c23 */ /* 0x000fc20008010859 */
[----:B------:R-:W0:Y:S01]  /*3ff0*/  MUFU.EX2 R57, R57 ;  /* 0x0000003900397308 */ /* 0x000e220000000800 */
[----:B-1----:R-:W-:-:S01]  /*4000*/  FADD.FTZ R94, R98, R71 ;  /* 0x00000047625e7221 */ /* 0x002fc20000010000 */
[----:B------:R-:W-:Y:S01]  /*4010*/  FADD.FTZ R71, R11, R96 ;  /* 0x000000600b477221 */ /* 0x000fe20000010000 */
[----:B------:R-:W-:-:S01]  /*4020*/  FFMA.FTZ R54, R54, UR41, -R89 ;  /* 0x0000002936367c23 */ /* 0x000fc20008010859 */
[--C-:B------:R-:W-:Y:S01]  /*4030*/  FFMA.FTZ R55, R55, UR41, -R89.reuse ;  /* 0x0000002937377c23 */ /* 0x100fe20008010859 */
[----:B------:R-:W-:-:S01]  /*4040*/  FFMA.FTZ R58, R58, UR41, -R89 ;  /* 0x000000293a3a7c23 */ /* 0x000fc20008010859 */
[----:B--2---:R-:W-:Y:S01]  /*4050*/  FADD.FTZ R46, R14, R71 ;  /* 0x000000470e2e7221 */ /* 0x004fe20000010000 */
[----:B------:R-:W-:-:S01]  /*4060*/  FFMA.FTZ R59, R59, UR41, -R89 ;  /* 0x000000293b3b7c23 */ /* 0x000fc20008010859 */
[----:B------:R-:W1:Y:S01]  /*4070*/  MUFU.EX2 R88, R88 ;  /* 0x0000005800587308 */ /* 0x000e620000000800 */
[----:B---3--:R-:W-:-:S01]  /*4080*/  FADD.FTZ R94, R99, R94 ;  /* 0x0000005e635e7221 */ /* 0x008fc20000010000 */
[----:B------:R-:W-:Y:S01]  /*4090*/  FADD.FTZ R71, R15, R46 ;  /* 0x0000002e0f477221 */ /* 0x000fe20000010000 */
[----:B------:R-:W-:-:S01]  /*40a0*/  FFMA.FTZ R30, R30, UR41, -R89 ;  /* 0x000000291e1e7c23 */ /* 0x000fc20008010859 */
[--C-:B------:R-:W-:Y:S01]  /*40b0*/  FFMA.FTZ R31, R31, UR41, -R89.reuse ;  /* 0x000000291f1f7c23 */ /* 0x100fe20008010859 */
[----:B------:R-:W-:-:S01]  /*40c0*/  FFMA.FTZ R34, R34, UR41, -R89 ;  /* 0x0000002922227c23 */ /* 0x000fc20008010859 */
[----:B------:R-:W-:Y:S01]  /*40d0*/  FADD.FTZ R71, R24, R71 ;  /* 0x0000004718477221 */ /* 0x000fe20000010000 */
[----:B------:R-:W-:-:S01]  /*40e0*/  FFMA.FTZ R35, R35, UR41, -R89 ;  /* 0x0000002923237c23 */ /* 0x000fc20008010859 */
[----:B------:R-:W2:Y:S01]  /*40f0*/  MUFU.EX2 R106, R106 ;  /* 0x0000006a006a7308 */ /* 0x000ea20000000800 */
[----:B0-----:R-:W-:-:S01]  /*4100*/  FADD.FTZ R95, R57, R94 ;  /* 0x0000005e395f7221 */ /* 0x001fc20000010000 */
[--C-:B------:R-:W-:Y:S01]  /*4110*/  FFMA.FTZ R72, R72, UR41, -R89.reuse ;  /* 0x0000002948487c23 */ /* 0x100fe20008010859 */
[----:B------:R-:W-:-:S01]  /*4120*/  FFMA.FTZ R39, R39, UR41, -R89 ;  /* 0x0000002927277c23 */ /* 0x000fc20008010859 */
[--C-:B------:R-:W-:Y:S01]  /*4130*/  FFMA.FTZ R44, R44, UR41, -R89.reuse ;  /* 0x000000292c2c7c23 */ /* 0x100fe20008010859 */
[----:B------:R-:W-:-:S01]  /*4140*/  FFMA.FTZ R73, R73, UR41, -R89 ;  /* 0x0000002949497c23 */ /* 0x000fc20008010859 */
[----:B------:R-:W-:-:S02]  /*4150*/  PLOP3.LUT P1, PT, PT, PT, UP0, 0x80, 0x0 ;  /* 0x000000000000781c */ /* 0x000fc40003f2f008 */
[----:B------:R-:W0:Y:S01]  /*4160*/  MUFU.EX2 R107, R107 ;  /* 0x0000006b006b7308 */ /* 0x000e220000000800 */
[----:B-1----:R-:W-:-:S01]  /*4170*/  FADD.FTZ R95, R88, R95 ;  /* 0x0000005f585f7221 */ /* 0x002fc20000010000 */
[----:B------:R-:W-:-:S04]  /*4180*/  F2FP.SATFINITE.E4M3.F32.PACK_AB_MERGE_C R173, R99, R98, RZ ;  /* 0x0000006263ad723e */ /* 0x000fc800048070ff */
[----:B------:R-:W-:Y:S01]  /*4190*/  F2FP.SATFINITE.E4M3.F32.PACK_AB_MERGE_C R173, R84, R41, R173 ;  /* 0x0000002954ad723e */ /* 0x000fe200048070ad */
[----:B------:R-:W-:Y:S01]  /*41a0*/  IMAD.MOV.U32 R41, RZ, RZ, R25 ;  /* 0x000000ffff297224 */ /* 0x000fe200078e0019 */
[----:B------:R-:W1:Y:S01]  /*41b0*/  MUFU.EX2 R78, R78 ;  /* 0x0000004e004e7308 */ /* 0x000e620000000800 */
[----:B--2---:R-:W-:-:S01]  /*41c0*/  FADD.FTZ R46, R106, R95 ;  /* 0x0000005f6a2e7221 */ /* 0x004fc20000010000 */
[----:B------:R-:W-:-:S06]  /*41d0*/  IMAD.MOV.U32 R84, RZ, RZ, R25 ;  /* 0x000000ffff547224 */ /* 0x000fcc00078e0019 */
[----:B------:R-:W2:Y:S01]  /*41e0*/  MUFU.EX2 R79, R79 ;  /* 0x0000004f004f7308 */ /* 0x000ea20000000800 */
[----:B0-----:R-:W-:-:S01]  /*41f0*/  FADD.FTZ R95, R107, R46 ;  /* 0x0000002e6b5f7221 */ /* 0x001fc20000010000 */
[----:B------:R-:W-:Y:S01]  /*4200*/  FADD.FTZ R46, R20, R71 ;  /* 0x00000047142e7221 */ /* 0x000fe20000010000 */
[----:B------:R-:W-:-:S03]  /*4210*/  F2FP.SATFINITE.E4M3.F32.PACK_AB_MERGE_C R175, R107, R106, RZ ;  /* 0x0000006a6baf723e */ /* 0x000fc600048070ff */
[----:B------:R-:W-:Y:S01]  /*4220*/  FADD.FTZ R71, R21, R46 ;  /* 0x0000002e15477221 */ /* 0x000fe20000010000 */
[----:B------:R-:W-:Y:S01]  /*4230*/  F2FP.SATFINITE.E4M3.F32.PACK_AB_MERGE_C R175, R88, R57, R175 ;  /* 0x0000003958af723e */ /* 0x000fe200048070af */
[----:B------:R-:W0:Y:S01]  /*4240*/  MUFU.EX2 R92, R92 ;  /* 0x0000005c005c7308 */ /* 0x000e220000000800 */
[----:B------:R-:W-:Y:S02]  /*4250*/  IMAD.MOV.U32 R57, RZ, RZ, R25 ;  /* 0x000000ffff397224 */ /* 0x000fe400078e0019 */
[----:B------:R-:W-:Y:S01]  /*4260*/  FADD.FTZ R46, R26, R71 ;  /* 0x000000471a2e7221 */ /* 0x000fe20000010000 */
[----:B------:R-:W-:-:S03]  /*4270*/  F2FP.SATFINITE.E4M3.F32.PACK_AB_MERGE_C R26, R77, R26, RZ ;  /* 0x0000001a4d1a723e */ /* 0x000fc600048070ff */
[----:B------:R-:W-:Y:S01]  /*4280*/  FADD.FTZ R46, R77, R46 ;  /* 0x0000002e4d2e7221 */ /* 0x000fe20000010000 */
[----:B------:R-:W-:Y:S01]  /*4290*/  F2FP.SATFINITE.E4M3.F32.PACK_AB_MERGE_C R176, R21, R20, R26 ;  /* 0x0000001415b0723e */ /* 0x000fe2000480701a */
[----:B------:R-:W3:Y:S01]  /*42a0*/  MUFU.EX2 R93, R93 ;  /* 0x0000005d005d7308 */ /* 0x000ee20000000800 */
[--C-:B------:R-:W-:Y:S02]  /*42b0*/  IMAD.MOV.U32 R26, RZ, RZ, R25.reuse ;  /* 0x000000ffff1a7224 */ /* 0x100fe400078e0019 */
[----:B------:R-:W-:-:S05]  /*42c0*/  IMAD.MOV.U32 R77, RZ, RZ, R25 ;  /* 0x000000ffff4d7224 */ /* 0x000fca00078e0019 */
[----:B------:R-:W4:Y:S08]  /*42d0*/  MUFU.EX2 R82, R82 ;  /* 0x0000005200527308 */ /* 0x000f300000000800 */
[----:B------:R1:W-:Y:S08]  /*42e0*/  MUFU.EX2 R6, R70 ;  /* 0x0000004600067308 */ /* 0x0003f00000000800 */
[----:B------:R-:W5:Y:S01]  /*42f0*/  MUFU.EX2 R76, R76 ;  /* 0x0000004c004c7308 */ /* 0x000f620000000800 */
[----:B-1----:R-:W-:-:S04]  /*4300*/  FADD.FTZ R70, R78, R95 ;  /* 0x0000005f4e467221 */ /* 0x002fc80000010000 */
[----:B--2---:R-:W-:-:S03]  /*4310*/  FADD.FTZ R95, R79, R70 ;  /* 0x000000464f5f7221 */ /* 0x004fc60000010000 */
[----:B------:R-:W1:Y:S01]  /*4320*/  MUFU.EX2 R83, R83 ;  /* 0x0000005300537308 */ /* 0x000e620000000800 */
[----:B0-----:R-:W-:-:S01]  /*4330*/  FADD.FTZ R70, R92, R95 ;  /* 0x0000005f5c467221 */ /* 0x001fc20000010000 */
[----:B------:R-:W-:Y:S01]  /*4340*/  FADD.FTZ R95, R27, R46 ;  /* 0x0000002e1b5f7221 */ /* 0x000fe20000010000 */
[C---:B---3--:R-:W-:Y:S02]  /*4350*/  F2FP.SATFINITE.E4M3.F32.PACK_AB_MERGE_C R92, R93.reuse, R92, RZ ;  /* 0x0000005c5d5c723e */ /* 0x048fe400048070ff */
[----:B------:R-:W-:Y:S02]  /*4360*/  FADD.FTZ R71, R93, R70 ;  /* 0x000000465d477221 */ /* 0x000fe40000010000 */
[----:B------:R-:W-:Y:S01]  /*4370*/  F2FP.SATFINITE.E4M3.F32.PACK_AB_MERGE_C R177, R79, R78, R92 ;  /* 0x0000004e4fb1723e */ /* 0x000fe2000480705c */
[----:B------:R-:W0:Y:S01]  /*4380*/  MUFU.EX2 R80, R80 ;  /* 0x0000005000507308 */ /* 0x000e220000000800 */
[----:B----4-:R-:W-:-:S01]  /*4390*/  FADD.FTZ R46, R82, R71 ;  /* 0x00000047522e7221 */ /* 0x010fc20000010000 */
[----:B-----5:R-:W-:Y:S01]  /*43a0*/  FADD.FTZ R95, R76, R95 ;  /* 0x0000005f4c5f7221 */ /* 0x020fe20000010000 */
[----:B------:R-:W-:-:S02]  /*43b0*/  IMAD.MOV.U32 R79, RZ, RZ, R25 ;  /* 0x000000ffff4f7224 */ /* 0x000fc400078e0019 */
[----:B------:R-:W-:-:S03]  /*43c0*/  IMAD.MOV.U32 R78, RZ, RZ, R25 ;  /* 0x000000ffff4e7224 */ /* 0x000fc600078e0019 */
[----:B------:R-:W2:Y:S01]  /*43d0*/  MUFU.EX2 R90, R90 ;  /* 0x0000005a005a7308 */ /* 0x000ea20000000800 */
[----:B-1----:R-:W-:-:S07]  /*43e0*/  FADD.FTZ R71, R83, R46 ;  /* 0x0000002e53477221 */ /* 0x002fce0000010000 */
[----:B------:R-:W1:Y:S01]  /*43f0*/  MUFU.EX2 R91, R91 ;  /* 0x0000005b005b7308 */ /* 0x000e620000000800 */
[----:B0-----:R-:W-:-:S01]  /*4400*/  FADD.FTZ R46, R80, R95 ;  /* 0x0000005f502e7221 */ /* 0x001fc20000010000 */
[----:B------:R-:W-:-:S03]  /*4410*/  F2FP.SATFINITE.E4M3.F32.PACK_AB_MERGE_C R80, R81, R80, RZ ;  /* 0x000000505150723e */ /* 0x000fc600048070ff */
[----:B------:R-:W-:Y:S01]  /*4420*/  FADD.FTZ R9, R81, R46 ;  /* 0x0000002e51097221 */ /* 0x000fe20000010000 */
[----:B------:R-:W-:Y:S01]  /*4430*/  F2FP.SATFINITE.E4M3.F32.PACK_AB_MERGE_C R178, R76, R27, R80 ;  /* 0x0000001b4cb2723e */ /* 0x000fe20004807050 */
[----:B------:R-:W-:Y:S01]  /*4440*/  IMAD.MOV.U32 R27, RZ, RZ, R25 ;  /* 0x000000ffff1b7224 */ /* 0x000fe200078e0019 */
[----:B------:R-:W0:Y:S01]  /*4450*/  MUFU.EX2 R60, R60 ;  /* 0x0000003c003c7308 */ /* 0x000e220000000800 */
[----:B--2---:R-:W-:-:S01]  /*4460*/  FADD.FTZ R70, R90, R71 ;  /* 0x000000475a467221 */ /* 0x004fc20000010000 */
[--C-:B------:R-:W-:Y:S02]  /*4470*/  IMAD.MOV.U32 R46, RZ, RZ, R25.reuse ;  /* 0x000000ffff2e7224 */ /* 0x100fe400078e0019 */
[--C-:B------:R-:W-:Y:S02]  /*4480*/  IMAD.MOV.U32 R71, RZ, RZ, R25.reuse ;  /* 0x000000ffff477224 */ /* 0x100fe400078e0019 */
[----:B------:R-:W-:Y:S02]  /*4490*/  IMAD.MOV.U32 R76, RZ, RZ, R25 ;  /* 0x000000ffff4c7224 */ /* 0x000fe400078e0019 */
[----:B------:R-:W2:Y:S01]  /*44a0*/  MUFU.EX2 R62, R62 ;  /* 0x0000003e003e7308 */ /* 0x000ea20000000800 */
[----:B-1----:R-:W-:-:S01]  /*44b0*/  FADD.FTZ R15, R91, R70 ;  /* 0x000000465b0f7221 */ /* 0x002fc20000010000 */
[----:B------:R-:W-:Y:S01]  /*44c0*/  F2FP.SATFINITE.E4M3.F32.PACK_AB_MERGE_C R90, R91, R90, RZ ;  /* 0x0000005a5b5a723e */ /* 0x000fe200048070ff */
[----:B------:R-:W-:-:S02]  /*44d0*/  IMAD.MOV.U32 R70, RZ, RZ, R25 ;  /* 0x000000ffff467224 */ /* 0x000fc400078e0019 */
[--C-:B------:R-:W-:Y:S01]  /*44e0*/  IMAD.MOV.U32 R81, RZ, RZ, R25.reuse ;  /* 0x000000ffff517224 */ /* 0x100fe200078e0019 */
[----:B------:R-:W-:Y:S01]  /*44f0*/  F2FP.SATFINITE.E4M3.F32.PACK_AB_MERGE_C R179, R83, R82, R90 ;  /* 0x0000005253b3723e */ /* 0x000fe2000480705a */
[----:B------:R-:W-:Y:S01]  /*4500*/  IMAD.MOV.U32 R80, RZ, RZ, R25 ;  /* 0x000000ffff507224 */ /* 0x000fe200078e0019 */
[----:B------:R-:W1:Y:S01]  /*4510*/  MUFU.EX2 R61, R61 ;  /* 0x0000003d003d7308 */ /* 0x000e620000000800 */
[----:B0-----:R-:W-:-:S01]  /*4520*/  FADD.FTZ R12, R60, R9 ;  /* 0x000000093c0c7221 */ /* 0x001fc20000010000 */
[--C-:B------:R-:W-:Y:S02]  /*4530*/  IMAD.MOV.U32 R83, RZ, RZ, R25.reuse ;  /* 0x000000ffff537224 */ /* 0x100fe400078e0019 */
[----:B------:R-:W-:-:S04]  /*4540*/  IMAD.MOV.U32 R82, RZ, RZ, R25 ;  /* 0x000000ffff527224 */ /* 0x000fc800078e0019 */
[----:B------:R-:W0:Y:S01]  /*4550*/  MUFU.EX2 R63, R63 ;  /* 0x0000003f003f7308 */ /* 0x000e220000000800 */
[----:B--2---:R-:W-:-:S07]  /*4560*/  FADD.FTZ R24, R62, R15 ;  /* 0x0000000f3e187221 */ /* 0x004fce0000010000 */
[----:B------:R-:W2:Y:S01]  /*4570*/  MUFU.EX2 R64, R64 ;  /* 0x0000004000407308 */ /* 0x000ea20000000800 */
[----:B-1----:R-:W-:-:S07]  /*4580*/  FADD.FTZ R9, R61, R12 ;  /* 0x0000000c3d097221 */ /* 0x002fce0000010000 */
[----:B------:R-:W1:Y:S01]  /*4590*/  MUFU.EX2 R86, R86 ;  /* 0x0000005600567308 */ /* 0x000e620000000800 */
[----:B0-----:R-:W-:-:S07]  /*45a0*/  FADD.FTZ R15, R63, R24 ;  /* 0x000000183f0f7221 */ /* 0x001fce0000010000 */
[----:B------:R-:W0:Y:S01]  /*45b0*/  MUFU.EX2 R87, R87 ;  /* 0x0000005700577308 */ /* 0x000e220000000800 */
[----:B--2---:R-:W-:-:S01]  /*45c0*/  FADD.FTZ R12, R64, R9 ;  /* 0x00000009400c7221 */ /* 0x004fc20000010000 */
[----:B------:R-:W-:-:S03]  /*45d0*/  F2FP.SATFINITE.E4M3.F32.PACK_AB_MERGE_C R64, R85, R64, RZ ;  /* 0x000000405540723e */ /* 0x000fc600048070ff */
[----:B------:R-:W-:Y:S01]  /*45e0*/  FADD.FTZ R12, R85, R12 ;  /* 0x0000000c550c7221 */ /* 0x000fe20000010000 */
[----:B------:R-:W-:Y:S01]  /*45f0*/  F2FP.SATFINITE.E4M3.F32.PACK_AB_MERGE_C R180, R61, R60, R64 ;  /* 0x0000003c3db4723e */ /* 0x000fe20004807040 */
[----:B------:R-:W-:Y:S01]  /*4600*/  IMAD.MOV.U32 R61, RZ, RZ, R25 ;  /* 0x000000ffff3d7224 */ /* 0x000fe200078e0019 */
[----:B------:R-:W2:Y:S01]  /*4610*/  MUFU.EX2 R66, R66 ;  /* 0x0000004200427308 */ /* 0x000ea20000000800 */
[----:B-1----:R-:W-:-:S01]  /*4620*/  FADD.FTZ R24, R86, R15 ;  /* 0x0000000f56187221 */ /* 0x002fc20000010000 */
[----:B------:R-:W-:Y:S01]  /*4630*/  FADD.FTZ R15, R65, R12 ;  /* 0x0000000c410f7221 */ /* 0x000fe20000010000 */
[--C-:B------:R-:W-:Y:S02]  /*4640*/  IMAD.MOV.U32 R60, RZ, RZ, R25.reuse ;  /* 0x000000ffff3c7224 */ /* 0x100fe400078e0019 */
[--C-:B------:R-:W-:Y:S02]  /*4650*/  IMAD.MOV.U32 R64, RZ, RZ, R25.reuse ;  /* 0x000000ffff407224 */ /* 0x100fe400078e0019 */
[----:B------:R-:W-:Y:S01]  /*4660*/  IMAD.MOV.U32 R85, RZ, RZ, R25 ;  /* 0x000000ffff557224 */ /* 0x000fe200078e0019 */
[----:B------:R-:W1:Y:S01]  /*4670*/  MUFU.EX2 R68, R68 ;  /* 0x0000004400447308 */ /* 0x000e620000000800 */
[----:B0-----:R-:W-:-:S01]  /*4680*/  FADD.FTZ R9, R87, R24 ;  /* 0x0000001857097221 */ /* 0x001fc20000010000 */
[----:B------:R-:W-:Y:S01]  /*4690*/  F2FP.SATFINITE.E4M3.F32.PACK_AB_MERGE_C R86, R87, R86, RZ ;  /* 0x000000565756723e */ /* 0x000fe200048070ff */
[----:B------:R-:W-:-:S03]  /*46a0*/  IMAD.MOV.U32 R87, RZ, RZ, R25 ;  /* 0x000000ffff577224 */ /* 0x000fc600078e0019 */
[----:B------:R-:W-:Y:S01]  /*46b0*/  F2FP.SATFINITE.E4M3.F32.PACK_AB_MERGE_C R181, R63, R62, R86 ;  /* 0x0000003e3fb5723e */ /* 0x000fe20004807056 */
[----:B------:R-:W-:Y:S01]  /*46c0*/  IMAD.MOV.U32 R63, RZ, RZ, R25 ;  /* 0x000000ffff3f7224 */ /* 0x000fe200078e0019 */
[----:B------:R-:W0:Y:S01]  /*46d0*/  MUFU.EX2 R67, R67 ;  /* 0x0000004300437308 */ /* 0x000e220000000800 */
[----:B--2---:R-:W-:-:S01]  /*46e0*/  FADD.FTZ R12, R66, R9 ;  /* 0x00000009420c7221 */ /* 0x004fc20000010000 */
[--C-:B------:R-:W-:Y:S02]  /*46f0*/  IMAD.MOV.U32 R62, RZ, RZ, R25.reuse ;  /* 0x000000ffff3e7224 */ /* 0x100fe400078e0019 */
[----:B------:R-:W-:-:S04]  /*4700*/  IMAD.MOV.U32 R86, RZ, RZ, R25 ;  /* 0x000000ffff567224 */ /* 0x000fc800078e0019 */
[----:B------:R-:W2:Y:S01]  /*4710*/  MUFU.EX2 R74, R74 ;  /* 0x0000004a004a7308 */ /* 0x000ea20000000800 */
[----:B-1----:R-:W-:-:S04]  /*4720*/  FADD.FTZ R24, R68, R15 ;  /* 0x0000000f44187221 */ /* 0x002fc80000010000 */
[----:B------:R-:W-:Y:S01]  /*4730*/  FADD.FTZ R9, R69, R24 ;  /* 0x0000001845097221 */ /* 0x000fe20000010000 */
[----:B------:R-:W-:Y:S01]  /*4740*/  F2FP.SATFINITE.E4M3.F32.PACK_AB_MERGE_C R69, R38, R69, RZ ;  /* 0x000000452645723e */ /* 0x000fe200048070ff */
[----:B------:R-:W-:Y:S01]  /*4750*/  IMAD.MOV.U32 R24, RZ, RZ, R25 ;  /* 0x000000ffff187224 */ /* 0x000fe200078e0019 */
[----:B------:R-:W1:Y:S01]  /*4760*/  MUFU.EX2 R75, R75 ;  /* 0x0000004b004b7308 */ /* 0x000e620000000800 */
[----:B0-----:R-:W-:-:S01]  /*4770*/  FADD.FTZ R7, R67, R12 ;  /* 0x0000000c43077221 */ /* 0x001fc20000010000 */
[----:B------:R-:W-:Y:S01]  /*4780*/  FADD.FTZ R9, R38, R9 ;  /* 0x0000000926097221 */ /* 0x000fe20000010000 */
[----:B------:R-:W-:Y:S01]  /*4790*/  F2FP.SATFINITE.E4M3.F32.PACK_AB_MERGE_C R182, R68, R65, R69 ;  /* 0x0000004144b6723e */ /* 0x000fe20004807045 */
[--C-:B------:R-:W-:Y:S02]  /*47a0*/  IMAD.MOV.U32 R38, RZ, RZ, R25.reuse ;  /* 0x000000ffff267224 */ /* 0x100fe400078e0019 */
[----:B------:R-:W-:Y:S02]  /*47b0*/  IMAD.MOV.U32 R65, RZ, RZ, R25 ;  /* 0x000000ffff417224 */ /* 0x000fe400078e0019 */
[----:B------:R-:W0:Y:S01]  /*47c0*/  MUFU.EX2 R43, R43 ;  /* 0x0000002b002b7308 */ /* 0x000e220000000800 */
[----:B--2---:R-:W-:-:S01]  /*47d0*/  FADD.FTZ R8, R74, R7 ;  /* 0x000000074a087221 */ /* 0x004fc20000010000 */
[----:B------:R-:W-:-:S02]  /*47e0*/  IMAD.MOV.U32 R69, RZ, RZ, R25 ;  /* 0x000000ffff457224 */ /* 0x000fc400078e0019 */
[----:B------:R-:W-:-:S04]  /*47f0*/  IMAD.MOV.U32 R68, RZ, RZ, R25 ;  /* 0x000000ffff447224 */ /* 0x000fc800078e0019 */
[----:B------:R-:W2:Y:S01]  /*4800*/  MUFU.EX2 R47, R47 ;  /* 0x0000002f002f7308 */ /* 0x000ea20000000800 */
[C---:B-1----:R-:W-:Y:S01]  /*4810*/  F2FP.SATFINITE.E4M3.F32.PACK_AB_MERGE_C R74, R75.reuse, R74, RZ ;  /* 0x0000004a4b4a723e */ /* 0x042fe200048070ff */
[----:B------:R-:W-:Y:S01]  /*4820*/  FADD.FTZ R75, R75, R8 ;  /* 0x000000084b4b7221 */ /* 0x000fe20000010000 */
[----:B------:R-:W-:-:S02]  /*4830*/  FADD.FTZ R8, R42, R9 ;  /* 0x000000092a087221 */ /* 0x000fc40000010000 */
[----:B------:R-:W-:Y:S01]  /*4840*/  F2FP.SATFINITE.E4M3.F32.PACK_AB_MERGE_C R183, R67, R66, R74 ;  /* 0x0000004243b7723e */ /* 0x000fe2000480704a */
[----:B------:R-:W-:-:S01]  /*4850*/  FADD.FTZ R12, R6, R75 ;  /* 0x0000004b060c7221 */ /* 0x000fc20000010000 */
[----:B------:R-:W-:Y:S01]  /*4860*/  IMAD.MOV.U32 R67, RZ, RZ, R25 ;  /* 0x000000ffff437224 */ /* 0x000fe200078e0019 */
[----:B------:R-:W1:Y:S01]  /*4870*/  MUFU.EX2 R45, R45 ;  /* 0x0000002d002d7308 */ /* 0x000e620000000800 */
[----:B0-----:R-:W-:-:S01]  /*4880*/  FADD.FTZ R8, R43, R8 ;  /* 0x000000082b087221 */ /* 0x001fc20000010000 */
[----:B------:R-:W-:-:S02]  /*4890*/  IMAD.MOV.U32 R66, RZ, RZ, R25 ;  /* 0x000000ffff427224 */ /* 0x000fc400078e0019 */
[--C-:B------:R-:W-:Y:S02]  /*48a0*/  IMAD.MOV.U32 R75, RZ, RZ, R25.reuse ;  /* 0x000000ffff4b7224 */ /* 0x100fe400078e0019 */
[----:B------:R-:W-:Y:S02]  /*48b0*/  IMAD.MOV.U32 R74, RZ, RZ, R25 ;  /* 0x000000ffff4a7224 */ /* 0x000fe400078e0019 */
[----:B------:R-:W0:Y:S01]  /*48c0*/  MUFU.EX2 R50, R50 ;  /* 0x0000003200327308 */ /* 0x000e220000000800 */
[----:B--2---:R-:W-:-:S07]  /*48d0*/  FADD.FTZ R7, R47, R12 ;  /* 0x0000000c2f077221 */ /* 0x004fce0000010000 */
[----:B------:R-:W2:Y:S01]  /*48e0*/  MUFU.EX2 R48, R48 ;  /* 0x0000003000307308 */ /* 0x000ea20000000800 */
[----:B-1----:R-:W-:-:S07]  /*48f0*/  FADD.FTZ R9, R45, R8 ;  /* 0x000000082d097221 */ /* 0x002fce0000010000 */
[----:B------:R-:W1:Y:S01]  /*4900*/  MUFU.EX2 R51, R51 ;  /* 0x0000003300337308 */ /* 0x000e620000000800 */
[----:B0-----:R-:W-:-:S07]  /*4910*/  FADD.FTZ R8, R50, R7 ;  /* 0x0000000732087221 */ /* 0x001fce0000010000 */
[----:B------:R-:W0:Y:S01]  /*4920*/  MUFU.EX2 R49, R49 ;  /* 0x0000003100317308 */ /* 0x000e220000000800 */
[C---:B--2---:R-:W-:Y:S01]  /*4930*/  F2FP.SATFINITE.E4M3.F32.PACK_AB_MERGE_C R45, R48.reuse, R45, RZ ;  /* 0x0000002d302d723e */ /* 0x044fe200048070ff */
[----:B------:R-:W-:-:S03]  /*4940*/  FADD.FTZ R48, R48, R9 ;  /* 0x0000000930307221 */ /* 0x000fc60000010000 */
[----:B------:R-:W-:Y:S01]  /*4950*/  F2FP.SATFINITE.E4M3.F32.PACK_AB_MERGE_C R184, R43, R42, R45 ;  /* 0x0000002a2bb8723e */ /* 0x000fe2000480702d */
[--C-:B------:R-:W-:Y:S02]  /*4960*/  IMAD.MOV.U32 R43, RZ, RZ, R25.reuse ;  /* 0x000000ffff2b7224 */ /* 0x100fe400078e0019 */
[----:B------:R-:W2:Y:S01]  /*4970*/  MUFU.EX2 R54, R54 ;  /* 0x0000003600367308 */ /* 0x000ea20000000800 */
[C---:B-1----:R-:W-:Y:S01]  /*4980*/  F2FP.SATFINITE.E4M3.F32.PACK_AB_MERGE_C R50, R51.reuse, R50, RZ ;  /* 0x000000323332723e */ /* 0x042fe200048070ff */
[----:B------:R-:W-:Y:S01]  /*4990*/  FADD.FTZ R51, R51, R8 ;  /* 0x0000000833337221 */ /* 0x000fe20000010000 */
[--C-:B------:R-:W-:Y:S02]  /*49a0*/  IMAD.MOV.U32 R42, RZ, RZ, R25.reuse ;  /* 0x000000ffff2a7224 */ /* 0x100fe400078e0019 */
[----:B------:R-:W-:Y:S01]  /*49b0*/  F2FP.SATFINITE.E4M3.F32.PACK_AB_MERGE_C R185, R47, R6, R50 ;  /* 0x000000062fb9723e */ /* 0x000fe20004807032 */
[----:B------:R-:W-:Y:S02]  /*49c0*/  IMAD.MOV.U32 R45, RZ, RZ, R25 ;  /* 0x000000ffff2d7224 */ /* 0x000fe400078e0019 */
[----:B------:R-:W1:Y:S01]  /*49d0*/  MUFU.EX2 R52, R52 ;  /* 0x0000003400347308 */ /* 0x000e620000000800 */
[----:B0-----:R-:W-:-:S01]  /*49e0*/  FADD.FTZ R7, R49, R48 ;  /* 0x0000003031077221 */ /* 0x001fc20000010000 */
[----:B------:R-:W-:-:S02]  /*49f0*/  IMAD.MOV.U32 R47, RZ, RZ, R25 ;  /* 0x000000ffff2f7224 */ /* 0x000fc400078e0019 */
[--C-:B------:R-:W-:Y:S02]  /*4a00*/  IMAD.MOV.U32 R48, RZ, RZ, R25.reuse ;  /* 0x000000ffff307224 */ /* 0x100fe400078e0019 */
[----:B------:R-:W-:Y:S02]  /*4a10*/  IMAD.MOV.U32 R50, RZ, RZ, R25 ;  /* 0x000000ffff327224 */ /* 0x000fe400078e0019 */
[----:B------:R-:W0:Y:S01]  /*4a20*/  MUFU.EX2 R55, R55 ;  /* 0x0000003700377308 */ /* 0x000e220000000800 */
[----:B--2---:R-:W-:-:S01]  /*4a30*/  FADD.FTZ R8, R54, R51 ;  /* 0x0000003336087221 */ /* 0x004fc20000010000 */
[----:B------:R-:W-:-:S06]  /*4a40*/  IMAD.MOV.U32 R51, RZ, RZ, R25 ;  /* 0x000000ffff337224 */ /* 0x000fcc00078e0019 */
[----:B------:R-:W2:Y:S01]  /*4a50*/  MUFU.EX2 R58, R58 ;  /* 0x0000003a003a7308 */ /* 0x000ea20000000800 */
[----:B-1----:R-:W-:-:S07]  /*4a60*/  FADD.FTZ R12, R52, R7 ;  /* 0x00000007340c7221 */ /* 0x002fce0000010000 */
[----:B------:R-:W1:Y:S01]  /*4a70*/  MUFU.EX2 R53, R53 ;  /* 0x0000003500357308 */ /* 0x000e620000000800 */
[----:B0-----:R-:W-:-:S07]  /*4a80*/  FADD.FTZ R7, R55, R8 ;  /* 0x0000000837077221 */ /* 0x001fce0000010000 */
[----:B------:R-:W0:Y:S01]  /*4a90*/  MUFU.EX2 R59, R59 ;  /* 0x0000003b003b7308 */ /* 0x000e220000000800 */
[----:B--2---:R-:W-:-:S07]  /*4aa0*/  FADD.FTZ R8, R58, R7 ;  /* 0x000000073a087221 */ /* 0x004fce0000010000 */
[----:B------:R-:W2:Y:S01]  /*4ab0*/  MUFU.EX2 R56, R56 ;  /* 0x0000003800387308 */ /* 0x000ea20000000800 */
[----:B-1----:R-:W-:-:S07]  /*4ac0*/  FADD.FTZ R9, R53, R12 ;  /* 0x0000000c35097221 */ /* 0x002fce0000010000 */
[----:B------:R-:W1:Y:S01]  /*4ad0*/  MUFU.EX2 R30, R30 ;  /* 0x0000001e001e7308 */ /* 0x000e620000000800 */
[C---:B0-----:R-:W-:Y:S01]  /*4ae0*/  F2FP.SATFINITE.E4M3.F32.PACK_AB_MERGE_C R58, R59.reuse, R58, RZ ;  /* 0x0000003a3b3a723e */ /* 0x041fe200048070ff */
[----:B------:R-:W-:-:S03]  /*4af0*/  FADD.FTZ R59, R59, R8 ;  /* 0x000000083b3b7221 */ /* 0x000fc60000010000 */
[----:B------:R-:W-:Y:S01]  /*4b00*/  F2FP.SATFINITE.E4M3.F32.PACK_AB_MERGE_C R187, R55, R54, R58 ;  /* 0x0000003637bb723e */ /* 0x000fe2000480703a */
[----:B------:R-:W-:Y:S02]  /*4b10*/  IMAD.MOV.U32 R55, RZ, RZ, R25 ;  /* 0x000000ffff377224 */ /* 0x000fe400078e0019 */
[----:B------:R-:W0:Y:S01]  /*4b20*/  MUFU.EX2 R28, R28 ;  /* 0x0000001c001c7308 */ /* 0x000e220000000800 */
[----:B--2---:R-:W-:-:S01]  /*4b30*/  FADD.FTZ R9, R56, R9 ;  /* 0x0000000938097221 */ /* 0x004fc20000010000 */
[----:B------:R-:W-:Y:S01]  /*4b40*/  F2FP.SATFINITE.E4M3.F32.PACK_AB_MERGE_C R53, R56, R53, RZ ;  /* 0x000000353835723e */ /* 0x000fe200048070ff */
[--C-:B------:R-:W-:Y:S02]  /*4b50*/  IMAD.MOV.U32 R54, RZ, RZ, R25.reuse ;  /* 0x000000ffff367224 */ /* 0x100fe400078e0019 */
[----:B------:R-:W-:Y:S01]  /*4b60*/  IMAD.MOV.U32 R56, RZ, RZ, R25 ;  /* 0x000000ffff387224 */ /* 0x000fe200078e0019 */
[----:B------:R-:W-:Y:S01]  /*4b70*/  F2FP.SATFINITE.E4M3.F32.PACK_AB_MERGE_C R186, R52, R49, R53 ;  /* 0x0000003134ba723e */ /* 0x000fe20004807035 */
[----:B------:R-:W-:Y:S01]  /*4b80*/  IMAD.MOV.U32 R49, RZ, RZ, R25 ;  /* 0x000000ffff317224 */ /* 0x000fe200078e0019 */
[----:B------:R-:W2:Y:S01]  /*4b90*/  MUFU.EX2 R31, R31 ;  /* 0x0000001f001f7308 */ /* 0x000ea20000000800 */
[----:B-1----:R-:W-:-:S01]  /*4ba0*/  FADD.FTZ R12, R30, R59 ;  /* 0x0000003b1e0c7221 */ /* 0x002fc20000010000 */
[----:B------:R-:W-:-:S02]  /*4bb0*/  IMAD.MOV.U32 R53, RZ, RZ, R25 ;  /* 0x000000ffff357224 */ /* 0x000fc400078e0019 */
[--C-:B------:R-:W-:Y:S02]  /*4bc0*/  IMAD.MOV.U32 R52, RZ, RZ, R25.reuse ;  /* 0x000000ffff347224 */ /* 0x100fe400078e0019 */
[----:B------:R-:W-:Y:S02]  /*4bd0*/  IMAD.MOV.U32 R59, RZ, RZ, R25 ;  /* 0x000000ffff3b7224 */ /* 0x000fe400078e0019 */
[----:B------:R-:W1:Y:S01]  /*4be0*/  MUFU.EX2 R29, R29 ;  /* 0x0000001d001d7308 */ /* 0x000e620000000800 */
[----:B0-----:R-:W-:-:S01]  /*4bf0*/  FADD.FTZ R8, R28, R9 ;  /* 0x000000091c087221 */ /* 0x001fc20000010000 */
[----:B------:R-:W-:-:S06]  /*4c00*/  IMAD.MOV.U32 R58, RZ, RZ, R25 ;  /* 0x000000ffff3a7224 */ /* 0x000fcc00078e0019 */
[----:B------:R-:W0:Y:S01]  /*4c10*/  MUFU.EX2 R34, R34 ;  /* 0x0000002200227308 */ /* 0x000e220000000800 */
[----:B--2---:R-:W-:-:S07]  /*4c20*/  FADD.FTZ R9, R31, R12 ;  /* 0x0000000c1f097221 */ /* 0x004fce0000010000 */
[----:B------:R-:W2:Y:S01]  /*4c30*/  MUFU.EX2 R32, R32 ;  /* 0x0000002000207308 */ /* 0x000ea20000000800 */
[----:B-1----:R-:W-:-:S07]  /*4c40*/  FADD.FTZ R7, R29, R8 ;  /* 0x000000081d077221 */ /* 0x002fce0000010000 */
[----:B------:R-:W1:Y:S01]  /*4c50*/  MUFU.EX2 R35, R35 ;  /* 0x0000002300237308 */ /* 0x000e620000000800 */
[----:B0-----:R-:W-:-:S07]  /*4c60*/  FADD.FTZ R6, R34, R9 ;  /* 0x0000000922067221 */ /* 0x001fce0000010000 */
[----:B------:R-:W0:Y:S01]  /*4c70*/  MUFU.EX2 R33, R33 ;  /* 0x0000002100217308 */ /* 0x000e220000000800 */
[----:B--2---:R-:W-:-:S07]  /*4c80*/  FADD.FTZ R8, R32, R7 ;  /* 0x0000000720087221 */ /* 0x004fce0000010000 */
[----:B------:R-:W2:Y:S01]  /*4c90*/  MUFU.EX2 R72, R72 ;  /* 0x0000004800487308 */ /* 0x000ea20000000800 */
[C---:B-1----:R-:W-:Y:S01]  /*4ca0*/  F2FP.SATFINITE.E4M3.F32.PACK_AB_MERGE_C R34, R35.reuse, R34, RZ ;  /* 0x000000222322723e */ /* 0x042fe200048070ff */
[----:B------:R-:W-:-:S03]  /*4cb0*/  FADD.FTZ R35, R35, R6 ;  /* 0x0000000623237221 */ /* 0x000fc60000010000 */
[----:B------:R-:W-:Y:S01]  /*4cc0*/  F2FP.SATFINITE.E4M3.F32.PACK_AB_MERGE_C R189, R31, R30, R34 ;  /* 0x0000001e1fbd723e */ /* 0x000fe20004807022 */
[--C-:B------:R-:W-:Y:S02]  /*4cd0*/  IMAD.MOV.U32 R31, RZ, RZ, R25.reuse ;  /* 0x000000ffff1f7224 */ /* 0x100fe400078e0019 */
[----:B------:R-:W1:Y:S01]  /*4ce0*/  MUFU.EX2 R36, R36 ;  /* 0x0000002400247308 */ /* 0x000e620000000800 */
[C---:B0-----:R-:W-:Y:S01]  /*4cf0*/  F2FP.SATFINITE.E4M3.F32.PACK_AB_MERGE_C R32, R33.reuse, R32, RZ ;  /* 0x000000202120723e */ /* 0x041fe200048070ff */
[----:B------:R-:W-:Y:S01]  /*4d00*/  FADD.FTZ R33, R33, R8 ;  /* 0x0000000821217221 */ /* 0x000fe20000010000 */
[--C-:B------:R-:W-:Y:S02]  /*4d10*/  IMAD.MOV.U32 R30, RZ, RZ, R25.reuse ;  /* 0x000000ffff1e7224 */ /* 0x100fe400078e0019 */
[----:B------:R-:W-:Y:S01]  /*4d20*/  F2FP.SATFINITE.E4M3.F32.PACK_AB_MERGE_C R188, R29, R28, R32 ;  /* 0x0000001c1dbc723e */ /* 0x000fe20004807020 */
[----:B------:R-:W-:Y:S02]  /*4d30*/  IMAD.MOV.U32 R29, RZ, RZ, R25 ;  /* 0x000000ffff1d7224 */ /* 0x000fe400078e0019 */
[----:B------:R-:W0:Y:S01]  /*4d40*/  MUFU.EX2 R39, R39 ;  /* 0x0000002700277308 */ /* 0x000e220000000800 */
[----:B--2---:R-:W-:-:S01]  /*4d50*/  FADD.FTZ R8, R72, R35 ;  /* 0x0000002348087221 */ /* 0x004fc20000010000 */
[----:B------:R-:W-:-:S02]  /*4d60*/  IMAD.MOV.U32 R28, RZ, RZ, R25 ;  /* 0x000000ffff1c7224 */ /* 0x000fc400078e0019 */
[--C-:B------:R-:W-:Y:S02]  /*4d70*/  IMAD.MOV.U32 R32, RZ, RZ, R25.reuse ;  /* 0x000000ffff207224 */ /* 0x100fe400078e0019 */
[----:B------:R-:W-:Y:S02]  /*4d80*/  IMAD.MOV.U32 R35, RZ, RZ, R25 ;  /* 0x000000ffff237224 */ /* 0x000fe400078e0019 */
[----:B------:R-:W2:Y:S01]  /*4d90*/  MUFU.EX2 R37, R37 ;  /* 0x0000002500257308 */ /* 0x000ea20000000800 */
[----:B-1----:R-:W-:-:S01]  /*4da0*/  FADD.FTZ R6, R36, R33 ;  /* 0x0000002124067221 */ /* 0x002fc20000010000 */
[--C-:B------:R-:W-:Y:S02]  /*4db0*/  IMAD.MOV.U32 R33, RZ, RZ, R25.reuse ;  /* 0x000000ffff217224 */ /* 0x100fe400078e0019 */
[----:B------:R-:W-:-:S04]  /*4dc0*/  IMAD.MOV.U32 R34, RZ, RZ, R25 ;  /* 0x000000ffff227224 */ /* 0x000fc800078e0019 */
[----:B------:R-:W-:Y:S01]  /*4dd0*/  MUFU.EX2 R44, R44 ;  /* 0x0000002c002c7308 */ /* 0x000fe20000000800 */
[----:B0-----:R-:W-:-:S07]  /*4de0*/  FADD.FTZ R9, R39, R8 ;  /* 0x0000000827097221 */ /* 0x001fce0000010000 */
[----:B------:R-:W0:Y:S01]  /*4df0*/  MUFU.EX2 R73, R73 ;  /* 0x0000004900497308 */ /* 0x000e220000000800 */
[----:B--2---:R-:W-:-:S07]  /*4e00*/  FADD.FTZ R7, R37, R6 ;  /* 0x0000000625077221 */ /* 0x004fce0000010000 */
[----:B------:R-:W1:Y:S08]  /*4e10*/  MUFU.EX2 R40, R40 ;  /* 0x0000002800287308 */ /* 0x000e700000000800 */
[----:B------:R-:W2:Y:S01]  /*4e20*/  MUFU.EX2 R13, R13 ;  /* 0x0000000d000d7308 */ /* 0x000ea20000000800 */
[----:B0-----:R-:W-:Y:S01]  /*4e30*/  F2FP.SATFINITE.E4M3.F32.PACK_AB_MERGE_C R11, R73, R44, RZ ;  /* 0x0000002c490b723e */ /* 0x001fe200048070ff */
[----:B------:R-:W-:-:S03]  /*4e40*/  FADD.FTZ R44, R44, R9 ;  /* 0x000000092c2c7221 */ /* 0x000fc60000010000 */
[----:B------:R-:W-:Y:S01]  /*4e50*/  F2FP.SATFINITE.E4M3.F32.PACK_AB_MERGE_C R191, R39, R72, R11 ;  /* 0x0000004827bf723e */ /* 0x000fe2000480700b */
[----:B------:R-:W-:-:S01]  /*4e60*/  FADD.FTZ R9, R73, R44 ;  /* 0x0000002c49097221 */ /* 0x000fc20000010000 */
[----:B------:R-:W-:Y:S02]  /*4e70*/  IMAD.MOV.U32 R39, RZ, RZ, R25 ;  /* 0x000000ffff277224 */ /* 0x000fe400078e0019 */
[----:B-1----:R-:W-:-:S01]  /*4e80*/  FADD.FTZ R8, R40, R7 ;  /* 0x0000000728087221 */ /* 0x002fc20000010000 */
[--C-:B------:R-:W-:Y:S02]  /*4e90*/  IMAD.MOV.U32 R44, RZ, RZ, R25.reuse ;  /* 0x000000ffff2c7224 */ /* 0x100fe400078e0019 */
[--C-:B------:R-:W-:Y:S02]  /*4ea0*/  IMAD.MOV.U32 R73, RZ, RZ, R25.reuse ;  /* 0x000000ffff497224 */ /* 0x100fe400078e0019 */
[--C-:B------:R-:W-:Y:S01]  /*4eb0*/  IMAD.MOV.U32 R72, RZ, RZ, R25.reuse ;  /* 0x000000ffff487224 */ /* 0x100fe200078e0019 */
[C---:B--2---:R-:W-:Y:S01]  /*4ec0*/  F2FP.SATFINITE.E4M3.F32.PACK_AB_MERGE_C R6, R13.reuse, R40, RZ ;  /* 0x000000280d06723e */ /* 0x044fe200048070ff */
[----:B------:R-:W-:Y:S01]  /*4ed0*/  FADD.FTZ R8, R13, R8 ;  /* 0x000000080d087221 */ /* 0x000fe20000010000 */
[----:B------:R-:W-:-:S02]  /*4ee0*/  IMAD.MOV.U32 R40, RZ, RZ, R25 ;  /* 0x000000ffff287224 */ /* 0x000fc400078e0019 */
[----:B------:R-:W-:Y:S01]  /*4ef0*/  F2FP.SATFINITE.E4M3.F32.PACK_AB_MERGE_C R190, R37, R36, R6 ;  /* 0x0000002425be723e */ /* 0x000fe20004807006 */
[--C-:B------:R-:W-:Y:S02]  /*4f00*/  IMAD.MOV.U32 R37, RZ, RZ, R25.reuse ;  /* 0x000000ffff257224 */ /* 0x100fe400078e0019 */
[----:B------:R-:W-:Y:S01]  /*4f10*/  IMAD.MOV.U32 R36, RZ, RZ, R25 ;  /* 0x000000ffff247224 */ /* 0x000fe200078e0019 */
[----:B------:R-:W-:Y:S06]  /*4f20*/  @!P1 BRA `(.L_x_145) ;  /* 0x0000002c00ec9947 */ /* 0x000fec0003800000 */
[----:B------:R-:W-:Y:S01]  /*4f30*/  IMAD.MOV.U32 R7, RZ, RZ, R10 ;  /* 0x000000ffff077224 */ /* 0x000fe200078e000a */
[----:B------:R-:W-:Y:S01]  /*4f40*/  CS2R R86, SRZ ;  /* 0x0000000000567805 */ /* 0x000fe2000001ff00 */
[----:B------:R-:W-:Y:S01]  /*4f50*/  IMAD.MOV.U32 R6, RZ, RZ, R5 ;  /* 0x000000ffff067224 */ /* 0x000fe200078e0005 */
        /* <DEDUP_REMOVED lines=31> */
[----:B------:R-:W-:Y:S01]  /*5150*/  UMOV UR55, UR46 ;  /* 0x0000002e00377c82 */ /* 0x000fe20008000000 */
[----:B------:R-:W-:-:S05]  /*5160*/  UMOV UR54, UR53 ;  /* 0x0000003500367c82 */ /* 0x000fca0008000000 */
.L_x_155:
[----:B------:R-:W-:Y:S01]  /*5170*/  ISETP.NE.AND P2, PT, RZ, UR44, PT ;  /* 0x0000002cff007c0c */ /* 0x000fe2000bf45270 */
[----:B------:R-:W-:-:S04]  /*5180*/  UISETP.NE.AND UP0, UPT, UR54, 0x1, UPT ;  /* 0x000000013600788c */ /* 0x000fc8000bf05270 */
[----:B------:R-:W-:-:S04]  /*5190*/  USEL UR46, URZ, 0x1, UP0 ;  /* 0x000000013f2e7887 */ /* 0x000fc80008000000 */
[----:B------:R-:W-:-:S04]  /*51a0*/  ULOP3.LUT UR46, UR55, UR46, URZ, 0x3c, !UPT ;  /* 0x0000002e372e7292 */ /* 0x000fc8000f8e3c3f */
[----:B------:R-:W-:Y:S08]  /*51b0*/  @P2 BRA `(.L_x_146) ;  /* 0x0000000000442947 */ /* 0x000ff00003800000 */
[----:B------:R-:W-:Y:S05]  /*51c0*/  @!P0 BRA `(.L_x_147) ;  /* 0x0000000000048947 */ /* 0x000fea0003800000 */
[----:B------:R-:W-:Y:S01]  /*51d0*/  BPT.TRAP 0x1 ;  /* 0x000000040000795c */ /* 0x000fe20000300000 */
.L_x_147:
[----:B------:R-:W0:Y:S01]  /*51e0*/  S2UR UR10, SR_CgaCtaId ;  /* 0x00000000000a79c3 */ /* 0x000e220000008800 */
[----:B------:R-:W-:Y:S01]  /*51f0*/  UIADD3 UR6, UR54, 0x1, URZ ;  /* 0x0000000136067890 */ /* 0x000fe2000fffe03f */
[----:B------:R-:W-:Y:S01]  /*5200*/  IMAD.U32 R3, RZ, RZ, UR46 ;  /* 0x0000002eff037e24 */ /* 0x000fe2000f8e00ff */
[----:B------:R-:W-:Y:S02]  /*5210*/  UMOV UR7, 0x400 ;  /* 0x0000040000077882 */ /* 0x000fe40000000000 */
[----:B------:R-:W-:Y:S02]  /*5220*/  UISETP.NE.AND UP0, UPT, UR6, 0x2, UPT ;  /* 0x000000020600788c */ /* 0x000fe4000bf05270 */
[----:B------:R-:W-:Y:S02]  /*5230*/  SHF.L.U32 R3, R3, 0x1f, RZ ;  /* 0x0000001f03037819 */ /* 0x000fe400000006ff */
[----:B------:R-:W-:Y:S02]  /*5240*/  USEL UR6, UR6, URZ, UP0 ;  /* 0x0000003f06067287 */ /* 0x000fe40008000000 */
[----:B0-----:R-:W-:-:S04]  /*5250*/  ULEA UR7, UR10, UR7, 0x18 ;  /* 0x000000070a077291 */ /* 0x001fc8000f8ec03f */
[----:B------:R-:W-:-:S09]  /*5260*/  ULEA UR6, UR6, UR7, 0x3 ;  /* 0x0000000706067291 */ /* 0x000fd2000f8e183f */
[----:B------:R0:W1:Y:S01]  /*5270*/  SYNCS.PHASECHK.TRANS64.TRYWAIT P1, [UR6+0x29830], R3 ;  /* 0x02983003ff0075a7 */ /* 0x0000620008020146 */
[----:B------:R-:W-:Y:S05]  /*5280*/  @!P0 BRA `(.L_x_148) ;  /* 0x0000000000048947 */ /* 0x000fea0003800000 */
[----:B------:R-:W-:Y:S01]  /*5290*/  BPT.TRAP 0x1 ;  /* 0x000000040000795c */ /* 0x000fe20000300000 */
.L_x_148:
[----:B-1----:R-:W-:Y:S05]  /*52a0*/  @P1 BRA `(.L_x_146) ;  /* 0x0000000000081947 */ /* 0x002fea0003800000 */
[----:B------:R-:W1:Y:S02]  /*52b0*/  SYNCS.PHASECHK.TRANS64.TRYWAIT P1, [UR6+0x29830], R3 ;  /* 0x02983003ff0075a7 */ /* 0x000e640008020146 */
[----:B-1----:R-:W-:Y:S05]  /*52c0*/  @!P1 BRA `(.L_x_149) ;  /* 0x000000cc00449947 */ /* 0x002fea0003800000 */
.L_x_146:
[----:B-1----:R-:W1:Y:S01]  /*52d0*/  S2R R4, SR_TID.X ;  /* 0x0000000000047919 */ /* 0x002e620000002100 */
[----:B------:R-:W-:Y:S01]  /*52e0*/  UIADD3 UR53, UR54, 0x1, URZ ;  /* 0x0000000136357890 */ /* 0x000fe2000fffe03f */
[----:B------:R-:W-:Y:S01]  /*52f0*/  UMOV UR27, 0x80000020 ;  /* 0x80000020001b7882 */ /* 0x000fe20000000000 */
[----:B------:R-:W-:Y:S02]  /*5300*/  UMOV UR28, UR24 ;  /* 0x00000018001c7c82 */ /* 0x000fe40008000000 */
[----:B------:R-:W-:Y:S01]  /*5310*/  UISETP.NE.AND UP0, UPT, UR53, 0x2, UPT ;  /* 0x000000023500788c */ /* 0x000fe2000bf05270 */
[----:B------:R-:W-:Y:S01]  /*5320*/  UMOV UR29, UR25 ;  /* 0x00000019001d7c82 */ /* 0x000fe20008000000 */
[----:B------:R-:W-:Y:S02]  /*5330*/  UMOV UR31, 0x80000020 ;  /* 0x80000020001f7882 */ /* 0x000fe40000000000 */
[----:B------:R-:W-:Y:S01]  /*5340*/  USEL UR53, UR53, URZ, UP0 ;  /* 0x0000003f35357287 */ /* 0x000fe20008000000 */
[----:B------:R-:W-:Y:S01]  /*5350*/  UMOV UR32, UR24 ;  /* 0x0000001800207c82 */ /* 0x000fe20008000000 */
[----:B------:R-:W-:-:S02]  /*5360*/  UMOV UR33, UR25 ;  /* 0x0000001900217c82 */ /* 0x000fc40008000000 */
[----:B------:R-:W-:Y:S01]  /*5370*/  UIMAD UR56, UR53, 0x780, UR49 ;  /* 0x00000780353878a4 */ /* 0x000fe2000f8e0231 */
[----:B------:R-:W-:Y:S01]  /*5380*/  UMOV UR35, 0x80000020 ;  /* 0x8000002000237882 */ /* 0x000fe20000000000 */
[----:B------:R-:W-:Y:S02]  /*5390*/  UMOV UR7, 0x80000020 ;  /* 0x8000002000077882 */ /* 0x000fe40000000000 */
[----:B------:R-:W-:Y:S02]  /*53a0*/  UIADD3 UR30, UR56, 0x80, URZ ;  /* 0x00000080381e7890 */ /* 0x000fe4000fffe03f */
[----:B------:R-:W-:Y:S02]  /*53b0*/  UIADD3 UR34, UR56, 0x100, URZ ;  /* 0x0000010038227890 */ /* 0x000fe4000fffe03f */
[----:B------:R-:W-:Y:S01]  /*53c0*/  UMOV UR26, UR56 ;  /* 0x00000038001a7c82 */ /* 0x000fe20008000000 */
[----:B------:R-:W-:Y:S02]  /*53d0*/  UIADD3 UR6, UR56, 0x200, URZ ;  /* 0x0000020038067890 */ /* 0x000fe4000fffe03f */
[----:B------:R-:W-:Y:S01]  /*53e0*/  UIADD3 UR10, UR56, 0x202, URZ ;  /* 0x00000202380a7890 */ /* 0x000fe2000fffe03f */
[----:B------:R-:W-:Y:S01]  /*53f0*/  UMOV UR11, 0x80000020 ;  /* 0x80000020000b7882 */ /* 0x000fe20000000000 */
[----:B------:R-:W-:Y:S01]  /*5400*/  UIADD3 UR14, UR56, 0x282, URZ ;  /* 0x00000282380e7890 */ /* 0x000fe2000fffe03f */
[----:B------:R-:W-:Y:S01]  /*5410*/  UMOV UR15, 0x80000020 ;  /* 0x80000020000f7882 */ /* 0x000fe20000000000 */
[----:B------:R-:W-:Y:S01]  /*5420*/  UIADD3 UR18, UR56, 0x500, URZ ;  /* 0x0000050038127890 */ /* 0x000fe2000fffe03f */
[----:B-1----:R-:W-:Y:S01]  /*5430*/  SHF.R.U32.HI R4, RZ, 0x7, R4 ;  /* 0x00000007ff047819 */ /* 0x002fe20000011604 */
[----:B------:R-:W-:Y:S01]  /*5440*/  UMOV UR19, 0x80000020 ;  /* 0x8000002000137882 */ /* 0x000fe20000000000 */
[----:B------:R-:W-:Y:S01]  /*5450*/  UIADD3 UR22, UR56, 0x502, URZ ;  /* 0x0000050238167890 */ /* 0x000fe2000fffe03f */
[----:B------:R-:W-:-:S02]  /*5460*/  UMOV UR23, 0x80000020 ;  /* 0x8000002000177882 */ /* 0x000fc40000000000 */
[----:B0-----:R-:W-:-:S05]  /*5470*/  VIADD R3, R4, 0x8 ;  /* 0x0000000804037836 */ /* 0x001fca0000000000 */
[----:B------:R0:W-:Y:S06]  /*5480*/  BAR.SYNC.DEFER_BLOCKING R3, 0x100 ;  /* 0x000400030000751d */ /* 0x0001ec0000010000 */
[----:B------:R-:W-:-:S06]  /*5490*/  WARPGROUP.ARRIVE ;  /* 0x00000000000079c5 */ /* 0x000fcc0000000000 */
[----:B------:R-:W-:Y:S01]  /*54a0*/  QGMMA.64x32x32.F32.E4M3.E4M3 R152, gdesc[UR24], RZ, !UPT, gsb0 ;  /* 0x00600000189879f3 */ /* 0x000fe2000c0008ff */
[----:B------:R-:W-:Y:S01]  /*54b0*/  UIADD3 UR26, UR56, 0x180, URZ ;  /* 0x00000180381a7890 */ /* 0x000fe2000fffe03f */
[----:B------:R-:W-:Y:S01]  /*54c0*/  UMOV UR27, 0x80000020 ;  /* 0x80000020001b7882 */ /* 0x000fe20000000000 */
[----:B------:R-:W-:Y:S02]  /*54d0*/  WARPGROUP.DEPBAR.LE gsb0, 0x0 ;  /* 0x00008000000079c5 */ /* 0x000fe40000010000 */
[----:B------:R-:W-:-:S06]  /*54e0*/  WARPGROUP.ARRIVE ;  /* 0x00000000000079c5 */ /* 0x000fcc0000000000 */
[----:B------:R-:W-:Y:S01]  /*54f0*/  QGMMA.64x32x32.F32.E4M3.E4M3 R136, gdesc[UR28], RZ, !UPT, gsb0 ;  /* 0x006000001c8879f3 */ /* 0x000fe2000c0008ff */
[----:B------:R-:W-:Y:S01]  /*5500*/  UIADD3 UR30, UR56, 0x82, URZ ;  /* 0x00000082381e7890 */ /* 0x000fe2000fffe03f */
[----:B------:R-:W-:Y:S01]  /*5510*/  UMOV UR28, UR4 ;  /* 0x00000004001c7c82 */ /* 0x000fe20008000000 */
[----:B------:R-:W-:Y:S01]  /*5520*/  UMOV UR29, UR5 ;  /* 0x00000005001d7c82 */ /* 0x000fe20008000000 */
        /* <DEDUP_REMOVED lines=11> */
[----:B------:R-:W-:Y:S01]  /*55e0*/  UMOV UR26, UR6 ;  /* 0x00000006001a7c82 */ /* 0x000fe20008000000 */
[----:B------:R-:W-:Y:S01]  /*55f0*/  UMOV UR27, 0x80000020 ;  /* 0x80000020001b7882 */ /* 0x000fe20000000000 */
[----:B------:R-:W-:Y:S01]  /*5600*/  UIADD3 UR6, UR56, 0x2, URZ ;  /* 0x0000000238067890 */ /* 0x000fe2000fffe03f */
        /* <DEDUP_REMOVED lines=120> */
[----:B------:R-:W-:Y:S01]  /*5d90*/  UIADD3 UR56, UR56, 0x702, URZ ;  /* 0x0000070238387890 */ /* 0x000fe2000fffe03f */
[----:B------:R-:W-:Y:S02]  /*5da0*/  WARPGROUP.DEPBAR.LE gsb0, 0x0 ;  /* 0x00008000000079c5 */ /* 0x000fe40000010000 */
[----:B------:R-:W-:-:S06]  /*5db0*/  WARPGROUP.ARRIVE ;  /* 0x00000000000079c5 */ /* 0x000fcc0000000000 */
[----:B------:R-:W-:Y:S03]  /*5dc0*/  QGMMA.64x32x32.F32.E4M3.E4M3 R136, gdesc[UR28], R136, gsb0 ;  /* 0x006000001c8879f3 */ /* 0x000fe60008000888 */
        /* <DEDUP_REMOVED lines=15> */
.L_x_151:
[----:B------:R-:W0:Y:S01]  /*5ec0*/  S2UR UR7, SR_CgaCtaId ;  /* 0x00000000000779c3 */ /* 0x000e220000008800 */
[----:B------:R-:W-:Y:S01]  /*5ed0*/  UMOV UR6, 0x400 ;  /* 0x0000040000067882 */ /* 0x000fe20000000000 */
[----:B------:R-:W-:-:S05]  /*5ee0*/  IMAD.U32 R3, RZ, RZ, UR55 ;  /* 0x00000037ff037e24 */ /* 0x000fca000f8e00ff */
[----:B------:R-:W-:Y:S01]  /*5ef0*/  SHF.L.U32 R3, R3, 0x1f, RZ ;  /* 0x0000001f03037819 */ /* 0x000fe200000006ff */
[----:B0-----:R-:W-:-:S04]  /*5f00*/  ULEA UR6, UR7, UR6, 0x18 ;  /* 0x0000000607067291 */ /* 0x001fc8000f8ec03f */
[----:B------:R-:W-:-:S09]  /*5f10*/  ULEA UR6, UR54, UR6, 0x3 ;  /* 0x0000000636067291 */ /* 0x000fd2000f8e183f */
[----:B------:R0:W1:Y:S01]  /*5f20*/  SYNCS.PHASECHK.TRANS64.TRYWAIT P1, [UR6+0x29850], R3 ;  /* 0x02985003ff0075a7 */ /* 0x0000620008020146 */
[----:B------:R-:W-:Y:S05]  /*5f30*/  @!P0 BRA `(.L_x_152) ;  /* 0x0000000000048947 */ /* 0x000fea0003800000 */
[----:B------:R-:W-:Y:S01]  /*5f40*/  BPT.TRAP 0x1 ;  /* 0x000000040000795c */ /* 0x000fe20000300000 */
.L_x_152:
[----:B-1----:R-:W-:Y:S05]  /*5f50*/  @P1 BRA `(.L_x_150) ;  /* 0x0000000000081947 */ /* 0x002fea0003800000 */
[----:B------:R-:W1:Y:S02]  /*5f60*/  SYNCS.PHASECHK.TRANS64.TRYWAIT P1, [UR6+0x29850], R3 ;  /* 0x02985003ff0075a7 */ /* 0x000e640008020146 */
[----:B-1----:R-:W-:Y:S05]  /*5f70*/  @!P1 BRA `(.L_x_153) ;  /* 0x000000c000309947 */ /* 0x002fea0003800000 */
.L_x_150:
[----:B-1----:R-:W-:Y:S01]  /*5f80*/  FMNMX.FTZ R4, R152, R6, !PT ;  /* 0x0000000698047209 */ /* 0x002fe20007810000 */
[----:B------:R-:W1:Y:S01]  /*5f90*/  S2UR UR6, SR_CgaCtaId ;  /* 0x00000000000679c3 */ /* 0x000e620000008800 */
[----:B------:R-:W-:Y:S01]  /*5fa0*/  WARPGROUP.ARRIVE ;  /* 0x00000000000079c5 */ /* 0x000fe20000000000 */
[----:B------:R-:W-:Y:S01]  /*5fb0*/  UMOV UR7, 0xc0000010 ;  /* 0xc000001000077882 */ /* 0x000fe20000000000 */
[----:B0-----:R-:W-:-:S04]  /*5fc0*/  FMNMX.FTZ R3, R153, R4, !PT ;  /* 0x0000000499037209 */ /* 0x001fc80007810000 */
[----:B------:R-:W0:Y:S01]  /*5fd0*/  S2R R224, SR_TID.X ;  /* 0x0000000000e07919 */ /* 0x000e220000002100 */
        /* <DEDUP_REMOVED lines=77> */
[----:B------:R-:W-:Y:S01]  /*64b0*/  ISETP.NE.AND P1, PT, R0, RZ, PT ;  /* 0x000000ff0000720c */ /* 0x000fe20003f25270 */
[----:B------:R-:W2:Y:S01]  /*64c0*/  SHFL.BFLY PT, R3, R10, 0x2, 0x1f ;  /* 0x0c401f000a037f89 */ /* 0x000ea200000e0000 */
[----:B------:R-:W-:Y:S01]  /*64d0*/  FMNMX.FTZ R11, R103, R4, !PT ;  /* 0x00000004670b7209 */ /* 0x000fe20007810000 */
[----:B-1----:R-:W-:Y:S01]  /*64e0*/  IMAD.U32 R4, RZ, RZ, UR6 ;  /* 0x00000006ff047e24 */ /* 0x002fe2000f8e00ff */
[----:B0-----:R-:W-:-:S03]  /*64f0*/  SHF.R.U32.HI R224, RZ, 0x7, R224 ;  /* 0x00000007ffe07819 */ /* 0x001fc600000116e0 */
[----:B------:R-:W0:Y:S01]  /*6500*/  SHFL.BFLY PT, R14, R11, 0x2, 0x1f ;  /* 0x0c401f000b0e7f89 */ /* 0x000e2200000e0000 */
[----:B--2---:R-:W-:Y:S02]  /*6510*/  FMNMX.FTZ R12, R10, R3, !PT ;  /* 0x000000030a0c7209 */ /* 0x004fe40007810000 */
[----:B------:R-:W-:-:S03]  /*6520*/  MOV R3, 0x400 ;  /* 0x0000040000037802 */ /* 0x000fc60000000f00 */
[----:B------:R-:W1:Y:S01]  /*6530*/  SHFL.BFLY PT, R5, R12, 0x1, 0x1f ;  /* 0x0c201f000c057f89 */ /* 0x000e6200000e0000 */
[----:B------:R-:W-:Y:S02]  /*6540*/  LEA R3, R4, R3, 0x18 ;  /* 0x0000000304037211 */ /* 0x000fe400078ec0ff */
[----:B0-----:R-:W-:Y:S02]  /*6550*/  FMNMX.FTZ R14, R11, R14, !PT ;  /* 0x0000000e0b0e7209 */ /* 0x001fe40007810000 */
[----:B------:R-:W-:-:S03]  /*6560*/  R2UR UR6, R3 ;  /* 0x00000000030672ca */ /* 0x000fc600000e0000 */
[----:B------:R-:W0:Y:S10]  /*6570*/  SHFL.BFLY PT, R13, R14, 0x1, 0x1f ;  /* 0x0c201f000e0d7f89 */ /* 0x000e3400000e0000 */
[----:B------:R-:W-:-:S04]  /*6580*/  UIADD3 UR6, UR6, 0x400, URZ ;  /* 0x0000040006067890 */ /* 0x000fc8000fffe03f */
[----:B------:R-:W-:Y:S01]  /*6590*/  USHF.R.U32.HI UR6, URZ, 0x4, UR6 ;  /* 0x000000043f067899 */ /* 0x000fe20008011606 */
[----:B-1----:R-:W-:Y:S01]  /*65a0*/  FMNMX.FTZ R5, R12, R5, !PT ;  /* 0x000000050c057209 */ /* 0x002fe20007810000 */
[----:B------:R-:W-:Y:S02]  /*65b0*/  IMAD.U32 R12, RZ, RZ, UR41 ;  /* 0x00000029ff0c7e24 */ /* 0x000fe4000f8e00ff */
[----:B------:R-:W-:Y:S02]  /*65c0*/  ULOP3.LUT UR6, UR6, 0x3fff, URZ, 0xc0, !UPT ;  /* 0x00003fff06067892 */ /* 0x000fe4000f8ec03f */
[----:B------:R-:W-:-:S02]  /*65d0*/  FADD.FTZ R6, -R5, R6 ;  /* 0x0000000605067221 */ /* 0x000fc40000010100 */
[----:B------:R-:W-:Y:S01]  /*65e0*/  ULOP3.LUT UR6, UR6, 0x10000, URZ, 0xfc, !UPT ;  /* 0x0001000006067892 */ /* 0x000fe2000f8efc3f */
[----:B------:R-:W-:-:S01]  /*65f0*/  FFMA.FTZ R11, R5, R12, -8 ;  /* 0xc1000000050b7423 */ /* 0x000fc2000001000c */
[----:B0-----:R-:W-:Y:S01]  /*6600*/  FMNMX.FTZ R10, R14, R13, !PT ;  /* 0x0000000d0e0a7209 */ /* 0x001fe20007810000 */
[----:B------:R-:W-:Y:S01]  /*6610*/  FMUL.FTZ R13, R6, UR41 ;  /* 0x00000029060d7c20 */ /* 0x000fe20008410000 */
[----:B------:R-:W-:Y:S01]  /*6620*/  UIMAD UR10, UR54, 0x500, UR6 ;  /* 0x00000500360a78a4 */ /* 0x000fe2000f8e0206 */
[----:B------:R-:W-:-:S01]  /*6630*/  FFMA.FTZ R153, R153, UR41, -R11 ;  /* 0x0000002999997c23 */ /* 0x000fc2000801080b */
[----:B------:R-:W-:Y:S01]  /*6640*/  FFMA.FTZ R15, R157, UR41, -R11 ;  /* 0x000000299d0f7c23 */ /* 0x000fe2000801080b */
[----:B------:R-:W-:-:S01]  /*6650*/  FADD.FTZ R6, -R10, R7 ;  /* 0x000000070a067221 */ /* 0x000fc20000010100 */
[----:B------:R-:W-:Y:S01]  /*6660*/  IMAD.U32 R157, RZ, RZ, UR41 ;  /* 0x00000029ff9d7e24 */ /* 0x000fe2000f8e00ff */
[----:B------:R-:W-:Y:S01]  /*6670*/  MUFU.EX2 R7, R13 ;  /* 0x0000000d00077308 */ /* 0x000fe20000000800 */
[----:B------:R-:W-:-:S01]  /*6680*/  FFMA.FTZ R12, R152, UR41, -R11 ;  /* 0x00000029980c7c23 */ /* 0x000fc2000801080b */
[----:B------:R-:W-:Y:S01]  /*6690*/  UMOV UR6, UR10 ;  /* 0x0000000a00067c82 */ /* 0x000fe20008000000 */
[----:B------:R-:W-:-:S01]  /*66a0*/  FFMA.FTZ R14, R156, UR41, -R11 ;  /* 0x000000299c0e7c23 */ /* 0x000fc2000801080b */
[----:B------:R-:W-:Y:S01]  /*66b0*/  QGMMA.64x128x32.F32.E4M3.E4M3 R24, R172, gdesc[UR4], R24, gsb0 ;  /* 0x01e00004ac187df3 */ /* 0x000fe20008000818 */
[----:B------:R-:W-:Y:S01]  /*66c0*/  UIADD3 UR6, UR10, 0x100, URZ ;  /* 0x000001000a067890 */ /* 0x000fe2000fffe03f */
[--C-:B------:R-:W-:Y:S01]  /*66d0*/  FFMA.FTZ R20, R160, UR41, -R11.reuse ;  /* 0x00000029a0147c23 */ /* 0x100fe2000801080b */
[----:B------:R-:W-:Y:S01]  /*66e0*/  UMOV UR7, 0xc0000010 ;  /* 0xc000001000077882 */ /* 0x000fe20000000000 */
[----:B------:R0:W-:Y:S01]  /*66f0*/  MUFU.EX2 R13, R153 ;  /* 0x00000099000d7308 */ /* 0x0001e20000000800 */
[----:B------:R-:W-:-:S01]  /*6700*/  FFMA.FTZ R21, R161, UR41, -R11 ;  /* 0x00000029a1157c23 */ /* 0x000fc2000801080b */
[--C-:B------:R-:W-:Y:S01]  /*6710*/  FFMA.FTZ R152, R164, UR41, -R11.reuse ;  /* 0x00000029a4987c23 */ /* 0x100fe2000801080b */
[----:B------:R-:W-:-:S01]  /*6720*/  FFMA.FTZ R136, R136, UR41, -R11 ;  /* 0x0000002988887c23 */ /* 0x000fc2000801080b */
[--C-:B------:R-:W-:Y:S01]  /*6730*/  FFMA.FTZ R137, R137, UR41, -R11.reuse ;  /* 0x0000002989897c23 */ /* 0x100fe2000801080b */
[----:B------:R-:W-:-:S01]  /*6740*/  FFMA.FTZ R140, R140, UR41, -R11 ;  /* 0x000000298c8c7c23 */ /* 0x000fc2000801080b */
[--C-:B------:R-:W-:Y:S01]  /*6750*/  FFMA.FTZ R141, R141, UR41, -R11.reuse ;  /* 0x000000298d8d7c23 */ /* 0x100fe2000801080b */
[----:B------:R-:W-:-:S01]  /*6760*/  FFMA.FTZ R144, R144, UR41, -R11 ;  /* 0x0000002990907c23 */ /* 0x000fc2000801080b */
[--C-:B------:R-:W-:Y:S01]  /*6770*/  FFMA.FTZ R145, R145, UR41, -R11.reuse ;  /* 0x0000002991917c23 */ /* 0x100fe2000801080b */
[----:B0-----:R-:W-:-:S01]  /*6780*/  FFMA.FTZ R153, R165, UR41, -R11 ;  /* 0x00000029a5997c23 */ /* 0x001fc2000801080b */
[--C-:B------:R-:W-:Y:S01]  /*6790*/  FFMA.FTZ R148, R148, UR41, -R11.reuse ;  /* 0x0000002994947c23 */ /* 0x100fe2000801080b */
        /* <DEDUP_REMOVED lines=25> */
[----:B------:R-:W-:Y:S01]  /*6930*/  FFMA.FTZ R101, R10, R157, -8 ;  /* 0xc10000000a657423 */ /* 0x000fe2000001009d */
[----:B------:R-:W-:Y:S01]  /*6940*/  FMUL.FTZ R6, R6, UR41 ;  /* 0x0000002906067c20 */ /* 0x000fe20008410000 */
[----:B------:R-:W0:Y:S02]  /*6950*/  MUFU.EX2 R12, R12 ;  /* 0x0000000c000c7308 */ /* 0x000e240000000800 */
[----:B------:R-:W-:-:S01]  /*6960*/  FFMA.FTZ R157, R154, UR41, -R101 ;  /* 0x000000299a9d7c23 */ /* 0x000fc20008010865 */
[--C-:B------:R-:W-:Y:S01]  /*6970*/  FFMA.FTZ R154, R155, UR41, -R101.reuse ;  /* 0x000000299b9a7c23 */ /* 0x100fe20008010865 */
[----:B------:R-:W-:-:S01]  /*6980*/  FFMA.FTZ R155, R158, UR41, -R101 ;  /* 0x000000299e9b7c23 */ /* 0x000fc20008010865 */
[--C-:B------:R-:W-:Y:S01]  /*6990*/  FFMA.FTZ R156, R159, UR41, -R101.reuse ;  /* 0x000000299f9c7c23 */ /* 0x100fe20008010865 */
[----:B------:R-:W-:-:S01]  /*69a0*/  FFMA.FTZ R158, R162, UR41, -R101 ;  /* 0x00000029a29e7c23 */ /* 0x000fc20008010865 */
[--C-:B------:R-:W-:Y:S01]  /*69b0*/  FFMA.FTZ R159, R163, UR41, -R101.reuse ;  /* 0x00000029a39f7c23 */ /* 0x100fe20008010865 */
        /* <DEDUP_REMOVED lines=8> */
[----:B------:R-:W1:Y:S01]  /*6a40*/  MUFU.EX2 R157, R157 ;  /* 0x0000009d009d7308 */ /* 0x000e620000000800 */
[----:B0-----:R-:W-:-:S01]  /*6a50*/  FFMA.FTZ R8, R7, R8, R12 ;  /* 0x0000000807087223 */ /* 0x001fc2000001000c */
[--C-:B------:R-:W-:Y:S01]  /*6a60*/  FFMA.FTZ R147, R147, UR41, -R101.reuse ;  /* 0x0000002993937c23 */ /* 0x100fe20008010865 */
[----:B------:R-:W-:-:S01]  /*6a70*/  FFMA.FTZ R150, R150, UR41, -R101 ;  /* 0x0000002996967c23 */ /* 0x000fc20008010865 */
[----:B------:R-:W-:Y:S01]  /*6a80*/  FFMA.FTZ R151, R151, UR41, -R101 ;  /* 0x0000002997977c23 */ /* 0x000fe20008010865 */
[----:B------:R-:W-:-:S01]  /*6a90*/  FADD.FTZ R163, R13, R8 ;  /* 0x000000080da37221 */ /* 0x000fc20000010000 */
[--C-:B------:R-:W-:Y:S01]  /*6aa0*/  FFMA.FTZ R122, R122, UR41, -R101.reuse ;  /* 0x000000297a7a7c23 */ /* 0x100fe20008010865 */
[----:B------:R-:W-:-:S01]  /*6ab0*/  FFMA.FTZ R123, R123, UR41, -R101 ;  /* 0x000000297b7b7c23 */ /* 0x000fc20008010865 */
[----:B------:R-:W0:Y:S01]  /*6ac0*/  MUFU.EX2 R154, R154 ;  /* 0x0000009a009a7308 */ /* 0x000e220000000800 */
[----:B------:R-:W-:-:S01]  /*6ad0*/  FFMA.FTZ R126, R126, UR41, -R101 ;  /* 0x000000297e7e7c23 */ /* 0x000fc20008010865 */
[--C-:B------:R-:W-:Y:S01]  /*6ae0*/  FFMA.FTZ R127, R127, UR41, -R101.reuse ;  /* 0x000000297f7f7c23 */ /* 0x100fe20008010865 */
[----:B------:R-:W-:-:S01]  /*6af0*/  FFMA.FTZ R130, R130, UR41, -R101 ;  /* 0x0000002982827c23 */ /* 0x000fc20008010865 */
[--C-:B------:R-:W-:Y:S01]  /*6b00*/  FFMA.FTZ R131, R131, UR41, -R101.reuse ;  /* 0x0000002983837c23 */ /* 0x100fe20008010865 */
[----:B------:R-:W-:-:S01]  /*6b10*/  FFMA.FTZ R134, R134, UR41, -R101 ;  /* 0x0000002986867c23 */ /* 0x000fc20008010865 */
[--C-:B------:R-:W-:Y:S01]  /*6b20*/  FFMA.FTZ R135, R135, UR41, -R101.reuse ;  /* 0x0000002987877c23 */ /* 0x100fe20008010865 */
[----:B------:R-:W-:-:S01]  /*6b30*/  FFMA.FTZ R106, R106, UR41, -R101 ;  /* 0x000000296a6a7c23 */ /* 0x000fc20008010865 */
[----:B------:R-:W2:Y:S01]  /*6b40*/  MUFU.EX2 R14, R14 ;  /* 0x0000000e000e7308 */ /* 0x000ea20000000800 */
[----:B-1----:R-:W-:-:S01]  /*6b50*/  FFMA.FTZ R9, R6, R9, R157 ;  /* 0x0000000906097223 */ /* 0x002fc2000001009d */
[--C-:B------:R-:W-:Y:S01]  /*6b60*/  FFMA.FTZ R107, R107, UR41, -R101.reuse ;  /* 0x000000296b6b7c23 */ /* 0x100fe20008010865 */
[----:B------:R-:W-:-:S01]  /*6b70*/  FFMA.FTZ R110, R110, UR41, -R101 ;  /* 0x000000296e6e7c23 */ /* 0x000fc20008010865 */
[--C-:B------:R-:W-:Y:S01]  /*6b80*/  FFMA.FTZ R111, R111, UR41, -R101.reuse ;  /* 0x000000296f6f7c23 */ /* 0x100fe20008010865 */
[----:B------:R-:W-:-:S01]  /*6b90*/  FFMA.FTZ R114, R114, UR41, -R101 ;  /* 0x0000002972727c23 */ /* 0x000fc20008010865 */
[--C-:B------:R-:W-:Y:S01]  /*6ba0*/  FFMA.FTZ R115, R115, UR41, -R101.reuse ;  /* 0x0000002973737c23 */ /* 0x100fe20008010865 */
[----:B------:R-:W-:-:S01]  /*6bb0*/  FFMA.FTZ R118, R118, UR41, -R101 ;  /* 0x0000002976767c23 */ /* 0x000fc20008010865 */
[----:B------:R-:W1:Y:S01]  /*6bc0*/  MUFU.EX2 R155, R155 ;  /* 0x0000009b009b7308 */ /* 0x000e620000000800 */
        /* <DEDUP_REMOVED lines=8> */
[----:B--2---:R-:W-:-:S01]  /*6c50*/  FADD.FTZ R162, R14, R163 ;  /* 0x000000a30ea27221 */ /* 0x004fc20000010000 */
[----:B------:R-:W-:Y:S01]  /*6c60*/  FFMA.FTZ R99, R99, UR41, -R101 ;  /* 0x0000002963637c23 */ /* 0x000fe20008010865 */
[----:B------:R-:W-:-:S02]  /*6c70*/  IMAD.U32 R166, RZ, RZ, UR53 ;  /* 0x00000035ffa67e24 */ /* 0x000fc4000f8e00ff */
[--C-:B------:R-:W-:Y:S01]  /*6c80*/  FFMA.FTZ R102, R102, UR41, -R101.reuse ;  /* 0x0000002966667c23 */ /* 0x100fe20008010865 */
[----:B------:R-:W-:-:S01]  /*6c90*/  FFMA.FTZ R101, R103, UR41, -R101 ;  /* 0x0000002967657c23 */ /* 0x000fc20008010865 */
[----:B------:R-:W-:Y:S01]  /*6ca0*/  @!P1 IMAD R165, R166, 0x8, R3 ;  /* 0x00000008a6a59824 */ /* 0x000fe200078e0203 */
        /* <DEDUP_REMOVED lines=12> */
[----:B------:R-:W-:Y:S02]  /*6d70*/  WARPGROUP.DEPBAR.LE gsb0, 0x0 ;  /* 0x00008000000079c5 */ /* 0x000fe40000010000 */
[----:B------:R-:W-:-:S04]  /*6d80*/  WARPGROUP.ARRIVE ;  /* 0x00000000000079c5 */ /* 0x000fc80000000000 */
[----:B------:R-:W2:Y:S01]  /*6d90*/  MUFU.EX2 R160, R160 ;  /* 0x000000a000a07308 */ /* 0x000ea20000000800 */
[----:B-1----:R-:W-:-:S01]  /*6da0*/  FADD.FTZ R163, R159, R162 ;  /* 0x000000a29fa37221 */ /* 0x002fc20000010000 */
[----:B------:R-:W-:Y:S01]  /*6db0*/  QGMMA.64x128x32.F32.E4M3.E4M3 R24, R176, gdesc[UR4], R24, gsb0 ;  /* 0x01e00004b0187df3 */ /* 0x000fe20008000818 */
[----:B------:R-:W-:Y:S01]  /*6dc0*/  UIADD3 UR6, UR10, 0x200, URZ ;  /* 0x000002000a067890 */ /* 0x000fe2000fffe03f */
[----:B------:R-:W-:-:S04]  /*6dd0*/  UMOV UR7, 0xc0000010 ;  /* 0xc000001000077882 */ /* 0x000fc80000000000 */
        /* <DEDUP_REMOVED lines=35> */
[----:B-1----:R-:W-:-:S01]  /*7010*/  FADD.FTZ R162, R150, R163 ;  /* 0x000000a396a27221 */ /* 0x002fc20000010000 */
[----:B------:R-:W-:Y:S02]  /*7020*/  WARPGROUP.DEPBAR.LE gsb0, 0x0 ;  /* 0x00008000000079c5 */ /* 0x000fe40000010000 */
[----:B------:R-:W-:-:S04]  /*7030*/  WARPGROUP.ARRIVE ;  /* 0x00000000000079c5 */ /* 0x000fc80000000000 */
[----:B------:R-:W1:Y:S01]  /*7040*/  MUFU.EX2 R120, R120 ;  /* 0x0000007800787308 */ /* 0x000e620000000800 */
[----:B0-----:R-:W-:-:S01]  /*7050*/  FADD.FTZ R9, R149, R8 ;  /* 0x0000000895097221 */ /* 0x001fc20000010000 */
[----:B------:R-:W-:Y:S01]  /*7060*/  QGMMA.64x128x32.F32.E4M3.E4M3 R24, R180, gdesc[UR4], R24, gsb0 ;  /* 0x01e00004b4187df3 */ /* 0x000fe20008000818 */
[----:B------:R-:W-:Y:S01]  /*7070*/  UIADD3 UR6, UR10, 0x300, URZ ;  /* 0x000003000a067890 */ /* 0x000fe2000fffe03f */
[----:B------:R-:W-:-:S04]  /*7080*/  UMOV UR7, 0xc0000010 ;  /* 0xc000001000077882 */ /* 0x000fc80000000000 */
        /* <DEDUP_REMOVED lines=40> */
[----:B--2---:R-:W-:Y:S01]  /*7310*/  FADD.FTZ R162, R106, R163 ;  /* 0x000000a36aa27221 */ /* 0x004fe20000010000 */
[----:B------:R-:W-:-:S03]  /*7320*/  UMOV UR7, 0xc0000010 ;  /* 0xc000001000077882 */ /* 0x000fc60000000000 */
[----:B------:R-:W0:Y:S08]  /*7330*/  MUFU.EX2 R107, R107 ;  /* 0x0000006b006b7308 */ /* 0x000e300000000800 */
        /* <DEDUP_REMOVED lines=9> */
[----:B0-----:R-:W-:-:S01]  /*73d0*/  FADD.FTZ R9, R109, R8 ;  /* 0x000000086d097221 */ /* 0x001fc20000010000 */
[----:B------:R-:W-:-:S06]  /*73e0*/  IADD3 R8, -R224, 0xb, RZ ;  /* 0x0000000be0087810 */ /* 0x000fcc0007ffe1ff */
        /* <DEDUP_REMOVED lines=24> */
[----:B------:R-:W-:Y:S02]  /*7570*/  WARPGROUP.DEPBAR.LE gsb0, 0x0 ;  /* 0x00008000000079c5 */ /* 0x000fe40000010000 */
[----:B------:R-:W-:-:S04]  /*7580*/  WARPGROUP.ARRIVE ;  /* 0x00000000000079c5 */ /* 0x000fc80000000000 */
[----:B------:R-:W0:Y:S01]  /*7590*/  MUFU.EX2 R94, R94 ;  /* 0x0000005e005e7308 */ /* 0x000e220000000800 */
[----:B--2---:R-:W-:-:S01]  /*75a0*/  FADD.FTZ R163, R91, R164 ;  /* 0x000000a45ba37221 */ /* 0x004fc20000010000 */
[----:B------:R-:W-:Y:S06]  /*75b0*/  QGMMA.64x128x32.F32.E4M3.E4M3 R24, R188, gdesc[UR4], R24, gsb0 ;  /* 0x01e00004bc187df3 */ /* 0x000fec0008000818 */
[----:B------:R-:W2:Y:S01]  /*75c0*/  MUFU.EX2 R93, R93 ;  /* 0x0000005d005d7308 */ /* 0x000ea20000000800 */
[----:B-1----:R-:W-:-:S07]  /*75d0*/  FADD.FTZ R162, R92, R9 ;  /* 0x000000095ca27221 */ /* 0x002fce0000010000 */
[----:B------:R-:W1:Y:S01]  /*75e0*/  MUFU.EX2 R95, R95 ;  /* 0x0000005f005f7308 */ /* 0x000e620000000800 */
[----:B0-----:R-:W-:-:S07]  /*75f0*/  FADD.FTZ R164, R94, R163 ;  /* 0x000000a35ea47221 */ /* 0x001fce0000010000 */
[----:B------:R-:W-:Y:S01]  /*7600*/  MUFU.EX2 R96, R96 ;  /* 0x0000006000607308 */ /* 0x000fe20000000800 */
[----:B--2---:R-:W-:-:S07]  /*7610*/  FADD.FTZ R9, R93, R162 ;  /* 0x000000a25d097221 */ /* 0x004fce0000010000 */
[----:B------:R-:W0:Y:S01]  /*7620*/  MUFU.EX2 R98, R98 ;  /* 0x0000006200627308 */ /* 0x000e220000000800 */
[----:B-1----:R-:W-:-:S07]  /*7630*/  FADD.FTZ R103, R95, R164 ;  /* 0x000000a45f677221 */ /* 0x002fce0000010000 */
[----:B------:R-:W-:Y:S08]  /*7640*/  MUFU.EX2 R97, R97 ;  /* 0x0000006100617308 */ /* 0x000ff00000000800 */
[----:B------:R-:W1:Y:S08]  /*7650*/  MUFU.EX2 R99, R99 ;  /* 0x0000006300637308 */ /* 0x000e700000000800 */
[----:B------:R-:W-:Y:S08]  /*7660*/  MUFU.EX2 R100, R100 ;  /* 0x0000006400647308 */ /* 0x000ff00000000800 */
[----:B------:R-:W-:Y:S08]  /*7670*/  MUFU.EX2 R11, R11 ;  /* 0x0000000b000b7308 */ /* 0x000ff00000000800 */
[----:B------:R-:W-:Y:S01]  /*7680*/  MUFU.EX2 R101, R101 ;  /* 0x0000006500657308 */ /* 0x000fe20000000800 */
[----:B------:R-:W-:-:S02]  /*7690*/  WARPGROUP.DEPBAR.LE gsb0, 0x0 ;  /* 0x00008000000079c5 */ /* 0x000fc40000010000 */
[----:B------:R2:W-:Y:S06]  /*76a0*/  BAR.ARV R8, 0x100 ;  /* 0x000400080000751d */ /* 0x0005ec0000002000 */
[----:B--2---:R-:W-:Y:S02]  /*76b0*/  @!P1 VIADD R8, R165, 0x29840 ;  /* 0x00029840a5089836 */ /* 0x004fe40000000000 */
[----:B------:R0:W2:Y:S03]  /*76c0*/  MUFU.EX2 R165, R102 ;  /* 0x0000006600a57308 */ /* 0x0000a60000000800 */
[----:B------:R-:W-:-:S04]  /*76d0*/  @!P1 PRMT R8, RZ, 0x654, R8 ;  /* 0x00000654ff089816 */ /* 0x000fc80000000008 */
[----:B------:R3:W-:Y:S01]  /*76e0*/  @!P1 SYNCS.ARRIVE.TRANS64.RED.A1T0 RZ, [R8+URZ], RZ ;  /* 0x000000ff08ff99a7 */ /* 0x0007e2000810043f */
[----:B0-----:R-:W-:-:S04]  /*76f0*/  FADD.FTZ R102, R98, R103 ;  /* 0x0000006762667221 */ /* 0x001fc80000010000 */
[----:B-1----:R-:W-:Y:S01]  /*7700*/  FADD.FTZ R102, R99, R102 ;  /* 0x0000006663667221 */ /* 0x002fe20000010000 */
[----:B---3--:R-:W-:-:S03]  /*7710*/  FADD.FTZ R8, R96, R9 ;  /* 0x0000000960087221 */ /* 0x008fc60000010000 */
[----:B--2---:R-:W-:Y:S01]  /*7720*/  FADD.FTZ R102, R165, R102 ;  /* 0x00000066a5667221 */ /* 0x004fe20000010000 */
[----:B------:R-:W-:-:S04]  /*7730*/  FADD.FTZ R9, R97, R8 ;  /* 0x0000000861097221 */ /* 0x000fc80000010000 */
[----:B------:R-:W-:Y:S01]  /*7740*/  FADD.FTZ R8, R100, R9 ;  /* 0x0000000964087221 */ /* 0x000fe20000010000 */
[----:B------:R-:W-:-:S03]  /*7750*/  FADD.FTZ R9, R101, R102 ;  /* 0x0000006665097221 */ /* 0x000fc60000010000 */
[----:B------:R-:W-:Y:S01]  /*7760*/  FADD.FTZ R8, R11, R8 ;  /* 0x000000080b087221 */ /* 0x000fe20000010000 */
[----:B------:R-:W-:Y:S06]  /*7770*/  @!P0 BRA `(.L_x_154) ;  /* 0x0000000000048947 */ /* 0x000fec0003800000 */
[----:B------:R-:W-:Y:S01]  /*7780*/  BPT.TRAP 0x1 ;  /* 0x000000040000795c */ /* 0x000fe20000300000 */
.L_x_154:
[----:B------:R-:W-:Y:S01]  /*7790*/  F2FP.SATFINITE.E4M3.F32.PACK_AB_MERGE_C R14, R15, R14, RZ ;  /* 0x0000000e0f0e723e */ /* 0x000fe200048070ff */
[----:B------:R-:W-:Y:S01]  /*77a0*/  UISETP.GT.AND UP0, UPT, UR52, UR40, UPT ;  /* 0x000000283400728c */ /* 0x000fe2000bf04270 */
[----:B------:R-:W-:Y:S01]  /*77b0*/  F2FP.SATFINITE.E4M3.F32.PACK_AB_MERGE_C R100, R11, R100, RZ ;  /* 0x000000640b64723e */ /* 0x000fe200048070ff */
[----:B------:R-:W-:Y:S01]  /*77c0*/  UIADD3 UR52, UR52, -0x1, URZ ;  /* 0xffffffff34347890 */ /* 0x000fe2000fffe03f */
[----:B------:R-:W-:Y:S01]  /*77d0*/  F2FP.SATFINITE.E4M3.F32.PACK_AB_MERGE_C R172, R13, R12, R14 ;  /* 0x0000000c0dac723e */ /* 0x000fe2000480700e */
[----:B------:R-:W-:Y:S01]  /*77e0*/  IMAD.U32 R12, RZ, RZ, UR54 ;  /* 0x00000036ff0c7e24 */ /* 0x000fe2000f8e00ff */
[----:B------:R-:W-:Y:S01]  /*77f0*/  F2FP.SATFINITE.E4M3.F32.PACK_AB_MERGE_C R155, R156, R155, RZ ;  /* 0x0000009b9c9b723e */ /* 0x000fe200048070ff */
[----:B------:R-:W-:Y:S01]  /*7800*/  UMOV UR55, UR46 ;  /* 0x0000002e00377c82 */ /* 0x000fe20008000000 */
[----:B------:R-:W-:Y:S01]  /*7810*/  PLOP3.LUT P1, PT, PT, PT, UP0, 0x80, 0x0 ;  /* 0x000000000000781c */ /* 0x000fe20003f2f008 */
[----:B------:R-:W-:Y:S01]  /*7820*/  IMAD R11, R12, 0x8, R3 ;  /* 0x000000080c0b7824 */ /* 0x000fe200078e0203 */
[----:B------:R-:W-:Y:S01]  /*7830*/  F2FP.SATFINITE.E4M3.F32.PACK_AB_MERGE_C R152, R153, R152, RZ ;  /* 0x000000989998723e */ /* 0x000fe200048070ff */
[----:B------:R-:W-:Y:S01]  /*7840*/  UMOV UR54, UR53 ;  /* 0x0000003500367c82 */ /* 0x000fe20008000000 */
[----:B------:R-:W-:Y:S01]  /*7850*/  F2FP.SATFINITE.E4M3.F32.PACK_AB_MERGE_C R160, R161, R160, RZ ;  /* 0x000000a0a1a0723e */ /* 0x000fe200048070ff */
[----:B------:R-:W-:Y:S01]  /*7860*/  VIADD R11, R11, 0x29860 ;  /* 0x000298600b0b7836 */ /* 0x000fe20000000000 */
[----:B------:R-:W-:Y:S01]  /*7870*/  F2FP.SATFINITE.E4M3.F32.PACK_AB_MERGE_C R140, R141, R140, RZ ;  /* 0x0000008c8d8c723e */ /* 0x000fe200048070ff */
[-C--:B------:R-:W-:Y:S01]  /*7880*/  FMUL.FTZ R24, R24, R7.reuse ;  /* 0x0000000718187220 */ /* 0x080fe20000410000 */
[----:B------:R-:W-:Y:S01]  /*7890*/  F2FP.SATFINITE.E4M3.F32.PACK_AB_MERGE_C R142, R143, R142, RZ ;  /* 0x0000008e8f8e723e */ /* 0x000fe200048070ff */
[-C--:B------:R-:W-:Y:S01]  /*78a0*/  FMUL.FTZ R25, R25, R7.reuse ;  /* 0x0000000719197220 */ /* 0x080fe20000410000 */
[----:B------:R-:W-:Y:S01]  /*78b0*/  PRMT R11, R4, 0x654, R11 ;  /* 0x00000654040b7816 */ /* 0x000fe2000000000b */
[-C--:B------:R-:W-:Y:S01]  /*78c0*/  FMUL.FTZ R28, R28, R7.reuse ;  /* 0x000000071c1c7220 */ /* 0x080fe20000410000 */
[----:B------:R-:W-:Y:S01]  /*78d0*/  F2FP.SATFINITE.E4M3.F32.PACK_AB_MERGE_C R148, R149, R148, RZ ;  /* 0x000000949594723e */ /* 0x000fe200048070ff */
[-C--:B------:R-:W-:Y:S01]  /*78e0*/  FMUL.FTZ R29, R29, R7.reuse ;  /* 0x000000071d1d7220 */ /* 0x080fe20000410000 */
[----:B------:R-:W-:Y:S01]  /*78f0*/  F2FP.SATFINITE.E4M3.F32.PACK_AB_MERGE_C R150, R151, R150, RZ ;  /* 0x000000969796723e */ /* 0x000fe200048070ff */
[----:B------:R0:W-:Y:S01]  /*7900*/  SYNCS.ARRIVE.TRANS64.RED.A1T0 RZ, [R11+URZ], RZ ;  /* 0x000000ff0bff79a7 */ /* 0x0001e2000810043f */
        /* <DEDUP_REMOVED lines=91> */
[----:B------:R-:W-:Y:S01]  /*7ec0*/  F2FP.SATFINITE.E4M3.F32.PACK_AB_MERGE_C R191, R99, R98, R15 ;  /* 0x0000006263bf723e */ /* 0x000fe2000480700f */
[----:B0-----:R-:W-:Y:S06]  /*7ed0*/  @P1 BRA `(.L_x_155) ;  /* 0xffffffd000a41947 */ /* 0x001fec000383ffff */
.L_x_145:
[----:B------:R-:W-:Y:S06]  /*7ee0*/  BAR.ARV 0x8, 0x180 ;  /* 0x0206000000007b1d */ /* 0x000fec0000002000 */
[----:B------:R-:W-:Y:S05]  /*7ef0*/  @!P0 BRA `(.L_x_156) ;  /* 0x0000000000048947 */ /* 0x000fea0003800000 */
[----:B------:R-:W-:Y:S01]  /*7f00*/  BPT.TRAP 0x1 ;  /* 0x000000040000795c */ /* 0x000fe20000300000 */
.L_x_156:
[----:B------:R-:W-:Y:S02]  /*7f10*/  IMAD.U32 R0, RZ, RZ, UR53 ;  /* 0x00000035ff007e24 */ /* 0x000fe4000f8e00ff */
[----:B------:R-:W-:Y:S02]  /*7f20*/  IMAD.U32 R6, RZ, RZ, UR46 ;  /* 0x0000002eff067e24 */ /* 0x000fe4000f8e00ff */
[----:B------:R-:W-:-:S03]  /*7f30*/  IMAD R21, R0, 0x8, R3 ;  /* 0x0000000800157824 */ /* 0x000fc600078e0203 */
[----:B------:R-:W-:-:S04]  /*7f40*/  SHF.L.U32 R0, R6, 0x1f, RZ ;  /* 0x0000001f06007819 */ /* 0x000fc800000006ff */
[----:B------:R0:W1:Y:S01]  /*7f50*/  SYNCS.PHASECHK.TRANS64.TRYWAIT P1, [R21+URZ+0x29850], R0 ;  /* 0x02985000150075a7 */ /* 0x000062000802017f */
[----:B------:R-:W-:Y:S05]  /*7f60*/  @!P0 BRA `(.L_x_157) ;  /* 0x0000000000048947 */ /* 0x000fea0003800000 */
[----:B------:R-:W-:Y:S01]  /*7f70*/  BPT.TRAP 0x1 ;  /* 0x000000040000795c */ /* 0x000fe20000300000 */
.L_x_157:
[----:B------:R-:W-:Y:S02]  /*7f80*/  VIADD R3, R3, 0x400 ;  /* 0x0000040003037836 */ /* 0x000fe40000000000 */
[----:B------:R-:W-:-:S03]  /*7f90*/  IMAD.U32 R6, RZ, RZ, UR53 ;  /* 0x00000035ff067e24 */ /* 0x000fc6000f8e00ff */
[----:B------:R-:W-:-:S04]  /*7fa0*/  SHF.R.U32.HI R3, RZ, 0x4, R3 ;  /* 0x00000004ff037819 */ /* 0x000fc80000011603 */
[----:B------:R-:W-:-:S04]  /*7fb0*/  LOP3.LUT R3, R3, 0x3fff, RZ, 0xc0, !PT ;  /* 0x00003fff03037812 */ /* 0x000fc800078ec0ff */
[----:B------:R-:W-:Y:S01]  /*7fc0*/  LOP3.LUT R3, R3, 0x10000, RZ, 0xfc, !PT ;  /* 0x0001000003037812 */ /* 0x000fe200078efcff */
[----:B-1----:R-:W-:Y:S06]  /*7fd0*/  @P1 BRA `(.L_x_158) ;  /* 0x0000000000081947 */ /* 0x002fec0003800000 */
[----:B------:R-:W1:Y:S02]  /*7fe0*/  SYNCS.PHASECHK.TRANS64.TRYWAIT P1, [R21+URZ+0x29850], R0 ;  /* 0x02985000150075a7 */ /* 0x000e64000802017f */
[----:B-1----:R-:W-:Y:S05]  /*7ff0*/  @!P1 BRA `(.L_x_159) ;  /* 0x000000a000289947 */ /* 0x002fea0003800000 */
.L_x_158:
[----:B------:R-:W-:Y:S01]  /*8000*/  IMAD R6, R6, 0x500, R3 ;  /* 0x0000050006067824 */ /* 0x000fe200078e0203 */
[----:B------:R-:W-:Y:S05]  /*8010*/  WARPSYNC.ALL ;  /* 0x0000000000007948 */ /* 0x000fea0003800000 */
[----:B------:R-:W-:Y:S01]  /*8020*/  IMAD.MOV.U32 R7, RZ, RZ, -0x3ffffff0 ;  /* 0xc0000010ff077424 */ /* 0x000fe200078e00ff */
[C---:B------:R-:W-:Y:S01]  /*8030*/  R2UR UR6, R6.reuse ;  /* 0x00000000060672ca */ /* 0x040fe200000e0000 */
[----:B------:R-:W-:Y:S01]  /*8040*/  WARPGROUP.ARRIVE ;  /* 0x00000000000079c5 */ /* 0x000fe20000000000 */
[C---:B------:R-:W-:Y:S01]  /*8050*/  VIADD R12, R6.reuse, 0x100 ;  /* 0x00000100060c7836 */ /* 0x040fe20000000000 */
[----:B------:R-:W-:Y:S01]  /*8060*/  ULDC.64 UR4, c[0x0][0x9a0] ;  /* 0x0002680000047ab9 */ /* 0x000fe20000000a00 */
[----:B------:R-:W-:Y:S01]  /*8070*/  R2UR UR7, R7 ;  /* 0x00000000070772ca */ /* 0x000fe200000e0000 */
[----:B------:R-:W-:Y:S01]  /*8080*/  IMAD.MOV.U32 R13, RZ, RZ, -0x3ffffff0 ;  /* 0xc0000010ff0d7424 */ /* 0x000fe200078e00ff */
[----:B------:R-:W-:Y:S01]  /*8090*/  ISETP.NE.U32.AND P1, PT, RZ, UR4, PT ;  /* 0x00000004ff007c0c */ /* 0x000fe2000bf25070 */
[----:B------:R-:W-:-:S02]  /*80a0*/  VIADD R88, R6, 0x200 ;  /* 0x0000020006587836 */ /* 0x000fc40000000000 */
[----:B------:R-:W-:Y:S01]  /*80b0*/  IMAD.MOV.U32 R89, RZ, RZ, -0x3ffffff0 ;  /* 0xc0000010ff597424 */ /* 0x000fe200078e00ff */
[----:B------:R-:W-:Y:S01]  /*80c0*/  ISETP.NE.AND.EX P1, PT, RZ, UR5, PT, P1 ;  /* 0x00000005ff007c0c */ /* 0x000fe2000bf25310 */
[----:B------:R-:W-:-:S06]  /*80d0*/  IMAD.MOV.U32 R11, RZ, RZ, 0x3f800000 ;  /* 0x3f800000ff0b7424 */ /* 0x000fcc00078e00ff */
[----:B------:R-:W-:Y:S01]  /*80e0*/  QGMMA.64x128x32.F32.E4M3.E4M3 R24, R172, gdesc[UR4], R24, gsb0 ;  /* 0x01e00004ac187df3 */ /* 0x000fe20008000818 */
[----:B------:R-:W-:Y:S02]  /*80f0*/  R2UR UR6, R12 ;  /* 0x000000000c0672ca */ /* 0x000fe400000e0000 */
[----:B------:R-:W-:-:S03]  /*8100*/  R2UR UR7, R13 ;  /* 0x000000000d0772ca */ /* 0x000fc600000e0000 */
[----:B------:R-:W0:Y:S08]  /*8110*/  @P1 LDC.64 R12, c[0x0][0x9c8] ;  /* 0x00027200ff0c1b82 */ /* 0x000e300000000a00 */
[----:B------:R-:W2:Y:S01]  /*8120*/  @P1 LDC.64 R14, c[0x0][0x9d0] ;  /* 0x00027400ff0e1b82 */ /* 0x000ea20000000a00 */
[----:B01----:R-:W-:-:S04]  /*8130*/  @P1 IMAD R0, R12, UR37, RZ ;  /* 0x000000250c001c24 */ /* 0x003fc8000f8e02ff */
[----:B------:R-:W-:Y:S02]  /*8140*/  @P1 IMAD R3, R13, UR36, R0 ;  /* 0x000000240d031c24 */ /* 0x000fe4000f8e0200 */
[----:B------:R-:W-:-:S04]  /*8150*/  @P1 IMAD.WIDE.U32 R12, R12, UR36, RZ ;  /* 0x000000240c0c1c25 */ /* 0x000fc8000f8e00ff */
[----:B------:R-:W-:Y:S02]  /*8160*/  @P1 IMAD.IADD R13, R13, 0x1, R3 ;  /* 0x000000010d0d1824 */ /* 0x000fe400078e0203 */
[----:B--2---:R-:W-:-:S04]  /*8170*/  @P1 IMAD.WIDE.U32 R12, R14, UR42, R12 ;  /* 0x0000002a0e0c1c25 */ /* 0x004fc8000f8e000c */
[----:B------:R-:W-:Y:S01]  /*8180*/  @P1 IMAD R3, R15, UR42, R13 ;  /* 0x0000002a0f031c24 */ /* 0x000fe2000f8e020d */
[----:B------:R-:W-:-:S04]  /*8190*/  @P1 LEA R14, P2, R12, UR4, 0x2 ;  /* 0x000000040c0e1c11 */ /* 0x000fc8000f8410ff */
[----:B------:R-:W-:-:S05]  /*81a0*/  @P1 LEA.HI.X R15, R12, UR5, R3, 0x2, P2 ;  /* 0x000000050c0f1c11 */ /* 0x000fca00090f1403 */
[----:B------:R0:W2:Y:S01]  /*81b0*/  @P1 LDG.E R11, desc[UR50][R14.64] ;  /* 0x000000320e0b1981 */ /* 0x0000a2000c1e1900 */
[----:B------:R-:W-:Y:S02]  /*81c0*/  WARPGROUP.DEPBAR.LE gsb0, 0x0 ;  /* 0x00008000000079c5 */ /* 0x000fe40000010000 */
[----:B------:R-:W-:-:S06]  /*81d0*/  WARPGROUP.ARRIVE ;  /* 0x00000000000079c5 */ /* 0x000fcc0000000000 */
[----:B------:R-:W-:Y:S01]  /*81e0*/  QGMMA.64x128x32.F32.E4M3.E4M3 R24, R176, gdesc[UR4], R24, gsb0 ;  /* 0x01e00004b0187df3 */ /* 0x000fe20008000818 */
[----:B------:R-:W-:Y:S02]  /*81f0*/  R2UR UR6, R88 ;  /* 0x00000000580672ca */ /* 0x000fe400000e0000 */
[----:B------:R-:W-:Y:S01]  /*8200*/  R2UR UR7, R89 ;  /* 0x00000000590772ca */ /* 0x000fe200000e0000 */
[----:B------:R-:W-:Y:S02]  /*8210*/  VIADD R12, R6, 0x300 ;  /* 0x00000300060c7836 */ /* 0x000fe40000000000 */
[----:B------:R-:W-:Y:S01]  /*8220*/  IMAD.MOV.U32 R13, RZ, RZ, -0x3ffffff0 ;  /* 0xc0000010ff0d7424 */ /* 0x000fe200078e00ff */
[----:B------:R-:W-:Y:S02]  /*8230*/  WARPGROUP.DEPBAR.LE gsb0, 0x0 ;  /* 0x00008000000079c5 */ /* 0x000fe40000010000 */
[----:B------:R-:W-:-:S07]  /*8240*/  WARPGROUP.ARRIVE ;  /* 0x00000000000079c5 */ /* 0x000fce0000000000 */
[----:B------:R-:W-:Y:S01]  /*8250*/  QGMMA.64x128x32.F32.E4M3.E4M3 R24, R180, gdesc[UR4], R24, gsb0 ;  /* 0x01e00004b4187df3 */ /* 0x000fe20008000818 */
[----:B------:R-:W-:Y:S02]  /*8260*/  R2UR UR6, R12 ;  /* 0x000000000c0672ca */ /* 0x000fe400000e0000 */
[----:B------:R-:W-:Y:S01]  /*8270*/  R2UR UR7, R13 ;  /* 0x000000000d0772ca */ /* 0x000fe200000e0000 */
[----:B------:R-:W-:Y:S02]  /*8280*/  VIADD R6, R6, 0x400 ;  /* 0x0000040006067836 */ /* 0x000fe40000000000 */
[----:B------:R-:W-:Y:S01]  /*8290*/  IMAD.MOV.U32 R7, RZ, RZ, -0x3ffffff0 ;  /* 0xc0000010ff077424 */ /* 0x000fe200078e00ff */
[----:B------:R-:W1:Y:S01]  /*82a0*/  SHFL.BFLY PT, R3, R8, 0x2, 0x1f ;  /* 0x0c401f0008037f89 */ /* 0x000e6200000e0000 */
[----:B------:R-:W-:Y:S02]  /*82b0*/  WARPGROUP.DEPBAR.LE gsb0, 0x0 ;  /* 0x00008000000079c5 */ /* 0x000fe40000010000 */
[----:B------:R-:W-:-:S06]  /*82c0*/  WARPGROUP.ARRIVE ;  /* 0x00000000000079c5 */ /* 0x000fcc0000000000 */
[----:B------:R-:W-:Y:S01]  /*82d0*/  QGMMA.64x128x32.F32.E4M3.E4M3 R24, R184, gdesc[UR4], R24, gsb0 ;  /* 0x01e00004b8187df3 */ /* 0x000fe20008000818 */
[----:B------:R-:W-:Y:S02]  /*82e0*/  R2UR UR6, R6 ;  /* 0x00000000060672ca */ /* 0x000fe400000e0000 */
[----:B------:R-:W-:Y:S01]  /*82f0*/  R2UR UR7, R7 ;  /* 0x00000000070772ca */ /* 0x000fe200000e0000 */
[----:B------:R-:W3:Y:S01]  /*8300*/  SHFL.BFLY PT, R6, R9, 0x2, 0x1f ;  /* 0x0c401f0009067f89 */ /* 0x000ee200000e0000 */
[----:B-1----:R-:W-:-:S05]  /*8310*/  FADD.FTZ R3, R3, R8 ;  /* 0x0000000803037221 */ /* 0x002fca0000010000 */
[----:B------:R-:W1:Y:S01]  /*8320*/  SHFL.BFLY PT, R0, R3, 0x1, 0x1f ;  /* 0x0c201f0003007f89 */ /* 0x000e6200000e0000 */
[----:B---3--:R-:W-:-:S05]  /*8330*/  FADD.FTZ R6, R6, R9 ;  /* 0x0000000906067221 */ /* 0x008fca0000010000 */
[----:B------:R-:W3:Y:S01]  /*8340*/  SHFL.BFLY PT, R7, R6, 0x1, 0x1f ;  /* 0x0c201f0006077f89 */ /* 0x000ee200000e0000 */
[----:B-1----:R-:W-:-:S05]  /*8350*/  FADD.FTZ R13, R3, R0 ;  /* 0x00000000030d7221 */ /* 0x002fca0000010000 */
[C---:B------:R-:W-:Y:S01]  /*8360*/  FSETP.NE.FTZ.AND P1, PT, R13.reuse, RZ, PT ;  /* 0x000000ff0d00720b */ /* 0x040fe20003f35000 */
[----:B0-----:R-:W-:Y:S01]  /*8370*/  FMUL.FTZ R15, R13, 0.00390625 ;  /* 0x3b8000000d0f7820 */ /* 0x001fe20000410000 */
[----:B------:R-:W-:-:S04]  /*8380*/  IMAD.MOV.U32 R8, RZ, RZ, RZ ;  /* 0x000000ffff087224 */ /* 0x000fc800078e00ff */
[----:B------:R-:W-:Y:S01]  /*8390*/  FSETP.NE.FTZ.AND P2, PT, R15, RZ, PT ;  /* 0x000000ff0f00720b */ /* 0x000fe20003f55000 */
[----:B---3--:R-:W-:-:S04]  /*83a0*/  FADD.FTZ R14, R6, R7 ;  /* 0x00000007060e7221 */ /* 0x008fc80000010000 */
[----:B------:R-:W-:Y:S02]  /*83b0*/  FMUL.FTZ R20, R14, 0.00390625 ;  /* 0x3b8000000e147820 */ /* 0x000fe40000410000 */
[----:B------:R-:W-:Y:S03]  /*83c0*/  @P1 MUFU.RCP R8, R13 ;  /* 0x0000000d00081308 */ /* 0x000fe60000001000 */
[----:B------:R-:W-:Y:S01]  /*83d0*/  FSETP.NE.FTZ.AND P3, PT, R20, RZ, PT ;  /* 0x000000ff1400720b */ /* 0x000fe20003f75000 */
[----:B------:R-:W-:Y:S02]  /*83e0*/  WARPGROUP.DEPBAR.LE gsb0, 0x0 ;  /* 0x00008000000079c5 */ /* 0x000fe40000010000 */
[----:B------:R-:W-:-:S06]  /*83f0*/  WARPGROUP.ARRIVE ;  /* 0x00000000000079c5 */ /* 0x000fcc0000000000 */
[----:B------:R-:W-:Y:S01]  /*8400*/  QGMMA.64x128x32.F32.E4M3.E4M3 R24, R188, gdesc[UR4], R24, gsb0 ;  /* 0x01e00004bc187df3 */ /* 0x000fe20008000818 */
[----:B------:R-:W-:Y:S01]  /*8410*/  FSETP.NE.FTZ.AND P1, PT, R14, RZ, PT ;  /* 0x000000ff0e00720b */ /* 0x000fe20003f35000 */
[----:B------:R-:W-:Y:S02]  /*8420*/  IMAD.MOV.U32 R12, RZ, RZ, RZ ;  /* 0x000000ffff0c7224 */ /* 0x000fe400078e00ff */
[----:B------:R-:W0:Y:S08]  /*8430*/  @P3 MUFU.LG2 R9, R20 ;  /* 0x0000001400093308 */ /* 0x000e300000000c00 */
[----:B------:R-:W1:Y:S08]  /*8440*/  @P2 MUFU.LG2 R7, R15 ;  /* 0x0000000f00072308 */ /* 0x000e700000000c00 */
[----:B------:R-:W3:Y:S01]  /*8450*/  @P1 MUFU.RCP R12, R14 ;  /* 0x0000000e000c1308 */ /* 0x000ee20000001000 */
[----:B------:R-:W-:-:S02]  /*8460*/  IMAD.U32 R88, RZ, RZ, UR41 ;  /* 0x00000029ff587e24 */ /* 0x000fc4000f8e00ff */
[----:B------:R-:W-:Y:S02]  /*8470*/  IMAD.U32 R6, RZ, RZ, UR41 ;  /* 0x00000029ff067e24 */ /* 0x000fe4000f8e00ff */
[----:B0-----:R-:W-:Y:S01]  /*8480*/  @P3 FMUL.FTZ R9, R9, 0.69314718246459960938 ;  /* 0x3f31721809093820 */ /* 0x001fe20000410000 */
[----:B------:R-:W-:Y:S01]  /*8490*/  @P3 FMUL.FTZ R88, R88, 0.69314718246459960938 ;  /* 0x3f31721858583820 */ /* 0x000fe20000410000 */
[----:B------:R-:W-:Y:S01]  /*84a0*/  @P2 FMUL.FTZ R6, R6, 0.69314718246459960938 ;  /* 0x3f31721806062820 */ /* 0x000fe20000410000 */
[----:B-1----:R-:W-:Y:S01]  /*84b0*/  @P2 FMUL.FTZ R7, R7, 0.69314718246459960938 ;  /* 0x3f31721807072820 */ /* 0x002fe20000410000 */
[----:B------:R-:W-:Y:S02]  /*84c0*/  IMAD.MOV.U32 R0, RZ, RZ, -0x800000 ;  /* 0xff800000ff007424 */ /* 0x000fe400078e00ff */
[----:B------:R-:W-:Y:S01]  /*84d0*/  @P3 FFMA.FTZ R0, R88, R10, R9 ;  /* 0x0000000a58003223 */ /* 0x000fe20000010009 */
[----:B------:R-:W-:Y:S02]  /*84e0*/  IMAD.MOV.U32 R3, RZ, RZ, -0x800000 ;  /* 0xff800000ff037424 */ /* 0x000fe400078e00ff */
[----:B------:R-:W-:Y:S01]  /*84f0*/  @P2 FFMA.FTZ R3, R6, R5, R7 ;  /* 0x0000000506032223 */ /* 0x000fe20000010007 */
[-C--:B--2---:R-:W-:Y:S01]  /*8500*/  FMUL.FTZ R9, R8, R11.reuse ;  /* 0x0000000b08097220 */ /* 0x084fe20000410000 */
[----:B---3--:R-:W-:Y:S01]  /*8510*/  FMUL.FTZ R93, R12, R11 ;  /* 0x0000000b0c5d7220 */ /* 0x008fe20000410000 */
[----:B------:R-:W-:-:S02]  /*8520*/  WARPGROUP.DEPBAR.LE gsb0, 0x0 ;  /* 0x00008000000079c5 */ /* 0x000fc40000010000 */
[----:B------:R-:W-:Y:S05]  /*8530*/  @!P0 BRA `(.L_x_160) ;  /* 0x0000000000048947 */ /* 0x000fea0003800000 */
[----:B------:R-:W-:Y:S01]  /*8540*/  BPT.TRAP 0x1 ;  /* 0x000000040000795c */ /* 0x000fe20000300000 */
.L_x_160:
[----:B------:R-:W-:Y:S01]  /*8550*/  VIADD R5, R21, 0x29860 ;  /* 0x0002986015057836 */ /* 0x000fe20000000000 */
[----:B------:R-:W-:Y:S01]  /*8560*/  UIADD3 UR53, UR53, 0x1, URZ ;  /* 0x0000000135357890 */ /* 0x000fe2000fffe03f */
[-C--:B------:R-:W-:Y:S01]  /*8570*/  FMUL.FTZ R15, R40, R9.reuse ;  /* 0x00000009280f7220 */ /* 0x080fe20000410000 */
[-C--:B------:R-:W-:Y:S01]  /*8580*/  FMUL.FTZ R7, R25, R9.reuse ;  /* 0x0000000919077220 */ /* 0x080fe20000410000 */
[-C--:B------:R-:W-:Y:S01]  /*8590*/  FMUL.FTZ R8, R29, R9.reuse ;  /* 0x000000091d087220 */ /* 0x080fe20000410000 */
[----:B------:R-:W-:Y:S01]  /*85a0*/  PRMT R5, R4, 0x654, R5 ;  /* 0x0000065404057816 */ /* 0x000fe20000000005 */
[----:B------:R-:W-:Y:S01]  /*85b0*/  UISETP.NE.AND UP0, UPT, UR53, 0x2, UPT ;  /* 0x000000023500788c */ /* 0x000fe2000bf05270 */
[-C--:B------:R-:W-:Y:S01]  /*85c0*/  FMUL.FTZ R89, R56, R9.reuse ;  /* 0x0000000938597220 */ /* 0x080fe20000410000 */
[-C--:B------:R-:W-:Y:S01]  /*85d0*/  FMUL.FTZ R91, R64, R9.reuse ;  /* 0x00000009405b7220 */ /* 0x080fe20000410000 */
[----:B------:R0:W-:Y:S01]  /*85e0*/  SYNCS.ARRIVE.TRANS64.RED.A1T0 RZ, [R5+URZ], RZ ;  /* 0x000000ff05ff79a7 */ /* 0x0001e2000810043f */
        /* <DEDUP_REMOVED lines=29> */
[----:B------:R-:W-:Y:S01]  /*87c0*/  USEL UR4, URZ, 0x1, UP0 ;  /* 0x000000013f047887 */ /* 0x000fe20008000000 */
        /* <DEDUP_REMOVED lines=30> */
[----:B------:R-:W-:Y:S01]  /*89b0*/  FMUL.FTZ R83, R83, R93 ;  /* 0x0000005d53537220 */ /* 0x000fe20000410000 */
[----:B------:R-:W-:-:S02]  /*89c0*/  UIADD3 UR47, UR47, 0x1, URZ ;  /* 0x000000012f2f7890 */ /* 0x000fc4000fffe03f */
[----:B------:R-:W-:Y:S02]  /*89d0*/  USEL UR53, UR53, URZ, UP0 ;  /* 0x0000003f35357287 */ /* 0x000fe40008000000 */
[----:B0-----:R-:W-:-:S12]  /*89e0*/  ULOP3.LUT UR46, UR46, UR4, URZ, 0x3c, !UPT ;  /* 0x000000042e2e7292 */ /* 0x001fd8000f8e3c3f */
.L_x_138:
[----:B------:R-:W0:Y:S01]  /*89f0*/  S2R R5, SR_CgaCtaId ;  /* 0x0000000000057919 */ /* 0x000e220000008800 */
[----:B------:R-:W-:Y:S01]  /*8a00*/  MOV R32, 0x400 ;  /* 0x0000040000207802 */ /* 0x000fe20000000f00 */
[----:B------:R-:W-:Y:S01]  /*8a10*/  UISETP.NE.AND UP0, UPT, UR45, URZ, UPT ;  /* 0x0000003f2d00728c */ /* 0x000fe2000bf05270 */
[----:B------:R-:W-:Y:S01]  /*8a20*/  BSSY B0, `(.L_x_161) ;  /* 0x00003b2000007945 */ /* 0x000fe20003800000 */
[----:B------:R-:W-:Y:S09]  /*8a30*/  BAR.SYNC.DEFER_BLOCKING 0x5, 0x180 ;  /* 0x0146000000007b1d */ /* 0x000ff20000010000 */
[----:B------:R-:W-:Y:S01]  /*8a40*/  @!UP0 ULDC UR45, c[0x0][0xad4] ;  /* 0x0002b500002d8ab9 */ /* 0x000fe20000000800 */
[----:B0-----:R-:W-:-:S05]  /*8a50*/  LEA R32, R5, R32, 0x18 ;  /* 0x0000002005207211 */ /* 0x001fca00078ec0ff */
[----:B------:R-:W0:Y:S02]  /*8a60*/  LDS.128 R36, [R32+0x298d0] ;  /* 0x0298d00020247984 */ /* 0x000e240000000c00 */
[----:B0-----:R-:W-:Y:S02]  /*8a70*/  R2UR UR5, R37 ;  /* 0x00000000250572ca */ /* 0x001fe400000e0000 */
[----:B------:R-:W-:Y:S01]  /*8a80*/  R2UR UR6, R38 ;  /* 0x00000000260672ca */ /* 0x000fe200000e0000 */
[----:B------:R-:W-:Y:S06]  /*8a90*/  BAR.ARV 0x4, 0x180 ;  /* 0x0106000000007b1d */ /* 0x000fec0000002000 */
[----:B------:R-:W-:Y:S08]  /*8aa0*/  @P0 BRA `(.L_x_162) ;  /* 0x0000002c008c0947 */ /* 0x000ff00003800000 */
[----:B------:R-:W0:Y:S01]  /*8ab0*/  S2R R27, SR_TID.X ;  /* 0x00000000001b7919 */ /* 0x000e220000002100 */
[----:B------:R-:W-:Y:S01]  /*8ac0*/  ULDC.64 UR8, c[0x4][0x40] ;  /* 0x0100100000087ab9 */ /* 0x000fe20000000a00 */
[----:B------:R-:W-:Y:S01]  /*8ad0*/  USHF.L.U32 UR4, UR36, 0x2, URZ ;  /* 0x0000000224047899 */ /* 0x000fe2000800063f */
[----:B------:R-:W-:Y:S01]  /*8ae0*/  ULDC.64 UR10, c[0x0][0xc00] ;  /* 0x00030000000a7ab9 */ /* 0x000fe20000000a00 */
[----:B0-----:R-:W-:-:S05]  /*8af0*/  IMAD.SHL.U32 R4, R27, 0x4, RZ ;  /* 0x000000041b047824 */ /* 0x001fca00078e00ff */
[----:B------:R-:W-:Y:S01]  /*8b00*/  LOP3.LUT R4, R4, 0xc, RZ, 0xc0, !PT ;  /* 0x0000000c04047812 */ /* 0x000fe200078ec0ff */
[----:B------:R-:W-:Y:S03]  /*8b10*/  BAR.SYNC.DEFER_BLOCKING 0x1, 0x100 ;  /* 0x0044000000007b1d */ /* 0x000fe60000010000 */
[----:B------:R-:W-:-:S05]  /*8b20*/  IADD3 R4, P0, R4, UR8, RZ ;  /* 0x0000000804047c10 */ /* 0x000fca000ff1e0ff */
[----:B------:R-:W-:-:S05]  /*8b30*/  IMAD.X R5, RZ, RZ, UR9, P0 ;  /* 0x00000009ff057e24 */ /* 0x000fca00080e06ff */
[----:B------:R0:W2:Y:S01]  /*8b40*/  LDG.E.CONSTANT R26, desc[UR50][R4.64] ;  /* 0x00000032041a7981 */ /* 0x0000a2000c1e9900 */
[----:B------:R-:W-:Y:S01]  /*8b50*/  LOP3.LUT P0, R27, R27, 0x3, RZ, 0xc0, !PT ;  /* 0x000000031b1b7812 */ /* 0x000fe2000780c0ff */
[----:B------:R-:W-:Y:S02]  /*8b60*/  USHF.L.U64.HI UR12, UR36, 0x2, UR37 ;  /* 0x00000002240c7899 */ /* 0x000fe40008010225 */
[----:B------:R-:W-:Y:S01]  /*8b70*/  UIADD3 UR7, UP0, UR4, UR10, URZ ;  /* 0x0000000a04077290 */ /* 0x000fe2000ff1e03f */
[----:B------:R-:W-:-:S03]  /*8b80*/  ISETP.EQ.OR P0, PT, R27, 0x3, !P0 ;  /* 0x000000031b00780c */ /* 0x000fc60004702670 */
[----:B------:R-:W-:Y:S01]  /*8b90*/  UIADD3.X UR8, UR12, UR11, URZ, UP0, !UPT ;  /* 0x0000000b0c087290 */ /* 0x000fe200087fe43f */
[----:B------:R-:W-:Y:S01]  /*8ba0*/  SEL R131, R88, R41, P0 ;  /* 0x0000002958837207 */ /* 0x000fe20000000000 */
[----:B0-----:R-:W0:Y:S01]  /*8bb0*/  S2R R5, SR_SWINHI ;  /* 0x0000000000057919 */ /* 0x001e220000002f00 */
        /* <DEDUP_REMOVED lines=16> */
[----:B------:R-:W-:-:S02]  /*8cc0*/  MOV R20, R32 ;  /* 0x0000002000147202 */ /* 0x000fc40000000f00 */
[----:B0-----:R-:W-:Y:S02]  /*8cd0*/  MOV R21, R5 ;  /* 0x0000000500157202 */ /* 0x001fe40000000f00 */
[----:B------:R-:W-:Y:S02]  /*8ce0*/  SEL R69, R84, R85, P0 ;  /* 0x0000005554457207 */ /* 0x000fe40000000000 */
[----:B------:R-:W-:Y:S01]  /*8cf0*/  SEL R46, R85, R84, P0 ;  /* 0x00000054552e7207 */ /* 0x000fe20000000000 */
[----:B------:R-:W-:Y:S01]  /*8d00*/  IMAD.WIDE R8, R220, 0x2, R20 ;  /* 0x00000002dc087825 */ /* 0x000fe200078e0214 */
[----:B------:R-:W-:Y:S02]  /*8d10*/  SEL R53, R52, R53, P0 ;  /* 0x0000003534357207 */ /* 0x000fe40000000000 */
[----:B------:R-:W-:Y:S02]  /*8d20*/  SEL R85, R56, R57, P0 ;  /* 0x0000003938557207 */ /* 0x000fe40000000000 */
[----:B------:R-:W-:-:S02]  /*8d30*/  SEL R52, R57, R56, P0 ;  /* 0x0000003839347207 */ /* 0x000fc40000000000 */
[----:B------:R-:W-:Y:S02]  /*8d40*/  IADD3 R57, P1, R8, 0x40, RZ ;  /* 0x0000004008397810 */ /* 0x000fe40007f3e0ff */
[----:B------:R-:W-:Y:S02]  /*8d50*/  SEL R139, R12, R33, P0 ;  /* 0x000000210c8b7207 */ /* 0x000fe40000000000 */
[----:B------:R-:W-:Y:S01]  /*8d60*/  SEL R28, R33, R12, P0 ;  /* 0x0000000c211c7207 */ /* 0x000fe20000000000 */
[----:B------:R-:W-:Y:S01]  /*8d70*/  IMAD.X R11, RZ, RZ, R9, P1 ;  /* 0x000000ffff0b7224 */ /* 0x000fe200008e0609 */
[----:B------:R-:W-:Y:S02]  /*8d80*/  SEL R143, R6, R7, P0 ;  /* 0x00000007068f7207 */ /* 0x000fe40000000000 */
[----:B------:R-:W-:Y:S02]  /*8d90*/  SEL R27, R7, R6, P0 ;  /* 0x00000006071b7207 */ /* 0x000fe40000000000 */
[----:B------:R-:W-:-:S02]  /*8da0*/  IADD3 R33, P6, R8, 0x20, RZ ;  /* 0x0000002008217810 */ /* 0x000fc40007fde0ff */
[----:B------:R-:W-:Y:S02]  /*8db0*/  LOP3.LUT R6, R57, 0x380, RZ, 0xc0, !PT ;  /* 0x0000038039067812 */ /* 0x000fe400078ec0ff */
[----:B------:R-:W-:Y:S02]  /*8dc0*/  SEL R119, R92, R73, P0 ;  /* 0x000000495c777207 */ /* 0x000fe40000000000 */
[----:B------:R-:W-:Y:S02]  /*8dd0*/  SEL R42, R73, R92, P0 ;  /* 0x0000005c492a7207 */ /* 0x000fe40000000000 */
[----:B------:R-:W-:Y:S02]  /*8de0*/  SEL R73, R66, R67, P0 ;  /* 0x0000004342497207 */ /* 0x000fe40000000000 */
[----:B------:R-:W-:Y:S02]  /*8df0*/  SEL R95, R67, R66, P0 ;  /* 0x00000042435f7207 */ /* 0x000fe40000000000 */
[----:B------:R-:W-:-:S02]  /*8e00*/  LOP3.LUT R4, R33, 0x380, RZ, 0xc0, !PT ;  /* 0x0000038021047812 */ /* 0x000fc400078ec0ff */
[----:B------:R-:W-:Y:S02]  /*8e10*/  SEL R127, R89, R64, P0 ;  /* 0x00000040597f7207 */ /* 0x000fe40000000000 */
[----:B------:R-:W-:Y:S02]  /*8e20*/  SEL R35, R64, R89, P0 ;  /* 0x0000005940237207 */ /* 0x000fe40000000000 */
[----:B------:R-:W-:Y:S02]  /*8e30*/  SEL R67, R82, R83, P0 ;  /* 0x0000005352437207 */ /* 0x000fe40000000000 */
[----:B------:R-:W-:Y:S02]  /*8e40*/  SEL R109, R83, R82, P0 ;  /* 0x00000052536d7207 */ /* 0x000fe40000000000 */
[----:B------:R-:W-:Y:S02]  /*8e50*/  SHF.R.U64 R6, R6, 0x3, RZ ;  /* 0x0000000306067819 */ /* 0x000fe400000012ff */
[----:B------:R-:W-:-:S02]  /*8e60*/  SEL R89, R54, R55, P0 ;  /* 0x0000003736597207 */ /* 0x000fc40000000000 */
[----:B------:R-:W-:Y:S02]  /*8e70*/  IADD3 R83, P4, R8, 0x4020, RZ ;  /* 0x0000402008537810 */ /* 0x000fe40007f9e0ff */
[----:B------:R-:W-:Y:S02]  /*8e80*/  SEL R123, R91, R72, P0 ;  /* 0x000000485b7b7207 */ /* 0x000fe40000000000 */
[----:B------:R-:W-:Y:S01]  /*8e90*/  SEL R37, R72, R91, P0 ;  /* 0x0000005b48257207 */ /* 0x000fe20000000000 */
[----:B------:R-:W-:Y:S01]  /*8ea0*/  IMAD.X R7, RZ, RZ, R9, P4 ;  /* 0x000000ffff077224 */ /* 0x000fe200020e0609 */
        /* <DEDUP_REMOVED lines=13> */
[----:B------:R-:W-:Y:S02]  /*8f80*/  SHF.R.U64 R4, R4, 0x3, RZ ;  /* 0x0000000304047819 */ /* 0x000fe400000012ff */
[----:B------:R-:W-:-:S02]  /*8f90*/  SEL R133, R25, R90, P0 ;  /* 0x0000005a19857207 */ /* 0x000fc40000000000 */
[----:B------:R-:W-:Y:S01]  /*8fa0*/  SEL R40, R90, R25, P0 ;  /* 0x000000195a287207 */ /* 0x000fe20000000000 */
[----:B------:R-:W-:Y:S01]  /*8fb0*/  IMAD.X R25, RZ, RZ, R9, P6 ;  /* 0x000000ffff197224 */ /* 0x000fe200030e0609 */
[----:B------:R-:W-:Y:S02]  /*8fc0*/  SEL R65, R62, R63, P0 ;  /* 0x0000003f3e417207 */ /* 0x000fe40000000000 */
[----:B------:R-:W-:Y:S02]  /*8fd0*/  SEL R111, R63, R62, P0 ;  /* 0x0000003e3f6f7207 */ /* 0x000fe40000000000 */
[----:B------:R-:W-:Y:S02]  /*8fe0*/  SEL R77, R70, R71, P0 ;  /* 0x00000047464d7207 */ /* 0x000fe40000000000 */
[----:B------:R-:W-:Y:S02]  /*8ff0*/  SEL R103, R71, R70, P0 ;  /* 0x0000004647677207 */ /* 0x000fe40000000000 */
[----:B------:R-:W-:-:S02]  /*9000*/  SEL R75, R78, R79, P0 ;  /* 0x0000004f4e4b7207 */ /* 0x000fc40000000000 */
[----:B------:R-:W-:Y:S02]  /*9010*/  SEL R107, R79, R78, P0 ;  /* 0x0000004e4f6b7207 */ /* 0x000fe40000000000 */
[C---:B------:R-:W-:Y:S02]  /*9020*/  IADD3 R59, P2, R8.reuse, 0x60, RZ ;  /* 0x00000060083b7810 */ /* 0x040fe40007f5e0ff */
[----:B------:R-:W-:Y:S02]  /*9030*/  IADD3 R38, P5, R8, 0x4040, RZ ;  /* 0x0000404008267810 */ /* 0x000fe40007fbe0ff */
[----:B------:R-:W-:Y:S01]  /*9040*/  LOP3.LUT R10, R6, R57, RZ, 0x3c, !PT ;  /* 0x00000039060a7212 */ /* 0x000fe200078e3cff */
[--C-:B------:R-:W-:Y:S01]  /*9050*/  IMAD.X R15, RZ, RZ, R9.reuse, P2 ;  /* 0x000000ffff0f7224 */ /* 0x100fe200010e0609 */
[----:B------:R-:W-:Y:S01]  /*9060*/  SEL R71, R86, R87, P0 ;  /* 0x0000005756477207 */ /* 0x000fe20000000000 */
[----:B------:R-:W-:Y:S01]  /*9070*/  IMAD.X R101, RZ, RZ, R9, P5 ;  /* 0x000000ffff657224 */ /* 0x000fe200028e0609 */
[----:B------:R-:W-:-:S02]  /*9080*/  SEL R79, R87, R86, P0 ;  /* 0x00000056574f7207 */ /* 0x000fc40000000000 */
[----:B------:R-:W-:Y:S02]  /*9090*/  IADD3 R63, P3, R8, 0x4000, RZ ;  /* 0x00004000083f7810 */ /* 0x000fe40007f7e0ff */
[----:B------:R-:W-:Y:S02]  /*90a0*/  LOP3.LUT R6, R83, 0x380, RZ, 0xc0, !PT ;  /* 0x0000038053067812 */ /* 0x000fe400078ec0ff */
[----:B------:R-:W-:Y:S02]  /*90b0*/  SEL R99, R13, R24, P0 ;  /* 0x000000180d637207 */ /* 0x000fe40000000000 */
[----:B------:R-:W-:Y:S01]  /*90c0*/  SEL R51, R24, R13, P0 ;  /* 0x0000000d18337207 */ /* 0x000fe20000000000 */
[----:B------:R-:W-:Y:S01]  /*90d0*/  IMAD.X R13, RZ, RZ, R9, P3 ;  /* 0x000000ffff0d7224 */ /* 0x000fe200018e0609 */
[----:B------:R-:W-:Y:S02]  /*90e0*/  IADD3 R87, P6, R8, 0x4060, RZ ;  /* 0x0000406008577810 */ /* 0x000fe40007fde0ff */
[----:B------:R-:W-:-:S02]  /*90f0*/  LOP3.LUT R24, R4, R33, RZ, 0x3c, !PT ;  /* 0x0000002104187212 */ /* 0x000fc400078e3cff */
[----:B------:R-:W-:Y:S02]  /*9100*/  LOP3.LUT R12, R59, 0x380, RZ, 0xc0, !PT ;  /* 0x000003803b0c7812 */ /* 0x000fe400078ec0ff */
[----:B------:R-:W-:Y:S02]  /*9110*/  LOP3.LUT R33, R38, 0x380, RZ, 0xc0, !PT ;  /* 0x0000038026217812 */ /* 0x000fe400078ec0ff */
[----:B------:R-:W-:Y:S02]  /*9120*/  LOP3.LUT R5, R8, 0x380, RZ, 0xc0, !PT ;  /* 0x0000038008057812 */ /* 0x000fe400078ec0ff */
[----:B------:R-:W-:Y:S02]  /*9130*/  LOP3.LUT R4, R63, 0x380, RZ, 0xc0, !PT ;  /* 0x000003803f047812 */ /* 0x000fe400078ec0ff */
[----:B------:R-:W-:Y:S02]  /*9140*/  SHF.R.U64 R6, R6, 0x3, RZ ;  /* 0x0000000306067819 */ /* 0x000fe400000012ff */
[----:B------:R-:W-:-:S02]  /*9150*/  LOP3.LUT R56, R87, 0x380, RZ, 0xc0, !PT ;  /* 0x0000038057387812 */ /* 0x000fc400078ec0ff */
[----:B------:R-:W-:Y:S02]  /*9160*/  SHF.R.U64 R12, R12, 0x3, RZ ;  /* 0x000000030c0c7819 */ /* 0x000fe400000012ff */
[----:B------:R-:W-:Y:S02]  /*9170*/  SHF.R.U64 R33, R33, 0x3, RZ ;  /* 0x0000000321217819 */ /* 0x000fe400000012ff */
[----:B------:R-:W-:Y:S02]  /*9180*/  SHF.R.U64 R5, R5, 0x3, RZ ;  /* 0x0000000305057819 */ /* 0x000fe400000012ff */
[----:B------:R-:W-:Y:S02]  /*9190*/  SHF.R.U64 R4, R4, 0x3, RZ ;  /* 0x0000000304047819 */ /* 0x000fe400000012ff */
[----:B------:R-:W-:Y:S02]  /*91a0*/  LOP3.LUT R6, R6, R83, RZ, 0x3c, !PT ;  /* 0x0000005306067212 */ /* 0x000fe400078e3cff */
[----:B------:R-:W-:-:S02]  /*91b0*/  SEL R97, R14, R47, P0 ;  /* 0x0000002f0e617207 */ /* 0x000fc40000000000 */
[----:B------:R-:W-:Y:S02]  /*91c0*/  SHF.R.U64 R56, R56, 0x3, RZ ;  /* 0x0000000338387819 */ /* 0x000fe400000012ff */
[----:B------:R-:W-:Y:S02]  /*91d0*/  SEL R47, R47, R14, P0 ;  /* 0x0000000e2f2f7207 */ /* 0x000fe40000000000 */
[----:B------:R-:W-:Y:S02]  /*91e0*/  LOP3.LUT R14, R12, R59, RZ, 0x3c, !PT ;  /* 0x0000003b0c0e7212 */ /* 0x000fe400078e3cff */
[----:B------:R-:W-:Y:S02]  /*91f0*/  LOP3.LUT R100, R33, R38, RZ, 0x3c, !PT ;  /* 0x0000002621647212 */ /* 0x000fe400078e3cff */
[----:B------:R-:W-:Y:S01]  /*9200*/  LOP3.LUT R8, R5, R8, RZ, 0x3c, !PT ;  /* 0x0000000805087212 */ /* 0x000fe200078e3cff */
[----:B------:R-:W-:Y:S01]  /*9210*/  IMAD.X R5, RZ, RZ, R9, P6 ;  /* 0x000000ffff057224 */ /* 0x000fe200030e0609 */
[----:B------:R-:W-:-:S02]  /*9220*/  LOP3.LUT R12, R4, R63, RZ, 0x3c, !PT ;  /* 0x0000003f040c7212 */ /* 0x000fc400078e3cff */
[----:B------:R-:W-:Y:S02]  /*9230*/  MOV R38, R6 ;  /* 0x0000000600267202 */ /* 0x000fe40000000f00 */
[----:B------:R-:W-:Y:S02]  /*9240*/  LOP3.LUT R4, R56, R87, RZ, 0x3c, !PT ;  /* 0x0000005738047212 */ /* 0x000fe400078e3cff */
[----:B------:R-:W-:Y:S02]  /*9250*/  MOV R100, R100 ;  /* 0x0000006400647202 */ /* 0x000fe40000000f00 */
[----:B------:R-:W-:Y:S02]  /*9260*/  MOV R101, R4 ;  /* 0x0000000400657202 */ /* 0x000fe40000000f00 */
[----:B------:R-:W-:Y:S02]  /*9270*/  MOV R33, R12 ;  /* 0x0000000c00217202 */ /* 0x000fe40000000f00 */
[----:B------:R-:W-:-:S02]  /*9280*/  MOV R10, R10 ;  /* 0x0000000a000a7202 */ /* 0x000fc40000000f00 */
[----:B------:R-:W-:Y:S02]  /*9290*/  MOV R8, R8 ;  /* 0x0000000800087202 */ /* 0x000fe40000000f00 */
[----:B------:R-:W-:Y:S02]  /*92a0*/  MOV R11, R14 ;  /* 0x0000000e000b7202 */ /* 0x000fe40000000f00 */
[----:B------:R-:W-:Y:S02]  /*92b0*/  MOV R9, R24 ;  /* 0x0000001800097202 */ /* 0x000fe40000000f00 */
[----:B--2---:R-:W-:Y:S01]  /*92c0*/  LOP3.LUT R6, R26, 0x2, RZ, 0x3c, !PT ;  /* 0x000000021a067812 */ /* 0x004fe200078e3cff */
[----:B------:R-:W-:Y:S04]  /*92d0*/  SHFL.IDX PT, R60, R93, R26, 0x1c1f ;  /* 0x001c1f1a5d3c7589 */ /* 0x000fe800000e0000 */
[----:B------:R-:W-:Y:S04]  /*92e0*/  SHFL.IDX PT, R96, R143, R26, 0x1c1f ;  /* 0x001c1f1a8f607589 */ /* 0x000fe800000e0000 */
[----:B------:R-:W-:Y:S04]  /*92f0*/  SHFL.IDX PT, R92, R139, R26, 0x1c1f ;  /* 0x001c1f1a8b5c7589 */ /* 0x000fe800000e0000 */
[----:B------:R-:W-:Y:S04]  /*9300*/  SHFL.IDX PT, R62, R89, R26, 0x1c1f ;  /* 0x001c1f1a593e7589 */ /* 0x000fe800000e0000 */
[----:B------:R-:W0:Y:S04]  /*9310*/  SHFL.IDX PT, R27, R27, R6, 0x1c1f ;  /* 0x001c1f061b1b7589 */ /* 0x000e2800000e0000 */
[----:B------:R-:W1:Y:S04]  /*9320*/  SHFL.IDX PT, R93, R28, R6, 0x1c1f ;  /* 0x001c1f061c5d7589 */ /* 0x000e6800000e0000 */
[----:B------:R-:W-:Y:S04]  /*9330*/  SHFL.IDX PT, R4, R145, R26, 0x1c1f ;  /* 0x001c1f1a91047589 */ /* 0x000fe800000e0000 */
[----:B------:R-:W-:Y:S04]  /*9340*/  SHFL.IDX PT, R88, R135, R26, 0x1c1f ;  /* 0x001c1f1a87587589 */ /* 0x000fe800000e0000 */
[----:B------:R-:W-:Y:S04]  /*9350*/  SHFL.IDX PT, R57, R113, R26, 0x1c1f ;  /* 0x001c1f1a71397589 */ /* 0x000fe800000e0000 */
[----:B------:R-:W-:Y:S04]  /*9360*/  SHFL.IDX PT, R56, R115, R26, 0x1c1f ;  /* 0x001c1f1a73387589 */ /* 0x000fe800000e0000 */
[----:B------:R-:W-:Y:S01]  /*9370*/  SHFL.IDX PT, R58, R99, R26, 0x1c1f ;  /* 0x001c1f1a633a7589 */ /* 0x000fe200000e0000 */
[----:B0-----:R-:W-:-:S02]  /*9380*/  SEL R98, R96, R27, P0 ;  /* 0x0000001b60627207 */ /* 0x001fc40000000000 */
[----:B------:R-:W-:Y:S01]  /*9390*/  SEL R96, R27, R96, P0 ;  /* 0x000000601b607207 */ /* 0x000fe20000000000 */
[----:B------:R-:W-:Y:S01]  /*93a0*/  SHFL.IDX PT, R63, R85, R26, 0x1c1f ;  /* 0x001c1f1a553f7589 */ /* 0x000fe200000e0000 */
[----:B-1----:R-:W-:Y:S02]  /*93b0*/  SEL R94, R92, R93, P0 ;  /* 0x0000005d5c5e7207 */ /* 0x002fe40000000000 */
[----:B------:R-:W-:Y:S01]  /*93c0*/  SEL R92, R93, R92, P0 ;  /* 0x0000005c5d5c7207 */ /* 0x000fe20000000000 */
[----:B------:R-:W0:Y:S04]  /*93d0*/  SHFL.IDX PT, R29, R29, R6, 0x1c1f ;  /* 0x001c1f061d1d7589 */ /* 0x000e2800000e0000 */
[----:B------:R-:W1:Y:S04]  /*93e0*/  SHFL.IDX PT, R89, R30, R6, 0x1c1f ;  /* 0x001c1f061e597589 */ /* 0x000e6800000e0000 */
[----:B------:R-:W-:Y:S04]  /*93f0*/  SHFL.IDX PT, R48, R48, R6, 0x1c1f ;  /* 0x001c1f0630307589 */ /* 0x000fe800000e0000 */
[----:B------:R-:W-:Y:S04]  /*9400*/  SHFL.IDX PT, R49, R49, R6, 0x1c1f ;  /* 0x001c1f0631317589 */ /* 0x000fe800000e0000 */
[----:B------:R-:W2:Y:S04]  /*9410*/  SHFL.IDX PT, R51, R51, R6, 0x1c1f ;  /* 0x001c1f0633337589 */ /* 0x000ea800000e0000 */
[----:B------:R-:W-:Y:S04]  /*9420*/  SHFL.IDX PT, R5, R141, R26, 0x1c1f ;  /* 0x001c1f1a8d057589 */ /* 0x000fe800000e0000 */
[----:B------:R-:W-:Y:S01]  /*9430*/  SHFL.IDX PT, R84, R131, R26, 0x1c1f ;  /* 0x001c1f1a83547589 */ /* 0x000fe200000e0000 */
[----:B0-----:R-:W-:-:S03]  /*9440*/  SEL R99, R4, R29, P0 ;  /* 0x0000001d04637207 */ /* 0x001fc60000000000 */
[----:B------:R0:W-:Y:S01]  /*9450*/  SHFL.IDX PT, R59, R97, R26, 0x1c1f ;  /* 0x001c1f1a613b7589 */ /* 0x0001e200000e0000 */
[----:B-1----:R-:W-:Y:S02]  /*9460*/  SEL R90, R88, R89, P0 ;  /* 0x00000059585a7207 */ /* 0x002fe40000000000 */
[----:B------:R-:W-:Y:S01]  /*9470*/  SEL R88, R89, R88, P0 ;  /* 0x0000005859587207 */ /* 0x000fe20000000000 */
[----:B------:R-:W-:Y:S04]  /*9480*/  SHFL.IDX PT, R61, R61, R26, 0x1c1f ;  /* 0x001c1f1a3d3d7589 */ /* 0x000fe800000e0000 */
[----:B------:R-:W-:Y:S01]  /*9490*/  SHFL.IDX PT, R66, R81, R26, 0x1c1f ;  /* 0x001c1f1a51427589 */ /* 0x000fe200000e0000 */
[----:B0-----:R-:W-:-:S03]  /*94a0*/  SEL R97, R29, R4, P0 ;  /* 0x000000041d617207 */ /* 0x001fc60000000000 */
[----:B------:R-:W0:Y:S01]  /*94b0*/  SHFL.IDX PT, R12, R31, R6, 0x1c1f ;  /* 0x001c1f061f0c7589 */ /* 0x000e2200000e0000 */
[----:B------:R-:W-:-:S03]  /*94c0*/  F2FP.BF16.F32.PACK_AB R4, R99, R98 ;  /* 0x000000626304723e */ /* 0x000fc600000010ff */
[----:B------:R-:W1:Y:S04]  /*94d0*/  SHFL.IDX PT, R85, R34, R6, 0x1c1f ;  /* 0x001c1f0622557589 */ /* 0x000e6800000e0000 */
[----:B------:R2:W-:Y:S04]  /*94e0*/  SHFL.IDX PT, R30, R47, R6, 0x1c1f ;  /* 0x001c1f062f1e7589 */ /* 0x0005e800000e0000 */
[----:B------:R-:W-:Y:S04]  /*94f0*/  SHFL.IDX PT, R53, R53, R6, 0x1c1f ;  /* 0x001c1f0635357589 */ /* 0x000fe800000e0000 */
[----:B------:R-:W-:Y:S01]  /*9500*/  SHFL.IDX PT, R50, R50, R6, 0x1c1f ;  /* 0x001c1f0632327589 */ /* 0x000fe200000e0000 */
[----:B--2---:R-:W-:-:S03]  /*9510*/  SEL R47, R51, R58, P0 ;  /* 0x0000003a332f7207 */ /* 0x004fc60000000000 */
[----:B------:R-:W-:Y:S04]  /*9520*/  SHFL.IDX PT, R7, R137, R26, 0x1c1f ;  /* 0x001c1f1a89077589 */ /* 0x000fe800000e0000 */
[----:B------:R-:W-:Y:S01]  /*9530*/  SHFL.IDX PT, R80, R127, R26, 0x1c1f ;  /* 0x001c1f1a7f507589 */ /* 0x000fe200000e0000 */
[----:B0-----:R-:W-:-:S03]  /*9540*/  SEL R93, R12, R5, P0 ;  /* 0x000000050c5d7207 */ /* 0x001fc60000000000 */
[----:B------:R-:W-:Y:S01]  /*9550*/  SHFL.IDX PT, R65, R65, R26, 0x1c1f ;  /* 0x001c1f1a41417589 */ /* 0x000fe200000e0000 */
[----:B-1----:R-:W-:Y:S02]  /*9560*/  SEL R86, R84, R85, P0 ;  /* 0x0000005554567207 */ /* 0x002fe40000000000 */
[----:B------:R-:W-:Y:S01]  /*9570*/  SEL R84, R85, R84, P0 ;  /* 0x0000005455547207 */ /* 0x000fe20000000000 */
[----:B------:R-:W-:Y:S04]  /*9580*/  SHFL.IDX PT, R72, R77, R26, 0x1c1f ;  /* 0x001c1f1a4d487589 */ /* 0x000fe800000e0000 */
[----:B------:R-:W-:Y:S04]  /*9590*/  SHFL.IDX PT, R78, R71, R26, 0x1c1f ;  /* 0x001c1f1a474e7589 */ /* 0x000fe800000e0000 */
[----:B------:R-:W0:Y:S04]  /*95a0*/  SHFL.IDX PT, R36, R36, R6, 0x1c1f ;  /* 0x001c1f0624247589 */ /* 0x000e2800000e0000 */
[----:B------:R-:W1:Y:S04]  /*95b0*/  SHFL.IDX PT, R79, R79, R6, 0x1c1f ;  /* 0x001c1f064f4f7589 */ /* 0x000e6800000e0000 */
[----:B------:R1:W2:Y:S04]  /*95c0*/  SHFL.IDX PT, R81, R35, R6, 0x1c1f ;  /* 0x001c1f0623517589 */ /* 0x0002a800000e0000 */
[----:B------:R-:W-:Y:S04]  /*95d0*/  SHFL.IDX PT, R55, R55, R6, 0x1c1f ;  /* 0x001c1f0637377589 */ /* 0x000fe800000e0000 */
[----:B------:R-:W3:Y:S04]  /*95e0*/  SHFL.IDX PT, R34, R52, R6, 0x1c1f ;  /* 0x001c1f0634227589 */ /* 0x000ee800000e0000 */
[----:B------:R-:W-:Y:S04]  /*95f0*/  SHFL.IDX PT, R70, R111, R6, 0x1c1f ;  /* 0x001c1f066f467589 */ /* 0x000fe800000e0000 */
[----:B------:R-:W-:Y:S01]  /*9600*/  SHFL.IDX PT, R13, R133, R26, 0x1c1f ;  /* 0x001c1f1a850d7589 */ /* 0x000fe200000e0000 */
[----:B0-----:R-:W-:-:S03]  /*9610*/  SEL R89, R36, R7, P0 ;  /* 0x0000000724597207 */ /* 0x001fc60000000000 */
[----:B------:R-:W-:Y:S01]  /*9620*/  SHFL.IDX PT, R76, R123, R26, 0x1c1f ;  /* 0x001c1f1a7b4c7589 */ /* 0x000fe200000e0000 */
[----:B-1----:R-:W-:-:S03]  /*9630*/  SEL R35, R78, R79, P0 ;  /* 0x0000004f4e237207 */ /* 0x002fc60000000000 */
[----:B------:R-:W-:Y:S01]  /*9640*/  SHFL.IDX PT, R68, R117, R26, 0x1c1f ;  /* 0x001c1f1a75447589 */ /* 0x000fe200000e0000 */
[----:B--2---:R-:W-:Y:S02]  /*9650*/  SEL R82, R80, R81, P0 ;  /* 0x0000005150527207 */ /* 0x004fe40000000000 */
[----:B------:R-:W-:Y:S01]  /*9660*/  SEL R80, R81, R80, P0 ;  /* 0x0000005051507207 */ /* 0x000fe20000000000 */
[----:B------:R-:W-:Y:S04]  /*9670*/  SHFL.IDX PT, R104, R75, R26, 0x1c1f ;  /* 0x001c1f1a4b687589 */ /* 0x000fe800000e0000 */
[----:B------:R0:W1:Y:S01]  /*9680*/  SHFL.IDX PT, R14, R40, R6, 0x1c1f ;  /* 0x001c1f06280e7589 */ /* 0x00006200000e0000 */
[----:B---3--:R-:W-:-:S03]  /*9690*/  SEL R52, R63, R34, P0 ;  /* 0x000000223f347207 */ /* 0x008fc60000000000 */
[----:B------:R2:W3:Y:S04]  /*96a0*/  SHFL.IDX PT, R77, R37, R6, 0x1c1f ;  /* 0x001c1f06254d7589 */ /* 0x0004e800000e0000 */
[----:B------:R4:W-:Y:S01]  /*96b0*/  SHFL.IDX PT, R71, R43, R6, 0x1c1f ;  /* 0x001c1f062b477589 */ /* 0x0009e200000e0000 */
[----:B0-----:R-:W-:-:S03]  /*96c0*/  SEL R40, R57, R48, P0 ;  /* 0x0000003039287207 */ /* 0x001fc60000000000 */
[----:B------:R-:W0:Y:S01]  /*96d0*/  SHFL.IDX PT, R103, R103, R6, 0x1c1f ;  /* 0x001c1f0667677589 */ /* 0x000e2200000e0000 */
[----:B--2---:R-:W-:-:S03]  /*96e0*/  SEL R37, R79, R78, P0 ;  /* 0x0000004e4f257207 */ /* 0x004fc60000000000 */
[----:B------:R-:W-:Y:S01]  /*96f0*/  SHFL.IDX PT, R15, R129, R26, 0x1c1f ;  /* 0x001c1f1a810f7589 */ /* 0x000fe200000e0000 */
[----:B----4-:R-:W-:-:S03]  /*9700*/  SEL R43, R49, R56, P0 ;  /* 0x00000038312b7207 */ /* 0x010fc60000000000 */
[----:B------:R-:W-:Y:S04]  /*9710*/  SHFL.IDX PT, R25, R125, R26, 0x1c1f ;  /* 0x001c1f1a7d197589 */ /* 0x000fe800000e0000 */
[----:B------:R-:W-:Y:S01]  /*9720*/  SHFL.IDX PT, R74, R119, R26, 0x1c1f ;  /* 0x001c1f1a774a7589 */ /* 0x000fe200000e0000 */
[----:B-1----:R-:W-:Y:S02]  /*9730*/  SEL R87, R13, R14, P0 ;  /* 0x0000000e0d577207 */ /* 0x002fe40000000000 */
[----:B------:R-:W-:Y:S01]  /*9740*/  SEL R85, R14, R13, P0 ;  /* 0x0000000d0e557207 */ /* 0x000fe20000000000 */
[----:B------:R-:W-:Y:S01]  /*9750*/  SHFL.IDX PT, R64, R121, R26, 0x1c1f ;  /* 0x001c1f1a79407589 */ /* 0x000fe200000e0000 */
[----:B---3--:R-:W-:Y:S02]  /*9760*/  SEL R78, R76, R77, P0 ;  /* 0x0000004d4c4e7207 */ /* 0x008fe40000000000 */
[----:B------:R-:W-:Y:S01]  /*9770*/  SEL R76, R77, R76, P0 ;  /* 0x0000004c4d4c7207 */ /* 0x000fe20000000000 */
[----:B------:R-:W-:Y:S01]  /*9780*/  SHFL.IDX PT, R69, R69, R26, 0x1c1f ;  /* 0x001c1f1a45457589 */ /* 0x000fe200000e0000 */
[----:B------:R-:W-:-:S03]  /*9790*/  F2FP.BF16.F32.PACK_AB R14, R93, R92 ;  /* 0x0000005c5d0e723e */ /* 0x000fc600000010ff */
[----:B------:R-:W-:Y:S04]  /*97a0*/  SHFL.IDX PT, R73, R73, R26, 0x1c1f ;  /* 0x001c1f1a49497589 */ /* 0x000fe800000e0000 */
[----:B------:R-:W-:Y:S04]  /*97b0*/  SHFL.IDX PT, R105, R105, R26, 0x1c1f ;  /* 0x001c1f1a69697589 */ /* 0x000fe800000e0000 */
[----:B------:R-:W-:Y:S04]  /*97c0*/  SHFL.IDX PT, R108, R67, R26, 0x1c1f ;  /* 0x001c1f1a436c7589 */ /* 0x000fe800000e0000 */
[----:B------:R1:W2:Y:S04]  /*97d0*/  SHFL.IDX PT, R24, R41, R6, 0x1c1f ;  /* 0x001c1f0629187589 */ /* 0x0002a800000e0000 */
[----:B------:R3:W4:Y:S04]  /*97e0*/  SHFL.IDX PT, R75, R42, R6, 0x1c1f ;  /* 0x001c1f062a4b7589 */ /* 0x00072800000e0000 */
[----:B------:R0:W4:Y:S01]  /*97f0*/  SHFL.IDX PT, R26, R44, R6, 0x1c1f ;  /* 0x001c1f062c1a7589 */ /* 0x00012200000e0000 */
[----:B-1----:R-:W-:-:S03]  /*9800*/  SEL R41, R56, R49, P0 ;  /* 0x0000003138297207 */ /* 0x002fc60000000000 */
[----:B------:R1:W-:Y:S01]  /*9810*/  SHFL.IDX PT, R28, R46, R6, 0x1c1f ;  /* 0x001c1f062e1c7589 */ /* 0x0003e200000e0000 */
[----:B------:R-:W-:Y:S02]  /*9820*/  SEL R49, R60, R53, P0 ;  /* 0x000000353c317207 */ /* 0x000fe40000000000 */
[----:B---3--:R-:W-:Y:S01]  /*9830*/  SEL R42, R48, R57, P0 ;  /* 0x00000039302a7207 */ /* 0x008fe20000000000 */
[----:B------:R3:W4:Y:S01]  /*9840*/  SHFL.IDX PT, R102, R95, R6, 0x1c1f ;  /* 0x001c1f065f667589 */ /* 0x00072200000e0000 */
[----:B------:R-:W-:Y:S02]  /*9850*/  SEL R48, R61, R50, P0 ;  /* 0x000000323d307207 */ /* 0x000fe40000000000 */
[----:B0-----:R-:W-:Y:S01]  /*9860*/  SEL R44, R59, R30, P0 ;  /* 0x0000001e3b2c7207 */ /* 0x001fe20000000000 */
[----:B------:R0:W4:Y:S01]  /*9870*/  SHFL.IDX PT, R31, R45, R6, 0x1c1f ;  /* 0x001c1f062d1f7589 */ /* 0x00012200000e0000 */
[----:B------:R-:W-:Y:S02]  /*9880*/  SEL R50, R50, R61, P0 ;  /* 0x0000003d32327207 */ /* 0x000fe40000000000 */
[----:B-1----:R-:W-:Y:S01]  /*9890*/  SEL R46, R30, R59, P0 ;  /* 0x0000003b1e2e7207 */ /* 0x002fe20000000000 */
[----:B------:R1:W4:Y:S01]  /*98a0*/  SHFL.IDX PT, R67, R54, R6, 0x1c1f ;  /* 0x001c1f0636437589 */ /* 0x00032200000e0000 */
[----:B------:R-:W-:-:S02]  /*98b0*/  SEL R57, R65, R70, P0 ;  /* 0x0000004641397207 */ /* 0x000fc40000000000 */
[----:B---3--:R-:W-:Y:S01]  /*98c0*/  SEL R95, R5, R12, P0 ;  /* 0x0000000c055f7207 */ /* 0x008fe20000000000 */
[----:B------:R-:W-:Y:S01]  /*98d0*/  SHFL.IDX PT, R107, R107, R6, 0x1c1f ;  /* 0x001c1f066b6b7589 */ /* 0x000fe200000e0000 */
[----:B------:R-:W-:Y:S02]  /*98e0*/  SEL R59, R70, R65, P0 ;  /* 0x00000041463b7207 */ /* 0x000fe40000000000 */
[----:B0-----:R-:W-:Y:S01]  /*98f0*/  SEL R45, R58, R51, P0 ;  /* 0x000000333a2d7207 */ /* 0x001fe20000000000 */
[----:B------:R0:W3:Y:S01]  /*9900*/  SHFL.IDX PT, R106, R91, R6, 0x1c1f ;  /* 0x001c1f065b6a7589 */ /* 0x0000e200000e0000 */
[----:B------:R-:W-:Y:S02]  /*9910*/  SEL R51, R53, R60, P0 ;  /* 0x0000003c35337207 */ /* 0x000fe40000000000 */
[----:B-1----:R-:W-:Y:S01]  /*9920*/  SEL R54, R34, R63, P0 ;  /* 0x0000003f22367207 */ /* 0x002fe20000000000 */
[----:B------:R1:W3:Y:S01]  /*9930*/  SHFL.IDX PT, R109, R109, R6, 0x1c1f ;  /* 0x001c1f066d6d7589 */ /* 0x0002e200000e0000 */
[----:B------:R-:W-:-:S02]  /*9940*/  SEL R53, R62, R55, P0 ;  /* 0x000000373e357207 */ /* 0x000fc40000000000 */
[----:B------:R-:W-:Y:S02]  /*9950*/  SEL R55, R55, R62, P0 ;  /* 0x0000003e37377207 */ /* 0x000fe40000000000 */
[----:B------:R-:W-:Y:S02]  /*9960*/  SEL R61, R72, R103, P0 ;  /* 0x00000067483d7207 */ /* 0x000fe40000000000 */
[----:B0-----:R-:W-:Y:S02]  /*9970*/  SEL R91, R7, R36, P0 ;  /* 0x00000024075b7207 */ /* 0x001fe40000000000 */
[----:B------:R-:W-:Y:S01]  /*9980*/  SEL R63, R103, R72, P0 ;  /* 0x00000048673f7207 */ /* 0x000fe20000000000 */
[----:B------:R-:W-:Y:S01]  /*9990*/  IMAD.U32 R103, RZ, RZ, UR8 ;  /* 0x00000008ff677e24 */ /* 0x000fe2000f8e00ff */
[----:B------:R-:W-:Y:S01]  /*99a0*/  SEL R70, R68, R71, P0 ;  /* 0x0000004744467207 */ /* 0x000fe20000000000 */
[----:B------:R-:W-:Y:S01]  /*99b0*/  ULDC.64 UR8, c[0x0][0xc08] ;  /* 0x0003020000087ab9 */ /* 0x000fe20000000a00 */
[----:B--2---:R-:W-:-:S02]  /*99c0*/  SEL R83, R15, R24, P0 ;  /* 0x000000180f537207 */ /* 0x004fc40000000000 */
[----:B------:R-:W-:Y:S02]  /*99d0*/  SEL R81, R24, R15, P0 ;  /* 0x0000000f18517207 */ /* 0x000fe40000000000 */
[----:B----4-:R-:W-:Y:S02]  /*99e0*/  SEL R72, R74, R75, P0 ;  /* 0x0000004b4a487207 */ /* 0x010fe40000000000 */
[----:B------:R-:W-:Y:S02]  /*99f0*/  SEL R68, R71, R68, P0 ;  /* 0x0000004447447207 */ /* 0x000fe40000000000 */
[----:B------:R-:W-:Y:S02]  /*9a00*/  F2FP.BF16.F32.PACK_AB R5, R41, R40 ;  /* 0x000000282905723e */ /* 0x000fe400000010ff */
[----:B-1----:R-:W-:Y:S02]  /*9a10*/  F2FP.BF16.F32.PACK_AB R6, R97, R96 ;  /* 0x000000606106723e */ /* 0x002fe400000010ff */
[----:B------:R-:W-:-:S02]  /*9a20*/  F2FP.BF16.F32.PACK_AB R7, R43, R42 ;  /* 0x0000002a2b07723e */ /* 0x000fc400000010ff */
[----:B------:R-:W-:Y:S02]  /*9a30*/  SEL R79, R25, R26, P0 ;  /* 0x0000001a194f7207 */ /* 0x000fe40000000000 */
[----:B------:R-:W-:Y:S01]  /*9a40*/  SEL R77, R26, R25, P0 ;  /* 0x000000191a4d7207 */ /* 0x000fe20000000000 */
[----:B------:R0:W-:Y:S01]  /*9a50*/  STSM.16.M88.4 [R8], R4 ;  /* 0x0000000408007844 */ /* 0x0001e20000000200 */
[----:B------:R-:W-:Y:S02]  /*9a60*/  SEL R60, R73, R102, P0 ;  /* 0x00000066493c7207 */ /* 0x000fe40000000000 */
[----:B------:R-:W-:Y:S01]  /*9a70*/  SEL R62, R102, R73, P0 ;  /* 0x00000049663e7207 */ /* 0x000fe20000000000 */
[----:B------:R-:W-:Y:S01]  /*9a80*/  IMAD.U32 R102, RZ, RZ, UR7 ;  /* 0x00000007ff667e24 */ /* 0x000fe2000f8e00ff */
[----:B------:R-:W-:Y:S02]  /*9a90*/  SEL R74, R75, R74, P0 ;  /* 0x0000004a4b4a7207 */ /* 0x000fe40000000000 */
[----:B------:R-:W-:-:S02]  /*9aa0*/  SEL R71, R69, R28, P0 ;  /* 0x0000001c45477207 */ /* 0x000fc40000000000 */
[----:B------:R-:W-:Y:S02]  /*9ab0*/  F2FP.BF16.F32.PACK_AB R12, R95, R94 ;  /* 0x0000005e5f0c723e */ /* 0x000fe400000010ff */
[----:B------:R-:W-:Y:S02]  /*9ac0*/  F2FP.BF16.F32.PACK_AB R13, R45, R44 ;  /* 0x0000002c2d0d723e */ /* 0x000fe400000010ff */
[----:B------:R-:W-:Y:S02]  /*9ad0*/  F2FP.BF16.F32.PACK_AB R15, R47, R46 ;  /* 0x0000002e2f0f723e */ /* 0x000fe400000010ff */
[----:B------:R-:W-:Y:S02]  /*9ae0*/  SEL R73, R64, R31, P0 ;  /* 0x0000001f40497207 */ /* 0x000fe40000000000 */
[----:B------:R-:W-:Y:S01]  /*9af0*/  SEL R75, R31, R64, P0 ;  /* 0x000000401f4b7207 */ /* 0x000fe20000000000 */
[----:B------:R1:W-:Y:S01]  /*9b00*/  STSM.16.M88.4 [R9], R12 ;  /* 0x0000000c09007844 */ /* 0x0003e20000000200 */
[----:B------:R-:W-:-:S02]  /*9b10*/  SEL R69, R28, R69, P0 ;  /* 0x000000451c457207 */ /* 0x000fc40000000000 */
[----:B------:R-:W-:Y:S02]  /*9b20*/  F2FP.BF16.F32.PACK_AB R24, R91, R90 ;  /* 0x0000005a5b18723e */ /* 0x000fe400000010ff */
[----:B------:R-:W-:Y:S02]  /*9b30*/  F2FP.BF16.F32.PACK_AB R25, R49, R48 ;  /* 0x000000303119723e */ /* 0x000fe400000010ff */
[----:B------:R-:W-:Y:S02]  /*9b40*/  F2FP.BF16.F32.PACK_AB R26, R89, R88 ;  /* 0x00000058591a723e */ /* 0x000fe400000010ff */
[----:B------:R-:W-:Y:S02]  /*9b50*/  F2FP.BF16.F32.PACK_AB R27, R51, R50 ;  /* 0x00000032331b723e */ /* 0x000fe400000010ff */
[----:B------:R-:W-:Y:S02]  /*9b60*/  F2FP.BF16.F32.PACK_AB R28, R87, R86 ;  /* 0x00000056571c723e */ /* 0x000fe400000010ff */
[----:B------:R-:W-:Y:S01]  /*9b70*/  F2FP.BF16.F32.PACK_AB R29, R53, R52 ;  /* 0x00000034351d723e */ /* 0x000fe200000010ff */
[----:B------:R2:W-:Y:S01]  /*9b80*/  STSM.16.M88.4 [R10], R24 ;  /* 0x000000180a007844 */ /* 0x0005e20000000200 */
[----:B------:R-:W-:-:S02]  /*9b90*/  F2FP.BF16.F32.PACK_AB R30, R85, R84 ;  /* 0x00000054551e723e */ /* 0x000fc400000010ff */
[----:B------:R-:W-:Y:S02]  /*9ba0*/  F2FP.BF16.F32.PACK_AB R31, R55, R54 ;  /* 0x00000036371f723e */ /* 0x000fe400000010ff */
[----:B------:R-:W-:Y:S02]  /*9bb0*/  SEL R56, R66, R67, P0 ;  /* 0x0000004342387207 */ /* 0x000fe40000000000 */
[----:B------:R-:W-:Y:S01]  /*9bc0*/  SEL R58, R67, R66, P0 ;  /* 0x00000042433a7207 */ /* 0x000fe20000000000 */
[----:B------:R4:W-:Y:S01]  /*9bd0*/  STSM.16.M88.4 [R11], R28 ;  /* 0x0000001c0b007844 */ /* 0x0009e20000000200 */
[----:B---3--:R-:W-:Y:S02]  /*9be0*/  SEL R64, R105, R106, P0 ;  /* 0x0000006a69407207 */ /* 0x008fe40000000000 */
[----:B------:R-:W-:Y:S02]  /*9bf0*/  SEL R66, R106, R105, P0 ;  /* 0x000000696a427207 */ /* 0x000fe40000000000 */
[----:B------:R-:W-:-:S02]  /*9c00*/  SEL R65, R104, R107, P0 ;  /* 0x0000006b68417207 */ /* 0x000fc40000000000 */
[----:B------:R-:W-:Y:S02]  /*9c10*/  SEL R67, R107, R104, P0 ;  /* 0x000000686b437207 */ /* 0x000fe40000000000 */
[----:B------:R-:W-:Y:S02]  /*9c20*/  SEL R34, R108, R109, P0 ;  /* 0x0000006d6c227207 */ /* 0x000fe40000000000 */
[----:B------:R-:W-:Y:S02]  /*9c30*/  SEL R36, R109, R108, P0 ;  /* 0x0000006c6d247207 */ /* 0x000fe40000000000 */
[----:B0-----:R-:W-:Y:S02]  /*9c40*/  F2FP.BF16.F32.PACK_AB R4, R83, R82 ;  /* 0x000000525304723e */ /* 0x001fe400000010ff */
[----:B------:R-:W-:Y:S02]  /*9c50*/  F2FP.BF16.F32.PACK_AB R5, R57, R56 ;  /* 0x000000383905723e */ /* 0x000fe400000010ff */
[----:B------:R-:W-:-:S02]  /*9c60*/  F2FP.BF16.F32.PACK_AB R6, R81, R80 ;  /* 0x000000505106723e */ /* 0x000fc400000010ff */
[----:B------:R-:W-:Y:S02]  /*9c70*/  F2FP.BF16.F32.PACK_AB R7, R59, R58 ;  /* 0x0000003a3b07723e */ /* 0x000fe400000010ff */
[----:B------:R-:W-:Y:S02]  /*9c80*/  F2FP.BF16.F32.PACK_AB R8, R79, R78 ;  /* 0x0000004e4f08723e */ /* 0x000fe400000010ff */
[----:B-1----:R-:W-:Y:S01]  /*9c90*/  F2FP.BF16.F32.PACK_AB R9, R61, R60 ;  /* 0x0000003c3d09723e */ /* 0x002fe200000010ff */
[----:B------:R-:W-:Y:S01]  /*9ca0*/  STSM.16.M88.4 [R33], R4 ;  /* 0x0000000421007844 */ /* 0x000fe20000000200 */
[----:B--2---:R-:W-:Y:S02]  /*9cb0*/  F2FP.BF16.F32.PACK_AB R10, R77, R76 ;  /* 0x0000004c4d0a723e */ /* 0x004fe400000010ff */
[----:B----4-:R-:W-:Y:S02]  /*9cc0*/  F2FP.BF16.F32.PACK_AB R11, R63, R62 ;  /* 0x0000003e3f0b723e */ /* 0x010fe400000010ff */
[----:B------:R-:W-:-:S02]  /*9cd0*/  F2FP.BF16.F32.PACK_AB R12, R73, R72 ;  /* 0x00000048490c723e */ /* 0x000fc400000010ff */
[----:B------:R-:W-:Y:S01]  /*9ce0*/  F2FP.BF16.F32.PACK_AB R13, R65, R64 ;  /* 0x00000040410d723e */ /* 0x000fe200000010ff */
[----:B------:R0:W-:Y:S01]  /*9cf0*/  STSM.16.M88.4 [R38], R8 ;  /* 0x0000000826007844 */ /* 0x0001e20000000200 */
[----:B------:R-:W-:Y:S02]  /*9d00*/  F2FP.BF16.F32.PACK_AB R14, R75, R74 ;  /* 0x0000004a4b0e723e */ /* 0x000fe400000010ff */
[----:B------:R-:W-:Y:S02]  /*9d10*/  F2FP.BF16.F32.PACK_AB R15, R67, R66 ;  /* 0x00000042430f723e */ /* 0x000fe400000010ff */
[----:B------:R-:W-:Y:S02]  /*9d20*/  F2FP.BF16.F32.PACK_AB R24, R71, R70 ;  /* 0x000000464718723e */ /* 0x000fe400000010ff */
[----:B------:R-:W-:Y:S01]  /*9d30*/  F2FP.BF16.F32.PACK_AB R25, R35, R34 ;  /* 0x000000222319723e */ /* 0x000fe200000010ff */
[----:B------:R1:W-:Y:S01]  /*9d40*/  STSM.16.M88.4 [R100], R12 ;  /* 0x0000000c64007844 */ /* 0x0003e20000000200 */
[----:B------:R-:W-:-:S02]  /*9d50*/  F2FP.BF16.F32.PACK_AB R26, R69, R68 ;  /* 0x00000044451a723e */ /* 0x000fc400000010ff */
[----:B------:R-:W-:Y:S02]  /*9d60*/  F2FP.BF16.F32.PACK_AB R27, R37, R36 ;  /* 0x00000024251b723e */ /* 0x000fe400000010ff */
[----:B------:R-:W-:-:S03]  /*9d70*/  ISETP.NE.U32.AND P0, PT, RZ, UR10, PT ;  /* 0x0000000aff007c0c */ /* 0x000fc6000bf05070 */
[----:B------:R1:W-:Y:S01]  /*9d80*/  STSM.16.M88.4 [R101], R24 ;  /* 0x0000001865007844 */ /* 0x0003e20000000200 */
[----:B------:R-:W-:Y:S01]  /*9d90*/  BAR.SYNC.DEFER_BLOCKING 0x1, 0x100 ;  /* 0x0044000000007b1d */ /* 0x000fe20000010000 */
[----:B------:R-:W-:-:S07]  /*9da0*/  ISETP.NE.AND.EX P0, PT, RZ, UR11, PT, P0 ;  /* 0x0000000bff007c0c */ /* 0x000fce000bf05300 */
[----:B0-----:R-:W0:Y:S06]  /*9db0*/  LDC R38, c[0x0][0xbe8] ;  /* 0x0002fa00ff267b82 */ /* 0x001e2c0000000800 */
[----:B------:R-:W2:Y:S01]  /*9dc0*/  @P0 LDG.E R28, desc[UR50][R102.64] ;  /* 0x00000032661c0981 */ /* 0x000ea2000c1e1900 */
[----:B------:R-:W-:-:S04]  /*9dd0*/  UISETP.NE.U32.AND UP0, UPT, UR8, URZ, UPT ;  /* 0x0000003f0800728c */ /* 0x000fc8000bf05070 */
[----:B------:R-:W-:Y:S01]  /*9de0*/  UISETP.NE.AND.EX UP0, UPT, UR9, URZ, UPT, UP0 ;  /* 0x0000003f0900728c */ /* 0x000fe2000bf05300 */
[----:B0-----:R-:W-:-:S05]  /*9df0*/  ISETP.NE.AND P1, PT, R38, 0x1, PT ;  /* 0x000000012600780c */ /* 0x001fca0003f25270 */
[----:B------:R-:W-:-:S05]  /*9e00*/  PLOP3.LUT P4, PT, PT, PT, UP0, 0x80, 0x0 ;  /* 0x000000000000781c */ /* 0x000fca0003f8f008 */
[----:B------:R-:W-:-:S03]  /*9e10*/  @UP0 UIADD3 UR8, UP1, UR4, UR8, URZ ;  /* 0x0000000804080290 */ /* 0x000fc6000ff3e03f */
[----:B------:R-:W0:Y:S01]  /*9e20*/  @P1 LDC R6, c[0x0][0xbec] ;  /* 0x0002fb00ff061b82 */ /* 0x000e220000000800 */
[----:B------:R-:W-:Y:S02]  /*9e30*/  @UP0 UIADD3.X UR9, UR12, UR9, URZ, UP1, !UPT ;  /* 0x000000090c090290 */ /* 0x000fe40008ffe43f */
[----:B------:R-:W-:Y:S01]  /*9e40*/  UISETP.GT.AND UP1, UPT, UR45, 0x1, UPT ;  /* 0x000000012d00788c */ /* 0x000fe2000bf24270 */
[----:B------:R-:W-:Y:S01]  /*9e50*/  IMAD.U32 R4, RZ, RZ, UR8 ;  /* 0x00000008ff047e24 */ /* 0x000fe2000f8e00ff */
[----:B------:R-:W-:Y:S01]  /*9e60*/  ULDC UR4, c[0x0][0xa88] ;  /* 0x0002a20000047ab9 */ /* 0x000fe20000000800 */
[----:B------:R-:W-:Y:S01]  /*9e70*/  UMOV UR16, 0x9b8 ;  /* 0x000009b800107882 */ /* 0x000fe20000000000 */
[----:B------:R-:W-:Y:S01]  /*9e80*/  IMAD.U32 R33, RZ, RZ, UR4 ;  /* 0x00000004ff217e24 */ /* 0x000fe2000f8e00ff */
[----:B------:R-:W3:Y:S01]  /*9e90*/  @P1 LDC R9, c[0x0][0xbf0] ;  /* 0x0002fc00ff091b82 */ /* 0x000ee20000000800 */
[----:B------:R-:W-:Y:S01]  /*9ea0*/  USEL UR16, UR16, 0x978, UP1 ;  /* 0x0000097810107887 */ /* 0x000fe20008800000 */
[----:B------:R-:W-:Y:S01]  /*9eb0*/  IMAD.U32 R5, RZ, RZ, UR9 ;  /* 0x00000009ff057e24 */ /* 0x000fe2000f8e00ff */
[----:B------:R-:W-:-:S04]  /*9ec0*/  UISETP.NE.U32.AND UP0, UPT, UR10, URZ, UPT ;  /* 0x0000003f0a00728c */ /* 0x000fc8000bf05070 */
[----:B------:R4:W5:Y:S01]  /*9ed0*/  @P4 LDG.E R33, desc[UR50][R4.64] ;  /* 0x0000003204214981 */ /* 0x000962000c1e1900 */
[----:B------:R-:W-:Y:S01]  /*9ee0*/  UISETP.NE.AND.EX UP0, UPT, UR11, URZ, UPT, UP0 ;  /* 0x0000003f0b00728c */ /* 0x000fe2000bf05300 */
[----:B------:R-:W-:Y:S01]  /*9ef0*/  UMOV UR4, URZ ;  /* 0x0000003f00047c82 */ /* 0x000fe20008000000 */
[----:B------:R-:W-:-:S03]  /*9f00*/  USEL UR7, UR39, URZ, UP1 ;  /* 0x0000003f27077287 */ /* 0x000fc60008800000 */
[----:B------:R-:W-:Y:S01]  /*9f10*/  ULDC.64 UR10, c[0x0][UR16+0x218] ;  /* 0x00008600100a7abb */ /* 0x000fe20008000a00 */
[----:B------:R-:W-:Y:S01]  /*9f20*/  ULDC.64 UR14, c[0x0][UR16+0x228] ;  /* 0x00008a00100e7abb */ /* 0x000fe20008000a00 */
[----:B------:R-:W-:Y:S01]  /*9f30*/  USEL UR36, UR36, URZ, !UP0 ;  /* 0x0000003f24247287 */ /* 0x000fe2000c000000 */
[----:B----4-:R-:W-:Y:S01]  /*9f40*/  IMAD.U32 R4, RZ, RZ, UR43 ;  /* 0x0000002bff047e24 */ /* 0x010fe2000f8e00ff */
[----:B------:R-:W-:Y:S01]  /*9f50*/  ULDC.64 UR12, c[0x0][UR16+0x220] ;  /* 0x00008800100c7abb */ /* 0x000fe20008000a00 */
[----:B------:R-:W-:Y:S02]  /*9f60*/  UIMAD.WIDE.U32 UR8, UR10, UR42, URZ ;  /* 0x0000002a0a0872a5 */ /* 0x000fe4000f8e003f */
[----:B------:R-:W-:Y:S01]  /*9f70*/  IMAD R11, R4, 0x80, R219 ;  /* 0x00000080040b7824 */ /* 0x000fe200078e02db */
[----:B------:R-:W-:Y:S02]  /*9f80*/  UIMAD.WIDE.U32 UR18, UR14, UR7, URZ ;  /* 0x000000070e1272a5 */ /* 0x000fe4000f8e003f */
[----:B------:R-:W-:Y:S01]  /*9f90*/  UIMAD UR10, UR11, UR42, URZ ;  /* 0x0000002a0b0a72a4 */ /* 0x000fe2000f8e023f */
[----:B0-----:R-:W-:Y:S01]  /*9fa0*/  @P1 IMAD.HI.U32 R4, R11, R6, RZ ;  /* 0x000000060b041227 */ /* 0x001fe200078e00ff */
[----:B------:R-:W-:-:S02]  /*9fb0*/  UIMAD UR14, UR15, UR7, URZ ;  /* 0x000000070f0e72a4 */ /* 0x000fc4000f8e023f */
[----:B------:R-:W-:Y:S01]  /*9fc0*/  USEL UR37, UR37, URZ, !UP0 ;  /* 0x0000003f25257287 */ /* 0x000fe2000c000000 */
[----:B------:R-:W-:Y:S01]  /*9fd0*/  IMAD.MOV.U32 R7, RZ, RZ, R11 ;  /* 0x000000ffff077224 */ /* 0x000fe200078e000b */
[----:B------:R-:W-:Y:S01]  /*9fe0*/  UIMAD UR7, UR13, UR36, URZ ;  /* 0x000000240d0772a4 */ /* 0x000fe2000f8e023f */
[----:B---3--:R-:W-:Y:S01]  /*9ff0*/  @P1 SHF.R.U32.HI R7, RZ, R9, R4 ;  /* 0x00000009ff071219 */ /* 0x008fe20000011604 */
[----:B------:R-:W-:Y:S01]  /*a000*/  UIADD3 UR9, UR9, UR10, URZ ;  /* 0x0000000a09097290 */ /* 0x000fe2000fffe03f */
[----:B------:R-:W-:Y:S01]  /*a010*/  IMAD.U32 R4, RZ, RZ, UR18 ;  /* 0x00000012ff047e24 */ /* 0x000fe2000f8e00ff */
[----:B------:R-:W-:Y:S01]  /*a020*/  UIMAD.WIDE.U32 UR10, UR12, UR36, URZ ;  /* 0x000000240c0a72a5 */ /* 0x000fe2000f8e003f */
[----:B------:R-:W-:Y:S01]  /*a030*/  IMAD.U32 R5, RZ, RZ, UR19 ;  /* 0x00000013ff057e24 */ /* 0x000fe2000f8e00ff */
[----:B------:R-:W-:Y:S01]  /*a040*/  UIMAD UR7, UR12, UR37, UR7 ;  /* 0x000000250c0772a4 */ /* 0x000fe2000f8e0207 */
[--C-:B------:R-:W-:Y:S01]  /*a050*/  IMAD.MOV R9, RZ, RZ, -R7.reuse ;  /* 0x000000ffff097224 */ /* 0x100fe200078e0a07 */
[----:B------:R-:W-:Y:S01]  /*a060*/  UIADD3 UR14, UR19, UR14, URZ ;  /* 0x0000000e130e7290 */ /* 0x000fe2000fffe03f */
[----:B------:R-:W-:Y:S01]  /*a070*/  SHF.R.S32.HI R5, RZ, 0x1f, R7 ;  /* 0x0000001fff057819 */ /* 0x000fe20000011407 */
[----:B------:R-:W-:Y:S01]  /*a080*/  UIADD3 UR7, UR11, UR7, URZ ;  /* 0x000000070b077290 */ /* 0x000fe2000fffe03f */
[----:B------:R-:W-:-:S03]  /*a090*/  IMAD R9, R38, R9, R11 ;  /* 0x0000000926097224 */ /* 0x000fc600078e020b */
[----:B------:R-:W-:Y:S02]  /*a0a0*/  IMAD.U32 R8, RZ, RZ, UR14 ;  /* 0x0000000eff087e24 */ /* 0x000fe4000f8e00ff */
[----:B------:R-:W-:Y:S02]  /*a0b0*/  SHF.R.S32.HI R6, RZ, 0x1f, R9 ;  /* 0x0000001fff067819 */ /* 0x000fe40000011409 */
[----:B--2---:R-:W-:-:S13]  /*a0c0*/  @P0 R2UR UR4, R28 ;  /* 0x000000001c0402ca */ /* 0x004fda00000e0000 */
[----:B------:R-:W-:Y:S02]  /*a0d0*/  UIADD3 UR8, UP0, UP2, UR10, UR8, UR4 ;  /* 0x000000080a087290 */ /* 0x000fe4000fa1e004 */
[----:B------:R-:W-:Y:S01]  /*a0e0*/  USHF.R.S32.HI UR12, URZ, 0x1f, UR4 ;  /* 0x0000001f3f0c7899 */ /* 0x000fe20008011404 */
[----:B------:R-:W-:Y:S01]  /*a0f0*/  ULDC.64 UR10, c[0x0][0xba8] ;  /* 0x0002ea00000a7ab9 */ /* 0x000fe20000000a00 */
[----:B------:R-:W-:Y:S02]  /*a100*/  @!UP1 ULDC UR10, c[0x0][0xb50] ;  /* 0x0002d400000a9ab9 */ /* 0x000fe40000000800 */
[----:B------:R-:W-:Y:S01]  /*a110*/  UIADD3.X UR7, UR7, UR9, UR12, UP0, UP2 ;  /* 0x0000000907077290 */ /* 0x000fe200087e440c */
[----:B------:R-:W-:Y:S01]  /*a120*/  IADD3 R4, P2, P3, R7, UR8, R4 ;  /* 0x0000000807047c10 */ /* 0x000fe2000fb5e004 */
[----:B------:R-:W-:Y:S01]  /*a130*/  @!UP1 ULDC UR11, c[0x0][0xb54] ;  /* 0x0002d500000b9ab9 */ /* 0x000fe20000000800 */
[----:B------:R-:W-:Y:S02]  /*a140*/  ULDC.64 UR8, c[0x0][UR16+0x210] ;  /* 0x0000840010087abb */ /* 0x000fe40008000a00 */
[----:B------:R-:W-:Y:S01]  /*a150*/  IMAD R7, R9, UR9, RZ ;  /* 0x0000000909077c24 */ /* 0x000fe2000f8e02ff */
[----:B------:R-:W-:-:S03]  /*a160*/  IADD3.X R5, R5, UR7, R8, P2, P3 ;  /* 0x0000000705057c10 */ /* 0x000fc600097e6408 */
[----:B------:R-:W-:Y:S02]  /*a170*/  IMAD R7, R6, UR8, R7 ;  /* 0x0000000806077c24 */ /* 0x000fe4000f8e0207 */
[----:B------:R-:W-:-:S04]  /*a180*/  IMAD.WIDE.U32 R4, R9, UR8, R4 ;  /* 0x0000000809047c25 */ /* 0x000fc8000f8e0004 */
[----:B------:R-:W-:Y:S01]  /*a190*/  IMAD.IADD R5, R5, 0x1, R7 ;  /* 0x0000000105057824 */ /* 0x000fe200078e0207 */
[----:B------:R-:W-:-:S04]  /*a1a0*/  LEA R8, P2, R4, UR10, 0x2 ;  /* 0x0000000a04087c11 */ /* 0x000fc8000f8410ff */
[----:B------:R-:W-:Y:S01]  /*a1b0*/  LEA.HI.X R9, R4, UR11, R5, 0x2, P2 ;  /* 0x0000000b04097c11 */ /* 0x000fe200090f1405 */
[----:B-1----:R-:W-:Y:S08]  /*a1c0*/  @P4 BRA `(.L_x_163) ;  /* 0x0000000000104947 */ /* 0x002ff00003800000 */
[----:B------:R-:W-:Y:S05]  /*a1d0*/  @!P0 BRA `(.L_x_163) ;  /* 0x00000000000c8947 */ /* 0x000fea0003800000 */
[----:B------:R-:W2:Y:S04]  /*a1e0*/  LDG.E R4, desc[UR50][R102.64] ;  /* 0x0000003266047981 */ /* 0x000ea8000c1e1900 */
[----:B-----5:R-:W2:Y:S02]  /*a1f0*/  LDG.E R33, desc[UR50][R102.64+0x4] ;  /* 0x0000043266217981 */ /* 0x020ea4000c1e1900 */
[----:B--2---:R-:W-:-:S07]  /*a200*/  IMAD.IADD R33, R33, 0x1, -R4 ;  /* 0x0000000121217824 */ /* 0x004fce00078e0a04 */
.L_x_163:
[----:B------:R-:W-:Y:S01]  /*a210*/  IMAD.U32 R13, RZ, RZ, UR43 ;  /* 0x0000002bff0d7e24 */ /* 0x000fe2000f8e00ff */
[----:B------:R-:W-:Y:S01]  /*a220*/  SHFL.IDX PT, R4, R8, RZ, 0x1c1f ;  /* 0x001c1fff08047589 */ /* 0x000fe200000e0000 */
[----:B-----5:R-:W-:Y:S01]  /*a230*/  IMAD R33, R33, R38, RZ ;  /* 0x0000002621217224 */ /* 0x020fe200078e02ff */
[----:B------:R-:W-:Y:S01]  /*a240*/  LOP3.LUT P0, RZ, R201, 0x3, RZ, 0xc0, !PT ;  /* 0x00000003c9ff7812 */ /* 0x000fe2000780c0ff */
[----:B------:R-:W-:Y:S01]  /*a250*/  IMAD R10, R13, 0x80, R218 ;  /* 0x000000800d0a7824 */ /* 0x000fe200078e02da */
[----:B------:R-:W0:Y:S03]  /*a260*/  SHFL.IDX PT, R5, R9, RZ, 0x1c1f ;  /* 0x001c1fff09057589 */ /* 0x000e2600000e0000 */
[C---:B------:R-:W-:Y:S01]  /*a270*/  VIADD R24, R10.reuse, 0x8 ;  /* 0x000000080a187836 */ /* 0x040fe20000000000 */
[----:B------:R-:W-:Y:S01]  /*a280*/  SHFL.IDX PT, R6, R8, 0x1, 0x1c1f ;  /* 0x003c1f0008067f89 */ /* 0x000fe200000e0000 */
[----:B------:R-:W-:-:S03]  /*a290*/  ISETP.GE.OR P2, PT, R10, R33, P0 ;  /* 0x000000210a00720c */ /* 0x000fc60000746670 */
[----:B------:R-:W1:Y:S01]  /*a2a0*/  SHFL.IDX PT, R7, R9, 0x1, 0x1c1f ;  /* 0x003c1f0009077f89 */ /* 0x000e6200000e0000 */
[----:B------:R-:W-:-:S09]  /*a2b0*/  ISETP.GE.OR P0, PT, R24, R33, P0 ;  /* 0x000000211800720c */ /* 0x000fd20000706670 */
[----:B0-----:R0:W-:Y:S04]  /*a2c0*/  @!P2 ST.E desc[UR50][R4.64], R3 ;  /* 0x000000030400a985 */ /* 0x0011e8000c101932 */
[----:B-1----:R0:W-:Y:S01]  /*a2d0*/  @!P0 ST.E desc[UR50][R6.64], R0 ;  /* 0x0000000006008985 */ /* 0x0021e2000c101932 */
[----:B------:R-:W-:-:S13]  /*a2e0*/  PLOP3.LUT P0, PT, PT, PT, UP1, 0x80, 0x0 ;  /* 0x000000000000781c */ /* 0x000fda0003f0f018 */
[----:B0-----:R-:W-:Y:S05]  /*a2f0*/  @P0 BRA `(.L_x_164) ;  /* 0x0000000800900947 */ /* 0x001fea0003800000 */
[----:B------:R-:W-:Y:S01]  /*a300*/  IMAD R3, R200, 0x40, R2 ;  /* 0x00000040c8037824 */ /* 0x000fe200078e0202 */
[----:B------:R-:W0:Y:S01]  /*a310*/  @P1 LDC R35, c[0x0][0xbec] ;  /* 0x0002fb00ff231b82 */ /* 0x000e220000000800 */
[----:B------:R-:W-:Y:S02]  /*a320*/  ULDC.64 UR10, c[0x0][0xaa0] ;  /* 0x0002a800000a7ab9 */ /* 0x000fe40000000a00 */
[----:B------:R-:W-:-:S03]  /*a330*/  IMAD.WIDE R20, R3, 0x2, R20 ;  /* 0x0000000203147825 */ /* 0x000fc600078e0214 */
[C---:B------:R-:W-:Y:S02]  /*a340*/  IADD3 R9, P6, R20.reuse, 0x1000, RZ ;  /* 0x0000100014097810 */ /* 0x040fe40007fde0ff */
[C---:B------:R-:W-:Y:S02]  /*a350*/  IADD3 R13, P5, R20.reuse, 0x2000, RZ ;  /* 0x00002000140d7810 */ /* 0x040fe40007fbe0ff */
[----:B------:R-:W-:Y:S02]  /*a360*/  LOP3.LUT R8, R9, 0x380, RZ, 0xc0, !PT ;  /* 0x0000038009087812 */ /* 0x000fe400078ec0ff */
[C---:B------:R-:W-:Y:S02]  /*a370*/  IADD3 R25, P4, R20.reuse, 0x3000, RZ ;  /* 0x0000300014197810 */ /* 0x040fe40007f9e0ff */
[C---:B------:R-:W-:Y:S02]  /*a380*/  IADD3 R29, P3, R20.reuse, 0x4000, RZ ;  /* 0x00004000141d7810 */ /* 0x040fe40007f7e0ff */
[----:B------:R-:W-:-:S02]  /*a390*/  IADD3 R41, P2, R20, 0x5000, RZ ;  /* 0x0000500014297810 */ /* 0x000fc40007f5e0ff */
[C---:B------:R-:W-:Y:S02]  /*a3a0*/  IADD3 R45, P0, R20.reuse, 0x6000, RZ ;  /* 0x00006000142d7810 */ /* 0x040fe40007f1e0ff */
[----:B------:R-:W-:Y:S02]  /*a3b0*/  LOP3.LUT R5, R20, 0x380, RZ, 0xc0, !PT ;  /* 0x0000038014057812 */ /* 0x000fe400078ec0ff */
[----:B------:R-:W-:Y:S02]  /*a3c0*/  SHF.R.U64 R8, R8, 0x3, RZ ;  /* 0x0000000308087819 */ /* 0x000fe400000012ff */
[----:B------:R-:W-:Y:S02]  /*a3d0*/  LOP3.LUT R12, R13, 0x380, RZ, 0xc0, !PT ;  /* 0x000003800d0c7812 */ /* 0x000fe400078ec0ff */
[----:B------:R-:W-:Y:S02]  /*a3e0*/  LOP3.LUT R24, R25, 0x380, RZ, 0xc0, !PT ;  /* 0x0000038019187812 */ /* 0x000fe400078ec0ff */
[----:B------:R-:W-:-:S02]  /*a3f0*/  LOP3.LUT R28, R29, 0x380, RZ, 0xc0, !PT ;  /* 0x000003801d1c7812 */ /* 0x000fc400078ec0ff */
[----:B------:R-:W-:Y:S02]  /*a400*/  LOP3.LUT R40, R41, 0x380, RZ, 0xc0, !PT ;  /* 0x0000038029287812 */ /* 0x000fe400078ec0ff */
[----:B------:R-:W-:Y:S02]  /*a410*/  LOP3.LUT R44, R45, 0x380, RZ, 0xc0, !PT ;  /* 0x000003802d2c7812 */ /* 0x000fe400078ec0ff */
[----:B------:R-:W-:Y:S02]  /*a420*/  SHF.R.U64 R5, R5, 0x3, RZ ;  /* 0x0000000305057819 */ /* 0x000fe400000012ff */
[----:B------:R-:W-:Y:S01]  /*a430*/  LOP3.LUT R8, R8, R9, RZ, 0x3c, !PT ;  /* 0x0000000908087212 */ /* 0x000fe200078e3cff */
[----:B------:R-:W-:Y:S01]  /*a440*/  IMAD.X R9, RZ, RZ, R21, P6 ;  /* 0x000000ffff097224 */ /* 0x000fe200030e0615 */
[----:B------:R-:W-:Y:S02]  /*a450*/  IADD3 R3, P6, R20, 0x7000, RZ ;  /* 0x0000700014037810 */ /* 0x000fe40007fde0ff */
[----:B------:R-:W-:-:S02]  /*a460*/  SHF.R.U64 R12, R12, 0x3, RZ ;  /* 0x000000030c0c7819 */ /* 0x000fc400000012ff */
[----:B------:R-:W-:Y:S01]  /*a470*/  SHF.R.U64 R24, R24, 0x3, RZ ;  /* 0x0000000318187819 */ /* 0x000fe200000012ff */
[--C-:B------:R-:W-:Y:S01]  /*a480*/  IMAD.X R49, RZ, RZ, R21.reuse, P6 ;  /* 0x000000ffff317224 */ /* 0x100fe200030e0615 */
[----:B------:R-:W-:Y:S01]  /*a490*/  SHF.R.U64 R28, R28, 0x3, RZ ;  /* 0x000000031c1c7819 */ /* 0x000fe200000012ff */
[----:B------:R-:W-:Y:S01]  /*a4a0*/  UIMAD UR7, UR12, UR10, URZ ;  /* 0x0000000a0c0772a4 */ /* 0x000fe2000f8e023f */
[----:B------:R-:W-:Y:S01]  /*a4b0*/  SHF.R.U64 R40, R40, 0x3, RZ ;  /* 0x0000000328287819 */ /* 0x000fe200000012ff */
[----:B------:R-:W-:Y:S01]  /*a4c0*/  UIMAD.WIDE.U32 UR8, UR4, UR10, URZ ;  /* 0x0000000a040872a5 */ /* 0x000fe2000f8e003f */
[----:B------:R-:W-:Y:S01]  /*a4d0*/  SHF.R.U64 R44, R44, 0x3, RZ ;  /* 0x000000032c2c7819 */ /* 0x000fe200000012ff */
[----:B------:R-:W-:Y:S01]  /*a4e0*/  ULDC.64 UR12, c[0x0][0xaf0] ;  /* 0x0002bc00000c7ab9 */ /* 0x000fe20000000a00 */
[----:B------:R-:W-:Y:S01]  /*a4f0*/  LOP3.LUT R20, R5, R20, RZ, 0x3c, !PT ;  /* 0x0000001405147212 */ /* 0x000fe200078e3cff */
[----:B------:R-:W5:Y:S01]  /*a500*/  LD.E.128 R8, desc[UR50][R8.64] ;  /* 0x0000003208087980 */ /* 0x000f62000c101d00 */
[----:B------:R-:W-:Y:S01]  /*a510*/  LOP3.LUT R12, R12, R13, RZ, 0x3c, !PT ;  /* 0x0000000d0c0c7212 */ /* 0x000fe200078e3cff */
[--C-:B------:R-:W-:Y:S01]  /*a520*/  IMAD.X R13, RZ, RZ, R21.reuse, P5 ;  /* 0x000000ffff0d7224 */ /* 0x100fe200028e0615 */
[----:B------:R-:W-:Y:S01]  /*a530*/  LOP3.LUT R24, R24, R25, RZ, 0x3c, !PT ;  /* 0x0000001918187212 */ /* 0x000fe200078e3cff */
[--C-:B------:R-:W-:Y:S01]  /*a540*/  IMAD.X R25, RZ, RZ, R21.reuse, P4 ;  /* 0x000000ffff197224 */ /* 0x100fe200020e0615 */
[----:B------:R-:W-:Y:S01]  /*a550*/  LOP3.LUT R28, R28, R29, RZ, 0x3c, !PT ;  /* 0x0000001d1c1c7212 */ /* 0x000fe200078e3cff */
[--C-:B------:R-:W-:Y:S01]  /*a560*/  IMAD.X R29, RZ, RZ, R21.reuse, P3 ;  /* 0x000000ffff1d7224 */ /* 0x100fe200018e0615 */
[----:B------:R-:W-:Y:S01]  /*a570*/  LOP3.LUT R40, R40, R41, RZ, 0x3c, !PT ;  /* 0x0000002928287212 */ /* 0x000fe200078e3cff */
[--C-:B------:R-:W-:Y:S01]  /*a580*/  IMAD.X R41, RZ, RZ, R21.reuse, P2 ;  /* 0x000000ffff297224 */ /* 0x100fe200010e0615 */
[----:B------:R-:W-:Y:S01]  /*a590*/  LOP3.LUT R44, R44, R45, RZ, 0x3c, !PT ;  /* 0x0000002d2c2c7212 */ /* 0x000fe200078e3cff */
[----:B------:R-:W-:Y:S01]  /*a5a0*/  IMAD.X R45, RZ, RZ, R21, P0 ;  /* 0x000000ffff2d7224 */ /* 0x000fe200000e0615 */
[----:B------:R1:W5:Y:S01]  /*a5b0*/  LD.E.128 R4, desc[UR50][R20.64] ;  /* 0x0000003214047980 */ /* 0x000362000c101d00 */
[----:B------:R-:W-:Y:S01]  /*a5c0*/  LOP3.LUT R0, R3, 0x380, RZ, 0xc0, !PT ;  /* 0x0000038003007812 */ /* 0x000fe200078ec0ff */
[----:B------:R-:W-:-:S02]  /*a5d0*/  UIMAD UR7, UR4, UR11, UR7 ;  /* 0x0000000b040772a4 */ /* 0x000fc4000f8e0207 */
[----:B------:R-:W5:Y:S01]  /*a5e0*/  LD.E.128 R12, desc[UR50][R12.64] ;  /* 0x000000320c0c7980 */ /* 0x000f62000c101d00 */
[----:B------:R-:W-:-:S03]  /*a5f0*/  SHF.R.U64 R0, R0, 0x3, RZ ;  /* 0x0000000300007819 */ /* 0x000fc600000012ff */
[----:B------:R-:W5:Y:S01]  /*a600*/  LD.E.128 R24, desc[UR50][R24.64] ;  /* 0x0000003218187980 */ /* 0x000f62000c101d00 */
[----:B------:R-:W-:Y:S01]  /*a610*/  LOP3.LUT R48, R0, R3, RZ, 0x3c, !PT ;  /* 0x0000000300307212 */ /* 0x000fe200078e3cff */
[----:B-1----:R-:W1:Y:S01]  /*a620*/  @P1 LDC R21, c[0x0][0xbf0] ;  /* 0x0002fc00ff151b82 */ /* 0x002e620000000800 */
[----:B------:R-:W-:Y:S01]  /*a630*/  IMAD R0, R17, 0x20, R200 ;  /* 0x0000002011007824 */ /* 0x000fe200078e02c8 */
[----:B------:R-:W-:Y:S01]  /*a640*/  ULDC.64 UR10, c[0x0][0xae8] ;  /* 0x0002ba00000a7ab9 */ /* 0x000fe20000000a00 */
[----:B------:R-:W-:Y:S01]  /*a650*/  IMAD.U32 R3, RZ, RZ, UR43 ;  /* 0x0000002bff037e24 */ /* 0x000fe2000f8e00ff */
[----:B------:R-:W-:Y:S01]  /*a660*/  UIADD3 UR9, UR9, UR7, URZ ;  /* 0x0000000709097290 */ /* 0x000fe2000fffe03f */
[----:B------:R-:W5:Y:S01]  /*a670*/  LD.E.128 R28, desc[UR50][R28.64] ;  /* 0x000000321c1c7980 */ /* 0x000f62000c101d00 */
[----:B------:R-:W-:Y:S01]  /*a680*/  USHF.R.S32.HI UR4, URZ, 0x1f, UR36 ;  /* 0x0000001f3f047899 */ /* 0x000fe20008011424 */
[----:B------:R-:W-:Y:S01]  /*a690*/  IMAD R34, R3, 0x80, R0 ;  /* 0x0000008003227824 */ /* 0x000fe200078e0200 */
[----:B------:R-:W-:Y:S01]  /*a6a0*/  UIMAD.WIDE.U32 UR8, UR42, UR10, UR8 ;  /* 0x0000000a2a0872a5 */ /* 0x000fe2000f8e0008 */
[----:B------:R-:W5:Y:S01]  /*a6b0*/  LD.E.128 R40, desc[UR50][R40.64] ;  /* 0x0000003228287980 */ /* 0x000f62000c101d00 */
[----:B------:R-:W-:Y:S01]  /*a6c0*/  UIMAD UR4, UR4, UR12, URZ ;  /* 0x0000000c040472a4 */ /* 0x000fe2000f8e023f */
[----:B0-----:R-:W-:Y:S01]  /*a6d0*/  @P1 IMAD.HI.U32 R0, R34, R35, RZ ;  /* 0x0000002322001227 */ /* 0x001fe200078e00ff */
[----:B------:R-:W-:Y:S01]  /*a6e0*/  UIMAD UR9, UR42, UR11, UR9 ;  /* 0x0000000b2a0972a4 */ /* 0x000fe2000f8e0209 */
[----:B------:R-:W5:Y:S01]  /*a6f0*/  LD.E.128 R44, desc[UR50][R44.64] ;  /* 0x000000322c2c7980 */ /* 0x000f62000c101d00 */
[----:B------:R-:W-:Y:S01]  /*a700*/  UIMAD UR4, UR36, UR13, UR4 ;  /* 0x0000000d240472a4 */ /* 0x000fe2000f8e0204 */
[----:B------:R-:W-:Y:S01]  /*a710*/  IMAD.MOV.U32 R3, RZ, RZ, R34 ;  /* 0x000000ffff037224 */ /* 0x000fe200078e0022 */
[----:B------:R-:W-:Y:S01]  /*a720*/  UIMAD.WIDE.U32 UR36, UR36, UR12, UR8 ;  /* 0x0000000c242472a5 */ /* 0x000fe2000f8e0008 */
[----:B------:R-:W5:Y:S02]  /*a730*/  LD.E.128 R48, desc[UR50][R48.64] ;  /* 0x0000003230307980 */ /* 0x000f64000c101d00 */
[----:B------:R-:W-:Y:S01]  /*a740*/  ULDC.64 UR8, c[0x0][0xae0] ;  /* 0x0002b80000087ab9 */ /* 0x000fe20000000a00 */
[----:B-1----:R-:W-:Y:S01]  /*a750*/  @P1 SHF.R.U32.HI R3, RZ, R21, R0 ;  /* 0x00000015ff031219 */ /* 0x002fe20000011600 */
[----:B------:R-:W-:Y:S01]  /*a760*/  UIADD3 UR4, UR37, UR4, URZ ;  /* 0x0000000425047290 */ /* 0x000fe2000fffe03f */
[----:B------:R-:W-:Y:S01]  /*a770*/  IMAD.U32 R20, RZ, RZ, UR36 ;  /* 0x00000024ff147e24 */ /* 0x000fe2000f8e00ff */
[----:B------:R-:W-:Y:S01]  /*a780*/  @!PT LDS RZ, [RZ] ;  /* 0x00000000fffff984 */ /* 0x000fe20000000800 */
[----:B------:R-:W-:Y:S01]  /*a790*/  @!PT LDS RZ, [RZ] ;  /* 0x00000000fffff984 */ /* 0x000fe20000000800 */
[----:B------:R-:W-:Y:S01]  /*a7a0*/  @!PT LDS RZ, [RZ] ;  /* 0x00000000fffff984 */ /* 0x000fe20000000800 */
[----:B------:R-:W-:Y:S01]  /*a7b0*/  @!PT LDS RZ, [RZ] ;  /* 0x00000000fffff984 */ /* 0x000fe20000000800 */
[----:B------:R0:W-:Y:S06]  /*a7c0*/  MEMBAR.ALL.CTA ;  /* 0x0000000000007992 */ /* 0x0001ec0000008000 */
[----:B0-----:R-:W0:Y:S01]  /*a7d0*/  FENCE.VIEW.ASYNC.S ;  /* 0x00000000000073c6 */ /* 0x001e220000000000 */
[--C-:B------:R-:W-:Y:S01]  /*a7e0*/  SHF.R.S32.HI R0, RZ, 0x1f, R3.reuse ;  /* 0x0000001fff007819 */ /* 0x100fe20000011403 */
[----:B------:R-:W-:-:S02]  /*a7f0*/  IMAD.MOV R35, RZ, RZ, -R3 ;  /* 0x000000ffff237224 */ /* 0x000fc400078e0a03 */
[----:B------:R-:W-:Y:S02]  /*a800*/  IMAD.U32 R21, RZ, RZ, UR37 ;  /* 0x00000025ff157e24 */ /* 0x000fe4000f8e00ff */
[----:B------:R-:W-:Y:S02]  /*a810*/  IMAD R0, R0, UR8, RZ ;  /* 0x0000000800007c24 */ /* 0x000fe4000f8e02ff */
[----:B------:R-:W-:Y:S02]  /*a820*/  IMAD R35, R38, R35, R34 ;  /* 0x0000002326237224 */ /* 0x000fe400078e0222 */
[----:B------:R-:W-:Y:S02]  /*a830*/  IMAD.U32 R21, RZ, RZ, UR4 ;  /* 0x00000004ff157e24 */ /* 0x000fe4000f8e00ff */
[C---:B------:R-:W-:Y:S01]  /*a840*/  IMAD R37, R3.reuse, UR9, R0 ;  /* 0x0000000903257c24 */ /* 0x040fe2000f8e0200 */
[----:B------:R-:W-:Y:S01]  /*a850*/  SHF.R.S32.HI R0, RZ, 0x1f, R35 ;  /* 0x0000001fff007819 */ /* 0x000fe20000011423 */
[----:B------:R-:W-:Y:S01]  /*a860*/  IMAD.WIDE.U32 R20, R3, UR8, R20 ;  /* 0x0000000803147c25 */ /* 0x000fe2000f8e0014 */
[----:B------:R-:W-:-:S03]  /*a870*/  ULDC.64 UR8, c[0x0][0xad8] ;  /* 0x0002b60000087ab9 */ /* 0x000fc60000000a00 */
[----:B------:R-:W-:Y:S02]  /*a880*/  IMAD.U32 R3, RZ, RZ, UR43 ;  /* 0x0000002bff037e24 */ /* 0x000fe4000f8e00ff */
[----:B------:R-:W-:Y:S02]  /*a890*/  IMAD.IADD R21, R21, 0x1, R37 ;  /* 0x0000000115157824 */ /* 0x000fe400078e0225 */
[----:B------:R-:W-:Y:S02]  /*a8a0*/  IMAD R34, R0, UR8, RZ ;  /* 0x0000000800227c24 */ /* 0x000fe4000f8e02ff */
[----:B------:R-:W-:Y:S02]  /*a8b0*/  IMAD R38, R3, 0x80, R200 ;  /* 0x0000008003267824 */ /* 0x000fe400078e02c8 */
[C---:B------:R-:W-:Y:S02]  /*a8c0*/  IMAD R3, R35.reuse, UR9, R34 ;  /* 0x0000000923037c24 */ /* 0x040fe4000f8e0222 */
[----:B------:R-:W-:Y:S01]  /*a8d0*/  IMAD.WIDE.U32 R20, R35, UR8, R20 ;  /* 0x0000000823147c25 */ /* 0x000fe2000f8e0014 */
[----:B------:R-:W-:Y:S01]  /*a8e0*/  ISETP.GE.AND P2, PT, R38, R33, PT ;  /* 0x000000212600720c */ /* 0x000fe20003f46270 */
[----:B------:R-:W-:-:S02]  /*a8f0*/  ULDC.64 UR8, c[0x0][0xa80] ;  /* 0x0002a00000087ab9 */ /* 0x000fc40000000a00 */
[----:B------:R-:W-:Y:S01]  /*a900*/  IMAD.IADD R3, R21, 0x1, R3 ;  /* 0x0000000115037824 */ /* 0x000fe200078e0203 */
[----:B------:R-:W-:Y:S01]  /*a910*/  LEA R36, P3, R20, UR8, 0x1 ;  /* 0x0000000814247c11 */ /* 0x000fe2000f8608ff */
[----:B------:R-:W-:Y:S02]  /*a920*/  VIADD R32, R32, 0x29820 ;  /* 0x0002982020207836 */ /* 0x000fe40000000000 */
[----:B------:R-:W-:Y:S01]  /*a930*/  VIADD R0, R38, 0x20 ;  /* 0x0000002026007836 */ /* 0x000fe20000000000 */
[----:B------:R-:W-:Y:S02]  /*a940*/  LEA.HI.X R3, R20, UR9, R3, 0x1, P3 ;  /* 0x0000000914037c11 */ /* 0x000fe400098f0c03 */
[----:B------:R-:W-:Y:S02]  /*a950*/  PRMT R32, RZ, 0x654, R32 ;  /* 0x00000654ff207816 */ /* 0x000fe40000000020 */
[-C--:B------:R-:W-:Y:S01]  /*a960*/  ISETP.GE.AND P0, PT, R0, R33.reuse, PT ;  /* 0x000000210000720c */ /* 0x080fe20003f06270 */
[----:B------:R-:W-:Y:S01]  /*a970*/  VIADD R0, R38, 0x40 ;  /* 0x0000004026007836 */ /* 0x000fe20000000000 */
[----:B0-----:R0:W-:Y:S01]  /*a980*/  SYNCS.ARRIVE.TRANS64.RED.A1T0 RZ, [R32+URZ], RZ ;  /* 0x000000ff20ff79a7 */ /* 0x0011e2000810043f */
[----:B------:R0:W1:Y:S01]  /*a990*/  SHFL.IDX PT, R21, R36, RZ, 0x181f ;  /* 0x00181fff24157589 */ /* 0x00006200000e0000 */
[----:B------:R-:W-:Y:S03]  /*a9a0*/  BSSY B1, `(.L_x_165) ;  /* 0x000000d000017945 */ /* 0x000fe60003800000 */
[----:B------:R0:W2:Y:S01]  /*a9b0*/  SHFL.IDX PT, R35, R3, RZ, 0x181f ;  /* 0x00181fff03237589 */ /* 0x0000a200000e0000 */
[----:B------:R-:W-:Y:S01]  /*a9c0*/  ISETP.GE.AND P1, PT, R0, R33, PT ;  /* 0x000000210000720c */ /* 0x000fe20003f26270 */
[----:B------:R-:W-:-:S12]  /*a9d0*/  @P2 BRA `(.L_x_166) ;  /* 0x0000000000242947 */ /* 0x000fd80003800000 */
[----:B------:R-:W-:Y:S02]  /*a9e0*/  ULDC UR4, c[0x0][0xac8] ;  /* 0x0002b20000047ab9 */ /* 0x000fe40000000800 */
[----:B------:R-:W-:Y:S02]  /*a9f0*/  ISETP.GE.AND P2, PT, R2, UR4, PT ;  /* 0x0000000402007c0c */ /* 0x000fe4000bf46270 */
[----:B------:R-:W-:-:S11]  /*aa00*/  ISETP.GE.AND P3, PT, R16, UR4, PT ;  /* 0x0000000410007c0c */ /* 0x000fd6000bf66270 */
[-C--:B-1----:R-:W-:Y:S02]  /*aa10*/  @!P2 LEA R20, P4, R2, R21.reuse, 0x1 ;  /* 0x000000150214a211 */ /* 0x082fe400078808ff */
[----:B------:R-:W-:Y:S02]  /*aa20*/  @!P3 LEA R34, P5, R16, R21, 0x1 ;  /* 0x000000151022b211 */ /* 0x000fe400078a08ff */
[-C--:B--2---:R-:W-:Y:S02]  /*aa30*/  @!P2 LEA.HI.X R21, R2, R35.reuse, R222, 0x1, P4 ;  /* 0x000000230215a211 */ /* 0x084fe400020f0cde */
[----:B------:R-:W-:-:S03]  /*aa40*/  @!P3 LEA.HI.X R35, R16, R35, R221, 0x1, P5 ;  /* 0x000000231023b211 */ /* 0x000fc600028f0cdd */
[----:B-----5:R3:W-:Y:S04]  /*aa50*/  @!P2 ST.E.128 desc[UR50][R20.64], R4 ;  /* 0x000000041400a985 */ /* 0x0207e8000c101d32 */
[----:B------:R3:W-:Y:S02]  /*aa60*/  @!P3 ST.E.128 desc[UR50][R34.64], R28 ;  /* 0x0000001c2200b985 */ /* 0x0007e4000c101d32 */
.L_x_166:
[----:B------:R-:W-:Y:S05]  /*aa70*/  BSYNC B1 ;  /* 0x0000000000017941 */ /* 0x000fea0003800000 */
.L_x_165:
[----:B---3-5:R3:W4:Y:S01]  /*aa80*/  SHFL.IDX PT, R7, R3, 0x1, 0x181f ;  /* 0x00381f0003077f89 */ /* 0x02872200000e0000 */
[----:B------:R-:W-:Y:S03]  /*aa90*/  BSSY B1, `(.L_x_167) ;  /* 0x000000c000017945 */ /* 0x000fe60003800000 */
[----:B------:R3:W0:Y:S01]  /*aaa0*/  SHFL.IDX PT, R5, R36, 0x1, 0x181f ;  /* 0x00381f0024057f89 */ /* 0x00062200000e0000 */
[----:B------:R-:W-:Y:S05]  /*aab0*/  @P0 BRA `(.L_x_168) ;  /* 0x0000000000240947 */ /* 0x000fea0003800000 */
[----:B------:R-:W-:Y:S02]  /*aac0*/  ULDC UR4, c[0x0][0xac8] ;  /* 0x0002b20000047ab9 */ /* 0x000fe40000000800 */
[----:B------:R-:W-:Y:S02]  /*aad0*/  ISETP.GE.AND P3, PT, R2, UR4, PT ;  /* 0x0000000402007c0c */ /* 0x000fe4000bf66270 */
[----:B------:R-:W-:-:S11]  /*aae0*/  ISETP.GE.AND P4, PT, R16, UR4, PT ;  /* 0x0000000410007c0c */ /* 0x000fd6000bf86270 */
[-C--:B0-----:R-:W-:Y:S02]  /*aaf0*/  @!P3 LEA R4, P0, R2, R5.reuse, 0x1 ;  /* 0x000000050204b211 */ /* 0x081fe400078008ff */
[----:B------:R-:W-:Y:S02]  /*ab00*/  @!P4 LEA R6, P2, R16, R5, 0x1 ;  /* 0x000000051006c211 */ /* 0x000fe400078408ff */
[-C--:B----4-:R-:W-:Y:S02]  /*ab10*/  @!P3 LEA.HI.X R5, R2, R7.reuse, R222, 0x1, P0 ;  /* 0x000000070205b211 */ /* 0x090fe400000f0cde */
[----:B------:R-:W-:-:S03]  /*ab20*/  @!P4 LEA.HI.X R7, R16, R7, R221, 0x1, P2 ;  /* 0x000000071007c211 */ /* 0x000fc600010f0cdd */
[----:B------:R0:W-:Y:S04]  /*ab30*/  @!P3 ST.E.128 desc[UR50][R4.64], R8 ;  /* 0x000000080400b985 */ /* 0x0001e8000c101d32 */
[----:B------:R0:W-:Y:S02]  /*ab40*/  @!P4 ST.E.128 desc[UR50][R6.64], R40 ;  /* 0x000000280600c985 */ /* 0x0001e4000c101d32 */
.L_x_168:
[----:B------:R-:W-:Y:S05]  /*ab50*/  BSYNC B1 ;  /* 0x0000000000017941 */ /* 0x000fea0003800000 */
.L_x_167:
[----:B0---4-:R0:W4:Y:S01]  /*ab60*/  SHFL.IDX PT, R7, R3, 0x2, 0x181f ;  /* 0x00581f0003077f89 */ /* 0x01112200000e0000 */
        /* <DEDUP_REMOVED lines=12> */
.L_x_170:
[----:B------:R-:W-:Y:S05]  /*ac30*/  BSYNC B1 ;  /* 0x0000000000017941 */ /* 0x000fea0003800000 */
.L_x_169:
[----:B------:R-:W-:Y:S01]  /*ac40*/  VIADD R0, R38, 0x60 ;  /* 0x0000006026007836 */ /* 0x000fe20000000000 */
[----:B0--3--:R-:W0:Y:S04]  /*ac50*/  SHFL.IDX PT, R3, R3, 0x3, 0x181f ;  /* 0x00781f0003037f89 */ /* 0x009e2800000e0000 */
[----:B------:R-:W-:Y:S01]  /*ac60*/  ISETP.GE.AND P0, PT, R0, R33, PT ;  /* 0x000000210000720c */ /* 0x000fe20003f06270 */
[----:B----4-:R3:W4:-:S12]  /*ac70*/  SHFL.IDX PT, R7, R36, 0x3, 0x181f ;  /* 0x00781f0024077f89 */ /* 0x01071800000e0000 */
[----:B---3--:R-:W-:Y:S05]  /*ac80*/  @P0 BRA `(.L_x_171) ;  /* 0x00000018002c0947 */ /* 0x008fea0003800000 */
[----:B------:R-:W-:Y:S02]  /*ac90*/  ULDC UR4, c[0x0][0xac8] ;  /* 0x0002b20000047ab9 */ /* 0x000fe40000000800 */
[----:B------:R-:W-:-:S13]  /*aca0*/  ISETP.GE.AND P1, PT, R2, UR4, PT ;  /* 0x0000000402007c0c */ /* 0x000fda000bf26270 */
[----:B----4-:R-:W-:-:S04]  /*acb0*/  @!P1 LEA R4, P0, R2, R7, 0x1 ;  /* 0x0000000702049211 */ /* 0x010fc800078008ff */
[----:B0-----:R-:W-:Y:S02]  /*acc0*/  @!P1 LEA.HI.X R5, R2, R3, R222, 0x1, P0 ;  /* 0x0000000302059211 */ /* 0x001fe400000f0cde */
[----:B------:R-:W-:-:S03]  /*acd0*/  ISETP.GE.AND P0, PT, R16, UR4, PT ;  /* 0x0000000410007c0c */ /* 0x000fc6000bf06270 */
[----:B------:R3:W-:Y:S10]  /*ace0*/  @!P1 ST.E.128 desc[UR50][R4.64], R24 ;  /* 0x0000001804009985 */ /* 0x0007f4000c101d32 */
[----:B------:R-:W-:Y:S05]  /*acf0*/  @P0 BRA `(.L_x_171) ;  /* 0x0000001800100947 */ /* 0x000fea0003800000 */
[----:B---3--:R-:W-:-:S04]  /*ad00*/  LEA R4, P0, R16, R7, 0x1 ;  /* 0x0000000710047211 */ /* 0x008fc800078008ff */
[----:B------:R-:W-:-:S05]  /*ad10*/  LEA.HI.X R5, R16, R3, R221, 0x1, P0 ;  /* 0x0000000310057211 */ /* 0x000fca00000f0cdd */
[----:B------:R0:W-:Y:S01]  /*ad20*/  ST.E.128 desc[UR50][R4.64], R48 ;  /* 0x0000003004007985 */ /* 0x0001e2000c101d32 */
[----:B------:R-:W-:Y:S05]  /*ad30*/  BRA `(.L_x_171) ;  /* 0x0000001800007947 */ /* 0x000fea0003800000 */
.L_x_164:
[----:B------:R-:W-:Y:S01]  /*ad40*/  ULDC.64 UR10, c[0x0][0xb08] ;  /* 0x0002c200000a7ab9 */ /* 0x000fe20000000a00 */
[----:B------:R-:W0:Y:S01]  /*ad50*/  @P1 LDC R0, c[0x0][0xbec] ;  /* 0x0002fb00ff001b82 */ /* 0x000e220000000800 */
[----:B------:R-:W-:Y:S01]  /*ad60*/  UIMAD UR7, UR12, UR10, URZ ;  /* 0x0000000a0c0772a4 */ /* 0x000fe2000f8e023f */
[----:B------:R-:W-:Y:S01]  /*ad70*/  IMAD.MOV.U32 R3, RZ, RZ, R11 ;  /* 0x000000ffff037224 */ /* 0x000fe200078e000b */
[----:B------:R-:W-:Y:S01]  /*ad80*/  UIMAD.WIDE.U32 UR8, UR4, UR10, URZ ;  /* 0x0000000a040872a5 */ /* 0x000fe2000f8e003f */
[----:B------:R-:W-:Y:S01]  /*ad90*/  ISETP.GE.AND P0, PT, R10, R33, PT ;  /* 0x000000210a00720c */ /* 0x000fe20003f06270 */
[----:B------:R-:W-:Y:S01]  /*ada0*/  UIMAD UR7, UR4, UR11, UR7 ;  /* 0x0000000b040772a4 */ /* 0x000fe2000f8e0207 */
[----:B------:R-:W-:Y:S01]  /*adb0*/  VIADD R32, R32, 0x29820 ;  /* 0x0002982020207836 */ /* 0x000fe20000000000 */
[----:B------:R-:W-:Y:S01]  /*adc0*/  USHF.R.S32.HI UR4, URZ, 0x1f, UR36 ;  /* 0x0000001f3f047899 */ /* 0x000fe20008011424 */
[----:B------:R-:W1:Y:S01]  /*add0*/  @P1 LDC R5, c[0x0][0xbf0] ;  /* 0x0002fc00ff051b82 */ /* 0x000e620000000800 */
[----:B------:R-:W-:Y:S01]  /*ade0*/  UIADD3 UR9, UR9, UR7, URZ ;  /* 0x0000000709097290 */ /* 0x000fe2000fffe03f */
[----:B------:R-:W-:Y:S01]  /*adf0*/  BSSY B1, `(.L_x_172) ;  /* 0x0000068000017945 */ /* 0x000fe20003800000 */
[----:B------:R-:W-:Y:S01]  /*ae00*/  ULDC.64 UR10, c[0x0][0xb38] ;  /* 0x0002ce00000a7ab9 */ /* 0x000fe20000000a00 */
[----:B------:R-:W-:Y:S01]  /*ae10*/  PRMT R32, RZ, 0x654, R32 ;  /* 0x00000654ff207816 */ /* 0x000fe20000000020 */
[----:B------:R-:W-:-:S03]  /*ae20*/  UIMAD.WIDE.U32 UR8, UR42, UR10, UR8 ;  /* 0x0000000a2a0872a5 */ /* 0x000fc6000f8e0008 */
[----:B------:R2:W-:Y:S01]  /*ae30*/  SYNCS.ARRIVE.TRANS64.RED.A1T0 RZ, [R32+URZ], RZ ;  /* 0x000000ff20ff79a7 */ /* 0x0005e2000810043f */
[----:B------:R-:W-:-:S03]  /*ae40*/  UIMAD UR9, UR42, UR11, UR9 ;  /* 0x0000000b2a0972a4 */ /* 0x000fc6000f8e0209 */
[----:B------:R-:W-:Y:S02]  /*ae50*/  ULDC.64 UR10, c[0x0][0xb40] ;  /* 0x0002d000000a7ab9 */ /* 0x000fe40000000a00 */
[----:B------:R-:W-:Y:S01]  /*ae60*/  UIMAD UR4, UR4, UR10, URZ ;  /* 0x0000000a040472a4 */ /* 0x000fe2000f8e023f */
[----:B0-----:R-:W-:-:S03]  /*ae70*/  @P1 IMAD.HI.U32 R0, R11, R0, RZ ;  /* 0x000000000b001227 */ /* 0x001fc600078e00ff */
[----:B------:R-:W-:Y:S02]  /*ae80*/  UIMAD UR4, UR36, UR11, UR4 ;  /* 0x0000000b240472a4 */ /* 0x000fe4000f8e0204 */
[----:B------:R-:W-:-:S03]  /*ae90*/  UIMAD.WIDE.U32 UR36, UR36, UR10, UR8 ;  /* 0x0000000a242472a5 */ /* 0x000fc6000f8e0008 */
[----:B------:R-:W-:Y:S01]  /*aea0*/  ULDC.64 UR10, c[0x0][0xb48] ;  /* 0x0002d200000a7ab9 */ /* 0x000fe20000000a00 */
[----:B------:R-:W-:Y:S01]  /*aeb0*/  UIADD3 UR9, UR37, UR4, URZ ;  /* 0x0000000425097290 */ /* 0x000fe2000fffe03f */
[----:B-1----:R-:W-:Y:S02]  /*aec0*/  @P1 SHF.R.U32.HI R3, RZ, R5, R0 ;  /* 0x00000005ff031219 */ /* 0x002fe40000011600 */
[----:B------:R-:W-:Y:S02]  /*aed0*/  UMOV UR8, UR36 ;  /* 0x0000002400087c82 */ /* 0x000fe40008000000 */
[----:B------:R-:W-:Y:S01]  /*aee0*/  UIMAD.WIDE.U32 UR8, UR39, UR10, UR8 ;  /* 0x0000000a270872a5 */ /* 0x000fe2000f8e0008 */
[--C-:B------:R-:W-:Y:S01]  /*aef0*/  SHF.R.S32.HI R0, RZ, 0x1f, R3.reuse ;  /* 0x0000001fff007819 */ /* 0x100fe20000011403 */
[----:B------:R-:W-:Y:S02]  /*af00*/  IMAD.MOV R7, RZ, RZ, -R3 ;  /* 0x000000ffff077224 */ /* 0x000fe400078e0a03 */
[----:B------:R-:W-:-:S02]  /*af10*/  UIMAD UR39, UR39, UR11, UR9 ;  /* 0x0000000b272772a4 */ /* 0x000fc4000f8e0209 */
[----:B------:R-:W-:Y:S01]  /*af20*/  IMAD R7, R38, R7, R11 ;  /* 0x0000000726077224 */ /* 0x000fe200078e020b */
[----:B------:R-:W-:Y:S01]  /*af30*/  ULDC.64 UR10, c[0x0][0xb30] ;  /* 0x0002cc00000a7ab9 */ /* 0x000fe20000000a00 */
[----:B------:R-:W-:Y:S02]  /*af40*/  IMAD.U32 R5, RZ, RZ, UR9 ;  /* 0x00000009ff057e24 */ /* 0x000fe4000f8e00ff */
[----:B------:R-:W-:Y:S02]  /*af50*/  IMAD R0, R0, UR10, RZ ;  /* 0x0000000a00007c24 */ /* 0x000fe4000f8e02ff */
[----:B------:R-:W-:Y:S01]  /*af60*/  IMAD.U32 R4, RZ, RZ, UR8 ;  /* 0x00000008ff047e24 */ /* 0x000fe2000f8e00ff */
[----:B------:R-:W-:Y:S01]  /*af70*/  ULDC.64 UR8, c[0x0][0xb28] ;  /* 0x0002ca0000087ab9 */ /* 0x000fe20000000a00 */
[----:B------:R-:W-:Y:S02]  /*af80*/  IMAD.U32 R5, RZ, RZ, UR39 ;  /* 0x00000027ff057e24 */ /* 0x000fe4000f8e00ff */
[C---:B------:R-:W-:Y:S01]  /*af90*/  IMAD R9, R3.reuse, UR11, R0 ;  /* 0x0000000b03097c24 */ /* 0x040fe2000f8e0200 */
[----:B------:R-:W-:Y:S01]  /*afa0*/  SHF.R.S32.HI R0, RZ, 0x1f, R7 ;  /* 0x0000001fff007819 */ /* 0x000fe20000011407 */
[----:B------:R-:W-:-:S04]  /*afb0*/  IMAD.WIDE.U32 R4, R3, UR10, R4 ;  /* 0x0000000a03047c25 */ /* 0x000fc8000f8e0004 */
[----:B------:R-:W-:Y:S02]  /*afc0*/  IMAD R0, R0, UR8, RZ ;  /* 0x0000000800007c24 */ /* 0x000fe4000f8e02ff */
[----:B------:R-:W-:Y:S02]  /*afd0*/  IMAD.IADD R5, R5, 0x1, R9 ;  /* 0x0000000105057824 */ /* 0x000fe400078e0209 */
[C---:B------:R-:W-:Y:S02]  /*afe0*/  IMAD R3, R7.reuse, UR9, R0 ;  /* 0x0000000907037c24 */ /* 0x040fe4000f8e0200 */
[----:B------:R-:W-:Y:S01]  /*aff0*/  IMAD.WIDE.U32 R4, R7, UR8, R4 ;  /* 0x0000000807047c25 */ /* 0x000fe2000f8e0004 */
[----:B------:R-:W-:-:S03]  /*b000*/  ULDC.64 UR8, c[0x0][0xb00] ;  /* 0x0002c00000087ab9 */ /* 0x000fc60000000a00 */
[----:B------:R-:W-:Y:S01]  /*b010*/  IMAD.IADD R3, R5, 0x1, R3 ;  /* 0x0000000105037824 */ /* 0x000fe200078e0203 */
[----:B------:R-:W-:-:S04]  /*b020*/  LEA R0, P1, R4, UR8, 0x2 ;  /* 0x0000000804007c11 */ /* 0x000fc8000f8210ff */
[----:B------:R-:W-:Y:S01]  /*b030*/  LEA.HI.X R3, R4, UR9, R3, 0x2, P1 ;  /* 0x0000000904037c11 */ /* 0x000fe200088f1403 */
[----:B------:R2:W0:Y:S04]  /*b040*/  SHFL.IDX PT, R6, R0, RZ, 0x1c1f ;  /* 0x001c1fff00067589 */ /* 0x00042800000e0000 */
[----:B------:R2:W1:Y:S01]  /*b050*/  SHFL.IDX PT, R7, R3, RZ, 0x1c1f ;  /* 0x001c1fff03077589 */ /* 0x00046200000e0000 */
[----:B------:R-:W-:Y:S05]  /*b060*/  @P0 BRA `(.L_x_173) ;  /* 0x0000000400000947 */ /* 0x000fea0003800000 */
[----:B------:R-:W-:Y:S02]  /*b070*/  ULDC UR4, c[0x0][0xac8] ;  /* 0x0002b20000047ab9 */ /* 0x000fe40000000800 */
[----:B------:R-:W-:Y:S02]  /*b080*/  ISETP.GE.AND P3, PT, R198, UR4, PT ;  /* 0x00000004c6007c0c */ /* 0x000fe4000bf66270 */
[----:B------:R-:W-:Y:S02]  /*b090*/  ISETP.GE.AND P2, PT, R199, UR4, PT ;  /* 0x00000004c7007c0c */ /* 0x000fe4000bf46270 */
[----:B------:R-:W-:Y:S02]  /*b0a0*/  ISETP.GE.AND P1, PT, R197, UR4, PT ;  /* 0x00000004c5007c0c */ /* 0x000fe4000bf26270 */
[----:B------:R-:W-:Y:S02]  /*b0b0*/  ISETP.GE.AND P0, PT, R196, UR4, PT ;  /* 0x00000004c4007c0c */ /* 0x000fe4000bf06270 */
[----:B------:R-:W-:-:S05]  /*b0c0*/  ISETP.GE.AND P4, PT, R195, UR4, PT ;  /* 0x00000004c3007c0c */ /* 0x000fca000bf86270 */
[CC--:B0-----:R-:W-:Y:S02]  /*b0d0*/  @!P3 LEA R8, P5, R198.reuse, R6.reuse, 0x2 ;  /* 0x00000006c608b211 */ /* 0x0c1fe400078a10ff */
[----:B-1----:R-:W-:Y:S02]  /*b0e0*/  @!P2 IMAD.WIDE R4, R199, 0x4, R6 ;  /* 0x00000004c704a825 */ /* 0x002fe400078e0206 */
[----:B------:R-:W-:Y:S02]  /*b0f0*/  @!P3 LEA.HI.X R9, R198, R7, R216, 0x2, P5 ;  /* 0x00000007c609b211 */ /* 0x000fe400028f14d8 */
[-C--:B------:R-:W-:Y:S01]  /*b100*/  @!P1 LEA R10, P6, R197, R6.reuse, 0x2 ;  /* 0x00000006c50a9211 */ /* 0x080fe200078c10ff */
[----:B------:R0:W-:Y:S01]  /*b110*/  @!P2 ST.E.64 desc[UR50][R4.64], R98 ;  /* 0x000000620400a985 */ /* 0x0001e2000c101b32 */
[----:B------:R-:W-:Y:S02]  /*b120*/  ISETP.GE.AND P2, PT, R194, UR4, PT ;  /* 0x00000004c2007c0c */ /* 0x000fe4000bf46270 */
[----:B------:R-:W-:Y:S01]  /*b130*/  @!P0 LEA R12, P5, R196, R6, 0x2 ;  /* 0x00000006c40c8211 */ /* 0x000fe200078a10ff */
[----:B------:R1:W-:Y:S01]  /*b140*/  @!P3 ST.E.64 desc[UR50][R8.64], R96 ;  /* 0x000000600800b985 */ /* 0x0003e2000c101b32 */
[----:B------:R-:W-:-:S02]  /*b150*/  ISETP.GE.AND P3, PT, R193, UR4, PT ;  /* 0x00000004c1007c0c */ /* 0x000fc4000bf66270 */
[-C--:B------:R-:W-:Y:S02]  /*b160*/  @!P1 LEA.HI.X R11, R197, R7.reuse, R215, 0x2, P6 ;  /* 0x00000007c50b9211 */ /* 0x080fe400030f14d7 */
[----:B------:R-:W-:-:S03]  /*b170*/  @!P0 LEA.HI.X R13, R196, R7, R214, 0x2, P5 ;  /* 0x00000007c40d8211 */ /* 0x000fc600028f14d6 */
[----:B------:R3:W-:Y:S01]  /*b180*/  @!P1 ST.E.64 desc[UR50][R10.64], R94 ;  /* 0x0000005e0a009985 */ /* 0x0007e2000c101b32 */
[----:B0-----:R-:W-:-:S03]  /*b190*/  @!P4 LEA R4, P1, R195, R6, 0x2 ;  /* 0x00000006c304c211 */ /* 0x001fc600078210ff */
[----:B------:R0:W-:Y:S01]  /*b1a0*/  @!P0 ST.E.64 desc[UR50][R12.64], R92 ;  /* 0x0000005c0c008985 */ /* 0x0001e2000c101b32 */
[----:B------:R-:W-:Y:S02]  /*b1b0*/  ISETP.GE.AND P0, PT, R192, UR4, PT ;  /* 0x00000004c0007c0c */ /* 0x000fe4000bf06270 */
[-C--:B------:R-:W-:Y:S02]  /*b1c0*/  @!P4 LEA.HI.X R5, R195, R7.reuse, R213, 0x2, P1 ;  /* 0x00000007c305c211 */ /* 0x080fe400008f14d5 */
[CC--:B------:R-:W-:Y:S02]  /*b1d0*/  @!P2 LEA R14, P6, R194.reuse, R6.reuse, 0x2 ;  /* 0x00000006c20ea211 */ /* 0x0c0fe400078c10ff */
[----:B------:R-:W-:Y:S01]  /*b1e0*/  ISETP.GE.AND P1, PT, R171, UR4, PT ;  /* 0x00000004ab007c0c */ /* 0x000fe2000bf26270 */
[----:B------:R4:W-:Y:S01]  /*b1f0*/  @!P4 ST.E.64 desc[UR50][R4.64], R90 ;  /* 0x0000005a0400c985 */ /* 0x0009e2000c101b32 */
[----:B------:R-:W-:Y:S02]  /*b200*/  @!P3 LEA R20, P5, R193, R6, 0x2 ;  /* 0x00000006c114b211 */ /* 0x000fe400078a10ff */
[----:B------:R-:W-:-:S02]  /*b210*/  @!P2 LEA.HI.X R15, R194, R7, R212, 0x2, P6 ;  /* 0x00000007c20fa211 */ /* 0x000fc400030f14d4 */
[----:B------:R-:W-:Y:S02]  /*b220*/  ISETP.GE.AND P4, PT, R170, UR4, PT ;  /* 0x00000004aa007c0c */ /* 0x000fe4000bf86270 */
[----:B------:R-:W-:Y:S01]  /*b230*/  @!P3 LEA.HI.X R21, R193, R7, R211, 0x2, P5 ;  /* 0x00000007c115b211 */ /* 0x000fe200028f14d3 */
[----:B------:R5:W-:Y:S01]  /*b240*/  @!P2 ST.E.64 desc[UR50][R14.64], R88 ;  /* 0x000000580e00a985 */ /* 0x000be2000c101b32 */
[----:B-1----:R-:W-:-:S03]  /*b250*/  @!P0 LEA R8, P2, R192, R6, 0x2 ;  /* 0x00000006c0088211 */ /* 0x002fc600078410ff */
[----:B------:R-:W-:Y:S01]  /*b260*/  @!P3 ST.E.64 desc[UR50][R20.64], R86 ;  /* 0x000000561400b985 */ /* 0x000fe2000c101b32 */
[----:B------:R-:W-:Y:S02]  /*b270*/  ISETP.GE.AND P3, PT, R169, UR4, PT ;  /* 0x00000004a9007c0c */ /* 0x000fe4000bf66270 */
[CC--:B---3--:R-:W-:Y:S02]  /*b280*/  @!P1 LEA R10, P5, R171.reuse, R6.reuse, 0x2 ;  /* 0x00000006ab0a9211 */ /* 0x0c8fe400078a10ff */
[-C--:B------:R-:W-:Y:S02]  /*b290*/  @!P0 LEA.HI.X R9, R192, R7.reuse, R210, 0x2, P2 ;  /* 0x00000007c0098211 */ /* 0x080fe400010f14d2 */
[----:B------:R-:W-:Y:S02]  /*b2a0*/  ISETP.GE.AND P2, PT, R168, UR4, PT ;  /* 0x00000004a8007c0c */ /* 0x000fe4000bf46270 */
[----:B0-----:R-:W-:Y:S01]  /*b2b0*/  @!P4 LEA R12, P6, R170, R6, 0x2 ;  /* 0x00000006aa0cc211 */ /* 0x001fe200078c10ff */
[----:B------:R0:W-:Y:S01]  /*b2c0*/  @!P0 ST.E.64 desc[UR50][R8.64], R84 ;  /* 0x0000005408008985 */ /* 0x0001e2000c101b32 */
[----:B------:R-:W-:-:S02]  /*b2d0*/  @!P1 LEA.HI.X R11, R171, R7, R209, 0x2, P5 ;  /* 0x00000007ab0b9211 */ /* 0x000fc400028f14d1 */
[-C--:B------:R-:W-:Y:S02]  /*b2e0*/  @!P4 LEA.HI.X R13, R170, R7.reuse, R208, 0x2, P6 ;  /* 0x00000007aa0dc211 */ /* 0x080fe400030f14d0 */
[----:B------:R-:W-:Y:S01]  /*b2f0*/  ISETP.GE.AND P0, PT, R23, UR4, PT ;  /* 0x0000000417007c0c */ /* 0x000fe2000bf06270 */
[----:B------:R1:W-:Y:S01]  /*b300*/  @!P1 ST.E.64 desc[UR50][R10.64], R82 ;  /* 0x000000520a009985 */ /* 0x0003e2000c101b32 */
[C---:B----4-:R-:W-:Y:S02]  /*b310*/  @!P3 LEA R4, P1, R169.reuse, R6, 0x2 ;  /* 0x00000006a904b211 */ /* 0x050fe400078210ff */
[----:B------:R-:W-:Y:S01]  /*b320*/  ISETP.GE.AND P5, PT, R22, UR4, PT ;  /* 0x0000000416007c0c */ /* 0x000fe2000bfa6270 */
[----:B------:R3:W-:Y:S01]  /*b330*/  @!P4 ST.E.64 desc[UR50][R12.64], R80 ;  /* 0x000000500c00c985 */ /* 0x0007e2000c101b32 */
[----:B------:R-:W-:Y:S02]  /*b340*/  @!P3 LEA.HI.X R5, R169, R7, R207, 0x2, P1 ;  /* 0x00000007a905b211 */ /* 0x000fe400008f14cf */
[----:B------:R-:W-:-:S02]  /*b350*/  ISETP.GE.AND P4, PT, R19, UR4, PT ;  /* 0x0000000413007c0c */ /* 0x000fc4000bf86270 */
[----:B------:R-:W-:Y:S01]  /*b360*/  ISETP.GE.AND P1, PT, R18, UR4, PT ;  /* 0x0000000412007c0c */ /* 0x000fe2000bf26270 */
[----:B------:R4:W-:Y:S01]  /*b370*/  @!P3 ST.E.64 desc[UR50][R4.64], R78 ;  /* 0x0000004e0400b985 */ /* 0x0009e2000c101b32 */
[CC--:B-----5:R-:W-:Y:S02]  /*b380*/  @!P2 LEA R14, P6, R168.reuse, R6.reuse, 0x2 ;  /* 0x00000006a80ea211 */ /* 0x0e0fe400078c10ff */
[C---:B0-----:R-:W-:Y:S02]  /*b390*/  @!P0 LEA R8, P3, R23.reuse, R6, 0x2 ;  /* 0x0000000617088211 */ /* 0x041fe400078610ff */
[-C--:B------:R-:W-:Y:S02]  /*b3a0*/  @!P2 LEA.HI.X R15, R168, R7.reuse, R206, 0x2, P6 ;  /* 0x00000007a80fa211 */ /* 0x080fe400030f14ce */
[----:B------:R-:W-:-:S03]  /*b3b0*/  @!P0 LEA.HI.X R9, R23, R7, R205, 0x2, P3 ;  /* 0x0000000717098211 */ /* 0x000fc600018f14cd */
[----:B------:R4:W-:Y:S01]  /*b3c0*/  @!P2 ST.E.64 desc[UR50][R14.64], R76 ;  /* 0x0000004c0e00a985 */ /* 0x0009e2000c101b32 */
[-C--:B-1----:R-:W-:Y:S02]  /*b3d0*/  @!P5 LEA R10, P2, R22, R6.reuse, 0x2 ;  /* 0x00000006160ad211 */ /* 0x082fe400078410ff */
[CC--:B---3--:R-:W-:Y:S01]  /*b3e0*/  @!P4 LEA R12, P3, R19.reuse, R6.reuse, 0x2 ;  /* 0x00000006130cc211 */ /* 0x0c8fe200078610ff */
[----:B------:R4:W-:Y:S01]  /*b3f0*/  @!P0 ST.E.64 desc[UR50][R8.64], R72 ;  /* 0x0000004808008985 */ /* 0x0009e2000c101b32 */
[----:B------:R-:W-:Y:S02]  /*b400*/  @!P1 LEA R6, P6, R18, R6, 0x2 ;  /* 0x0000000612069211 */ /* 0x000fe400078c10ff */
[-C--:B------:R-:W-:Y:S02]  /*b410*/  @!P5 LEA.HI.X R11, R22, R7.reuse, R204, 0x2, P2 ;  /* 0x00000007160bd211 */ /* 0x080fe400010f14cc */
[-C--:B------:R-:W-:Y:S02]  /*b420*/  @!P4 LEA.HI.X R13, R19, R7.reuse, R203, 0x2, P3 ;  /* 0x00000007130dc211 */ /* 0x080fe400018f14cb */
[----:B------:R-:W-:Y:S01]  /*b430*/  @!P1 LEA.HI.X R7, R18, R7, R202, 0x2, P6 ;  /* 0x0000000712079211 */ /* 0x000fe200030f14ca */
[----:B------:R4:W-:Y:S04]  /*b440*/  @!P5 ST.E.64 desc[UR50][R10.64], R74 ;  /* 0x0000004a0a00d985 */ /* 0x0009e8000c101b32 */
[----:B------:R4:W-:Y:S04]  /*b450*/  @!P4 ST.E.64 desc[UR50][R12.64], R70 ;  /* 0x000000460c00c985 */ /* 0x0009e8000c101b32 */
[----:B------:R4:W-:Y:S02]  /*b460*/  @!P1 ST.E.64 desc[UR50][R6.64], R68 ;  /* 0x0000004406009985 */ /* 0x0009e4000c101b32 */
.L_x_173:
[----:B------:R-:W-:Y:S05]  /*b470*/  BSYNC B1 ;  /* 0x0000000000017941 */ /* 0x000fea0003800000 */
.L_x_172:
[----:B------:R-:W-:Y:S01]  /*b480*/  ISETP.GE.AND P0, PT, R24, R33, PT ;  /* 0x000000211800720c */ /* 0x000fe20003f06270 */
[----:B-1--4-:R1:W3:Y:S04]  /*b490*/  SHFL.IDX PT, R7, R3, 0x1, 0x1c1f ;  /* 0x003c1f0003077f89 */ /* 0x0122e800000e0000 */
[----:B0-----:R1:W0:Y:S08]  /*b4a0*/  SHFL.IDX PT, R6, R0, 0x1, 0x1c1f ;  /* 0x003c1f0000067f89 */ /* 0x00123000000e0000 */
[----:B-1----:R-:W-:Y:S05]  /*b4b0*/  @P0 BRA `(.L_x_171) ;  /* 0x0000001000200947 */ /* 0x002fea0003800000 */
[----:B------:R-:W-:Y:S02]  /*b4c0*/  ULDC UR4, c[0x0][0xac8] ;  /* 0x0002b20000047ab9 */ /* 0x000fe40000000800 */
[----:B------:R-:W-:Y:S02]  /*b4d0*/  ISETP.GE.AND P1, PT, R198, UR4, PT ;  /* 0x00000004c6007c0c */ /* 0x000fe4000bf26270 */
[----:B------:R-:W-:Y:S02]  /*b4e0*/  ISETP.GE.AND P6, PT, R199, UR4, PT ;  /* 0x00000004c7007c0c */ /* 0x000fe4000bfc6270 */
[----:B------:R-:W-:Y:S02]  /*b4f0*/  ISETP.GE.AND P0, PT, R197, UR4, PT ;  /* 0x00000004c5007c0c */ /* 0x000fe4000bf06270 */
[----:B------:R-:W-:Y:S02]  /*b500*/  ISETP.GE.AND P2, PT, R196, UR4, PT ;  /* 0x00000004c4007c0c */ /* 0x000fe4000bf46270 */
[----:B------:R-:W-:-:S05]  /*b510*/  ISETP.GE.AND P3, PT, R195, UR4, PT ;  /* 0x00000004c3007c0c */ /* 0x000fca000bf66270 */
[CC--:B0-----:R-:W-:Y:S02]  /*b520*/  @!P1 LEA R8, P4, R198.reuse, R6.reuse, 0x2 ;  /* 0x00000006c6089211 */ /* 0x0c1fe400078810ff */
[----:B---3--:R-:W-:Y:S02]  /*b530*/  @!P6 IMAD.WIDE R4, R199, 0x4, R6 ;  /* 0x00000004c704e825 */ /* 0x008fe400078e0206 */
[-C--:B------:R-:W-:Y:S02]  /*b540*/  @!P1 LEA.HI.X R9, R198, R7.reuse, R216, 0x2, P4 ;  /* 0x00000007c6099211 */ /* 0x080fe400020f14d8 */
[----:B------:R-:W-:Y:S01]  /*b550*/  ISETP.GE.AND P4, PT, R194, UR4, PT ;  /* 0x00000004c2007c0c */ /* 0x000fe2000bf86270 */
[----:B------:R0:W-:Y:S01]  /*b560*/  @!P6 ST.E.64 desc[UR50][R4.64], R40 ;  /* 0x000000280400e985 */ /* 0x0001e2000c101b32 */
[-C--:B------:R-:W-:Y:S02]  /*b570*/  @!P0 LEA R10, P5, R197, R6.reuse, 0x2 ;  /* 0x00000006c50a8211 */ /* 0x080fe400078a10ff */
[----:B------:R-:W-:Y:S01]  /*b580*/  @!P3 LEA R14, P6, R195, R6, 0x2 ;  /* 0x00000006c30eb211 */ /* 0x000fe200078c10ff */
[----:B------:R1:W-:Y:S01]  /*b590*/  @!P1 ST.E.64 desc[UR50][R8.64], R42 ;  /* 0x0000002a08009985 */ /* 0x0003e2000c101b32 */
[----:B------:R-:W-:-:S02]  /*b5a0*/  @!P0 LEA.HI.X R11, R197, R7, R215, 0x2, P5 ;  /* 0x00000007c50b8211 */ /* 0x000fc400028f14d7 */
[CC--:B------:R-:W-:Y:S02]  /*b5b0*/  @!P2 LEA R12, P1, R196.reuse, R6.reuse, 0x2 ;  /* 0x00000006c40ca211 */ /* 0x0c0fe400078210ff */
[-C--:B------:R-:W-:Y:S01]  /*b5c0*/  @!P3 LEA.HI.X R15, R195, R7.reuse, R213, 0x2, P6 ;  /* 0x00000007c30fb211 */ /* 0x080fe200030f14d5 */
[----:B------:R3:W-:Y:S01]  /*b5d0*/  @!P0 ST.E.64 desc[UR50][R10.64], R44 ;  /* 0x0000002c0a008985 */ /* 0x0007e2000c101b32 */
[----:B------:R-:W-:Y:S02]  /*b5e0*/  ISETP.GE.AND P0, PT, R193, UR4, PT ;  /* 0x00000004c1007c0c */ /* 0x000fe4000bf06270 */
[----:B------:R-:W-:Y:S02]  /*b5f0*/  @!P2 LEA.HI.X R13, R196, R7, R214, 0x2, P1 ;  /* 0x00000007c40da211 */ /* 0x000fe400008f14d6 */
[----:B------:R-:W-:Y:S02]  /*b600*/  ISETP.GE.AND P1, PT, R192, UR4, PT ;  /* 0x00000004c0007c0c */ /* 0x000fe4000bf26270 */
[----:B------:R-:W-:Y:S01]  /*b610*/  @!P4 LEA R20, P5, R194, R6, 0x2 ;  /* 0x00000006c214c211 */ /* 0x000fe200078a10ff */
[----:B------:R4:W-:Y:S01]  /*b620*/  @!P2 ST.E.64 desc[UR50][R12.64], R46 ;  /* 0x0000002e0c00a985 */ /* 0x0009e2000c101b32 */
[----:B------:R-:W-:-:S02]  /*b630*/  ISETP.GE.AND P2, PT, R171, UR4, PT ;  /* 0x00000004ab007c0c */ /* 0x000fc4000bf46270 */
[-C--:B------:R-:W-:Y:S01]  /*b640*/  @!P4 LEA.HI.X R21, R194, R7.reuse, R212, 0x2, P5 ;  /* 0x00000007c215c211 */ /* 0x080fe200028f14d4 */
[----:B------:R5:W-:Y:S02]  /*b650*/  @!P3 ST.E.64 desc[UR50][R14.64], R48 ;  /* 0x000000300e00b985 */ /* 0x000be4000c101b32 */
[CC--:B0-----:R-:W-:Y:S02]  /*b660*/  @!P0 LEA R4, P3, R193.reuse, R6.reuse, 0x2 ;  /* 0x00000006c1048211 */ /* 0x0c1fe400078610ff */
[----:B------:R-:W-:Y:S01]  /*b670*/  @!P4 ST.E.64 desc[UR50][R20.64], R50 ;  /* 0x000000321400c985 */ /* 0x000fe2000c101b32 */
[----:B------:R-:W-:Y:S02]  /*b680*/  ISETP.GE.AND P4, PT, R170, UR4, PT ;  /* 0x00000004aa007c0c */ /* 0x000fe4000bf86270 */
[----:B-1----:R-:W-:Y:S02]  /*b690*/  @!P1 LEA R8, P5, R192, R6, 0x2 ;  /* 0x00000006c0089211 */ /* 0x002fe400078a10ff */
[----:B------:R-:W-:-:S02]  /*b6a0*/  @!P0 LEA.HI.X R5, R193, R7, R211, 0x2, P3 ;  /* 0x00000007c1058211 */ /* 0x000fc400018f14d3 */
[----:B------:R-:W-:Y:S02]  /*b6b0*/  ISETP.GE.AND P3, PT, R169, UR4, PT ;  /* 0x00000004a9007c0c */ /* 0x000fe4000bf66270 */
[CC--:B---3--:R-:W-:Y:S01]  /*b6c0*/  @!P2 LEA R10, P6, R171.reuse, R6.reuse, 0x2 ;  /* 0x00000006ab0aa211 */ /* 0x0c8fe200078c10ff */
[----:B------:R0:W-:Y:S01]  /*b6d0*/  @!P0 ST.E.64 desc[UR50][R4.64], R52 ;  /* 0x0000003404008985 */ /* 0x0001e2000c101b32 */
[-C--:B------:R-:W-:Y:S02]  /*b6e0*/  @!P1 LEA.HI.X R9, R192, R7.reuse, R210, 0x2, P5 ;  /* 0x00000007c0099211 */ /* 0x080fe400028f14d2 */
[----:B------:R-:W-:Y:S02]  /*b6f0*/  @!P2 LEA.HI.X R11, R171, R7, R209, 0x2, P6 ;  /* 0x00000007ab0ba211 */ /* 0x000fe400030f14d1 */
[----:B------:R-:W-:Y:S01]  /*b700*/  ISETP.GE.AND P0, PT, R168, UR4, PT ;  /* 0x00000004a8007c0c */ /* 0x000fe2000bf06270 */
[----:B------:R1:W-:Y:S01]  /*b710*/  @!P1 ST.E.64 desc[UR50][R8.64], R54 ;  /* 0x0000003608009985 */ /* 0x0003e2000c101b32 */
[----:B----4-:R-:W-:-:S02]  /*b720*/  @!P4 LEA R12, P1, R170, R6, 0x2 ;  /* 0x00000006aa0cc211 */ /* 0x010fc400078210ff */
[----:B------:R-:W-:Y:S01]  /*b730*/  ISETP.GE.AND P5, PT, R23, UR4, PT ;  /* 0x0000000417007c0c */ /* 0x000fe2000bfa6270 */
[----:B------:R3:W-:Y:S01]  /*b740*/  @!P2 ST.E.64 desc[UR50][R10.64], R56 ;  /* 0x000000380a00a985 */ /* 0x0007e2000c101b32 */
[----:B------:R-:W-:Y:S02]  /*b750*/  @!P4 LEA.HI.X R13, R170, R7, R208, 0x2, P1 ;  /* 0x00000007aa0dc211 */ /* 0x000fe400008f14d0 */
[----:B------:R-:W-:Y:S02]  /*b760*/  ISETP.GE.AND P2, PT, R22, UR4, PT ;  /* 0x0000000416007c0c */ /* 0x000fe4000bf46270 */
[----:B------:R-:W-:Y:S01]  /*b770*/  ISETP.GE.AND P1, PT, R19, UR4, PT ;  /* 0x0000000413007c0c */ /* 0x000fe2000bf26270 */
[----:B------:R4:W-:Y:S01]  /*b780*/  @!P4 ST.E.64 desc[UR50][R12.64], R58 ;  /* 0x0000003a0c00c985 */ /* 0x0009e2000c101b32 */
[-C--:B-----5:R-:W-:Y:S02]  /*b790*/  @!P3 LEA R14, P6, R169, R6.reuse, 0x2 ;  /* 0x00000006a90eb211 */ /* 0x0a0fe400078c10ff */
[----:B0-----:R-:W-:-:S02]  /*b7a0*/  @!P0 LEA R4, P4, R168, R6, 0x2 ;  /* 0x00000006a8048211 */ /* 0x001fc400078810ff */
        /* <DEDUP_REMOVED lines=10> */
[----:B------:R4:W-:Y:S01]  /*b850*/  @!P5 ST.E.64 desc[UR50][R8.64], R64 ;  /* 0x000000400800d985 */ /* 0x0009e2000c101b32 */
[----:B------:R-:W-:-:S03]  /*b860*/  ISETP.GE.AND P0, PT, R18, UR4, PT ;  /* 0x0000000412007c0c */ /* 0x000fc6000bf06270 */
[----:B------:R4:W-:Y:S04]  /*b870*/  @!P2 ST.E.64 desc[UR50][R10.64], R66 ;  /* 0x000000420a00a985 */ /* 0x0009e8000c101b32 */
[----:B------:R4:W-:Y:S06]  /*b880*/  @!P1 ST.E.64 desc[UR50][R20.64], R34 ;  /* 0x0000002214009985 */ /* 0x0009ec000c101b32 */
[----:B------:R-:W-:Y:S05]  /*b890*/  @P0 BRA `(.L_x_171) ;  /* 0x0000000c00280947 */ /* 0x000fea0003800000 */
[----:B----4-:R-:W-:-:S04]  /*b8a0*/  LEA R4, P0, R18, R6, 0x2 ;  /* 0x0000000612047211 */ /* 0x010fc800078010ff */
[----:B------:R-:W-:-:S05]  /*b8b0*/  LEA.HI.X R5, R18, R7, R202, 0x2, P0 ;  /* 0x0000000712057211 */ /* 0x000fca00000f14ca */
[----:B------:R0:W-:Y:S01]  /*b8c0*/  ST.E.64 desc[UR50][R4.64], R36 ;  /* 0x0000002404007985 */ /* 0x0001e2000c101b32 */
[----:B------:R-:W-:Y:S05]  /*b8d0*/  BRA `(.L_x_171) ;  /* 0x0000000c00187947 */ /* 0x000fea0003800000 */
.L_x_162:
[----:B------:R-:W-:Y:S02]  /*b8e0*/  ULDC.64 UR8, c[0x0][0xc00] ;  /* 0x0003000000087ab9 */ /* 0x000fe40000000a00 */
[----:B------:R-:W-:-:S04]  /*b8f0*/  UISETP.NE.U32.AND UP0, UPT, UR8, URZ, UPT ;  /* 0x0000003f0800728c */ /* 0x000fc8000bf05070 */
[----:B------:R-:W-:-:S03]  /*b900*/  UISETP.NE.AND.EX UP0, UPT, UR9, URZ, UPT, UP0 ;  /* 0x0000003f0900728c */ /* 0x000fc6000bf05300 */
[----:B------:R-:W-:Y:S02]  /*b910*/  ULDC.64 UR8, c[0x0][0xc00] ;  /* 0x0003000000087ab9 */ /* 0x000fe40000000a00 */
[----:B------:R-:W-:Y:S01]  /*b920*/  UIMAD.WIDE UR8, UR36, 0x4, UR8 ;  /* 0x00000004240878a5 */ /* 0x000fe2000f8e0208 */
[----:B------:R-:W-:-:S05]  /*b930*/  PLOP3.LUT P1, PT, PT, PT, UP0, 0x80, 0x0 ;  /* 0x000000000000781c */ /* 0x000fca0003f2f008 */
[----:B------:R-:W-:Y:S02]  /*b940*/  IMAD.U32 R4, RZ, RZ, UR8 ;  /* 0x00000008ff047e24 */ /* 0x000fe4000f8e00ff */
[----:B------:R-:W-:Y:S01]  /*b950*/  IMAD.U32 R5, RZ, RZ, UR9 ;  /* 0x00000009ff057e24 */ /* 0x000fe2000f8e00ff */
[----:B------:R-:W-:Y:S02]  /*b960*/  ULDC.64 UR8, c[0x0][0xc08] ;  /* 0x0003020000087ab9 */ /* 0x000fe40000000a00 */
[----:B------:R-:W-:-:S03]  /*b970*/  UISETP.NE.U32.AND UP1, UPT, UR8, URZ, UPT ;  /* 0x0000003f0800728c */ /* 0x000fc6000bf25070 */
[----:B------:R-:W2:Y:S01]  /*b980*/  @P1 LDG.E R3, desc[UR50][R4.64] ;  /* 0x0000003204031981 */ /* 0x000ea2000c1e1900 */
[----:B------:R-:W-:Y:S01]  /*b990*/  UISETP.NE.AND.EX UP1, UPT, UR9, URZ, UPT, UP1 ;  /* 0x0000003f0900728c */ /* 0x000fe2000bf25310 */
[----:B------:R-:W-:Y:S02]  /*b9a0*/  ULDC UR4, c[0x0][0xa88] ;  /* 0x0002a20000047ab9 */ /* 0x000fe40000000800 */
[----:B------:R-:W-:-:S03]  /*b9b0*/  IMAD.U32 R0, RZ, RZ, UR4 ;  /* 0x00000004ff007e24 */ /* 0x000fc6000f8e00ff */
[----:B------:R-:W-:-:S05]  /*b9c0*/  PLOP3.LUT P2, PT, PT, PT, UP1, 0x80, 0x0 ;  /* 0x000000000000781c */ /* 0x000fca0003f4f018 */
[----:B------:R-:W-:Y:S02]  /*b9d0*/  @UP1 ULDC.64 UR8, c[0x0][0xc08] ;  /* 0x0003020000081ab9 */ /* 0x000fe40000000a00 */
[----:B------:R-:W-:-:S06]  /*b9e0*/  @UP1 UIMAD.WIDE UR8, UR36, 0x4, UR8 ;  /* 0x00000004240818a5 */ /* 0x000fcc000f8e0208 */
[----:B------:R-:W-:Y:S02]  /*b9f0*/  IMAD.U32 R6, RZ, RZ, UR8 ;  /* 0x00000008ff067e24 */ /* 0x000fe4000f8e00ff */
[----:B------:R-:W-:-:S05]  /*ba00*/  IMAD.U32 R7, RZ, RZ, UR9 ;  /* 0x00000009ff077e24 */ /* 0x000fca000f8e00ff */
[----:B------:R0:W5:Y:S01]  /*ba10*/  @P2 LDG.E R0, desc[UR50][R6.64] ;  /* 0x0000003206002981 */ /* 0x000162000c1e1900 */
[----:B------:R-:W-:Y:S01]  /*ba20*/  UMOV UR4, URZ ;  /* 0x0000003f00047c82 */ /* 0x000fe20008000000 */
[----:B------:R-:W-:Y:S02]  /*ba30*/  ISETP.GT.AND P0, PT, R223, 0x7f, PT ;  /* 0x0000007fdf00780c */ /* 0x000fe40003f04270 */
[----:B--2---:R-:W-:-:S13]  /*ba40*/  @P1 R2UR UR4, R3 ;  /* 0x00000000030412ca */ /* 0x004fda00000e0000 */
[----:B------:R-:W-:Y:S01]  /*ba50*/  USHF.R.S32.HI UR16, URZ, 0x1f, UR4 ;  /* 0x0000001f3f107899 */ /* 0x000fe20008011404 */
[----:B0-----:R-:W-:Y:S11]  /*ba60*/  @P2 BRA `(.L_x_174) ;  /* 0x0000000000102947 */ /* 0x001ff60003800000 */
[----:B------:R-:W-:Y:S05]  /*ba70*/  @!P1 BRA `(.L_x_174) ;  /* 0x00000000000c9947 */ /* 0x000fea0003800000 */
[----:B------:R-:W2:Y:S04]  /*ba80*/  LDG.E R3, desc[UR50][R4.64] ;  /* 0x0000003204037981 */ /* 0x000ea8000c1e1900 */
[----:B-----5:R-:W2:Y:S02]  /*ba90*/  LDG.E R0, desc[UR50][R4.64+0x4] ;  /* 0x0000043204007981 */ /* 0x020ea4000c1e1900 */
[----:B--2---:R-:W-:-:S07]  /*baa0*/  IMAD.IADD R0, R0, 0x1, -R3 ;  /* 0x0000000100007824 */ /* 0x004fce00078e0a03 */
.L_x_174:
[----:B------:R-:W-:Y:S01]  /*bab0*/  USEL UR36, UR36, URZ, !UP0 ;  /* 0x0000003f24247287 */ /* 0x000fe2000c000000 */
[----:B------:R-:W-:Y:S01]  /*bac0*/  BSSY B1, `(.L_x_175) ;  /* 0x0000039000017945 */ /* 0x000fe20003800000 */
[----:B------:R-:W-:-:S03]  /*bad0*/  USEL UR37, UR37, URZ, !UP0 ;  /* 0x0000003f25257287 */ /* 0x000fc6000c000000 */
[----:B------:R-:W-:Y:S09]  /*bae0*/  @P0 BRA `(.L_x_176) ;  /* 0x0000000000d80947 */ /* 0x000ff20003800000 */
[----:B------:R-:W0:Y:S01]  /*baf0*/  S2R R4, SR_TID.X ;  /* 0x0000000000047919 */ /* 0x000e220000002100 */
[----:B------:R-:W1:Y:S01]  /*bb00*/  LDC R9, c[0x0][0xbe8] ;  /* 0x0002fa00ff097b82 */ /* 0x000e620000000800 */
[----:B------:R-:W-:-:S04]  /*bb10*/  IMAD.U32 R3, RZ, RZ, UR43 ;  /* 0x0000002bff037e24 */ /* 0x000fc8000f8e00ff */
[----:B0-----:R-:W-:Y:S02]  /*bb20*/  IMAD R3, R3, 0x80, R4 ;  /* 0x0000008003037824 */ /* 0x001fe400078e0204 */
[----:B-1---5:R-:W-:Y:S02]  /*bb30*/  IMAD R4, R0, R9, RZ ;  /* 0x0000000900047224 */ /* 0x022fe400078e02ff */
[----:B------:R-:W-:-:S05]  /*bb40*/  VIADD R6, R3, 0xffffff80 ;  /* 0xffffff8003067836 */ /* 0x000fca0000000000 */
[----:B------:R-:W-:-:S13]  /*bb50*/  ISETP.GE.AND P0, PT, R6, R4, PT ;  /* 0x000000040600720c */ /* 0x000fda0003f06270 */
[----:B------:R-:W-:Y:S05]  /*bb60*/  @P0 BRA `(.L_x_176) ;  /* 0x0000000000b80947 */ /* 0x000fea0003800000 */
[----:B------:R-:W-:Y:S01]  /*bb70*/  ISETP.NE.AND P0, PT, R9, 0x1, PT ;  /* 0x000000010900780c */ /* 0x000fe20003f05270 */
[----:B------:R-:W-:Y:S01]  /*bb80*/  UISETP.GT.AND UP2, UPT, UR45, 0x1, UPT ;  /* 0x000000012d00788c */ /* 0x000fe2000bf44270 */
[----:B------:R-:W-:-:S03]  /*bb90*/  UMOV UR7, 0x9b8 ;  /* 0x000009b800077882 */ /* 0x000fc60000000000 */
[----:B------:R-:W-:Y:S02]  /*bba0*/  USEL UR17, UR7, 0x978, UP2 ;  /* 0x0000097807117887 */ /* 0x000fe40009000000 */
[----:B------:R-:W-:-:S06]  /*bbb0*/  USEL UR19, UR39, URZ, UP2 ;  /* 0x0000003f27137287 */ /* 0x000fcc0009000000 */
[----:B------:R-:W0:Y:S04]  /*bbc0*/  @P0 LDC R3, c[0x0][0xbec] ;  /* 0x0002fb00ff030b82 */ /* 0x000e280000000800 */
[----:B------:R-:W-:Y:S01]  /*bbd0*/  ULDC.64 UR10, c[0x0][UR17+0x220] ;  /* 0x00008800110a7abb */ /* 0x000fe20008000a00 */
[----:B------:R-:W-:Y:S01]  /*bbe0*/  ULDC.64 UR8, c[0x0][UR17+0x218] ;  /* 0x0000860011087abb */ /* 0x000fe20008000a00 */
[----:B------:R-:W-:Y:S01]  /*bbf0*/  ULDC.64 UR12, c[0x0][UR17+0x228] ;  /* 0x00008a00110c7abb */ /* 0x000fe20008000a00 */
[----:B------:R-:W-:Y:S01]  /*bc00*/  UIMAD UR7, UR11, UR36, URZ ;  /* 0x000000240b0772a4 */ /* 0x000fe2000f8e023f */
[----:B------:R-:W1:Y:S01]  /*bc10*/  @P0 LDC R5, c[0x0][0xbf0] ;  /* 0x0002fc00ff050b82 */ /* 0x000e620000000800 */
[----:B------:R-:W-:Y:S02]  /*bc20*/  UIMAD.WIDE.U32 UR14, UR8, UR42, URZ ;  /* 0x0000002a080e72a5 */ /* 0x000fe4000f8e003f */
[----:B------:R-:W-:-:S02]  /*bc30*/  UIMAD UR18, UR9, UR42, URZ ;  /* 0x0000002a091272a4 */ /* 0x000fc4000f8e023f */
[----:B------:R-:W-:Y:S02]  /*bc40*/  UIMAD.WIDE.U32 UR8, UR10, UR36, URZ ;  /* 0x000000240a0872a5 */ /* 0x000fe4000f8e003f */
[----:B------:R-:W-:Y:S02]  /*bc50*/  UIMAD.WIDE.U32 UR20, UR12, UR19, URZ ;  /* 0x000000130c1472a5 */ /* 0x000fe4000f8e003f */
[----:B------:R-:W-:Y:S02]  /*bc60*/  UIMAD UR12, UR13, UR19, URZ ;  /* 0x000000130d0c72a4 */ /* 0x000fe4000f8e023f */
[----:B------:R-:W-:Y:S02]  /*bc70*/  UIMAD UR7, UR10, UR37, UR7 ;  /* 0x000000250a0772a4 */ /* 0x000fe4000f8e0207 */
[----:B------:R-:W-:Y:S02]  /*bc80*/  UIADD3 UR14, UP0, UP1, UR8, UR14, UR4 ;  /* 0x0000000e080e7290 */ /* 0x000fe4000f91e004 */
[----:B------:R-:W-:Y:S01]  /*bc90*/  UIADD3 UR8, UR12, UR21, URZ ;  /* 0x000000150c087290 */ /* 0x000fe2000fffe03f */
[----:B0-----:R-:W-:Y:S01]  /*bca0*/  @P0 IMAD.HI.U32 R4, R6, R3, RZ ;  /* 0x0000000306040227 */ /* 0x001fe200078e00ff */
[----:B------:R-:W-:-:S02]  /*bcb0*/  UIADD3 UR11, UR18, UR15, URZ ;  /* 0x0000000f120b7290 */ /* 0x000fc4000fffe03f */
[----:B------:R-:W-:Y:S01]  /*bcc0*/  UIADD3 UR7, UR9, UR7, URZ ;  /* 0x0000000709077290 */ /* 0x000fe2000fffe03f */
[----:B------:R-:W-:Y:S02]  /*bcd0*/  IMAD.MOV.U32 R3, RZ, RZ, R6 ;  /* 0x000000ffff037224 */ /* 0x000fe400078e0006 */
[----:B------:R-:W-:Y:S01]  /*bce0*/  IMAD.U32 R8, RZ, RZ, UR8 ;  /* 0x00000008ff087e24 */ /* 0x000fe2000f8e00ff */
[----:B------:R-:W-:Y:S01]  /*bcf0*/  UIADD3.X UR7, UR7, UR11, UR16, UP0, UP1 ;  /* 0x0000000b07077290 */ /* 0x000fe200087e2410 */
[----:B-1----:R-:W-:Y:S01]  /*bd00*/  @P0 SHF.R.U32.HI R3, RZ, R5, R4 ;  /* 0x00000005ff030219 */ /* 0x002fe20000011604 */
[----:B------:R-:W-:Y:S01]  /*bd10*/  IMAD.U32 R4, RZ, RZ, UR20 ;  /* 0x00000014ff047e24 */ /* 0x000fe2000f8e00ff */
[----:B------:R-:W-:Y:S01]  /*bd20*/  ULDC.64 UR8, c[0x0][UR17+0x210] ;  /* 0x0000840011087abb */ /* 0x000fe20008000a00 */
[----:B------:R-:W-:Y:S01]  /*bd30*/  IMAD.U32 R5, RZ, RZ, UR21 ;  /* 0x00000015ff057e24 */ /* 0x000fe2000f8e00ff */
[--C-:B------:R-:W-:Y:S01]  /*bd40*/  SHF.R.S32.HI R5, RZ, 0x1f, R3.reuse ;  /* 0x0000001fff057819 */ /* 0x100fe20000011403 */
[----:B------:R-:W-:Y:S01]  /*bd50*/  IMAD.MOV R7, RZ, RZ, -R3 ;  /* 0x000000ffff077224 */ /* 0x000fe200078e0a03 */
[----:B------:R-:W-:Y:S01]  /*bd60*/  IADD3 R4, P0, P1, R3, UR14, R4 ;  /* 0x0000000e03047c10 */ /* 0x000fe2000f91e004 */
[----:B------:R-:W-:Y:S01]  /*bd70*/  ULDC.64 UR10, c[0x0][0xba8] ;  /* 0x0002ea00000a7ab9 */ /* 0x000fe20000000a00 */
[----:B------:R-:W-:Y:S01]  /*bd80*/  @!UP2 ULDC UR10, c[0x0][0xb50] ;  /* 0x0002d400000aaab9 */ /* 0x000fe20000000800 */
[----:B------:R-:W-:Y:S01]  /*bd90*/  IMAD R7, R9, R7, R6 ;  /* 0x0000000709077224 */ /* 0x000fe200078e0206 */
[----:B------:R-:W-:Y:S01]  /*bda0*/  IADD3.X R5, R5, UR7, R8, P0, P1 ;  /* 0x0000000705057c10 */ /* 0x000fe200087e2408 */
[----:B------:R-:W-:-:S02]  /*bdb0*/  @!UP2 ULDC UR11, c[0x0][0xb54] ;  /* 0x0002d500000baab9 */ /* 0x000fc40000000800 */
[C---:B------:R-:W-:Y:S01]  /*bdc0*/  IMAD R6, R7.reuse, UR9, RZ ;  /* 0x0000000907067c24 */ /* 0x040fe2000f8e02ff */
[----:B------:R-:W-:Y:S01]  /*bdd0*/  SHF.R.S32.HI R3, RZ, 0x1f, R7 ;  /* 0x0000001fff037819 */ /* 0x000fe20000011407 */
[----:B------:R-:W-:-:S04]  /*bde0*/  IMAD.WIDE.U32 R4, R7, UR8, R4 ;  /* 0x0000000807047c25 */ /* 0x000fc8000f8e0004 */
[----:B------:R-:W-:Y:S01]  /*bdf0*/  IMAD R3, R3, UR8, R6 ;  /* 0x0000000803037c24 */ /* 0x000fe2000f8e0206 */
[----:B------:R-:W-:-:S03]  /*be00*/  LEA R6, P0, R4, UR10, 0x2 ;  /* 0x0000000a04067c11 */ /* 0x000fc6000f8010ff */
[----:B------:R-:W-:-:S05]  /*be10*/  IMAD.IADD R3, R5, 0x1, R3 ;  /* 0x0000000105037824 */ /* 0x000fca00078e0203 */
[----:B------:R-:W-:Y:S01]  /*be20*/  LEA.HI.X R7, R4, UR11, R3, 0x2, P0 ;  /* 0x0000000b04077c11 */ /* 0x000fe200080f1403 */
[----:B------:R-:W-:-:S05]  /*be30*/  IMAD.MOV.U32 R3, RZ, RZ, -0x800000 ;  /* 0xff800000ff037424 */ /* 0x000fca00078e00ff */
[----:B------:R0:W-:Y:S02]  /*be40*/  STG.E desc[UR50][R6.64], R3 ;  /* 0x0000000306007986 */ /* 0x0001e4000c101932 */
.L_x_176:
[----:B------:R-:W-:Y:S05]  /*be50*/  BSYNC B1 ;  /* 0x0000000000017941 */ /* 0x000fea0003800000 */
.L_x_175:
[----:B------:R-:W-:-:S06]  /*be60*/  UISETP.GT.AND UP0, UPT, UR45, 0x1, UPT ;  /* 0x000000012d00788c */ /* 0x000fcc000bf04270 */
[----:B------:R-:W-:-:S13]  /*be70*/  PLOP3.LUT P0, PT, PT, PT, UP0, 0x80, 0x0 ;  /* 0x000000000000781c */ /* 0x000fda0003f0f008 */
[----:B------:R-:W-:Y:S05]  /*be80*/  @P0 BRA `(.L_x_171) ;  /* 0x0000000400ac0947 */ /* 0x000fea0003800000 */
[----:B------:R-:W1:Y:S01]  /*be90*/  LDC R11, c[0x0][0xbe8] ;  /* 0x0002fa00ff0b7b82 */ /* 0x000e620000000800 */
[----:B------:R-:W-:Y:S01]  /*bea0*/  ULDC.64 UR10, c[0x0][0xaa0] ;  /* 0x0002a800000a7ab9 */ /* 0x000fe20000000a00 */
[----:B0-----:R-:W-:Y:S01]  /*beb0*/  IMAD R3, R17, 0x20, R200 ;  /* 0x0000002011037824 */ /* 0x001fe200078e02c8 */
[----:B------:R-:W-:Y:S01]  /*bec0*/  UIMAD UR7, UR16, UR10, URZ ;  /* 0x0000000a100772a4 */ /* 0x000fe2000f8e023f */
[----:B------:R-:W-:Y:S01]  /*bed0*/  IMAD.U32 R8, RZ, RZ, UR43 ;  /* 0x0000002bff087e24 */ /* 0x000fe2000f8e00ff */
[----:B------:R-:W-:Y:S01]  /*bee0*/  UIMAD.WIDE.U32 UR8, UR4, UR10, URZ ;  /* 0x0000000a040872a5 */ /* 0x000fe2000f8e003f */
[----:B------:R-:W-:Y:S01]  /*bef0*/  IMAD.U32 R13, RZ, RZ, UR43 ;  /* 0x0000002bff0d7e24 */ /* 0x000fe2000f8e00ff */
[----:B------:R-:W-:Y:S01]  /*bf00*/  UIMAD UR7, UR4, UR11, UR7 ;  /* 0x0000000b040772a4 */ /* 0x000fe2000f8e0207 */
[----:B------:R-:W-:Y:S01]  /*bf10*/  IMAD R8, R8, 0x80, R3 ;  /* 0x0000008008087824 */ /* 0x000fe200078e0203 */
[----:B------:R-:W-:Y:S01]  /*bf20*/  BSSY B1, `(.L_x_177) ;  /* 0x0000037000017945 */ /* 0x000fe20003800000 */
[----:B------:R-:W-:Y:S01]  /*bf30*/  ULDC.64 UR10, c[0x0][0xae8] ;  /* 0x0002ba00000a7ab9 */ /* 0x000fe20000000a00 */
[----:B------:R-:W-:Y:S01]  /*bf40*/  UIADD3 UR9, UR9, UR7, URZ ;  /* 0x0000000709097290 */ /* 0x000fe2000fffe03f */
[----:B------:R-:W-:-:S03]  /*bf50*/  IMAD.MOV.U32 R3, RZ, RZ, R8 ;  /* 0x000000ffff037224 */ /* 0x000fc600078e0008 */
[----:B------:R-:W-:-:S04]  /*bf60*/  UIMAD.WIDE.U32 UR8, UR42, UR10, UR8 ;  /* 0x0000000a2a0872a5 */ /* 0x000fc8000f8e0008 */
[----:B------:R-:W-:-:S03]  /*bf70*/  UIMAD UR9, UR42, UR11, UR9 ;  /* 0x0000000b2a0972a4 */ /* 0x000fc6000f8e0209 */
[----:B------:R-:W-:Y:S01]  /*bf80*/  ULDC.64 UR10, c[0x0][0xaf0] ;  /* 0x0002bc00000a7ab9 */ /* 0x000fe20000000a00 */
[----:B-1----:R-:W-:Y:S01]  /*bf90*/  ISETP.NE.AND P0, PT, R11, 0x1, PT ;  /* 0x000000010b00780c */ /* 0x002fe20003f05270 */
[----:B------:R-:W-:-:S04]  /*bfa0*/  UIMAD UR37, UR37, UR10, URZ ;  /* 0x0000000a252572a4 */ /* 0x000fc8000f8e023f */
[----:B------:R-:W-:Y:S02]  /*bfb0*/  UIMAD UR4, UR36, UR11, UR37 ;  /* 0x0000000b240472a4 */ /* 0x000fe4000f8e0225 */
[----:B------:R-:W-:-:S03]  /*bfc0*/  UIMAD.WIDE.U32 UR36, UR36, UR10, UR8 ;  /* 0x0000000a242472a5 */ /* 0x000fc6000f8e0008 */
[----:B------:R-:W-:Y:S01]  /*bfd0*/  ULDC.64 UR8, c[0x0][0xae0] ;  /* 0x0002b80000087ab9 */ /* 0x000fe20000000a00 */
[----:B------:R-:W-:Y:S02]  /*bfe0*/  UIADD3 UR4, UR37, UR4, URZ ;  /* 0x0000000425047290 */ /* 0x000fe4000fffe03f */
[----:B------:R-:W0:Y:S08]  /*bff0*/  @P0 LDC R5, c[0x0][0xbec] ;  /* 0x0002fb00ff050b82 */ /* 0x000e300000000800 */
[----:B------:R-:W1:Y:S01]  /*c000*/  @P0 LDC R7, c[0x0][0xbf0] ;  /* 0x0002fc00ff070b82 */ /* 0x000e620000000800 */
[----:B0-----:R-:W-:-:S04]  /*c010*/  @P0 IMAD.HI.U32 R4, R8, R5, RZ ;  /* 0x0000000508040227 */ /* 0x001fc800078e00ff */
[----:B------:R-:W-:Y:S02]  /*c020*/  IMAD.U32 R5, RZ, RZ, UR37 ;  /* 0x00000025ff057e24 */ /* 0x000fe4000f8e00ff */
[----:B------:R-:W-:Y:S01]  /*c030*/  IMAD.U32 R5, RZ, RZ, UR4 ;  /* 0x00000004ff057e24 */ /* 0x000fe2000f8e00ff */
[----:B-1----:R-:W-:-:S04]  /*c040*/  @P0 SHF.R.U32.HI R3, RZ, R7, R4 ;  /* 0x00000007ff030219 */ /* 0x002fc80000011604 */
[--C-:B------:R-:W-:Y:S01]  /*c050*/  SHF.R.S32.HI R4, RZ, 0x1f, R3.reuse ;  /* 0x0000001fff047819 */ /* 0x100fe20000011403 */
[----:B------:R-:W-:-:S04]  /*c060*/  IMAD.MOV R7, RZ, RZ, -R3 ;  /* 0x000000ffff077224 */ /* 0x000fc800078e0a03 */
[----:B------:R-:W-:Y:S02]  /*c070*/  IMAD R6, R4, UR8, RZ ;  /* 0x0000000804067c24 */ /* 0x000fe4000f8e02ff */
[----:B------:R-:W-:Y:S02]  /*c080*/  IMAD.U32 R4, RZ, RZ, UR36 ;  /* 0x00000024ff047e24 */ /* 0x000fe4000f8e00ff */
[----:B------:R-:W-:Y:S02]  /*c090*/  IMAD R7, R11, R7, R8 ;  /* 0x000000070b077224 */ /* 0x000fe400078e0208 */
[C---:B------:R-:W-:Y:S02]  /*c0a0*/  IMAD R9, R3.reuse, UR9, R6 ;  /* 0x0000000903097c24 */ /* 0x040fe4000f8e0206 */
[----:B------:R-:W-:Y:S01]  /*c0b0*/  IMAD.WIDE.U32 R4, R3, UR8, R4 ;  /* 0x0000000803047c25 */ /* 0x000fe2000f8e0004 */
[----:B------:R-:W-:Y:S01]  /*c0c0*/  SHF.R.S32.HI R3, RZ, 0x1f, R7 ;  /* 0x0000001fff037819 */ /* 0x000fe20000011407 */
[----:B------:R-:W-:-:S02]  /*c0d0*/  ULDC.64 UR8, c[0x0][0xad8] ;  /* 0x0002b60000087ab9 */ /* 0x000fc40000000a00 */
[----:B------:R-:W-:Y:S02]  /*c0e0*/  IMAD.IADD R5, R5, 0x1, R9 ;  /* 0x0000000105057824 */ /* 0x000fe400078e0209 */
[----:B------:R-:W-:Y:S02]  /*c0f0*/  IMAD R6, R3, UR8, RZ ;  /* 0x0000000803067c24 */ /* 0x000fe4000f8e02ff */
[----:B------:R-:W-:Y:S02]  /*c100*/  IMAD R8, R13, 0x80, R200 ;  /* 0x000000800d087824 */ /* 0x000fe400078e02c8 */
[----:B-----5:R-:W-:Y:S02]  /*c110*/  IMAD R11, R0, R11, RZ ;  /* 0x0000000b000b7224 */ /* 0x020fe400078e02ff */
[C---:B------:R-:W-:Y:S02]  /*c120*/  IMAD R3, R7.reuse, UR9, R6 ;  /* 0x0000000907037c24 */ /* 0x040fe4000f8e0206 */
[----:B------:R-:W-:Y:S01]  /*c130*/  IMAD.WIDE.U32 R4, R7, UR8, R4 ;  /* 0x0000000807047c25 */ /* 0x000fe2000f8e0004 */
[----:B------:R-:W-:Y:S01]  /*c140*/  ISETP.GE.AND P2, PT, R8, R11, PT ;  /* 0x0000000b0800720c */ /* 0x000fe20003f46270 */
[----:B------:R-:W-:-:S02]  /*c150*/  ULDC.64 UR8, c[0x0][0xa80] ;  /* 0x0002a00000087ab9 */ /* 0x000fc40000000a00 */
[----:B------:R-:W-:Y:S01]  /*c160*/  IMAD.IADD R3, R5, 0x1, R3 ;  /* 0x0000000105037824 */ /* 0x000fe200078e0203 */
[----:B------:R-:W-:Y:S01]  /*c170*/  LEA R6, P3, R4, UR8, 0x1 ;  /* 0x0000000804067c11 */ /* 0x000fe2000f8608ff */
[----:B------:R-:W-:-:S03]  /*c180*/  VIADD R0, R8, 0x20 ;  /* 0x0000002008007836 */ /* 0x000fc60000000000 */
[----:B------:R-:W-:Y:S01]  /*c190*/  LEA.HI.X R3, R4, UR9, R3, 0x1, P3 ;  /* 0x0000000904037c11 */ /* 0x000fe200098f0c03 */
[----:B------:R0:W1:Y:S01]  /*c1a0*/  SHFL.IDX PT, R7, R6, RZ, 0x181f ;  /* 0x00181fff06077589 */ /* 0x00006200000e0000 */
[-C--:B------:R-:W-:Y:S01]  /*c1b0*/  ISETP.GE.AND P1, PT, R0, R11.reuse, PT ;  /* 0x0000000b0000720c */ /* 0x080fe20003f26270 */
[----:B------:R-:W-:Y:S02]  /*c1c0*/  VIADD R0, R8, 0x40 ;  /* 0x0000004008007836 */ /* 0x000fe40000000000 */
[----:B------:R0:W2:Y:S03]  /*c1d0*/  SHFL.IDX PT, R5, R3, RZ, 0x181f ;  /* 0x00181fff03057589 */ /* 0x0000a600000e0000 */
        /* <DEDUP_REMOVED lines=9> */
[----:B------:R3:W-:Y:S04]  /*c270*/  @!P4 ST.E.128 desc[UR50][R12.64], RZ ;  /* 0x000000ff0c00c985 */ /* 0x0007e8000c101d32 */
[----:B------:R3:W-:Y:S02]  /*c280*/  @!P5 ST.E.128 desc[UR50][R4.64], RZ ;  /* 0x000000ff0400d985 */ /* 0x0007e4000c101d32 */
.L_x_178:
[----:B------:R-:W-:Y:S05]  /*c290*/  BSYNC B1 ;  /* 0x0000000000017941 */ /* 0x000fea0003800000 */
.L_x_177:
[----:B--23--:R2:W3:Y:S01]  /*c2a0*/  SHFL.IDX PT, R5, R3, 0x1, 0x181f ;  /* 0x00381f0003057f89 */ /* 0x00c4e200000e0000 */
[----:B------:R-:W-:Y:S03]  /*c2b0*/  BSSY B1, `(.L_x_179) ;  /* 0x000000c000017945 */ /* 0x000fe60003800000 */
[----:B-1----:R2:W1:Y:S01]  /*c2c0*/  SHFL.IDX PT, R7, R6, 0x1, 0x181f ;  /* 0x00381f0006077f89 */ /* 0x00246200000e0000 */
[----:B------:R-:W-:Y:S05]  /*c2d0*/  @P1 BRA `(.L_x_180) ;  /* 0x0000000000241947 */ /* 0x000fea0003800000 */
[----:B------:R-:W-:Y:S02]  /*c2e0*/  ULDC UR4, c[0x0][0xac8] ;  /* 0x0002b20000047ab9 */ /* 0x000fe40000000800 */
[----:B------:R-:W-:Y:S02]  /*c2f0*/  ISETP.GE.AND P3, PT, R2, UR4, PT ;  /* 0x0000000402007c0c */ /* 0x000fe4000bf66270 */
[----:B------:R-:W-:-:S11]  /*c300*/  ISETP.GE.AND P4, PT, R16, UR4, PT ;  /* 0x0000000410007c0c */ /* 0x000fd6000bf86270 */
[-C--:B-1----:R-:W-:Y:S02]  /*c310*/  @!P3 LEA R12, P1, R2, R7.reuse, 0x1 ;  /* 0x00000007020cb211 */ /* 0x082fe400078208ff */
[----:B------:R-:W-:Y:S02]  /*c320*/  @!P4 LEA R4, P2, R16, R7, 0x1 ;  /* 0x000000071004c211 */ /* 0x000fe400078408ff */
[-C--:B---3--:R-:W-:Y:S02]  /*c330*/  @!P3 LEA.HI.X R13, R2, R5.reuse, R222, 0x1, P1 ;  /* 0x00000005020db211 */ /* 0x088fe400008f0cde */
[----:B------:R-:W-:-:S03]  /*c340*/  @!P4 LEA.HI.X R5, R16, R5, R221, 0x1, P2 ;  /* 0x000000051005c211 */ /* 0x000fc600010f0cdd */
[----:B------:R4:W-:Y:S04]  /*c350*/  @!P3 ST.E.128 desc[UR50][R12.64], RZ ;  /* 0x000000ff0c00b985 */ /* 0x0009e8000c101d32 */
[----:B------:R4:W-:Y:S02]  /*c360*/  @!P4 ST.E.128 desc[UR50][R4.64], RZ ;  /* 0x000000ff0400c985 */ /* 0x0009e4000c101d32 */
.L_x_180:
[----:B------:R-:W-:Y:S05]  /*c370*/  BSYNC B1 ;  /* 0x0000000000017941 */ /* 0x000fea0003800000 */
.L_x_179:
[----:B---34-:R3:W4:Y:S01]  /*c380*/  SHFL.IDX PT, R5, R3, 0x2, 0x181f ;  /* 0x00581f0003057f89 */ /* 0x01872200000e0000 */
        /* <DEDUP_REMOVED lines=8> */
[-C--:B----4-:R-:W-:Y:S02]  /*c410*/  @!P2 LEA.HI.X R13, R2, R5.reuse, R222, 0x1, P0 ;  /* 0x00000005020da211 */ /* 0x090fe400000f0cde */
[----:B------:R-:W-:-:S03]  /*c420*/  @!P3 LEA.HI.X R5, R16, R5, R221, 0x1, P1 ;  /* 0x000000051005b211 */ /* 0x000fc600008f0cdd */
[----:B------:R1:W-:Y:S04]  /*c430*/  @!P2 ST.E.128 desc[UR50][R12.64], RZ ;  /* 0x000000ff0c00a985 */ /* 0x0003e8000c101d32 */
[----:B------:R1:W-:Y:S02]  /*c440*/  @!P3 ST.E.128 desc[UR50][R4.64], RZ ;  /* 0x000000ff0400b985 */ /* 0x0003e4000c101d32 */
.L_x_182:
[----:B------:R-:W-:Y:S05]  /*c450*/  BSYNC B1 ;  /* 0x0000000000017941 */ /* 0x000fea0003800000 */
.L_x_181:
[----:B------:R-:W-:Y:S01]  /*c460*/  VIADD R0, R8, 0x60 ;  /* 0x0000006008007836 */ /* 0x000fe20000000000 */
[----:B0-23--:R-:W0:Y:S04]  /*c470*/  SHFL.IDX PT, R3, R3, 0x3, 0x181f ;  /* 0x00781f0003037f89 */ /* 0x00de2800000e0000 */
[----:B------:R-:W-:Y:S01]  /*c480*/  ISETP.GE.AND P0, PT, R0, R11, PT ;  /* 0x0000000b0000720c */ /* 0x000fe20003f06270 */
[----:B-1--4-:R1:W2:-:S12]  /*c490*/  SHFL.IDX PT, R5, R6, 0x3, 0x181f ;  /* 0x00781f0006057f89 */ /* 0x01229800000e0000 */
[----:B-1----:R-:W-:Y:S05]  /*c4a0*/  @P0 BRA `(.L_x_171) ;  /* 0x0000000000240947 */ /* 0x002fea0003800000 */
[----:B------:R-:W-:Y:S02]  /*c4b0*/  ULDC UR4, c[0x0][0xac8] ;  /* 0x0002b20000047ab9 */ /* 0x000fe40000000800 */
[----:B------:R-:W-:Y:S02]  /*c4c0*/  ISETP.GE.AND P2, PT, R2, UR4, PT ;  /* 0x0000000402007c0c */ /* 0x000fe4000bf46270 */
[----:B------:R-:W-:-:S11]  /*c4d0*/  ISETP.GE.AND P3, PT, R16, UR4, PT ;  /* 0x0000000410007c0c */ /* 0x000fd6000bf66270 */
[-C--:B--2---:R-:W-:Y:S02]  /*c4e0*/  @!P2 LEA R6, P0, R2, R5.reuse, 0x1 ;  /* 0x000000050206a211 */ /* 0x084fe400078008ff */
[----:B------:R-:W-:Y:S02]  /*c4f0*/  @!P3 LEA R4, P1, R16, R5, 0x1 ;  /* 0x000000051004b211 */ /* 0x000fe400078208ff */
[-C--:B0-----:R-:W-:Y:S02]  /*c500*/  @!P2 LEA.HI.X R7, R2, R3.reuse, R222, 0x1, P0 ;  /* 0x000000030207a211 */ /* 0x081fe400000f0cde */
[----:B------:R-:W-:-:S03]  /*c510*/  @!P3 LEA.HI.X R5, R16, R3, R221, 0x1, P1 ;  /* 0x000000031005b211 */ /* 0x000fc600008f0cdd */
[----:B------:R0:W-:Y:S04]  /*c520*/  @!P2 ST.E.128 desc[UR50][R6.64], RZ ;  /* 0x000000ff0600a985 */ /* 0x0001e8000c101d32 */
[----:B------:R0:W-:Y:S02]  /*c530*/  @!P3 ST.E.128 desc[UR50][R4.64], RZ ;  /* 0x000000ff0400b985 */ /* 0x0001e4000c101d32 */
.L_x_171:
[----:B------:R-:W-:Y:S05]  /*c540*/  BSYNC B0 ;  /* 0x0000000000007941 */ /* 0x000fea0003800000 */
.L_x_161:
[----:B------:R-:W-:Y:S02]  /*c550*/  ULDC UR4, c[0x0][0xc3c] ;  /* 0x00030f0000047ab9 */ /* 0x000fe40000000800 */
[----:B------:R-:W-:-:S13]  /*c560*/  ISETP.GE.AND P0, PT, R39, UR4, PT ;  /* 0x0000000427007c0c */ /* 0x000fda000bf06270 */
[----:B------:R-:W-:Y:S05]  /*c570*/  @!P0 BRA `(.L_x_183) ;  /* 0xffffff48009c8947 */ /* 0x000fea000383ffff */
[----:B------:R-:W-:Y:S05]  /*c580*/  EXIT ;  /* 0x000000000000794d */ /* 0x000fea0003800000 */
.L_x_134:
[----:B------:R-:W-:-:S08]  /*c590*/  NOP ;  /* 0x0000000000007918 */ /* 0x000fd00000000000 */
[----:B------:R-:W0:-:S00]  /*c5a0*/  USETMAXREG.DEALLOC.CTAPOOL 0x18 ;  /* 0x00000018000079c8 */ /* 0x000e0000080e0500 */
[----:B0-----:R-:W2:Y:S01]  /*c5b0*/  LDL.LU R2, [R1+0x8] ;  /* 0x0000080001027983 */ /* 0x001ea20000300800 */
[----:B------:R-:W-:Y:S01]  /*c5c0*/  LOP3.LUT R0, R0, 0x3, RZ, 0xc0, !PT ;  /* 0x0000000300007812 */ /* 0x000fe200078ec0ff */
[----:B------:R-:W-:-:S05]  /*c5d0*/  IMAD.MOV.U32 R6, RZ, RZ, RZ ;  /* 0x000000ffff067224 */ /* 0x000fca00078e00ff */
[----:B------:R-:W0:Y:S02]  /*c5e0*/  SHFL.IDX PT, R0, R0, RZ, 0x1f ;  /* 0x00001fff00007589 */ /* 0x000e2400000e0000 */
[----:B0-----:R-:W-:Y:S02]  /*c5f0*/  ISETP.NE.AND P0, PT, R0, RZ, PT ;  /* 0x000000ff0000720c */ /* 0x001fe40003f05270 */
[----:B--2---:R-:W-:-:S11]  /*c600*/  LOP3.LUT R2, R2, 0xfffffffd, RZ, 0xc0, !PT ;  /* 0xfffffffd02027812 */ /* 0x004fd600078ec0ff */
[----:B------:R-:W-:-:S05]  /*c610*/  @P0 LOP3.LUT R2, R2, 0x2, RZ, 0xfc, !PT ;  /* 0x0000000202020812 */ /* 0x000fca00078efcff */
[----:B------:R0:W-:Y:S01]  /*c620*/  STL [R1+0x8], R2 ;  /* 0x0000080201007387 */ /* 0x0001e20000100800 */
[----:B------:R-:W-:Y:S05]  /*c630*/  @!P0 BRA `(.L_x_184) ;  /* 0x00000000002c8947 */ /* 0x000fea0003800000 */
[----:B------:R-:W1:Y:S08]  /*c640*/  S2UR UR5, SR_CgaCtaId ;  /* 0x00000000000579c3 */ /* 0x000e700000008800 */
[----:B------:R-:W-:Y:S06]  /*c650*/  BAR.SYNC.DEFER_BLOCKING 0x5, 0x180 ;  /* 0x0146000000007b1d */ /* 0x000fec0000010000 */
[----:B------:R-:W-:-:S02]  /*c660*/  UMOV UR4, 0x400 ;  /* 0x0000040000047882 */ /* 0x000fc40000000000 */
[----:B-1----:R-:W-:-:S09]  /*c670*/  ULEA UR4, UR5, UR4, 0x18 ;  /* 0x0000000405047291 */ /* 0x002fd2000f8ec03f */
[----:B------:R-:W1:Y:S04]  /*c680*/  LDS.128 R4, [UR4+0x298d0] ;  /* 0x0298d004ff047984 */ /* 0x000e680008000c00 */
[----:B-1----:R1:W-:Y:S01]  /*c690*/  STL.64 [R1+0x10], R4 ;  /* 0x0000100401007387 */ /* 0x0023e20000100a00 */
[----:B------:R-:W-:-:S03]  /*c6a0*/  IMAD.MOV.U32 R0, RZ, RZ, R7 ;  /* 0x000000ffff007224 */ /* 0x000fc600078e0007 */
[----:B------:R1:W-:Y:S02]  /*c6b0*/  STL [R1+0x18], R6 ;  /* 0x0000180601007387 */ /* 0x0003e40000100800 */
[----:B------:R-:W-:Y:S01]  /*c6c0*/  R2UR UR43, R0 ;  /* 0x00000000002b72ca */ /* 0x000fe200000e0000 */
[----:B------:R-:W-:Y:S06]  /*c6d0*/  BAR.ARV 0x4, 0x180 ;  /* 0x0106000000007b1d */ /* 0x000fec0000002000 */
[----:B------:R-:W-:Y:S08]  /*c6e0*/  BRA `(.L_x_185) ;  /* 0x0000000800b07947 */ /* 0x000ff00003800000 */
.L_x_184:
[----:B------:R-:W1:Y:S01]  /*c6f0*/  S2R R0, SR_TID.X ;  /* 0x0000000000007919 */ /* 0x000e620000002100 */
[----:B------:R-:W-:Y:S01]  /*c700*/  ULDC UR4, c[0x0][0xc3c] ;  /* 0x00030f0000047ab9 */ /* 0x000fe20000000800 */
[----:B-1----:R-:W-:-:S04]  /*c710*/  LOP3.LUT R0, R0, 0x1f, RZ, 0xc0, !PT ;  /* 0x0000001f00007812 */ /* 0x002fc800078ec0ff */
[----:B------:R-:W-:-:S04]  /*c720*/  ISETP.NE.AND P0, PT, R0, 0x1f, PT ;  /* 0x0000001f0000780c */ /* 0x000fc80003f05270 */
[----:B------:R-:W-:-:S13]  /*c730*/  ISETP.GE.OR P1, PT, R0, UR4, !P0 ;  /* 0x0000000400007c0c */ /* 0x000fda000c726670 */
[----:B0-----:R-:W0:Y:S08]  /*c740*/  @!P1 LDC.64 R2, c[0x0][0xc80] ;  /* 0x00032000ff029b82 */ /* 0x001e300000000a00 */
[----:B------:R-:W1:Y:S01]  /*c750*/  @!P1 LDC.64 R4, c[0x0][0xc78] ;  /* 0x00031e00ff049b82 */ /* 0x000e620000000a00 */
[----:B0-----:R-:W-:-:S05]  /*c760*/  @!P1 IMAD.WIDE.U32 R2, R0, 0x4, R2 ;  /* 0x0000000400029825 */ /* 0x001fca00078e0002 */
[----:B------:R1:W2:Y:S02]  /*c770*/  @!P1 LDG.E R6, desc[UR50][R2.64] ;  /* 0x0000003202069981 */ /* 0x0002a4000c1e1900 */
[----:B-1----:R-:W-:-:S04]  /*c780*/  @!P1 IMAD.WIDE.U32 R2, R0, 0x4, R4 ;  /* 0x0000000400029825 */ /* 0x002fc800078e0004 */
[----:B------:R-:W-:-:S06]  /*c790*/  IMAD.MOV.U32 R5, RZ, RZ, RZ ;  /* 0x000000ffff057224 */ /* 0x000fcc00078e00ff */
[----:B------:R-:W2:Y:S01]  /*c7a0*/  @!P1 LDG.E R5, desc[UR50][R2.64] ;  /* 0x0000003202059981 */ /* 0x000ea2000c1e1900 */
[C---:B------:R-:W-:Y:S01]  /*c7b0*/  ISETP.NE.AND P1, PT, R0.reuse, RZ, PT ;  /* 0x000000ff0000720c */ /* 0x040fe20003f25270 */
[----:B------:R-:W-:Y:S01]  /*c7c0*/  UMOV UR43, URZ ;  /* 0x0000003f002b7c82 */ /* 0x000fe20008000000 */
[C---:B------:R-:W-:Y:S02]  /*c7d0*/  ISETP.GE.U32.AND P2, PT, R0.reuse, 0x2, PT ;  /* 0x000000020000780c */ /* 0x040fe40003f46070 */
[C---:B------:R-:W-:Y:S02]  /*c7e0*/  ISETP.GE.U32.AND P3, PT, R0.reuse, 0x4, PT ;  /* 0x000000040000780c */ /* 0x040fe40003f66070 */
[C---:B------:R-:W-:Y:S02]  /*c7f0*/  ISETP.GE.U32.AND P4, PT, R0.reuse, 0x8, PT ;  /* 0x000000080000780c */ /* 0x040fe40003f86070 */
[----:B------:R-:W-:Y:S01]  /*c800*/  ISETP.GE.U32.AND P5, PT, R0, 0x10, PT ;  /* 0x000000100000780c */ /* 0x000fe20003fa6070 */
[----:B--2---:R-:W-:-:S05]  /*c810*/  IMAD R4, R6, R5, RZ ;  /* 0x0000000506047224 */ /* 0x004fca00078e02ff */
[----:B------:R-:W0:Y:S02]  /*c820*/  SHFL.UP PT, R7, R4, 0x1, RZ ;  /* 0x0420000004077989 */ /* 0x000e2400000e00ff */
[----:B0-----:R-:W-:-:S05]  /*c830*/  SEL R7, R7, RZ, P1 ;  /* 0x000000ff07077207 */ /* 0x001fca0000800000 */
[----:B------:R-:W-:-:S05]  /*c840*/  IMAD.IADD R7, R4, 0x1, R7 ;  /* 0x0000000104077824 */ /* 0x000fca00078e0207 */
[----:B------:R-:W0:Y:S02]  /*c850*/  SHFL.UP PT, R8, R7, 0x2, RZ ;  /* 0x0440000007087989 */ /* 0x000e2400000e00ff */
[----:B0-----:R-:W-:-:S05]  /*c860*/  SEL R8, R8, RZ, P2 ;  /* 0x000000ff08087207 */ /* 0x001fca0001000000 */
[----:B------:R-:W-:Y:S02]  /*c870*/  IMAD.IADD R8, R7, 0x1, R8 ;  /* 0x0000000107087824 */ /* 0x000fe400078e0208 */
[----:B------:R-:W0:Y:S03]  /*c880*/  S2R R7, SR_CTAID.X ;  /* 0x0000000000077919 */ /* 0x000e260000002500 */
[----:B------:R-:W1:Y:S02]  /*c890*/  SHFL.UP PT, R9, R8, 0x4, RZ ;  /* 0x0480000008097989 */ /* 0x000e6400000e00ff */
[----:B-1----:R-:W-:-:S05]  /*c8a0*/  SEL R9, R9, RZ, P3 ;  /* 0x000000ff09097207 */ /* 0x002fca0001800000 */
[----:B------:R-:W-:-:S05]  /*c8b0*/  IMAD.IADD R3, R8, 0x1, R9 ;  /* 0x0000000108037824 */ /* 0x000fca00078e0209 */
[----:B------:R-:W1:Y:S02]  /*c8c0*/  SHFL.UP PT, R2, R3, 0x8, RZ ;  /* 0x0500000003027989 */ /* 0x000e6400000e00ff */
[----:B-1----:R-:W-:-:S05]  /*c8d0*/  SEL R2, R2, RZ, P4 ;  /* 0x000000ff02027207 */ /* 0x002fca0002000000 */
[----:B------:R-:W-:-:S05]  /*c8e0*/  IMAD.IADD R4, R3, 0x1, R2 ;  /* 0x0000000103047824 */ /* 0x000fca00078e0202 */
[----:B------:R-:W1:Y:S02]  /*c8f0*/  SHFL.UP PT, R2, R4, 0x10, RZ ;  /* 0x0600000004027989 */ /* 0x000e6400000e00ff */
[----:B-1----:R-:W-:Y:S02]  /*c900*/  SEL R9, R2, RZ, P5 ;  /* 0x000000ff02097207 */ /* 0x002fe40002800000 */
[----:B------:R-:W1:Y:S03]  /*c910*/  LDC R2, c[0x0][0xc38] ;  /* 0x00030e00ff027b82 */ /* 0x000e660000000800 */
[----:B------:R-:W-:-:S05]  /*c920*/  IMAD.IADD R9, R4, 0x1, R9 ;  /* 0x0000000104097824 */ /* 0x000fca00078e0209 */
[----:B------:R-:W1:Y:S02]  /*c930*/  SHFL.IDX PT, R11, R9, 0x1f, 0x1f ;  /* 0x03e01f00090b7f89 */ /* 0x000e6400000e0000 */
[----:B-1----:R-:W-:-:S04]  /*c940*/  IMAD R8, R11, R2, RZ ;  /* 0x000000020b087224 */ /* 0x002fc800078e02ff */
[----:B------:R-:W-:Y:S01]  /*c950*/  IMAD.MOV.U32 R11, RZ, RZ, R8 ;  /* 0x000000ffff0b7224 */ /* 0x000fe200078e0008 */
[----:B0-----:R-:W-:-:S13]  /*c960*/  ISETP.GT.AND P6, PT, R8, R7, PT ;  /* 0x000000070800720c */ /* 0x001fda0003fc4270 */
[----:B------:R-:W-:Y:S05]  /*c970*/  @P6 BRA `(.L_x_186) ;  /* 0x0000000000a46947 */ /* 0x000fea0003800000 */
[----:B------:R-:W-:Y:S01]  /*c980*/  IMAD.MOV.U32 R8, RZ, RZ, R11 ;  /* 0x000000ffff087224 */ /* 0x000fe200078e000b */
[----:B------:R-:W-:Y:S01]  /*c990*/  UMOV UR43, URZ ;  /* 0x0000003f002b7c82 */ /* 0x000fe20008000000 */
[----:B------:R-:W-:-:S05]  /*c9a0*/  ULDC UR5, c[0x0][0xc3c] ;  /* 0x00030f0000057ab9 */ /* 0x000fca0000000800 */
.L_x_188:
[----:B------:R-:W-:-:S03]  /*c9b0*/  UIADD3 UR4, UR43, 0x1f, URZ ;  /* 0x0000001f2b047890 */ /* 0x000fc6000fffe03f */
[----:B------:R-:W-:Y:S01]  /*c9c0*/  ULDC UR43, c[0x0][0xc3c] ;  /* 0x00030f00002b7ab9 */ /* 0x000fe20000000800 */
[----:B------:R-:W-:-:S06]  /*c9d0*/  UISETP.GE.AND UP0, UPT, UR4, UR5, UPT ;  /* 0x000000050400728c */ /* 0x000fcc000bf06270 */
[----:B------:R-:W-:-:S13]  /*c9e0*/  PLOP3.LUT P6, PT, PT, PT, UP0, 0x40, 0x0 ;  /* 0x000000000000781c */ /* 0x000fda0003fce808 */
[----:B------:R-:W-:Y:S05]  /*c9f0*/  @!P6 BRA `(.L_x_187) ;  /* 0x0000000400b4e947 */ /* 0x000fea0003800000 */
[----:B------:R-:W-:Y:S01]  /*ca00*/  UMOV UR43, UR4 ;  /* 0x00000004002b7c82 */ /* 0x000fe20008000000 */
[----:B------:R-:W-:Y:S02]  /*ca10*/  IMAD.MOV.U32 R6, RZ, RZ, RZ ;  /* 0x000000ffff067224 */ /* 0x000fe400078e00ff */
[----:B------:R-:W-:-:S05]  /*ca20*/  VIADD R9, R0, UR43 ;  /* 0x0000002b00097c36 */ /* 0x000fca0008000000 */
[----:B------:R-:W-:-:S13]  /*ca30*/  ISETP.GE.OR P6, PT, R9, UR5, !P0 ;  /* 0x0000000509007c0c */ /* 0x000fda000c7c6670 */
[----:B------:R-:W0:Y:S08]  /*ca40*/  @!P6 LDC.64 R2, c[0x0][0xc80] ;  /* 0x00032000ff02eb82 */ /* 0x000e300000000a00 */
[----:B------:R-:W1:Y:S01]  /*ca50*/  @!P6 LDC.64 R4, c[0x0][0xc78] ;  /* 0x00031e00ff04eb82 */ /* 0x000e620000000a00 */
[----:B0-----:R-:W-:-:S05]  /*ca60*/  @!P6 IMAD.WIDE R2, R9, 0x4, R2 ;  /* 0x000000040902e825 */ /* 0x001fca00078e0202 */
[----:B------:R1:W2:Y:S02]  /*ca70*/  @!P6 LDG.E R6, desc[UR50][R2.64] ;  /* 0x000000320206e981 */ /* 0x0002a4000c1e1900 */
[----:B-1----:R-:W-:-:S04]  /*ca80*/  @!P6 IMAD.WIDE R2, R9, 0x4, R4 ;  /* 0x000000040902e825 */ /* 0x002fc800078e0204 */
[----:B------:R-:W-:-:S06]  /*ca90*/  IMAD.MOV.U32 R5, RZ, RZ, RZ ;  /* 0x000000ffff057224 */ /* 0x000fcc00078e00ff */
[----:B------:R-:W2:Y:S02]  /*caa0*/  @!P6 LDG.E R5, desc[UR50][R2.64] ;  /* 0x000000320205e981 */ /* 0x000ea4000c1e1900 */
[----:B--2---:R-:W-:-:S05]  /*cab0*/  IMAD R11, R6, R5, RZ ;  /* 0x00000005060b7224 */ /* 0x004fca00078e02ff */
[----:B------:R-:W0:Y:S02]  /*cac0*/  SHFL.UP PT, R4, R11, 0x1, RZ ;  /* 0x042000000b047989 */ /* 0x000e2400000e00ff */
[----:B0-----:R-:W-:-:S05]  /*cad0*/  SEL R4, R4, RZ, P1 ;  /* 0x000000ff04047207 */ /* 0x001fca0000800000 */
[----:B------:R-:W-:-:S05]  /*cae0*/  IMAD.IADD R4, R11, 0x1, R4 ;  /* 0x000000010b047824 */ /* 0x000fca00078e0204 */
        /* <DEDUP_REMOVED lines=11> */
[----:B------:R-:W-:Y:S02]  /*cba0*/  IMAD.IADD R9, R3, 0x1, R2 ;  /* 0x0000000103097824 */ /* 0x000fe400078e0202 */
[----:B------:R-:W0:Y:S03]  /*cbb0*/  LDC R2, c[0x0][0xc38] ;  /* 0x00030e00ff027b82 */ /* 0x000e260000000800 */
[----:B------:R-:W0:Y:S02]  /*cbc0*/  SHFL.IDX PT, R11, R9, 0x1f, 0x1f ;  /* 0x03e01f00090b7f89 */ /* 0x000e2400000e0000 */
[----:B0-----:R-:W-:-:S04]  /*cbd0*/  IMAD R11, R11, R2, RZ ;  /* 0x000000020b0b7224 */ /* 0x001fc800078e02ff */
[----:B------:R-:W-:-:S05]  /*cbe0*/  IMAD.IADD R8, R11, 0x1, R8 ;  /* 0x000000010b087824 */ /* 0x000fca00078e0208 */
[----:B------:R-:W-:-:S13]  /*cbf0*/  ISETP.GT.AND P6, PT, R8, R7, PT ;  /* 0x000000070800720c */ /* 0x000fda0003fc4270 */
[----:B------:R-:W-:Y:S05]  /*cc00*/  @!P6 BRA `(.L_x_188) ;  /* 0xfffffffc0068e947 */ /* 0x000fea000383ffff */
.L_x_186:
[----:B------:R-:W-:Y:S02]  /*cc10*/  IMAD.IADD R11, R8, 0x1, -R11 ;  /* 0x00000001080b7824 */ /* 0x000fe400078e0a0b */
[----:B------:R-:W-:Y:S02]  /*cc20*/  IMAD.MOV.U32 R8, RZ, RZ, RZ ;  /* 0x000000ffff087224 */ /* 0x000fe400078e00ff */
[----:B------:R-:W-:-:S05]  /*cc30*/  IMAD R4, R9, R2, R11 ;  /* 0x0000000209047224 */ /* 0x000fca00078e020b */
[----:B------:R-:W-:-:S13]  /*cc40*/  ISETP.GT.AND P0, PT, R4, R7, PT ;  /* 0x000000070400720c */ /* 0x000fda0003f04270 */
[----:B------:R-:W-:Y:S02]  /*cc50*/  VOTEU.ANY UR5, UPT, !P0 ;  /* 0x0000000000057886 */ /* 0x000fe400040e0100 */
[----:B------:R-:W-:Y:S02]  /*cc60*/  UPOPC UR4, UR5 ;  /* 0x00000005000472bf */ /* 0x000fe40008000000 */
[----:B------:R-:W-:-:S04]  /*cc70*/  ISETP.NE.AND P0, PT, RZ, UR5, PT ;  /* 0x00000005ff007c0c */ /* 0x000fc8000bf05270 */
[----:B------:R-:W-:Y:S02]  /*cc80*/  IMAD.U32 R13, RZ, RZ, UR4 ;  /* 0x00000004ff0d7e24 */ /* 0x000fe4000f8e00ff */
[----:B------:R-:W-:-:S03]  /*cc90*/  IMAD.U32 R12, RZ, RZ, UR4 ;  /* 0x00000004ff0c7e24 */ /* 0x000fc6000f8e00ff */
[----:B------:R-:W0:Y:S04]  /*cca0*/  SHFL.IDX PT, R6, R6, R13, 0x1f ;  /* 0x00001f0d06067589 */ /* 0x000e2800000e0000 */
[----:B------:R1:W2:Y:S01]  /*ccb0*/  SHFL.IDX PT, R5, R5, R12, 0x1f ;  /* 0x00001f0c05057589 */ /* 0x0002a200000e0000 */
[----:B0-----:R-:W-:-:S04]  /*ccc0*/  IABS R4, R6 ;  /* 0x0000000600047213 */ /* 0x001fc80000000000 */
[----:B------:R-:W0:Y:S08]  /*ccd0*/  I2F.RP R10, R4 ;  /* 0x00000004000a7306 */ /* 0x000e300000209400 */
[----:B0-----:R-:W0:Y:S02]  /*cce0*/  MUFU.RCP R10, R10 ;  /* 0x0000000a000a7308 */ /* 0x001e240000001000 */
[----:B0-----:R-:W-:-:S06]  /*ccf0*/  VIADD R3, R10, 0xffffffe ;  /* 0x0ffffffe0a037836 */ /* 0x001fcc0000000000 */
[----:B------:R-:W0:Y:S01]  /*cd00*/  F2I.FTZ.U32.TRUNC.NTZ R3, R3 ;  /* 0x0000000300037305 */ /* 0x000e22000021f000 */
[----:B-12---:R-:W-:Y:S05]  /*cd10*/  @!P0 BRA `(.L_x_189) ;  /* 0x00000000000c8947 */ /* 0x006fea0003800000 */
[----:B------:R-:W-:-:S06]  /*cd20*/  UIADD3 UR5, UR4, -0x1, URZ ;  /* 0xffffffff04057890 */ /* 0x000fcc000fffe03f */
[----:B------:R-:W-:-:S06]  /*cd30*/  IMAD.U32 R8, RZ, RZ, UR5 ;  /* 0x00000005ff087e24 */ /* 0x000fcc000f8e00ff */
[----:B------:R1:W2:Y:S02]  /*cd40*/  SHFL.IDX PT, R8, R9, R8, 0x1f ;  /* 0x00001f0809087589 */ /* 0x0002a400000e0000 */
.L_x_189:
[----:B--2---:R-:W-:Y:S01]  /*cd50*/  IMAD R11, R8, R2, R11 ;  /* 0x00000002080b7224 */ /* 0x004fe200078e020b */
[----:B------:R-:W-:Y:S01]  /*cd60*/  IABS R8, R5 ;  /* 0x0000000500087213 */ /* 0x000fe20000000000 */
[----:B01----:R-:W-:Y:S01]  /*cd70*/  IMAD.MOV R9, RZ, RZ, -R3 ;  /* 0x000000ffff097224 */ /* 0x003fe200078e0a03 */
[----:B------:R-:W-:Y:S01]  /*cd80*/  UIADD3 UR43, UR4, UR43, URZ ;  /* 0x0000002b042b7290 */ /* 0x000fe2000fffe03f */
[----:B------:R-:W-:Y:S01]  /*cd90*/  IMAD.MOV.U32 R2, RZ, RZ, RZ ;  /* 0x000000ffff027224 */ /* 0x000fe200078e00ff */
[----:B------:R-:W0:Y:S01]  /*cda0*/  I2F.RP R10, R8 ;  /* 0x00000008000a7306 */ /* 0x000e220000209400 */
[----:B------:R-:W-:Y:S01]  /*cdb0*/  IMAD R9, R9, R4, RZ ;  /* 0x0000000409097224 */ /* 0x000fe200078e02ff */
[----:B------:R1:W-:Y:S01]  /*cdc0*/  STL [R1+0x10], R11 ;  /* 0x0000100b01007387 */ /* 0x0003e20000100800 */
[----:B------:R-:W-:Y:S02]  /*cdd0*/  IMAD.IADD R7, R7, 0x1, -R11 ;  /* 0x0000000107077824 */ /* 0x000fe400078e0a0b */
[----:B------:R-:W-:Y:S01]  /*cde0*/  IMAD.HI.U32 R2, R3, R9, R2 ;  /* 0x0000000903027227 */ /* 0x000fe200078e0002 */
[----:B------:R-:W-:-:S05]  /*cdf0*/  IABS R3, R6 ;  /* 0x0000000600037213 */ /* 0x000fca0000000000 */
[----:B------:R-:W-:Y:S01]  /*ce00*/  IMAD.MOV R12, RZ, RZ, -R3 ;  /* 0x000000ffff0c7224 */ /* 0x000fe200078e0a03 */
[----:B-1----:R-:W-:Y:S01]  /*ce10*/  IABS R11, R7 ;  /* 0x00000007000b7213 */ /* 0x002fe20000000000 */
[----:B0-----:R-:W0:Y:S04]  /*ce20*/  MUFU.RCP R10, R10 ;  /* 0x0000000a000a7308 */ /* 0x001e280000001000 */
[----:B------:R-:W-:-:S04]  /*ce30*/  IMAD.HI.U32 R9, R2, R11, RZ ;  /* 0x0000000b02097227 */ /* 0x000fc800078e00ff */
[----:B------:R-:W-:Y:S02]  /*ce40*/  IMAD R11, R9, R12, R11 ;  /* 0x0000000c090b7224 */ /* 0x000fe400078e020b */
[----:B------:R-:W-:-:S03]  /*ce50*/  IMAD.MOV.U32 R2, RZ, RZ, RZ ;  /* 0x000000ffff027224 */ /* 0x000fc600078e00ff */
[----:B------:R-:W-:Y:S01]  /*ce60*/  ISETP.GT.U32.AND P1, PT, R4, R11, PT ;  /* 0x0000000b0400720c */ /* 0x000fe20003f24070 */
[----:B0-----:R-:W-:-:S06]  /*ce70*/  VIADD R3, R10, 0xffffffe ;  /* 0x0ffffffe0a037836 */ /* 0x001fcc0000000000 */
[----:B------:R-:W0:Y:S06]  /*ce80*/  F2I.FTZ.U32.TRUNC.NTZ R3, R3 ;  /* 0x0000000300037305 */ /* 0x000e2c000021f000 */
[----:B------:R-:W-:Y:S02]  /*ce90*/  @!P1 IMAD.IADD R11, R11, 0x1, -R4 ;  /* 0x000000010b0b9824 */ /* 0x000fe400078e0a04 */
[----:B------:R-:W-:Y:S01]  /*cea0*/  @!P1 VIADD R9, R9, 0x1 ;  /* 0x0000000109099836 */ /* 0x000fe20000000000 */
[----:B------:R-:W-:Y:S02]  /*ceb0*/  ISETP.NE.AND P1, PT, R6, RZ, PT ;  /* 0x000000ff0600720c */ /* 0x000fe40003f25270 */
[----:B------:R-:W-:Y:S01]  /*cec0*/  ISETP.GE.U32.AND P0, PT, R11, R4, PT ;  /* 0x000000040b00720c */ /* 0x000fe20003f06070 */
[----:B0-----:R-:W-:-:S04]  /*ced0*/  IMAD.MOV R11, RZ, RZ, -R3 ;  /* 0x000000ffff0b7224 */ /* 0x001fc800078e0a03 */
[----:B------:R-:W-:-:S08]  /*cee0*/  IMAD R11, R11, R8, RZ ;  /* 0x000000080b0b7224 */ /* 0x000fd000078e02ff */
[----:B------:R-:W-:Y:S02]  /*cef0*/  @P0 VIADD R9, R9, 0x1 ;  /* 0x0000000109090836 */ /* 0x000fe40000000000 */
[----:B------:R-:W-:Y:S01]  /*cf00*/  IMAD.HI.U32 R4, R3, R11, R2 ;  /* 0x0000000b03047227 */ /* 0x000fe200078e0002 */
[----:B------:R-:W-:-:S04]  /*cf10*/  LOP3.LUT R2, R7, R6, RZ, 0x3c, !PT ;  /* 0x0000000607027212 */ /* 0x000fc800078e3cff */
[----:B------:R-:W-:Y:S02]  /*cf20*/  ISETP.GE.AND P2, PT, R2, RZ, PT ;  /* 0x000000ff0200720c */ /* 0x000fe40003f46270 */
[----:B------:R-:W-:-:S05]  /*cf30*/  IABS R2, R5 ;  /* 0x0000000500027213 */ /* 0x000fca0000000000 */
[----:B------:R-:W-:-:S06]  /*cf40*/  IMAD.MOV R2, RZ, RZ, -R2 ;  /* 0x000000ffff027224 */ /* 0x000fcc00078e0a02 */
[----:B------:R-:W-:Y:S01]  /*cf50*/  @!P2 IMAD.MOV R9, RZ, RZ, -R9 ;  /* 0x000000ffff09a224 */ /* 0x000fe200078e0a09 */
[----:B------:R-:W-:-:S04]  /*cf60*/  @!P1 LOP3.LUT R9, RZ, R6, RZ, 0x33, !PT ;  /* 0x00000006ff099212 */ /* 0x000fc800078e33ff */
[-C--:B------:R-:W-:Y:S01]  /*cf70*/  IABS R3, R9.reuse ;  /* 0x0000000900037213 */ /* 0x080fe20000000000 */
[----:B------:R-:W-:-:S04]  /*cf80*/  IMAD R6, R6, R9, RZ ;  /* 0x0000000906067224 */ /* 0x000fc800078e02ff */
[----:B------:R-:W-:-:S04]  /*cf90*/  IMAD.HI.U32 R4, R4, R3, RZ ;  /* 0x0000000304047227 */ /* 0x000fc800078e00ff */
[----:B------:R-:W-:Y:S01]  /*cfa0*/  IMAD R3, R4, R2, R3 ;  /* 0x0000000204037224 */ /* 0x000fe200078e0203 */
[----:B------:R-:W-:-:S04]  /*cfb0*/  LOP3.LUT R2, R9, R5, RZ, 0x3c, !PT ;  /* 0x0000000509027212 */ /* 0x000fc800078e3cff */
[----:B------:R-:W-:Y:S02]  /*cfc0*/  ISETP.GT.U32.AND P1, PT, R8, R3, PT ;  /* 0x000000030800720c */ /* 0x000fe40003f24070 */
[----:B------:R-:W-:-:S11]  /*cfd0*/  ISETP.GE.AND P2, PT, R2, RZ, PT ;  /* 0x000000ff0200720c */ /* 0x000fd60003f46270 */
[----:B------:R-:W-:Y:S02]  /*cfe0*/  @!P1 IMAD.IADD R3, R3, 0x1, -R8 ;  /* 0x0000000103039824 */ /* 0x000fe400078e0a08 */
[----:B------:R-:W-:Y:S01]  /*cff0*/  @!P1 VIADD R4, R4, 0x1 ;  /* 0x0000000104049836 */ /* 0x000fe20000000000 */
[----:B------:R-:W-:Y:S02]  /*d000*/  ISETP.NE.AND P1, PT, R5, RZ, PT ;  /* 0x000000ff0500720c */ /* 0x000fe40003f25270 */
[----:B------:R-:W-:Y:S01]  /*d010*/  ISETP.GE.U32.AND P0, PT, R3, R8, PT ;  /* 0x000000080300720c */ /* 0x000fe20003f06070 */
[----:B------:R-:W-:-:S12]  /*d020*/  IMAD.IADD R3, R7, 0x1, -R6 ;  /* 0x0000000107037824 */ /* 0x000fd800078e0a06 */
[----:B------:R-:W-:-:S04]  /*d030*/  @P0 VIADD R4, R4, 0x1 ;  /* 0x0000000104040836 */ /* 0x000fc80000000000 */
[----:B------:R-:W-:Y:S01]  /*d040*/  @!P2 IMAD.MOV R4, RZ, RZ, -R4 ;  /* 0x000000ffff04a224 */ /* 0x000fe200078e0a04 */
[----:B------:R-:W-:-:S05]  /*d050*/  @!P1 LOP3.LUT R4, RZ, R5, RZ, 0x33, !PT ;  /* 0x00000005ff049212 */ /* 0x000fca00078e33ff */
[--C-:B------:R-:W-:Y:S02]  /*d060*/  IMAD.MOV R2, RZ, RZ, -R4.reuse ;  /* 0x000000ffff027224 */ /* 0x100fe400078e0a04 */
[C---:B------:R-:W-:Y:S02]  /*d070*/  IMAD R4, R5.reuse, 0x1000000, R4 ;  /* 0x0100000005047824 */ /* 0x040fe400078e0204 */
[----:B------:R-:W-:-:S04]  /*d080*/  IMAD R9, R5, R2, R9 ;  /* 0x0000000205097224 */ /* 0x000fc800078e0209 */
[----:B------:R-:W-:-:S05]  /*d090*/  IMAD R2, R9, 0x10000, R4 ;  /* 0x0001000009027824 */ /* 0x000fca00078e0204 */
[----:B------:R0:W-:Y:S04]  /*d0a0*/  STL [R1+0x18], R2 ;  /* 0x0000180201007387 */ /* 0x0001e80000100800 */
[----:B------:R0:W-:Y:S01]  /*d0b0*/  STL [R1+0x14], R3 ;  /* 0x0000140301007387 */ /* 0x0001e20000100800 */
[----:B------:R-:W-:Y:S05]  /*d0c0*/  BRA `(.L_x_190) ;  /* 0x00000000000c7947 */ /* 0x000fea0003800000 */
.L_x_187:
[----:B------:R1:W-:Y:S04]  /*d0d0*/  STL [R1+0x10], R7 ;  /* 0x0000100701007387 */ /* 0x0003e80000100800 */
[----:B------:R1:W-:Y:S04]  /*d0e0*/  STL [R1+0x14], RZ ;  /* 0x000014ff01007387 */ /* 0x0003e80000100800 */
[----:B------:R1:W-:Y:S02]  /*d0f0*/  STL [R1+0x18], RZ ;  /* 0x000018ff01007387 */ /* 0x0003e40000100800 */
.L_x_190:
[----:B------:R-:W2:Y:S04]  /*d100*/  LDL R4, [R1+0x10] ;  /* 0x0000100001047983 */ /* 0x000ea80000100800 */
[----:B------:R-:W2:Y:S04]  /*d110*/  LDL R5, [R1+0x14] ;  /* 0x0000140001057983 */ /* 0x000ea80000100800 */
[----:B------:R-:W2:Y:S01]  /*d120*/  LDL R6, [R1+0x18] ;  /* 0x0000180001067983 */ /* 0x000ea20000100800 */
[----:B------:R-:W-:Y:S01]  /*d130*/  ISETP.NE.AND P0, PT, R0, RZ, PT ;  /* 0x000000ff0000720c */ /* 0x000fe20003f05270 */
[----:B0-----:R-:W-:-:S12]  /*d140*/  IMAD.U32 R2, RZ, RZ, UR43 ;  /* 0x0000002bff027e24 */ /* 0x001fd8000f8e00ff */
[----:B------:R-:W0:Y:S01]  /*d150*/  @!P0 S2R R3, SR_CgaCtaId ;  /* 0x0000000000038919 */ /* 0x000e220000008800 */
[----:B------:R-:W-:Y:S01]  /*d160*/  @!P0 MOV R0, 0x400 ;  /* 0x0000040000008802 */ /* 0x000fe20000000f00 */
[----:B-1----:R-:W-:-:S03]  /*d170*/  @!P0 IMAD.MOV.U32 R7, RZ, RZ, R2 ;  /* 0x000000ffff078224 */ /* 0x002fc600078e0002 */
[----:B0-----:R-:W-:-:S05]  /*d180*/  @!P0 LEA R0, R3, R0, 0x18 ;  /* 0x0000000003008211 */ /* 0x001fca00078ec0ff */
[----:B--2---:R2:W-:Y:S01]  /*d190*/  @!P0 STS.128 [R0+0x298d0], R4 ;  /* 0x0298d00400008388 */ /* 0x0045e20000000c00 */
[----:B------:R-:W-:Y:S06]  /*d1a0*/  BAR.ARV 0x5, 0x180 ;  /* 0x0146000000007b1d */ /* 0x000fec0000002000 */
.L_x_185:
[----:B--2---:R-:W-:Y:S01]  /*d1b0*/  IMAD.MOV.U32 R0, RZ, RZ, 0x1 ;  /* 0x00000001ff007424 */ /* 0x004fe200078e00ff */
[----:B------:R-:W-:Y:S01]  /*d1c0*/  ULDC UR4, c[0x0][0xc3c] ;  /* 0x00030f0000047ab9 */ /* 0x000fe20000000800 */
[----:B------:R-:W-:Y:S01]  /*d1d0*/  IMAD.MOV.U32 R18, RZ, RZ, RZ ;  /* 0x000000ffff127224 */ /* 0x000fe200078e00ff */
[----:B------:R-:W-:Y:S02]  /*d1e0*/  UISETP.GE.AND UP0, UPT, UR43, UR4, UPT ;  /* 0x000000042b00728c */ /* 0x000fe4000bf06270 */
[----:B------:R2:W-:Y:S04]  /*d1f0*/  STL [R1], R0 ;  /* 0x0000000001007387 */ /* 0x0005e80000100800 */
[----:B------:R2:W-:Y:S01]  /*d200*/  STL [R1+0x30], RZ ;  /* 0x000030ff01007387 */ /* 0x0005e20000100800 */
[----:B------:R-:W-:-:S13]  /*d210*/  PLOP3.LUT P0, PT, PT, PT, UP0, 0x80, 0x0 ;  /* 0x000000000000781c */ /* 0x000fda0003f0f008 */
[----:B--2---:R-:W-:Y:S05]  /*d220*/  @P0 BRA `(.L_x_191) ;  /* 0x00000048003c0947 */ /* 0x004fea0003800000 */
[----:B------:R-:W2:Y:S01]  /*d230*/  S2R R11, SR_TID.X ;  /* 0x00000000000b7919 */ /* 0x000ea20000002100 */
[----:B------:R-:W3:Y:S01]  /*d240*/  S2UR UR5, SR_CgaCtaId ;  /* 0x00000000000579c3 */ /* 0x000ee20000008800 */
[----:B------:R-:W-:Y:S01]  /*d250*/  UMOV UR4, 0x400 ;  /* 0x0000040000047882 */ /* 0x000fe20000000000 */
[----:B------:R-:W-:Y:S01]  /*d260*/  IMAD.MOV.U32 R18, RZ, RZ, RZ ;  /* 0x000000ffff127224 */ /* 0x000fe200078e00ff */
[----:B------:R-:W-:Y:S01]  /*d270*/  ULDC UR41, c[0x0][0xc] ;  /* 0x0000030000297ab9 */ /* 0x000fe20000000800 */
[----:B------:R-:W-:Y:S02]  /*d280*/  ULOP3.LUT UR39, UR38, 0x1, URZ, 0xfc, !UPT ;  /* 0x0000000126277892 */ /* 0x000fe4000f8efc3f */
[----:B------:R-:W-:Y:S01]  /*d290*/  ULOP3.LUT UR42, UR38, 0x2, URZ, 0xfc, !UPT ;  /* 0x00000002262a7892 */ /* 0x000fe2000f8efc3f */
[----:B------:R-:W-:Y:S01]  /*d2a0*/  ULDC.64 UR52, c[0x0][0x198] ;  /* 0x0000660000347ab9 */ /* 0x000fe20000000a00 */
[----:B---3--:R-:W-:-:S06]  /*d2b0*/  ULEA UR4, UR5, UR4, 0x18 ;  /* 0x0000000405047291 */ /* 0x008fcc000f8ec03f */
[----:B------:R-:W-:Y:S01]  /*d2c0*/  IMAD.U32 R17, RZ, RZ, UR4 ;  /* 0x00000004ff117e24 */ /* 0x000fe2000f8e00ff */
[C---:B--2---:R-:W-:Y:S01]  /*d2d0*/  LOP3.LUT R10, R11.reuse, 0x7f, RZ, 0xc0, !PT ;  /* 0x0000007f0b0a7812 */ /* 0x044fe200078ec0ff */
[C---:B-1----:R-:W-:Y:S01]  /*d2e0*/  IMAD.SHL.U32 R4, R11.reuse, 0x80, RZ ;  /* 0x000000800b047824 */ /* 0x042fe200078e00ff */
[C---:B------:R-:W-:Y:S01]  /*d2f0*/  LOP3.LUT P0, RZ, R11.reuse, 0x4, RZ, 0xc0, !PT ;  /* 0x000000040bff7812 */ /* 0x040fe2000780c0ff */
[C---:B------:R-:W-:Y:S01]  /*d300*/  IMAD.SHL.U32 R3, R11.reuse, 0x10, RZ ;  /* 0x000000100b037824 */ /* 0x040fe200078e00ff */
[----:B------:R-:W-:Y:S01]  /*d310*/  SHF.R.U32.HI R5, RZ, 0x5, R10 ;  /* 0x00000005ff057819 */ /* 0x000fe2000001160a */
[C---:B0-----:R-:W-:Y:S01]  /*d320*/  IMAD.SHL.U32 R2, R11.reuse, 0x20, RZ ;  /* 0x000000200b027824 */ /* 0x041fe200078e00ff */
[----:B------:R-:W-:Y:S01]  /*d330*/  LOP3.LUT R6, R4, 0x380, RZ, 0xc0, !PT ;  /* 0x0000038004067812 */ /* 0x000fe200078ec0ff */
[----:B------:R-:W-:Y:S01]  /*d340*/  IMAD.SHL.U32 R8, R11, 0x4, RZ ;  /* 0x000000040b087824 */ /* 0x000fe200078e00ff */
[----:B------:R-:W-:Y:S01]  /*d350*/  LOP3.LUT R0, R3, 0x1b0, RZ, 0xc0, !PT ;  /* 0x000001b003007812 */ /* 0x000fe200078ec0ff */
[----:B------:R-:W-:-:S02]  /*d360*/  IMAD.SHL.U32 R7, R5, 0x200, RZ ;  /* 0x0000020005077824 */ /* 0x000fc400078e00ff */
[----:B------:R-:W-:Y:S02]  /*d370*/  IMAD R6, R5, 0x10, R6 ;  /* 0x0000001005067824 */ /* 0x000fe400078e0206 */
[----:B------:R-:W-:Y:S01]  /*d380*/  IMAD.SHL.U32 R5, R11, 0x2, RZ ;  /* 0x000000020b057824 */ /* 0x000fe200078e00ff */
[----:B------:R-:W-:-:S04]  /*d390*/  LOP3.LUT R9, R7, 0x60, R2, 0xf8, !PT ;  /* 0x0000006007097812 */ /* 0x000fc800078ef802 */
[----:B------:R-:W-:Y:S02]  /*d3a0*/  LOP3.LUT R0, R0, 0x30, R5, 0x78, !PT ;  /* 0x0000003000007812 */ /* 0x000fe400078e7805 */
[----:B------:R-:W-:-:S04]  /*d3b0*/  LOP3.LUT R5, R7, 0x40, R3, 0xf8, !PT ;  /* 0x0000004007057812 */ /* 0x000fc800078ef803 */
[----:B------:R-:W-:Y:S02]  /*d3c0*/  LOP3.LUT R0, R5, R0, RZ, 0xfc, !PT ;  /* 0x0000000005007212 */ /* 0x000fe400078efcff */
[----:B------:R-:W-:-:S04]  /*d3d0*/  LOP3.LUT R5, R2, 0x80, RZ, 0xc0, !PT ;  /* 0x0000008002057812 */ /* 0x000fc800078ec0ff */
[----:B------:R-:W-:-:S04]  /*d3e0*/  LOP3.LUT R5, R5, 0x10, R11, 0xf8, !PT ;  /* 0x0000001005057812 */ /* 0x000fc800078ef80b */
[----:B------:R-:W-:Y:S02]  /*d3f0*/  LOP3.LUT R7, R5, 0x10, R8, 0x78, !PT ;  /* 0x0000001005077812 */ /* 0x000fe400078e7808 */
[----:B------:R-:W-:Y:S02]  /*d400*/  LOP3.LUT R5, R6, 0x70, R3, 0x78, !PT ;  /* 0x0000007006057812 */ /* 0x000fe400078e7803 */
[----:B------:R-:W-:Y:S02]  /*d410*/  LOP3.LUT R6, R9, 0x100, R2, 0xf8, !PT ;  /* 0x0000010009067812 */ /* 0x000fe400078ef802 */
[----:B------:R-:W-:Y:S02]  /*d420*/  LOP3.LUT R5, R5, 0xc00, R4, 0xf8, !PT ;  /* 0x00000c0005057812 */ /* 0x000fe400078ef804 */
[----:B------:R-:W-:-:S03]  /*d430*/  LOP3.LUT R4, R6, R7, RZ, 0xfc, !PT ;  /* 0x0000000706047212 */ /* 0x000fc600078efcff */
[----:B------:R0:W-:Y:S04]  /*d440*/  STL [R1+0x24], R5 ;  /* 0x0000240501007387 */ /* 0x0001e80000100800 */
[----:B------:R1:W-:Y:S01]  /*d450*/  STL [R1+0x20], R4 ;  /* 0x0000200401007387 */ /* 0x0003e20000100800 */
[----:B0-----:R-:W-:Y:S02]  /*d460*/  SHF.R.U32.HI R5, RZ, 0x2, R10 ;  /* 0x00000002ff057819 */ /* 0x001fe4000001160a */
[----:B-1----:R-:W-:Y:S01]  /*d470*/  LOP3.LUT R4, R3, 0x30, RZ, 0xc0, !PT ;  /* 0x0000003003047812 */ /* 0x002fe200078ec0ff */
[----:B------:R-:W-:-:S05]  /*d480*/  IMAD.MOV.U32 R3, RZ, RZ, 0x40 ;  /* 0x00000040ff037424 */ /* 0x000fca00078e00ff */
[----:B------:R-:W-:Y:S02]  /*d490*/  SEL R6, R3, 0xffffffc0, !P0 ;  /* 0xffffffc003067807 */ /* 0x000fe40004000000 */
[----:B------:R-:W-:Y:S01]  /*d4a0*/  LOP3.LUT R3, R5, 0x60, R2, 0xf8, !PT ;  /* 0x0000006005037812 */ /* 0x000fe200078ef802 */
[----:B------:R-:W-:Y:S02]  /*d4b0*/  IMAD.IADD R2, R17, 0x1, R0 ;  /* 0x0000000111027824 */ /* 0x000fe400078e0200 */
[----:B------:R-:W-:Y:S01]  /*d4c0*/  IMAD.MOV.U32 R0, RZ, RZ, 0x1 ;  /* 0x00000001ff007424 */ /* 0x000fe200078e00ff */
[----:B------:R-:W-:Y:S04]  /*d4d0*/  STL [R1+0x28], R6 ;  /* 0x0000280601007387 */ /* 0x000fe80000100800 */
[----:B------:R0:W-:Y:S04]  /*d4e0*/  STL [R1+0x2c], R2 ;  /* 0x00002c0201007387 */ /* 0x0001e80000100800 */
[----:B------:R-:W-:Y:S04]  /*d4f0*/  STL [R1+0x30], RZ ;  /* 0x000030ff01007387 */ /* 0x000fe80000100800 */
[----:B------:R1:W-:Y:S01]  /*d500*/  STL [R1], R0 ;  /* 0x0000000001007387 */ /* 0x0003e20000100800 */
[----:B0-----:R-:W-:-:S02]  /*d510*/  LOP3.LUT R2, R4, 0x40, RZ, 0xfc, !PT ;  /* 0x0000004004027812 */ /* 0x001fc400078efcff */
[----:B-1----:R-:W-:-:S07]  /*d520*/  LOP3.LUT R0, R4, 0x80, RZ, 0xfc, !PT ;  /* 0x0000008004007812 */ /* 0x002fce00078efcff */
.L_x_261:
[----:B------:R-:W-:Y:S01]  /*d530*/  ULDC.64 UR4, c[0x0][0xc88] ;  /* 0x0003220000047ab9 */ /* 0x000fe20000000a00 */
[----:B------:R-:W-:Y:S01]  /*d540*/  ULDC.64 UR6, c[0x0][0xa18] ;  /* 0x0002860000067ab9 */ /* 0x000fe20000000a00 */
[----:B------:R-:W-:Y:S01]  /*d550*/  UIMAD.WIDE UR4, UR43, 0x4, UR4 ;  /* 0x000000042b0478a5 */ /* 0x000fe2000f8e0204 */
[----:B------:R-:W2:Y:S01]  /*d560*/  LDL.LU R10, [R1+0x18] ;  /* 0x00001800010a7983 */ /* 0x000ea20000300800 */
[----:B------:R-:W-:Y:S01]  /*d570*/  ULDC UR8, c[0x0][0x288] ;  /* 0x0000a20000087ab9 */ /* 0x000fe20000000800 */
[----:B0-----:R-:W0:Y:S03]  /*d580*/  LDC R9, c[0x0][0x2f0] ;  /* 0x0000bc00ff097b82 */ /* 0x001e260000000800 */
[----:B---3--:R-:W-:Y:S02]  /*d590*/  IMAD.U32 R2, RZ, RZ, UR4 ;  /* 0x00000004ff027e24 */ /* 0x008fe4000f8e00ff */
[----:B------:R-:W-:Y:S01]  /*d5a0*/  IMAD.U32 R3, RZ, RZ, UR5 ;  /* 0x00000005ff037e24 */ /* 0x000fe2000f8e00ff */
[----:B------:R-:W-:Y:S01]  /*d5b0*/  UISETP.NE.U32.AND UP0, UPT, UR6, URZ, UPT ;  /* 0x0000003f0600728c */ /* 0x000fe2000bf05070 */
[----:B------:R-:W-:Y:S01]  /*d5c0*/  IMAD.U32 R0, RZ, RZ, UR8 ;  /* 0x00000008ff007e24 */ /* 0x000fe2000f8e00ff */
[----:B------:R-:W-:Y:S01]  /*d5d0*/  ULDC.64 UR4, c[0x0][0xa28] ;  /* 0x00028a0000047ab9 */ /* 0x000fe20000000a00 */
[----:B------:R-:W-:Y:S01]  /*d5e0*/  ULDC.64 UR8, c[0x0][0xa08] ;  /* 0x0002820000087ab9 */ /* 0x000fe20000000a00 */
[----:B------:R-:W3:Y:S01]  /*d5f0*/  LDG.E R2, desc[UR50][R2.64] ;  /* 0x0000003202027981 */ /* 0x000ee2000c1e1900 */
[----:B------:R-:W-:-:S02]  /*d600*/  UISETP.NE.AND.EX UP0, UPT, UR7, URZ, UPT, UP0 ;  /* 0x0000003f0700728c */ /* 0x000fc4000bf05300 */
[----:B------:R-:W-:-:S04]  /*d610*/  UISETP.NE.U32.AND UP1, UPT, UR4, URZ, UPT ;  /* 0x0000003f0400728c */ /* 0x000fc8000bf25070 */
[----:B------:R-:W-:Y:S01]  /*d620*/  PLOP3.LUT P3, PT, PT, PT, UP0, 0x80, 0x0 ;  /* 0x000000000000781c */ /* 0x000fe20003f6f008 */
[----:B------:R-:W-:Y:S01]  /*d630*/  UISETP.NE.AND.EX UP1, UPT, UR5, URZ, UPT, UP1 ;  /* 0x0000003f0500728c */ /* 0x000fe2000bf25310 */
[----:B------:R-:W-:-:S05]  /*d640*/  ISETP.NE.U32.AND P2, PT, RZ, UR8, PT ;  /* 0x00000008ff007c0c */ /* 0x000fca000bf45070 */
[----:B------:R-:W-:Y:S02]  /*d650*/  PLOP3.LUT P4, PT, PT, PT, UP1, 0x80, 0x0 ;  /* 0x000000000000781c */ /* 0x000fe40003f8f018 */
[----:B---3--:R-:W-:Y:S02]  /*d660*/  R2UR UR47, R2 ;  /* 0x00000000022f72ca */ /* 0x008fe400000e0000 */
[----:B-1----:R-:W1:Y:S11]  /*d670*/  LDC.64 R2, c[0x0][0x418] ;  /* 0x00010600ff027b82 */ /* 0x002e760000000a00 */
[----:B------:R-:W-:-:S02]  /*d680*/  USHF.R.S32.HI UR46, URZ, 0x1f, UR47 ;  /* 0x0000001f3f2e7899 */ /* 0x000fc4000801142f */
[----:B------:R-:W-:Y:S02]  /*d690*/  USHF.L.U32 UR44, UR47, 0x2, URZ ;  /* 0x000000022f2c7899 */ /* 0x000fe4000800063f */
[----:B------:R-:W-:Y:S02]  /*d6a0*/  USHF.L.U64.HI UR45, UR47, 0x2, UR46 ;  /* 0x000000022f2d7899 */ /* 0x000fe4000801022e */
[----:B------:R-:W-:Y:S02]  /*d6b0*/  @UP0 UIADD3 UR6, UP3, UR44, UR6, URZ ;  /* 0x000000062c060290 */ /* 0x000fe4000ff7e03f */
[----:B------:R-:W-:Y:S02]  /*d6c0*/  @UP1 ULEA UR4, UP2, UR47, UR4, 0x2 ;  /* 0x000000042f041291 */ /* 0x000fe4000f84103f */
[----:B------:R-:W-:Y:S02]  /*d6d0*/  @UP0 UIADD3.X UR7, UR45, UR7, URZ, UP3, !UPT ;  /* 0x000000072d070290 */ /* 0x000fe40009ffe43f */
[----:B------:R-:W-:Y:S01]  /*d6e0*/  IMAD.U32 R4, RZ, RZ, UR6 ;  /* 0x00000006ff047e24 */ /* 0x000fe2000f8e00ff */
[----:B------:R-:W-:-:S03]  /*d6f0*/  @UP1 ULEA.HI.X UR5, UR47, UR5, UR46, 0x2, UP2 ;  /* 0x000000052f051291 */ /* 0x000fc600090f142e */
[----:B------:R-:W-:Y:S01]  /*d700*/  IMAD.U32 R5, RZ, RZ, UR7 ;  /* 0x00000007ff057e24 */ /* 0x000fe2000f8e00ff */
[----:B------:R-:W-:-:S04]  /*d710*/  ULDC.64 UR6, c[0x0][0xa00] ;  /* 0x0002800000067ab9 */ /* 0x000fc80000000a00 */
[----:B------:R3:W4:Y:S01]  /*d720*/  @P3 LDG.E R0, desc[UR50][R4.64] ;  /* 0x0000003204003981 */ /* 0x000722000c1e1900 */
[----:B------:R-:W-:Y:S02]  /*d730*/  ISETP.NE.U32.AND P0, PT, RZ, UR6, PT ;  /* 0x00000006ff007c0c */ /* 0x000fe4000bf05070 */
[----:B------:R-:W-:Y:S02]  /*d740*/  ISETP.NE.AND.EX P2, PT, RZ, UR9, PT, P2 ;  /* 0x00000009ff007c0c */ /* 0x000fe4000bf45320 */
[----:B------:R-:W-:Y:S02]  /*d750*/  ISETP.NE.AND.EX P0, PT, RZ, UR7, PT, P0 ;  /* 0x00000007ff007c0c */ /* 0x000fe4000bf05300 */
[----:B-1----:R-:W-:Y:S01]  /*d760*/  ISETP.NE.U32.AND P1, PT, R2, RZ, PT ;  /* 0x000000ff0200720c */ /* 0x002fe20003f25070 */
[----:B---3--:R-:W-:Y:S01]  /*d770*/  IMAD.U32 R4, RZ, RZ, UR4 ;  /* 0x00000004ff047e24 */ /* 0x008fe2000f8e00ff */
[----:B------:R-:W-:Y:S01]  /*d780*/  UIADD3 UR4, UP0, UR44, UR6, URZ ;  /* 0x000000062c047290 */ /* 0x000fe2000ff1e03f */
[----:B------:R-:W-:Y:S01]  /*d790*/  IMAD.U32 R5, RZ, RZ, UR5 ;  /* 0x00000005ff057e24 */ /* 0x000fe2000f8e00ff */
[----:B------:R-:W-:-:S02]  /*d7a0*/  UIADD3 UR6, UP1, UR44, UR8, URZ ;  /* 0x000000082c067290 */ /* 0x000fc4000ff3e03f */
[----:B------:R-:W-:Y:S02]  /*d7b0*/  UIADD3.X UR5, UR45, UR7, URZ, UP0, !UPT ;  /* 0x000000072d057290 */ /* 0x000fe400087fe43f */
[----:B------:R-:W-:Y:S02]  /*d7c0*/  UIADD3.X UR7, UR45, UR9, URZ, UP1, !UPT ;  /* 0x000000092d077290 */ /* 0x000fe40008ffe43f */
[----:B------:R-:W-:-:S04]  /*d7d0*/  IMAD.U32 R6, RZ, RZ, UR6 ;  /* 0x00000006ff067e24 */ /* 0x000fc8000f8e00ff */
[----:B------:R-:W-:-:S05]  /*d7e0*/  IMAD.U32 R7, RZ, RZ, UR7 ;  /* 0x00000007ff077e24 */ /* 0x000fca000f8e00ff */
[----:B------:R-:W3:Y:S04]  /*d7f0*/  @P2 LDG.E R8, desc[UR50][R6.64] ;  /* 0x0000003206082981 */ /* 0x000ee8000c1e1900 */
[----:B----4-:R1:W-:Y:S04]  /*d800*/  STL [R1+0x1c], R0 ;  /* 0x00001c0001007387 */ /* 0x0103e80000100800 */
[----:B-1----:R1:W4:Y:S02]  /*d810*/  @P4 LDG.E R0, desc[UR50][R4.64] ;  /* 0x0000003204004981 */ /* 0x002324000c1e1900 */
[----:B-1----:R-:W-:-:S02]  /*d820*/  IMAD.U32 R4, RZ, RZ, UR4 ;  /* 0x00000004ff047e24 */ /* 0x002fc4000f8e00ff */
[----:B------:R-:W-:-:S05]  /*d830*/  IMAD.U32 R5, RZ, RZ, UR5 ;  /* 0x00000005ff057e24 */ /* 0x000fca000f8e00ff */
[----:B------:R-:W5:Y:S01]  /*d840*/  @P0 LDG.E R2, desc[UR50][R4.64] ;  /* 0x0000003204020981 */ /* 0x000f62000c1e1900 */
[----:B------:R-:W-:Y:S02]  /*d850*/  ISETP.NE.AND.EX P1, PT, R3, RZ, PT, P1 ;  /* 0x000000ff0300720c */ /* 0x000fe40003f25310 */
[----:B------:R-:W1:Y:S01]  /*d860*/  LDC R3, c[0x0][0x424] ;  /* 0x00010900ff037b82 */ /* 0x000e620000000800 */
[----:B------:R-:W-:Y:S01]  /*d870*/  UMOV UR4, URZ ;  /* 0x0000003f00047c82 */ /* 0x000fe20008000000 */
[----:B------:R-:W-:Y:S01]  /*d880*/  UMOV UR48, URZ ;  /* 0x0000003f00307c82 */ /* 0x000fe20008000000 */
[----:B------:R-:W-:Y:S01]  /*d890*/  UMOV UR40, URZ ;  /* 0x0000003f00287c82 */ /* 0x000fe20008000000 */
[----:B---3--:R-:W-:Y:S02]  /*d8a0*/  @P2 R2UR UR40, R8 ;  /* 0x00000000082822ca */ /* 0x008fe400000e0000 */
[----:B--2---:R-:W-:Y:S02]  /*d8b0*/  R2UR UR36, R10 ;  /* 0x000000000a2472ca */ /* 0x004fe400000e0000 */
[----:B----4-:R-:W-:-:S02]  /*d8c0*/  @P4 R2UR UR4, R0 ;  /* 0x00000000000442ca */ /* 0x010fc400000e0000 */
[----:B------:R-:W-:-:S04]  /*d8d0*/  LOP3.LUT R0, R10, 0xff000000, RZ, 0xc0, !PT ;  /* 0xff0000000a007812 */ /* 0x000fc800078ec0ff */
[----:B------:R-:W-:Y:S02]  /*d8e0*/  SHF.R.U32.HI R0, RZ, 0x8, R0 ;  /* 0x00000008ff007819 */ /* 0x000fe40000011600 */
[----:B-----5:R-:W-:Y:S02]  /*d8f0*/  @P0 R2UR UR48, R2 ;  /* 0x00000000023002ca */ /* 0x020fe400000e0000 */
[----:B------:R-:W-:-:S04]  /*d900*/  LOP3.LUT R2, R10, 0xff0000, RZ, 0xc0, !PT ;  /* 0x00ff00000a027812 */ /* 0x000fc800078ec0ff */
[----:B------:R-:W-:Y:S01]  /*d910*/  LEA.HI R0, R2, R0, RZ, 0x10 ;  /* 0x0000000002007211 */ /* 0x000fe200078f80ff */
[----:B01----:R-:W-:Y:S08]  /*d920*/  @P3 BRA `(.L_x_192) ;  /* 0x0000000000143947 */ /* 0x003ff00003800000 */
[----:B------:R-:W-:Y:S05]  /*d930*/  @!P0 BRA `(.L_x_192) ;  /* 0x0000000000108947 */ /* 0x000fea0003800000 */
[----:B------:R-:W2:Y:S04]  /*d940*/  LDG.E R2, desc[UR50][R4.64] ;  /* 0x0000003204027981 */ /* 0x000ea8000c1e1900 */
[----:B------:R-:W2:Y:S02]  /*d950*/  LDG.E R4, desc[UR50][R4.64+0x4] ;  /* 0x0000043204047981 */ /* 0x000ea4000c1e1900 */
[----:B--2---:R-:W-:-:S05]  /*d960*/  IMAD.IADD R2, R4, 0x1, -R2 ;  /* 0x0000000104027824 */ /* 0x004fca00078e0a02 */
[----:B------:R0:W-:Y:S02]  /*d970*/  STL [R1+0x1c], R2 ;  /* 0x00001c0201007387 */ /* 0x0001e40000100800 */
.L_x_192:
[----:B------:R-:W-:Y:S01]  /*d980*/  SEL R3, R3, 0x1, P1 ;  /* 0x0000000103037807 */ /* 0x000fe20000800000 */
[----:B------:R-:W-:Y:S01]  /*d990*/  ULDC.64 UR6, c[0x0][0xa20] ;  /* 0x0002880000067ab9 */ /* 0x000fe20000000a00 */
[----:B------:R-:W-:Y:S01]  /*d9a0*/  ULOP3.LUT UR36, UR36, 0xffff, URZ, 0xc0, !UPT ;  /* 0x0000ffff24247892 */ /* 0x000fe2000f8ec03f */
[----:B------:R-:W-:Y:S01]  /*d9b0*/  ISETP.NE.U32.AND P0, PT, RZ, UR6, PT ;  /* 0x00000006ff007c0c */ /* 0x000fe2000bf05070 */
[----:B------:R-:W-:Y:S01]  /*d9c0*/  UIADD3 UR40, UR40, UR4, URZ ;  /* 0x0000000428287290 */ /* 0x000fe2000fffe03f */
[----:B0-----:R-:W-:Y:S02]  /*d9d0*/  IMAD R2, R3, R9, RZ ;  /* 0x0000000903027224 */ /* 0x001fe400078e02ff */
[----:B------:R-:W-:Y:S01]  /*d9e0*/  IMAD.U32 R3, RZ, RZ, UR47 ;  /* 0x0000002fff037e24 */ /* 0x000fe2000f8e00ff */
[----:B------:R-:W-:-:S04]  /*d9f0*/  ISETP.NE.AND.EX P0, PT, RZ, UR7, PT, P0 ;  /* 0x00000007ff007c0c */ /* 0x000fc8000bf05300 */
[----:B------:R0:W-:Y:S09]  /*da00*/  STL [R1+0x4], R3 ;  /* 0x0000040301007387 */ /* 0x0001f20000100800 */
[----:B------:R-:W-:Y:S05]  /*da10*/  @!P0 BRA `(.L_x_193) ;  /* 0x0000000000188947 */ /* 0x000fea0003800000 */
[----:B------:R-:W-:-:S04]  /*da20*/  UIADD3 UR5, UP0, UR44, UR6, URZ ;  /* 0x000000062c057290 */ /* 0x000fc8000ff1e03f */
[----:B------:R-:W-:Y:S02]  /*da30*/  UIADD3.X UR6, UR45, UR7, URZ, UP0, !UPT ;  /* 0x000000072d067290 */ /* 0x000fe400087fe43f */
[----:B------:R-:W-:-:S04]  /*da40*/  IMAD.U32 R2, RZ, RZ, UR5 ;  /* 0x00000005ff027e24 */ /* 0x000fc8000f8e00ff */
[----:B0-----:R-:W-:-:S05]  /*da50*/  IMAD.U32 R3, RZ, RZ, UR6 ;  /* 0x00000006ff037e24 */ /* 0x001fca000f8e00ff */
[----:B------:R0:W5:Y:S01]  /*da60*/  LDG.E R2, desc[UR50][R2.64] ;  /* 0x0000003202027981 */ /* 0x000162000c1e1900 */
[----:B------:R-:W-:Y:S05]  /*da70*/  BRA `(.L_x_194) ;  /* 0x0000000000107947 */ /* 0x000fea0003800000 */
.L_x_193:
[----:B------:R-:W-:Y:S05]  /*da80*/  @!P2 BRA `(.L_x_194) ;  /* 0x00000000000ca947 */ /* 0x000fea0003800000 */
[----:B------:R-:W2:Y:S04]  /*da90*/  LDG.E R2, desc[UR50][R6.64] ;  /* 0x0000003206027981 */ /* 0x000ea8000c1e1900 */
[----:B------:R-:W2:Y:S02]  /*daa0*/  LDG.E R6, desc[UR50][R6.64+0x4] ;  /* 0x0000043206067981 */ /* 0x000ea4000c1e1900 */
[----:B--2---:R-:W-:-:S07]  /*dab0*/  IMAD.IADD R2, R6, 0x1, -R2 ;  /* 0x0000000106027824 */ /* 0x004fce00078e0a02 */
.L_x_194:
[----:B-----5:R-:W-:-:S04]  /*dac0*/  VIADD R2, R2, -UR4 ;  /* 0x8000000402027c36 */ /* 0x020fc80008000000 */
[C---:B0-----:R-:W-:Y:S01]  /*dad0*/  VIADD R3, R2.reuse, 0x9f ;  /* 0x0000009f02037836 */ /* 0x041fe20000000000 */
[----:B------:R-:W-:Y:S01]  /*dae0*/  ISETP.GE.AND P0, PT, R2, 0x1, PT ;  /* 0x000000010200780c */ /* 0x000fe20003f06270 */
[----:B------:R-:W-:Y:S02]  /*daf0*/  IMAD.MOV.U32 R2, RZ, RZ, RZ ;  /* 0x000000ffff027224 */ /* 0x000fe400078e00ff */
[----:B------:R-:W-:-:S05]  /*db00*/  IMAD.HI R3, R3, 0x66666667, RZ ;  /* 0x6666666703037827 */ /* 0x000fca00078e02ff */
[----:B------:R-:W-:-:S04]  /*db10*/  SHF.R.U32.HI R19, RZ, 0x1f, R3 ;  /* 0x0000001fff137819 */ /* 0x000fc80000011603 */
[----:B------:R-:W-:Y:S01]  /*db20*/  LEA.HI.SX32 R19, R3, R19, 0x1a ;  /* 0x0000001303137211 */ /* 0x000fe200078fd2ff */
[----:B------:R-:W-:Y:S06]  /*db30*/  @!P0 BRA `(.L_x_195) ;  /* 0x0000000000748947 */ /* 0x000fec0003800000 */
[----:B------:R-:W-:-:S04]  /*db40*/  SHF.R.U32.HI R4, RZ, 0x10, R0 ;  /* 0x00000010ff047819 */ /* 0x000fc80000011600 */
[----:B------:R-:W-:-:S13]  /*db50*/  ISETP.NE.AND P0, PT, R4, RZ, PT ;  /* 0x000000ff0400720c */ /* 0x000fda0003f05270 */
[----:B------:R-:W0:Y:S02]  /*db60*/  @!P0 LDC R4, c[0x0][0x9f0] ;  /* 0x00027c00ff048b82 */ /* 0x000e240000000800 */
[----:B0-----:R-:W-:Y:S02]  /*db70*/  IABS R6, R4 ;  /* 0x0000000400067213 */ /* 0x001fe40000000000 */
[----:B------:R-:W-:Y:S02]  /*db80*/  IADD3 R5, R4, -0x1, R19 ;  /* 0xffffffff04057810 */ /* 0x000fe40007ffe013 */
[----:B------:R-:W0:Y:S08]  /*db90*/  I2F.RP R2, R6 ;  /* 0x0000000600027306 */ /* 0x000e300000209400 */
[----:B0-----:R-:W0:Y:S02]  /*dba0*/  MUFU.RCP R2, R2 ;  /* 0x0000000200027308 */ /* 0x001e240000001000 */
[----:B0-----:R-:W-:-:S06]  /*dbb0*/  VIADD R2, R2, 0xffffffe ;  /* 0x0ffffffe02027836 */ /* 0x001fcc0000000000 */
[----:B------:R0:W1:Y:S02]  /*dbc0*/  F2I.FTZ.U32.TRUNC.NTZ R3, R2 ;  /* 0x0000000200037305 */ /* 0x000064000021f000 */
[----:B0-----:R-:W-:-:S04]  /*dbd0*/  LOP3.LUT R2, R5, R4, RZ, 0x3c, !PT ;  /* 0x0000000405027212 */ /* 0x001fc800078e3cff */
[----:B------:R-:W-:Y:S01]  /*dbe0*/  ISETP.GE.AND P2, PT, R2, RZ, PT ;  /* 0x000000ff0200720c */ /* 0x000fe20003f46270 */
[----:B-1----:R-:W-:-:S04]  /*dbf0*/  IMAD.MOV R2, RZ, RZ, -R3 ;  /* 0x000000ffff027224 */ /* 0x002fc800078e0a03 */
[----:B------:R-:W-:Y:S02]  /*dc00*/  IMAD R7, R2, R6, RZ ;  /* 0x0000000602077224 */ /* 0x000fe400078e02ff */
[----:B------:R-:W-:-:S04]  /*dc10*/  IMAD.MOV.U32 R2, RZ, RZ, RZ ;  /* 0x000000ffff027224 */ /* 0x000fc800078e00ff */
[----:B------:R-:W-:Y:S01]  /*dc20*/  IMAD.HI.U32 R7, R3, R7, R2 ;  /* 0x0000000703077227 */ /* 0x000fe200078e0002 */
[----:B------:R-:W-:Y:S02]  /*dc30*/  IABS R2, R5 ;  /* 0x0000000500027213 */ /* 0x000fe40000000000 */
[----:B------:R-:W-:-:S03]  /*dc40*/  IABS R3, R4 ;  /* 0x0000000400037213 */ /* 0x000fc60000000000 */
[----:B------:R-:W-:-:S04]  /*dc50*/  IMAD.HI.U32 R7, R7, R2, RZ ;  /* 0x0000000207077227 */ /* 0x000fc800078e00ff */
[----:B------:R-:W-:-:S04]  /*dc60*/  IMAD.MOV R3, RZ, RZ, -R3 ;  /* 0x000000ffff037224 */ /* 0x000fc800078e0a03 */
        /* <DEDUP_REMOVED lines=10> */
.L_x_195:
[----:B------:R-:W-:Y:S01]  /*dd10*/  LOP3.LUT R0, R0, 0xff, RZ, 0xc0, !PT ;  /* 0x000000ff00007812 */ /* 0x000fe200078ec0ff */
[----:B------:R-:W-:Y:S04]  /*dd20*/  BSSY B7, `(.L_x_196) ;  /* 0x000031a000077945 */ /* 0x000fe80003800000 */
[----:B------:R-:W-:-:S05]  /*dd30*/  IMAD R3, R0, R2, RZ ;  /* 0x0000000200037224 */ /* 0x000fca00078e02ff */
[----:B------:R0:W-:Y:S01]  /*dd40*/  STL [R1+0xc], R3 ;  /* 0x00000c0301007387 */ /* 0x0001e20000100800 */
[----:B------:R-:W-:-:S04]  /*dd50*/  VIADDMNMX R19, R3, R2, R19, PT ;  /* 0x0000000203137246 */ /* 0x000fc80003800113 */
[----:B------:R-:W-:-:S13]  /*dd60*/  ISETP.GT.AND P0, PT, R19, R3, PT ;  /* 0x000000031300720c */ /* 0x000fda0003f04270 */
[----:B0-----:R-:W-:Y:S05]  /*dd70*/  @P0 BRA `(.L_x_197) ;  /* 0x0000000000480947 */ /* 0x001fea0003800000 */
[----:B------:R-:W0:Y:S02]  /*dd80*/  S2R R3, SR_TID.X ;  /* 0x0000000000037919 */ /* 0x000e240000002100 */
[----:B0-----:R-:W-:-:S04]  /*dd90*/  LOP3.LUT R3, R3, 0x7f, RZ, 0xc0, !PT ;  /* 0x0000007f03037812 */ /* 0x001fc800078ec0ff */
[----:B------:R-:W-:-:S13]  /*dda0*/  ISETP.NE.AND P0, PT, R3, RZ, PT ;  /* 0x000000ff0300720c */ /* 0x000fda0003f05270 */
[----:B------:R-:W-:Y:S05]  /*ddb0*/  @P0 BRA `(.L_x_198) ;  /* 0x0000003000400947 */ /* 0x000fea0003800000 */
[----:B------:R-:W0:Y:S01]  /*ddc0*/  S2R R3, SR_LANEID ;  /* 0x0000000000037919 */ /* 0x000e220000000000 */
[----:B------:R-:W-:Y:S02]  /*ddd0*/  VOTEU.ANY UR4, UPT, PT ;  /* 0x0000000000047886 */ /* 0x000fe400038e0100 */
[----:B------:R-:W0:Y:S08]  /*dde0*/  FLO.U32 R0, UR4 ;  /* 0x0000000400007d00 */ /* 0x000e3000080e0000 */
[----:B------:R-:W1:Y:S01]  /*ddf0*/  POPC R5, UR4 ;  /* 0x0000000400057d09 */ /* 0x000e620008000000 */
[----:B0-----:R-:W-:-:S02]  /*de00*/  ISETP.EQ.U32.AND P0, PT, R0, R3, PT ;  /* 0x000000030000720c */ /* 0x001fc40003f02070 */
[----:B------:R-:W1:Y:S11]  /*de10*/  LDC.64 R2, c[0x0][0xc60] ;  /* 0x00031800ff027b82 */ /* 0x000e760000000a00 */
[----:B-1----:R-:W2:Y:S01]  /*de20*/  @P0 ATOMG.E.ADD.STRONG.GPU PT, R3, desc[UR50][R2.64], R5 ;  /* 0x00000005020309a8 */ /* 0x002ea200081ee1f2 */
[----:B------:R-:W0:Y:S02]  /*de30*/  S2R R4, SR_LTMASK ;  /* 0x0000000000047919 */ /* 0x000e240000003900 */
[----:B0-----:R-:W-:-:S04]  /*de40*/  LOP3.LUT R4, R4, UR4, RZ, 0xc0, !PT ;  /* 0x0000000404047c12 */ /* 0x001fc8000f8ec0ff */
[----:B------:R-:W0:Y:S01]  /*de50*/  POPC R7, R4 ;  /* 0x0000000400077309 */ /* 0x000e220000000000 */
[----:B--2---:R-:W0:Y:S02]  /*de60*/  SHFL.IDX PT, R0, R3, R0, 0x1f ;  /* 0x00001f0003007589 */ /* 0x004e2400000e0000 */
[----:B0-----:R-:W-:-:S05]  /*de70*/  IADD3 R0, R0, UR41, R7 ;  /* 0x0000002900007c10 */ /* 0x001fca000fffe007 */
[----:B------:R0:W-:Y:S01]  /*de80*/  STL [R1+0x10], R0 ;  /* 0x0000100001007387 */ /* 0x0001e20000100800 */
[----:B------:R-:W-:Y:S05]  /*de90*/  BRA `(.L_x_198) ;  /* 0x0000003000087947 */ /* 0x000fea0003800000 */
.L_x_197:
[----:B------:R-:W-:Y:S01]  /*dea0*/  VIADD R0, R17, 0x1a400 ;  /* 0x0001a40011007836 */ /* 0x000fe20000000000 */
[----:B------:R-:W-:Y:S04]  /*deb0*/  BSSY B6, `(.L_x_199) ;  /* 0x0000013000067945 */ /* 0x000fe80003800000 */
        /* <DEDUP_REMOVED lines=18> */
.L_x_200:
[----:B------:R-:W-:Y:S05]  /*dfe0*/  BSYNC B6 ;  /* 0x0000000000067941 */ /* 0x000fea0003800000 */
.L_x_199:
[----:B------:R-:W2:Y:S01]  /*dff0*/  LDL.LU R16, [R1+0x8] ;  /* 0x0000080001107983 */ /* 0x000ea20000300800 */
[----:B------:R-:W-:Y:S01]  /*e000*/  VIADD R0, R17, 0xa400 ;  /* 0x0000a40011007836 */ /* 0x000fe20000000000 */
[----:B------:R-:W-:Y:S04]  /*e010*/  BSSY B6, `(.L_x_201) ;  /* 0x0000016000067945 */ /* 0x000fe80003800000 */
[----:B------:R-:W-:Y:S02]  /*e020*/  LOP3.LUT P0, RZ, R0, 0x3ff, RZ, 0xc0, !PT ;  /* 0x000003ff00ff7812 */ /* 0x000fe4000780c0ff */
[----:B--2---:R-:W-:-:S11]  /*e030*/  LOP3.LUT R16, R16, 0xfffffffe, RZ, 0xc0, !PT ;  /* 0xfffffffe10107812 */ /* 0x004fd600078ec0ff */
[----:B------:R-:W-:-:S05]  /*e040*/  @P0 LOP3.LUT R16, R16, 0x1, RZ, 0xfc, !PT ;  /* 0x0000000110100812 */ /* 0x000fca00078efcff */
[----:B------:R0:W-:Y:S01]  /*e050*/  STL [R1+0x8], R16 ;  /* 0x0000081001007387 */ /* 0x0001e20000100800 */
[----:B------:R-:W-:Y:S05]  /*e060*/  @!P0 BRA `(.L_x_202) ;  /* 0x0000000000408947 */ /* 0x000fea0003800000 */
[----:B------:R-:W-:Y:S01]  /*e070*/  MOV R2, 0x0 ;  /* 0x0000000000027802 */ /* 0x000fe20000000f00 */
[----:B------:R-:W-:Y:S01]  /*e080*/  ULDC.64 UR6, c[0x4][0xa0] ;  /* 0x0100280000067ab9 */ /* 0x000fe20000000a00 */
[----:B------:R-:W-:Y:S01]  /*e090*/  ULDC.64 UR8, c[0x4][0xa8] ;  /* 0x01002a0000087ab9 */ /* 0x000fe20000000a00 */
[----:B------:R-:W-:Y:S01]  /*e0a0*/  ULDC.64 UR4, c[0x4][0x10] ;  /* 0x0100040000047ab9 */ /* 0x000fe20000000a00 */
[----:B------:R-:W-:Y:S02]  /*e0b0*/  IMAD.U32 R4, RZ, RZ, UR6 ;  /* 0x00000006ff047e24 */ /* 0x000fe4000f8e00ff */
[----:B------:R-:W1:Y:S01]  /*e0c0*/  LDC.64 R2, c[0x4][R2] ;  /* 0x0100000002027b82 */ /* 0x000e620000000a00 */
        /* <DEDUP_REMOVED lines=9> */
[----:B01----:R-:W-:Y:S05]  /*e160*/  CALL.ABS.NOINC R2 ;  /* 0x0000000002007343 */ /* 0x003fea0003c00000 */
.L_x_202:
[----:B------:R-:W-:Y:S05]  /*e170*/  BSYNC B6 ;  /* 0x0000000000067941 */ /* 0x000fea0003800000 */
.L_x_201:
        /* <DEDUP_REMOVED lines=20> */
.L_x_204:
[----:B------:R-:W-:Y:S05]  /*e2c0*/  BSYNC B6 ;  /* 0x0000000000067941 */ /* 0x000fea0003800000 */
.L_x_203:
[----:B------:R-:W-:Y:S01]  /*e2d0*/  LOP3.LUT P6, RZ, R16, 0x1, RZ, 0xc0, !PT ;  /* 0x0000000110ff7812 */ /* 0x000fe200078cc0ff */
[----:B------:R-:W-:-:S12]  /*e2e0*/  BSSY B6, `(.L_x_205) ;  /* 0x0000012000067945 */ /* 0x000fd80003800000 */
        /* <DEDUP_REMOVED lines=17> */
.L_x_206:
[----:B------:R-:W-:Y:S05]  /*e400*/  BSYNC B6 ;  /* 0x0000000000067941 */ /* 0x000fea0003800000 */
.L_x_205:
[----:B------:R-:W2:Y:S01]  /*e410*/  LDL R8, [R1+0x4] ;  /* 0x0000040001087983 */ /* 0x000ea20000100800 */
[----:B------:R-:W-:Y:S02]  /*e420*/  ULDC.64 UR4, c[0x0][0x9f8] ;  /* 0x00027e0000047ab9 */ /* 0x000fe40000000a00 */
[----:B------:R-:W-:-:S04]  /*e430*/  UISETP.NE.U32.AND UP0, UPT, UR4, URZ, UPT ;  /* 0x0000003f0400728c */ /* 0x000fc8000bf05070 */
[----:B------:R-:W-:-:S06]  /*e440*/  UISETP.NE.AND.EX UP0, UPT, UR5, URZ, UPT, UP0 ;  /* 0x0000003f0500728c */ /* 0x000fcc000bf05300 */
[----:B------:R-:W-:-:S05]  /*e450*/  PLOP3.LUT P0, PT, PT, PT, UP0, 0x80, 0x0 ;  /* 0x000000000000781c */ /* 0x000fca0003f0f008 */
[----:B------:R-:W-:-:S04]  /*e460*/  @UP0 UIADD3 UR4, UP1, UR44, UR4, URZ ;  /* 0x000000042c040290 */ /* 0x000fc8000ff3e03f */
[----:B------:R-:W-:Y:S02]  /*e470*/  @UP0 UIADD3.X UR5, UR45, UR5, URZ, UP1, !UPT ;  /* 0x000000052d050290 */ /* 0x000fe40008ffe43f */
[----:B------:R-:W-:-:S04]  /*e480*/  IMAD.U32 R2, RZ, RZ, UR4 ;  /* 0x00000004ff027e24 */ /* 0x000fc8000f8e00ff */
[----:B------:R-:W-:Y:S01]  /*e490*/  IMAD.U32 R3, RZ, RZ, UR5 ;  /* 0x00000005ff037e24 */ /* 0x000fe2000f8e00ff */
[----:B------:R-:W1:Y:S01]  /*e4a0*/  S2R R0, SR_TID.X ;  /* 0x0000000000007919 */ /* 0x000e620000002100 */
[----:B------:R-:W-:-:S03]  /*e4b0*/  ULDC.64 UR4, c[0x0][0xa08] ;  /* 0x0002820000047ab9 */ /* 0x000fc60000000a00 */
[----:B--2---:R2:W3:Y:S01]  /*e4c0*/  @P0 LDG.E R8, desc[UR50][R2.64] ;  /* 0x0000003202080981 */ /* 0x0044e2000c1e1900 */
[----:B-1----:R-:W-:-:S04]  /*e4d0*/  SHF.R.U32.HI R0, RZ, 0x5, R0 ;  /* 0x00000005ff007819 */ /* 0x002fc80000011600 */
[----:B------:R-:W-:Y:S01]  /*e4e0*/  LOP3.LUT R0, R0, 0x3, RZ, 0xc0, !PT ;  /* 0x0000000300007812 */ /* 0x000fe200078ec0ff */
[----:B--2---:R-:W1:Y:S01]  /*e4f0*/  LDC.64 R2, c[0x0][0x418] ;  /* 0x00010600ff027b82 */ /* 0x004e620000000a00 */
[----:B---3--:R-:W-:Y:S01]  /*e500*/  SHF.R.S32.HI R9, RZ, 0x1f, R8 ;  /* 0x0000001fff097819 */ /* 0x008fe20000011408 */
[----:B------:R2:W-:Y:S01]  /*e510*/  @P0 STL [R1+0x4], R8 ;  /* 0x0000040801000387 */ /* 0x0005e20000100800 */
[----:B-1----:R-:W-:Y:S01]  /*e520*/  LOP3.LUT P0, RZ, R2, UR4, RZ, 0xfc, !PT ;  /* 0x0000000402ff7c12 */ /* 0x002fe2000f80fcff */
[----:B------:R-:W-:Y:S02]  /*e530*/  UMOV UR4, 0xffffffff ;  /* 0xffffffff00047882 */ /* 0x000fe40000000000 */
[----:B------:R2:W-:Y:S01]  /*e540*/  STL [R1+0x18], R9 ;  /* 0x0000180901007387 */ /* 0x0005e20000100800 */
[----:B------:R-:W-:-:S04]  /*e550*/  LOP3.LUT P0, RZ, R3, UR5, RZ, 0xfc, P0 ;  /* 0x0000000503ff7c12 */ /* 0x000fc8000800fcff */
[----:B0-----:R-:W-:Y:S01]  /*e560*/  SEL R16, R8, RZ, !P0 ;  /* 0x000000ff08107207 */ /* 0x001fe20004000000 */
[----:B------:R-:W-:Y:S08]  /*e570*/  BRA.DIV UR4, `(.L_x_207) ;  /* 0x0000003a04dc7947 */ /* 0x000ff0000b800000 */
[----:B------:R0:W1:Y:S02]  /*e580*/  SHFL.IDX PT, R14, R0, RZ, 0x1f ;  /* 0x00001fff000e7589 */ /* 0x00006400000e0000 */
.L_x_280:
[----:B0-----:R-:W3:Y:S01]  /*e590*/  LDL.LU R0, [R1+0x8] ;  /* 0x0000080001007983 */ /* 0x001ee20000300800 */
[----:B------:R-:W-:Y:S02]  /*e5a0*/  PLOP3.LUT P1, PT, PT, PT, PT, 0x8, 0x0 ;  /* 0x000000000000781c */ /* 0x000fe40003f2e170 */
[----:B-1----:R-:W-:Y:S02]  /*e5b0*/  ISETP.NE.AND P0, PT, R14, RZ, PT ;  /* 0x000000ff0e00720c */ /* 0x002fe40003f05270 */
[----:B---3--:R-:W-:-:S09]  /*e5c0*/  LOP3.LUT R0, R0, 0xfffffffe, RZ, 0xc0, !PT ;  /* 0xfffffffe00007812 */ /* 0x008fd200078ec0ff */
[----:B------:R-:W-:-:S05]  /*e5d0*/  @P1 LOP3.LUT R0, R0, 0x1, RZ, 0xfc, !PT ;  /* 0x0000000100001812 */ /* 0x000fca00078efcff */
[----:B------:R0:W-:Y:S01]  /*e5e0*/  STL [R1+0x8], R0 ;  /* 0x0000080001007387 */ /* 0x0001e20000100800 */
[----:B------:R-:W-:Y:S05]  /*e5f0*/  @P0 BRA `(.L_x_208) ;  /* 0x0000000400900947 */ /* 0x000fea0003800000 */
[----:B------:R-:W-:Y:S01]  /*e600*/  UMOV UR4, 0xffffffff ;  /* 0xffffffff00047882 */ /* 0x000fe20000000000 */
[----:B0-----:R-:W-:Y:S02]  /*e610*/  VIADD R0, R19, 0xffffffff ;  /* 0xffffffff13007836 */ /* 0x001fe40000000000 */
[----:B------:R-:W-:Y:S05]  /*e620*/  BRA.DIV UR4, `(.L_x_209) ;  /* 0x0000003a04d07947 */ /* 0x000fea000b800000 */
[----:B------:R-:W-:-:S13]  /*e630*/  ELECT P6, URZ, PT ;  /* 0x00000000003f782f */ /* 0x000fda00038c0000 */
.L_x_283:
[----:B------:R-:W-:Y:S05]  /*e640*/  @!P6 BRA `(.L_x_208) ;  /* 0x00000004007ce947 */ /* 0x000fea0003800000 */
[----:B------:R-:W-:-:S04]  /*e650*/  ISETP.NE.U32.AND P0, PT, R2, RZ, PT ;  /* 0x000000ff0200720c */ /* 0x000fc80003f05070 */
[----:B------:R-:W-:-:S13]  /*e660*/  ISETP.NE.AND.EX P0, PT, R3, RZ, PT, P0 ;  /* 0x000000ff0300720c */ /* 0x000fda0003f05300 */
[----:B------:R-:W-:Y:S05]  /*e670*/  @!P0 BRA `(.L_x_210) ;  /* 0x0000000000448947 */ /* 0x000fea0003800000 */
[----:B------:R-:W0:Y:S01]  /*e680*/  LDC R7, c[0x0][0x43c] ;  /* 0x00010f00ff077b82 */ /* 0x000e220000000800 */
[----:B------:R-:W-:Y:S01]  /*e690*/  ULDC.64 UR4, c[0x0][0x428] ;  /* 0x00010a0000047ab9 */ /* 0x000fe20000000a00 */
[----:B0-----:R-:W-:-:S13]  /*e6a0*/  ISETP.NE.AND P0, PT, R7, 0x1, PT ;  /* 0x000000010700780c */ /* 0x001fda0003f05270 */
[----:B------:R-:W0:Y:S02]  /*e6b0*/  @P0 LDC.64 R4, c[0x0][0x440] ;  /* 0x00011000ff040b82 */ /* 0x000e240000000a00 */
[----:B0-----:R-:W-:-:S04]  /*e6c0*/  @P0 IMAD.HI.U32 R6, R0, R4, RZ ;  /* 0x0000000400060227 */ /* 0x001fc800078e00ff */
        /* <DEDUP_REMOVED lines=12> */
.L_x_210:
[----:B0-----:R-:W3:Y:S01]  /*e790*/  LDL R3, [R1] ;  /* 0x0000000001037983 */ /* 0x001ee20000100800 */
[----:B------:R-:W-:Y:S01]  /*e7a0*/  IMAD R2, R18, 0x8, R17 ;  /* 0x0000000812027824 */ /* 0x000fe200078e0211 */
[----:B--2---:R-:W0:Y:S02]  /*e7b0*/  S2R R8, SR_TID.X ;  /* 0x0000000000087919 */ /* 0x004e240000002100 */
[----:B0-----:R-:W-:-:S04]  /*e7c0*/  LOP3.LUT R8, R8, 0x7f, RZ, 0xc0, !PT ;  /* 0x0000007f08087812 */ /* 0x001fc800078ec0ff */
[----:B------:R-:W-:Y:S02]  /*e7d0*/  ISETP.NE.AND P1, PT, R8, RZ, PT ;  /* 0x000000ff0800720c */ /* 0x000fe40003f25270 */
[----:B---3--:R-:W-:-:S04]  /*e7e0*/  SHF.L.U32 R3, R3, 0x1f, RZ ;  /* 0x0000001f03037819 */ /* 0x008fc800000006ff */
[----:B------:R-:W0:Y:S02]  /*e7f0*/  SYNCS.PHASECHK.TRANS64.TRYWAIT P0, [R2+URZ+0x29880], R3 ;  /* 0x02988003020075a7 */ /* 0x000e24000800017f */
[----:B0-----:R-:W-:Y:S05]  /*e800*/  @!P0 BRA `(.L_x_211) ;  /* 0x0000003800788947 */ /* 0x001fea0003800000 */
.L_x_284:
[----:B------:R-:W-:Y:S05]  /*e810*/  @P1 BRA `(.L_x_212) ;  /* 0x00000000001c1947 */ /* 0x000fea0003800000 */
[----:B------:R-:W1:Y:S02]  /*e820*/  S2R R4, SR_TID.X ;  /* 0x0000000000047919 */ /* 0x000e640000002100 */
[----:B-1----:R-:W-:Y:S01]  /*e830*/  LOP3.LUT R5, R4, 0x1f, RZ, 0xc0, !PT ;  /* 0x0000001f04057812 */ /* 0x002fe200078ec0ff */
[----:B------:R-:W-:-:S03]  /*e840*/  IMAD.MOV.U32 R4, RZ, RZ, 0x5000 ;  /* 0x00005000ff047424 */ /* 0x000fc600078e00ff */
[----:B------:R-:W-:Y:S01]  /*e850*/  ISETP.NE.AND P0, PT, R5, RZ, PT ;  /* 0x000000ff0500720c */ /* 0x000fe20003f05270 */
[----:B------:R1:W-:-:S12]  /*e860*/  SYNCS.ARRIVE.TRANS64 RZ, [R2+URZ+0x29870], R4 ;  /* 0x0298700402ff79a7 */ /* 0x0003d8000800003f */
[----:B-1----:R-:W-:Y:S05]  /*e870*/  @!P0 BRA `(.L_x_212) ;  /* 0x0000000000048947 */ /* 0x002fea0003800000 */
[----:B------:R-:W-:Y:S01]  /*e880*/  BPT.TRAP 0x1 ;  /* 0x000000040000795c */ /* 0x000fe20000300000 */
.L_x_212:
[----:B------:R-:W-:Y:S01]  /*e890*/  IMAD.MOV.U32 R4, RZ, RZ, 0xa0 ;  /* 0x000000a0ff047424 */ /* 0x000fe200078e00ff */
[----:B------:R-:W-:Y:S01]  /*e8a0*/  R2UR UR33, R2 ;  /* 0x00000000022172ca */ /* 0x000fe200000e0000 */
[----:B------:R-:W-:Y:S01]  /*e8b0*/  UIADD3 UR4, UP0, UR52, 0x470, URZ ;  /* 0x0000047034047890 */ /* 0x000fe2000ff1e03f */
[----:B-----5:R-:W-:Y:S01]  /*e8c0*/  R2UR UR37, R16 ;  /* 0x00000000102572ca */ /* 0x020fe200000e0000 */
[----:B------:R-:W-:Y:S01]  /*e8d0*/  IMAD R0, R0, R4, UR40 ;  /* 0x0000002800007e24 */ /* 0x000fe2000f8e0204 */
[----:B------:R-:W-:Y:S01]  /*e8e0*/  UMOV UR6, 0x0 ;  /* 0x0000000000067882 */ /* 0x000fe20000000000 */
[----:B------:R-:W-:Y:S01]  /*e8f0*/  IMAD R4, R18, 0x5000, R17 ;  /* 0x0000500012047824 */ /* 0x000fe200078e0211 */
[----:B------:R-:W-:Y:S02]  /*e900*/  UIADD3.X UR5, URZ, UR53, URZ, UP0, !UPT ;  /* 0x000000353f057290 */ /* 0x000fe400087fe43f */
[----:B------:R-:W-:Y:S01]  /*e910*/  R2UR UR35, R0 ;  /* 0x00000000002372ca */ /* 0x000fe200000e0000 */
[----:B------:R-:W-:Y:S01]  /*e920*/  UMOV UR7, 0x14f00000 ;  /* 0x14f0000000077882 */ /* 0x000fe20000000000 */
[----:B------:R-:W-:Y:S01]  /*e930*/  R2UR UR32, R4 ;  /* 0x00000000042072ca */ /* 0x000fe200000e0000 */
[----:B------:R-:W-:-:S02]  /*e940*/  UMOV UR34, URZ ;  /* 0x0000003f00227c82 */ /* 0x000fc40008000000 */
[----:B------:R-:W-:-:S10]  /*e950*/  UIADD3 UR33, UR33, 0x29870, URZ ;  /* 0x0002987021217890 */ /* 0x000fd4000fffe03f */
[----:B------:R-:W-:-:S09]  /*e960*/  UIADD3 UR32, UR32, 0xa400, URZ ;  /* 0x0000a40020207890 */ /* 0x000fd2000fffe03f */
[----:B------:R1:W-:Y:S01]  /*e970*/  UTMALDG.4D [UR32], [UR4], desc[UR6] ;  /* 0x00000620040075b4 */ /* 0x0003e20008019000 */
[----:B------:R-:W2:Y:S02]  /*e980*/  SYNCS.PHASECHK.TRANS64.TRYWAIT P0, [R2+URZ+0x29840], R3 ;  /* 0x02984003020075a7 */ /* 0x000ea4000800017f */
[----:B-12---:R-:W-:Y:S05]  /*e990*/  @!P0 BRA `(.L_x_213) ;  /* 0x0000003800288947 */ /* 0x006fea0003800000 */
.L_x_285:
[----:B------:R-:W-:Y:S05]  /*e9a0*/  @P1 BRA `(.L_x_214) ;  /* 0x00000000001c1947 */ /* 0x000fea0003800000 */
[----:B------:R-:W2:Y:S01]  /*e9b0*/  S2R R4, SR_TID.X ;  /* 0x0000000000047919 */ /* 0x000ea20000002100 */
[----:B01----:R-:W-:-:S04]  /*e9c0*/  IMAD.MOV.U32 R3, RZ, RZ, 0x7800 ;  /* 0x00007800ff037424 */ /* 0x003fc800078e00ff */
[----:B------:R3:W-:Y:S01]  /*e9d0*/  SYNCS.ARRIVE.TRANS64 RZ, [R2+URZ+0x29830], R3 ;  /* 0x0298300302ff79a7 */ /* 0x0007e2000800003f */
[----:B--2---:R-:W-:-:S04]  /*e9e0*/  LOP3.LUT R4, R4, 0x1f, RZ, 0xc0, !PT ;  /* 0x0000001f04047812 */ /* 0x004fc800078ec0ff */
[----:B------:R-:W-:-:S13]  /*e9f0*/  ISETP.NE.AND P0, PT, R4, RZ, PT ;  /* 0x000000ff0400720c */ /* 0x000fda0003f05270 */
[----:B---3--:R-:W-:Y:S05]  /*ea00*/  @!P0 BRA `(.L_x_214) ;  /* 0x0000000000048947 */ /* 0x008fea0003800000 */
[----:B------:R-:W-:Y:S01]  /*ea10*/  BPT.TRAP 0x1 ;  /* 0x000000040000795c */ /* 0x000fe20000300000 */
.L_x_214:
[----:B01----:R-:W2:Y:S01]  /*ea20*/  LDL.LU R3, [R1+0x8] ;  /* 0x0000080001037983 */ /* 0x003ea20000300800 */
[----:B------:R-:W-:Y:S01]  /*ea30*/  R2UR UR27, R0 ;  /* 0x00000000001b72ca */ /* 0x000fe200000e0000 */
[----:B------:R-:W-:Y:S01]  /*ea40*/  IMAD R0, R18, 0x7800, R17 ;  /* 0x0000780012007824 */ /* 0x000fe200078e0211 */
[----:B------:R-:W-:Y:S01]  /*ea50*/  R2UR UR25, R2 ;  /* 0x00000000021972ca */ /* 0x000fe200000e0000 */
[----:B------:R-:W-:Y:S01]  /*ea60*/  UIADD3 UR4, UP0, UR52, 0x370, URZ ;  /* 0x0000037034047890 */ /* 0x000fe2000ff1e03f */
[----:B------:R-:W-:Y:S01]  /*ea70*/  PLOP3.LUT P0, PT, PT, PT, PT, 0x80, 0x0 ;  /* 0x000000000000781c */ /* 0x000fe20003f0f070 */
[----:B------:R-:W-:Y:S01]  /*ea80*/  UMOV UR6, 0x0 ;  /* 0x0000000000067882 */ /* 0x000fe20000000000 */
[----:B------:R-:W-:Y:S01]  /*ea90*/  R2UR UR8, R0 ;  /* 0x00000000000872ca */ /* 0x000fe200000e0000 */
[----:B------:R-:W-:Y:S01]  /*eaa0*/  UIADD3.X UR5, URZ, UR53, URZ, UP0, !UPT ;  /* 0x000000353f057290 */ /* 0x000fe200087fe43f */
[----:B------:R-:W-:Y:S01]  /*eab0*/  R2UR UR29, R16 ;  /* 0x00000000101d72ca */ /* 0x000fe200000e0000 */
[----:B------:R-:W-:Y:S01]  /*eac0*/  UMOV UR7, 0x14f00000 ;  /* 0x14f0000000077882 */ /* 0x000fe20000000000 */
[----:B------:R-:W-:Y:S01]  /*ead0*/  UMOV UR26, URZ ;  /* 0x0000003f001a7c82 */ /* 0x000fe20008000000 */
[----:B------:R-:W-:Y:S01]  /*eae0*/  UMOV UR28, UR36 ;  /* 0x00000024001c7c82 */ /* 0x000fe20008000000 */
[----:B------:R-:W-:Y:S01]  /*eaf0*/  UMOV UR18, 0x40 ;  /* 0x0000004000127882 */ /* 0x000fe20000000000 */
[----:B------:R-:W-:Y:S01]  /*eb00*/  UMOV UR20, UR36 ;  /* 0x0000002400147c82 */ /* 0x000fe20008000000 */
[----:B------:R-:W-:Y:S01]  /*eb10*/  UMOV UR19, UR27 ;  /* 0x0000001b00137c82 */ /* 0x000fe20008000000 */
[----:B------:R-:W-:Y:S01]  /*eb20*/  UIADD3 UR25, UR25, 0x29830, URZ ;  /* 0x0002983019197890 */ /* 0x000fe2000fffe03f */
[----:B------:R-:W-:Y:S01]  /*eb30*/  UMOV UR10, 0x80 ;  /* 0x00000080000a7882 */ /* 0x000fe20000000000 */
[----:B------:R-:W-:-:S02]  /*eb40*/  UMOV UR12, UR36 ;  /* 0x00000024000c7c82 */ /* 0x000fc40008000000 */
[----:B------:R-:W-:Y:S02]  /*eb50*/  UIADD3 UR24, UR8, 0x1a400, URZ ;  /* 0x0001a40008187890 */ /* 0x000fe4000fffe03f */
[----:B------:R-:W-:Y:S02]  /*eb60*/  UIADD3 UR16, UR8, 0x1cc00, URZ ;  /* 0x0001cc0008107890 */ /* 0x000fe4000fffe03f */
[----:B------:R-:W-:Y:S01]  /*eb70*/  UIADD3 UR8, UR8, 0x1f400, URZ ;  /* 0x0001f40008087890 */ /* 0x000fe2000fffe03f */
[----:B------:R-:W-:Y:S01]  /*eb80*/  UMOV UR21, UR29 ;  /* 0x0000001d00157c82 */ /* 0x000fe20008000000 */
[----:B------:R-:W-:Y:S01]  /*eb90*/  UMOV UR17, UR25 ;  /* 0x0000001900117c82 */ /* 0x000fe20008000000 */
[----:B------:R-:W-:Y:S01]  /*eba0*/  UMOV UR11, UR27 ;  /* 0x0000001b000b7c82 */ /* 0x000fe20008000000 */
[----:B------:R-:W-:Y:S01]  /*ebb0*/  UMOV UR13, UR29 ;  /* 0x0000001d000d7c82 */ /* 0x000fe20008000000 */
[----:B------:R1:W-:Y:S01]  /*ebc0*/  UTMALDG.4D [UR24], [UR4], desc[UR6] ;  /* 0x00000618040075b4 */ /* 0x0003e20008019000 */
[----:B------:R-:W-:Y:S01]  /*ebd0*/  UMOV UR9, UR25 ;  /* 0x0000001900097c82 */ /* 0x000fe20008000000 */
[----:B------:R1:W-:Y:S02]  /*ebe0*/  UTMALDG.4D [UR16], [UR4], desc[UR6] ;  /* 0x00000610040075b4 */ /* 0x0003e40008019000 */
[----:B------:R1:W-:Y:S01]  /*ebf0*/  UTMALDG.4D [UR8], [UR4], desc[UR6] ;  /* 0x00000608040075b4 */ /* 0x0003e20008019000 */
[----:B--2---:R-:W-:-:S04]  /*ec00*/  LOP3.LUT R3, R3, 0xfffffffe, RZ, 0xc0, !PT ;  /* 0xfffffffe03037812 */ /* 0x004fc800078ec0ff */
[----:B------:R-:W-:-:S05]  /*ec10*/  @P0 LOP3.LUT R3, R3, 0x1, RZ, 0xfc, !PT ;  /* 0x0000000103030812 */ /* 0x000fca00078efcff */
[----:B------:R1:W-:Y:S01]  /*ec20*/  STL [R1+0x8], R3 ;  /* 0x0000080301007387 */ /* 0x0003e20000100800 */
[----:B------:R-:W-:Y:S01]  /*ec30*/  NOP ;  /* 0x0000000000007918 */ /* 0x000fe20000000000 */
.L_x_208:
[----:B------:R-:W-:Y:S05]  /*ec40*/  WARPSYNC.ALL ;  /* 0x0000000000007948 */ /* 0x000fea0003800000 */
[----:B0-----:R-:W-:Y:S01]  /*ec50*/  VIADD R0, R17, 0x14400 ;  /* 0x0001440011007836 */ /* 0x001fe20000000000 */
[----:B-1----:R-:W-:Y:S01]  /*ec60*/  USHF.R.S32.HI UR4, URZ, 0x1f, UR48 ;  /* 0x0000001f3f047899 */ /* 0x002fe20008011430 */
[----:B------:R-:W-:Y:S03]  /*ec70*/  BAR.SYNC.DEFER_BLOCKING 0x8, 0x180 ;  /* 0x0206000000007b1d */ /* 0x000fe60000010000 */
[----:B------:R-:W-:-:S03]  /*ec80*/  LOP3.LUT P0, RZ, R0, 0x1bf, RZ, 0xc0, !PT ;  /* 0x000001bf00ff7812 */ /* 0x000fc6000780c0ff */
[----:B------:R-:W-:Y:S01]  /*ec90*/  ULDC.64 UR6, c[0x0][0x298] ;  /* 0x0000a60000067ab9 */ /* 0x000fe20000000a00 */
[----:B------:R-:W-:Y:S01]  /*eca0*/  ULDC.64 UR8, c[0x0][0xa00] ;  /* 0x0002800000087ab9 */ /* 0x000fe20000000a00 */
[----:B------:R-:W-:Y:S01]  /*ecb0*/  UIMAD UR4, UR4, UR6, URZ ;  /* 0x00000006040472a4 */ /* 0x000fe2000f8e023f */
[----:B------:R-:W-:Y:S01]  /*ecc0*/  BSSY B6, `(.L_x_215) ;  /* 0x0000019000067945 */ /* 0x000fe20003800000 */
[----:B------:R-:W-:Y:S02]  /*ecd0*/  UISETP.NE.U32.AND UP0, UPT, UR8, URZ, UPT ;  /* 0x0000003f0800728c */ /* 0x000fe4000bf05070 */
[----:B------:R-:W-:Y:S02]  /*ece0*/  UIMAD.WIDE.U32 UR44, UR48, UR6, URZ ;  /* 0x00000006302c72a5 */ /* 0x000fe4000f8e003f */
[----:B------:R-:W-:Y:S02]  /*ecf0*/  UIMAD UR4, UR48, UR7, UR4 ;  /* 0x00000007300472a4 */ /* 0x000fe4000f8e0204 */
[----:B------:R-:W-:-:S02]  /*ed00*/  UISETP.NE.AND.EX UP0, UPT, UR9, URZ, UPT, UP0 ;  /* 0x0000003f0900728c */ /* 0x000fc4000bf05300 */
[----:B------:R-:W-:Y:S02]  /*ed10*/  UIADD3 UR37, UR45, UR4, URZ ;  /* 0x000000042d257290 */ /* 0x000fe4000fffe03f */
[----:B------:R-:W-:Y:S02]  /*ed20*/  USEL UR47, UR47, URZ, !UP0 ;  /* 0x0000003f2f2f7287 */ /* 0x000fe4000c000000 */
[----:B------:R-:W-:Y:S01]  /*ed30*/  USEL UR46, UR46, URZ, !UP0 ;  /* 0x0000003f2e2e7287 */ /* 0x000fe2000c000000 */
[----:B------:R-:W-:Y:S11]  /*ed40*/  @!P0 BRA `(.L_x_216) ;  /* 0x0000000000408947 */ /* 0x000ff60003800000 */
        /* <DEDUP_REMOVED lines=11> */
[----:B--2---:R-:W-:Y:S02]  /*ee00*/  IMAD.MOV.U32 R8, RZ, RZ, 0x70 ;  /* 0x00000070ff087424 */ /* 0x004fe400078e00ff */
[----:B------:R-:W-:Y:S02]  /*ee10*/  IMAD.MOV.U32 R12, RZ, RZ, 0x1 ;  /* 0x00000001ff0c7424 */ /* 0x000fe400078e00ff */
[----:B------:R-:W-:-:S07]  /*ee20*/  IMAD.MOV.U32 R13, RZ, RZ, RZ ;  /* 0x000000ffff0d7224 */ /* 0x000fce00078e00ff */
[----:B------:R-:W-:-:S07]  /*ee30*/  LEPC R20, `(.L_x_216) ;  /* 0x000000001014794e */ /* 0x000fce0000000000 */
[----:B0-----:R-:W-:Y:S05]  /*ee40*/  CALL.ABS.NOINC R2 ;  /* 0x0000000002007343 */ /* 0x001fea0003c00000 */
.L_x_216:
[----:B------:R-:W-:Y:S05]  /*ee50*/  BSYNC B6 ;  /* 0x0000000000067941 */ /* 0x000fea0003800000 */
.L_x_215:
[----:B------:R-:W3:Y:S01]  /*ee60*/  LDL.LU R3, [R1+0x14] ;  /* 0x0000140001037983 */ /* 0x000ee20000300800 */
[----:B------:R-:W0:Y:S01]  /*ee70*/  LDC R6, c[0x0][0x448] ;  /* 0x00011200ff067b82 */ /* 0x000e220000000800 */
[----:B------:R-:W-:Y:S01]  /*ee80*/  ULDC.64 UR6, c[0x0][0x2d8] ;  /* 0x0000b60000067ab9 */ /* 0x000fe20000000a00 */
[----:B------:R-:W1:Y:S01]  /*ee90*/  S2R R2, SR_TID.X ;  /* 0x0000000000027919 */ /* 0x000e620000002100 */
[----:B------:R-:W4:Y:S01]  /*eea0*/  S2R R0, SR_TID.X ;  /* 0x0000000000007919 */ /* 0x000f220000002100 */
[----:B------:R-:W-:Y:S01]  /*eeb0*/  UMOV UR4, UR44 ;  /* 0x0000002c00047c82 */ /* 0x000fe20008000000 */
[----:B------:R-:W-:Y:S01]  /*eec0*/  UMOV UR5, UR37 ;  /* 0x0000002500057c82 */ /* 0x000fe20008000000 */
[----:B------:R-:W-:Y:S01]  /*eed0*/  ULDC.64 UR8, c[0x0][0x2e0] ;  /* 0x0000b80000087ab9 */ /* 0x000fe20000000a00 */
[----:B0-----:R-:W-:Y:S02]  /*eee0*/  ISETP.NE.AND P0, PT, R6, 0x1, PT ;  /* 0x000000010600780c */ /* 0x001fe40003f05270 */
[----:B-1----:R-:W-:-:S11]  /*eef0*/  LOP3.LUT R2, R2, 0x7f, RZ, 0xc0, !PT ;  /* 0x0000007f02027812 */ /* 0x002fd600078ec0ff */
[----:B------:R-:W0:Y:S01]  /*ef00*/  @P0 LDC R4, c[0x0][0x450] ;  /* 0x00011400ff040b82 */ /* 0x000e220000000800 */
[----:B------:R-:W-:Y:S01]  /*ef10*/  SHF.R.U32.HI R2, RZ, 0x2, R2 ;  /* 0x00000002ff027819 */ /* 0x000fe20000011602 */
[----:B----4-:R-:W-:-:S05]  /*ef20*/  IMAD.SHL.U32 R0, R0, 0x20, RZ ;  /* 0x0000002000007824 */ /* 0x010fca00078e00ff */
[----:B------:R-:W-:Y:S02]  /*ef30*/  LOP3.LUT R0, R2, 0x60, R0, 0xf8, !PT ;  /* 0x0000006002007812 */ /* 0x000fe400078ef800 */
[----:B------:R-:W1:Y:S01]  /*ef40*/  @P0 LDC R2, c[0x0][0x44c] ;  /* 0x00011300ff020b82 */ /* 0x000e620000000800 */
[----:B--2---:R-:W2:Y:S01]  /*ef50*/  S2R R8, SR_TID.X ;  /* 0x0000000000087919 */ /* 0x004ea20000002100 */
[----:B------:R-:W-:Y:S02]  /*ef60*/  UIMAD.WIDE.U32 UR4, UR36, UR6, UR4 ;  /* 0x00000006240472a5 */ /* 0x000fe4000f8e0004 */
[----:B------:R-:W-:Y:S02]  /*ef70*/  UIMAD UR6, UR46, UR8, URZ ;  /* 0x000000082e0672a4 */ /* 0x000fe4000f8e023f */
[----:B------:R-:W-:Y:S02]  /*ef80*/  UIMAD UR5, UR36, UR7, UR5 ;  /* 0x00000007240572a4 */ /* 0x000fe4000f8e0205 */
[----:B------:R-:W-:-:S02]  /*ef90*/  UIMAD UR6, UR47, UR9, UR6 ;  /* 0x000000092f0672a4 */ /* 0x000fc4000f8e0206 */
[----:B------:R-:W-:-:S03]  /*efa0*/  UIMAD.WIDE.U32 UR4, UR47, UR8, UR4 ;  /* 0x000000082f0472a5 */ /* 0x000fc6000f8e0004 */
[----:B------:R-:W-:Y:S01]  /*efb0*/  ULDC.64 UR8, c[0x0][0x2d0] ;  /* 0x0000b40000087ab9 */ /* 0x000fe20000000a00 */
[----:B------:R-:W-:Y:S01]  /*efc0*/  UIADD3 UR5, UR5, UR6, URZ ;  /* 0x0000000605057290 */ /* 0x000fe2000fffe03f */
[----:B--2---:R-:W-:-:S05]  /*efd0*/  IMAD.SHL.U32 R8, R8, 0x10, RZ ;  /* 0x0000001008087824 */ /* 0x004fca00078e00ff */
[----:B------:R-:W-:-:S04]  /*efe0*/  LOP3.LUT R8, R8, 0x30, RZ, 0xc0, !PT ;  /* 0x0000003008087812 */ /* 0x000fc800078ec0ff */
[----:B------:R-:W-:Y:S01]  /*eff0*/  LOP3.LUT R9, R8, 0x40, RZ, 0xfc, !PT ;  /* 0x0000004008097812 */ /* 0x000fe200078efcff */
[----:B---3--:R-:W-:-:S05]  /*f000*/  IMAD.SHL.U32 R5, R3, 0x80, RZ ;  /* 0x0000008003057824 */ /* 0x008fca00078e00ff */
[----:B------:R-:W-:-:S05]  /*f010*/  LOP3.LUT R0, R0, R5, RZ, 0xfc, !PT ;  /* 0x0000000500007212 */ /* 0x000fca00078efcff */
[----:B-1----:R-:W-:-:S04]  /*f020*/  @P0 IMAD.HI.U32 R3, R0, R2, RZ ;  /* 0x0000000200030227 */ /* 0x002fc800078e00ff */
[----:B------:R-:W-:Y:S01]  /*f030*/  IMAD.MOV.U32 R2, RZ, RZ, R0 ;  /* 0x000000ffff027224 */ /* 0x000fe200078e0000 */
[----:B0-----:R-:W-:-:S04]  /*f040*/  @P0 SHF.R.U32.HI R2, RZ, R4, R3 ;  /* 0x00000004ff020219 */ /* 0x001fc80000011603 */
[--C-:B------:R-:W-:Y:S01]  /*f050*/  SHF.R.S32.HI R4, RZ, 0x1f, R2.reuse ;  /* 0x0000001fff047819 */ /* 0x100fe20000011402 */
[----:B------:R-:W-:-:S04]  /*f060*/  IMAD.MOV R3, RZ, RZ, -R2 ;  /* 0x000000ffff037224 */ /* 0x000fc800078e0a02 */
[----:B------:R-:W-:Y:S02]  /*f070*/  IMAD R0, R6, R3, R0 ;  /* 0x0000000306007224 */ /* 0x000fe400078e0200 */
[----:B------:R-:W-:Y:S02]  /*f080*/  IMAD R4, R4, UR8, RZ ;  /* 0x0000000804047c24 */ /* 0x000fe4000f8e02ff */
[----:B------:R-:W-:Y:S02]  /*f090*/  IMAD.U32 R3, RZ, RZ, UR8 ;  /* 0x00000008ff037e24 */ /* 0x000fe4000f8e00ff */
[C---:B------:R-:W-:Y:S02]  /*f0a0*/  IMAD R4, R2.reuse, UR9, R4 ;  /* 0x0000000902047c24 */ /* 0x040fe4000f8e0204 */
[----:B------:R-:W-:Y:S01]  /*f0b0*/  IMAD.WIDE.U32 R2, R2, R3, UR4 ;  /* 0x0000000402027e25 */ /* 0x000fe2000f8e0003 */
        /* <DEDUP_REMOVED lines=8> */
[----:B------:R-:W-:Y:S02]  /*f140*/  ULDC UR4, c[0x0][0x2b8] ;  /* 0x0000ae0000047ab9 */ /* 0x000fe40000000800 */
[----:B------:R-:W-:Y:S02]  /*f150*/  ISETP.GE.AND P1, PT, R9, UR4, PT ;  /* 0x0000000409007c0c */ /* 0x000fe4000bf26270 */
[----:B------:R0:W5:Y:S01]  /*f160*/  LDL R9, [R1+0x2c] ;  /* 0x00002c0001097983 */ /* 0x0001620000100800 */
[----:B------:R-:W1:Y:S01]  /*f170*/  S2R R7, SR_TID.X ;  /* 0x0000000000077919 */ /* 0x000e620000002100 */
[----:B------:R-:W-:-:S02]  /*f180*/  LOP3.LUT R8, R8, 0x80, RZ, 0xfc, !PT ;  /* 0x0000008008087812 */ /* 0x000fc400078efcff */
[----:B------:R-:W-:Y:S02]  /*f190*/  IADD3.X R0, R3, UR5, R0, P0, !PT ;  /* 0x0000000503007c10 */ /* 0x000fe400087fe400 */
[----:B------:R-:W-:Y:S01]  /*f1a0*/  ISETP.GE.AND P2, PT, R8, UR4, PT ;  /* 0x0000000408007c0c */ /* 0x000fe2000bf46270 */
[----:B-1----:R-:W-:-:S05]  /*f1b0*/  IMAD.SHL.U32 R10, R7, 0x10, RZ ;  /* 0x00000010070a7824 */ /* 0x002fca00078e00ff */
[----:B------:R-:W-:-:S04]  /*f1c0*/  LOP3.LUT R10, R10, 0x30, RZ, 0xc0, !PT ;  /* 0x000000300a0a7812 */ /* 0x000fc800078ec0ff */
[----:B------:R-:W-:Y:S01]  /*f1d0*/  ISETP.GE.AND P0, PT, R10, UR4, PT ;  /* 0x000000040a007c0c */ /* 0x000fe2000bf06270 */
[----:B------:R-:W-:-:S03]  /*f1e0*/  UMOV UR4, 0xffffffff ;  /* 0xffffffff00047882 */ /* 0x000fc60000000000 */
[----:B0-----:R-:W-:Y:S09]  /*f1f0*/  BRA.DIV UR4, `(.L_x_217) ;  /* 0x0000003204247947 */ /* 0x001ff2000b800000 */
[----:B------:R-:W0:Y:S02]  /*f200*/  S2R R7, SR_TID.X ;  /* 0x0000000000077919 */ /* 0x000e240000002100 */
[----:B0-----:R-:W-:Y:S02]  /*f210*/  LOP3.LUT R8, R7, 0x7f, RZ, 0xc0, !PT ;  /* 0x0000007f07087812 */ /* 0x001fe400078ec0ff */
[----:B------:R-:W2:Y:S02]  /*f220*/  LDL.LU R7, [R1+0x1c] ;  /* 0x00001c0001077983 */ /* 0x000ea40000300800 */
[----:B------:R-:W-:-:S05]  /*f230*/  SHF.R.U32.HI R8, RZ, 0x2, R8 ;  /* 0x00000002ff087819 */ /* 0x000fca0000011608 */
[----:B------:R-:W-:-:S04]  /*f240*/  IMAD.IADD R2, R8, 0x1, R5 ;  /* 0x0000000108027824 */ /* 0x000fc800078e0205 */
[C---:B------:R-:W-:Y:S02]  /*f250*/  VIADD R5, R2.reuse, 0x20 ;  /* 0x0000002002057836 */ /* 0x040fe40000000000 */
[----:B--2---:R-:W-:Y:S02]  /*f260*/  IMAD R3, R7, R6, RZ ;  /* 0x0000000607037224 */ /* 0x004fe400078e02ff */
[----:B------:R-:W0:Y:S03]  /*f270*/  SHFL.IDX PT, R7, R4, RZ, 0x1c1f ;  /* 0x001c1fff04077589 */ /* 0x000e2600000e0000 */
[----:B------:R-:W-:Y:S01]  /*f280*/  ISETP.GE.AND P4, PT, R2, R3, PT ;  /* 0x000000030200720c */ /* 0x000fe20003f86270 */
[----:B------:R-:W1:-:S12]  /*f290*/  SHFL.IDX PT, R6, R0, RZ, 0x1c1f ;  /* 0x001c1fff00067589 */ /* 0x000e5800000e0000 */
[----:B0-----:R-:W-:-:S05]  /*f2a0*/  @!P4 IADD3 R7, P3, R10, R7, RZ ;  /* 0x000000070a07c210 */ /* 0x001fca0007f7e0ff */
[----:B-1----:R-:W-:Y:S01]  /*f2b0*/  @!P4 IMAD.X R6, RZ, RZ, R6, P3 ;  /* 0x000000ffff06c224 */ /* 0x002fe200018e0606 */
[----:B------:R-:W-:Y:S02]  /*f2c0*/  ISETP.GE.AND P3, PT, R5, R3, PT ;  /* 0x000000030500720c */ /* 0x000fe40003f66270 */
[----:B------:R-:W-:Y:S02]  /*f2d0*/  SHFL.IDX PT, R5, R0, 0x1, 0x1c1f ;  /* 0x003c1f0000057f89 */ /* 0x000fe400000e0000 */
[----:B------:R-:W-:-:S04]  /*f2e0*/  @!P4 LOP3.LUT R7, R7, R6, RZ, 0x3c, !PT ;  /* 0x000000060707c212 */ /* 0x000fc800078e3cff */
[----:B------:R-:W-:-:S04]  /*f2f0*/  @!P4 LOP3.LUT R6, R7, R6, RZ, 0x3c, !PT ;  /* 0x000000060706c212 */ /* 0x000fc800078e3cff */
[----:B------:R-:W-:-:S05]  /*f300*/  @!P4 LOP3.LUT R7, R7, R6, RZ, 0x3c, !PT ;  /* 0x000000060707c212 */ /* 0x000fca00078e3cff */
[----:B-----5:R-:W-:Y:S04]  /*f310*/  @!P4 LDGSTS.E.BYPASS.LTC128B.128 [R9+0x14400], desc[UR50][R6.64], !P0 ;  /* 0x144000000609cfae */ /* 0x020fe8000c101d72 */
[----:B------:R-:W-:Y:S04]  /*f320*/  @!P4 LDGSTS.E.BYPASS.LTC128B.128 [R9+0x16400], desc[UR50][R6.64+0x40], !P1 ;  /* 0x164000400609cfae */ /* 0x000fe8000c901d72 */
[----:B------:R0:W-:Y:S04]  /*f330*/  @!P4 LDGSTS.E.BYPASS.LTC128B.128 [R9+0x18400], desc[UR50][R6.64+0x80], !P2 ;  /* 0x184000800609cfae */ /* 0x0001e8000d101d72 */
[----:B0-----:R-:W0:Y:S02]  /*f340*/  SHFL.IDX PT, R6, R4, 0x1, 0x1c1f ;  /* 0x003c1f0004067f89 */ /* 0x001e2400000e0000 */
[----:B0-----:R-:W-:-:S05]  /*f350*/  @!P3 IADD3 R6, P4, R10, R6, RZ ;  /* 0x000000060a06b210 */ /* 0x001fca0007f9e0ff */
[----:B------:R-:W-:-:S04]  /*f360*/  @!P3 IMAD.X R5, RZ, RZ, R5, P4 ;  /* 0x000000ffff05b224 */ /* 0x000fc800020e0605 */
[----:B------:R-:W-:Y:S02]  /*f370*/  @!P3 IMAD.MOV.U32 R7, RZ, RZ, R5 ;  /* 0x000000ffff07b224 */ /* 0x000fe400078e0005 */
[----:B------:R-:W-:-:S03]  /*f380*/  VIADD R5, R2, 0x40 ;  /* 0x0000004002057836 */ /* 0x000fc60000000000 */
[----:B------:R-:W-:Y:S04]  /*f390*/  @!P3 LDGSTS.E.BYPASS.LTC128B.128 [R9+0x14c00], desc[UR50][R6.64], !P0 ;  /* 0x14c000000609bfae */ /* 0x000fe8000c101d72 */
[----:B------:R-:W-:Y:S04]  /*f3a0*/  @!P3 LDGSTS.E.BYPASS.LTC128B.128 [R9+0x16c00], desc[UR50][R6.64+0x40], !P1 ;  /* 0x16c000400609bfae */ /* 0x000fe8000c901d72 */
[----:B------:R0:W-:Y:S01]  /*f3b0*/  @!P3 LDGSTS.E.BYPASS.LTC128B.128 [R9+0x18c00], desc[UR50][R6.64+0x80], !P2 ;  /* 0x18c000800609bfae */ /* 0x0001e2000d101d72 */
[----:B------:R-:W-:-:S03]  /*f3c0*/  ISETP.GE.AND P3, PT, R5, R3, PT ;  /* 0x000000030500720c */ /* 0x000fc60003f66270 */
[----:B------:R-:W-:Y:S04]  /*f3d0*/  SHFL.IDX PT, R5, R0, 0x2, 0x1c1f ;  /* 0x005c1f0000057f89 */ /* 0x000fe800000e0000 */
[----:B------:R-:W-:Y:S04]  /*f3e0*/  SHFL.IDX PT, R0, R0, 0x3, 0x1c1f ;  /* 0x007c1f0000007f89 */ /* 0x000fe800000e0000 */
[----:B0-----:R-:W0:Y:S04]  /*f3f0*/  SHFL.IDX PT, R6, R4, 0x2, 0x1c1f ;  /* 0x005c1f0004067f89 */ /* 0x001e2800000e0000 */
[----:B------:R-:W1:Y:S01]  /*f400*/  SHFL.IDX PT, R4, R4, 0x3, 0x1c1f ;  /* 0x007c1f0004047f89 */ /* 0x000e6200000e0000 */
[----:B0-----:R-:W-:-:S05]  /*f410*/  @!P3 IADD3 R6, P4, R10, R6, RZ ;  /* 0x000000060a06b210 */ /* 0x001fca0007f9e0ff */
[----:B------:R-:W-:-:S04]  /*f420*/  @!P3 IMAD.X R5, RZ, RZ, R5, P4 ;  /* 0x000000ffff05b224 */ /* 0x000fc800020e0605 */
[----:B------:R-:W-:-:S05]  /*f430*/  @!P3 IMAD.MOV.U32 R7, RZ, RZ, R5 ;  /* 0x000000ffff07b224 */ /* 0x000fca00078e0005 */
[----:B------:R0:W-:Y:S04]  /*f440*/  @!P3 LDGSTS.E.BYPASS.LTC128B.128 [R9+0x15400], desc[UR50][R6.64], !P0 ;  /* 0x154000000609bfae */ /* 0x0001e8000c101d72 */
[----:B------:R0:W-:Y:S04]  /*f450*/  @!P3 LDGSTS.E.BYPASS.LTC128B.128 [R9+0x17400], desc[UR50][R6.64+0x40], !P1 ;  /* 0x174000400609bfae */ /* 0x0001e8000c901d72 */
[----:B-1----:R0:W-:Y:S02]  /*f460*/  @!P3 LDGSTS.E.BYPASS.LTC128B.128 [R9+0x19400], desc[UR50][R6.64+0x80], !P2 ;  /* 0x194000800609bfae */ /* 0x0021e4000d101d72 */
.L_x_294:
[----:B------:R-:W-:Y:S01]  /*f470*/  VIADD R2, R2, 0x60 ;  /* 0x0000006002027836 */ /* 0x000fe20000000000 */
[----:B------:R-:W-:Y:S04]  /*f480*/  BSSY B0, `(.L_x_218) ;  /* 0x000000b000007945 */ /* 0x000fe80003800000 */
[----:B------:R-:W-:-:S13]  /*f490*/  ISETP.GE.AND P3, PT, R2, R3, PT ;  /* 0x000000030200720c */ /* 0x000fda0003f66270 */
[----:B------:R-:W-:Y:S05]  /*f4a0*/  @P3 BRA `(.L_x_219) ;  /* 0x0000000000203947 */ /* 0x000fea0003800000 */
[----:B------:R-:W-:-:S05]  /*f4b0*/  IADD3 R2, P3, R10, R4, RZ ;  /* 0x000000040a027210 */ /* 0x000fca0007f7e0ff */
[----:B------:R-:W-:-:S05]  /*f4c0*/  IMAD.X R3, RZ, RZ, R0, P3 ;  /* 0x000000ffff037224 */ /* 0x000fca00018e0600 */
[----:B------:R-:W-:Y:S01]  /*f4d0*/  @!PT LDS RZ, [RZ] ;  /* 0x00000000fffff984 */ /* 0x000fe20000000800 */
[----:B------:R-:W-:Y:S01]  /*f4e0*/  @!PT LDS RZ, [RZ] ;  /* 0x00000000fffff984 */ /* 0x000fe20000000800 */
[----:B------:R-:W-:Y:S01]  /*f4f0*/  @!PT LDS RZ, [RZ] ;  /* 0x00000000fffff984 */ /* 0x000fe20000000800 */
[----:B------:R1:W-:Y:S04]  /*f500*/  LDGSTS.E.BYPASS.LTC128B.128 [R9+0x15c00], desc[UR50][R2.64], !P0 ;  /* 0x15c0000002097fae */ /* 0x0003e8000c101d72 */
[----:B------:R1:W-:Y:S04]  /*f510*/  LDGSTS.E.BYPASS.LTC128B.128 [R9+0x17c00], desc[UR50][R2.64+0x40], !P1 ;  /* 0x17c0004002097fae */ /* 0x0003e8000c901d72 */
[----:B------:R1:W-:Y:S02]  /*f520*/  LDGSTS.E.BYPASS.LTC128B.128 [R9+0x19c00], desc[UR50][R2.64+0x80], !P2 ;  /* 0x19c0008002097fae */ /* 0x0003e4000d101d72 */
.L_x_219:
[----:B------:R-:W-:Y:S05]  /*f530*/  BSYNC B0 ;  /* 0x0000000000007941 */ /* 0x000fea0003800000 */
.L_x_218:
[----:B------:R-:W-:Y:S01]  /*f540*/  NOP ;  /* 0x0000000000007918 */ /* 0x000fe20000000000 */
[----:B------:R-:W-:-:S13]  /*f550*/  PLOP3.LUT P0, PT, PT, PT, PT, 0x80, 0x0 ;  /* 0x000000000000781c */ /* 0x000fda0003f0f070 */
.L_x_220:
[----:B------:R-:W-:Y:S02]  /*f560*/  PLOP3.LUT P1, PT, P1, P0, PT, 0xa2, 0x0 ;  /* 0x000000000000781c */ /* 0x000fe40000f21472 */
[----:B------:R-:W-:-:S08]  /*f570*/  @P0 R2UR P1, UR4, R17 ;  /* 0x00000000110402ca */ /* 0x000fd00000020000 */
[----:B------:R-:W-:-:S05]  /*f580*/  @P0 PLOP3.LUT P0, PT, P1, PT, PT, 0x80, 0x0 ;  /* 0x000000000000081c */ /* 0x000fca0000f0f070 */
[----:B------:R-:W-:Y:S01]  /*f590*/  @!P1 SYNCS.ARRIVE.TRANS64.RED.A0T1 RZ, [UR4+0x29800], RZ ;  /* 0x029800ffffff99a7 */ /* 0x000fe20008200404 */
[----:B------:R-:W-:Y:S07]  /*f5a0*/  @!P1 ARRIVES.LDGSTSBAR.64.TRANSCNT [UR4+0x29800] ;  /* 0x02980000ff0099b0 */ /* 0x000fee0008000a84 */
[----:B------:R-:W-:Y:S05]  /*f5b0*/  @P0 BRA.U.ANY `(.L_x_220) ;  /* 0xfffffffd00e80947 */ /* 0x000fea000393ffff */
[----:B-1----:R-:W2:Y:S02]  /*f5c0*/  LDL.LU R2, [R1+0x30] ;  /* 0x0000300001027983 */ /* 0x002ea40000300800 */
[----:B--2---:R-:W-:-:S05]  /*f5d0*/  VIADD R2, R2, 0x1 ;  /* 0x0000000102027836 */ /* 0x004fca0000000000 */
[----:B------:R1:W-:Y:S01]  /*f5e0*/  STL [R1+0x30], R2 ;  /* 0x0000300201007387 */ /* 0x0003e20000100800 */
[----:B------:R-:W-:-:S04]  /*f5f0*/  LEA.HI R0, R2, R2, RZ, 0x1 ;  /* 0x0000000202007211 */ /* 0x000fc800078f08ff */
[----:B------:R-:W-:-:S05]  /*f600*/  LOP3.LUT R0, R0, 0xfffffffe, RZ, 0xc0, !PT ;  /* 0xfffffffe00007812 */ /* 0x000fca00078ec0ff */
[----:B------:R-:W-:-:S05]  /*f610*/  IMAD.IADD R0, R2, 0x1, -R0 ;  /* 0x0000000102007824 */ /* 0x000fca00078e0a00 */
[----:B------:R-:W-:Y:S01]  /*f620*/  SHF.L.U32 R0, R0, 0x1f, RZ ;  /* 0x0000001f00007819 */ /* 0x000fe200000006ff */
[----:B------:R-:W-:Y:S01]  /*f630*/  NOP ;  /* 0x0000000000007918 */ /* 0x000fe20000000000 */
[----:B------:R1:W-:Y:S01]  /*f640*/  SYNCS.ARRIVE.TRANS64.A1T0 RZ, [R17+URZ+0x29800], RZ ;  /* 0x029800ff11ff79a7 */ /* 0x0003e2000810003f */
[----:B------:R-:W-:Y:S01]  /*f650*/  BSSY B0, `(.L_x_221) ;  /* 0x0000003000007945 */ /* 0x000fe20003800000 */
[----:B------:R-:W2:Y:S03]  /*f660*/  SYNCS.PHASECHK.TRANS64.TRYWAIT P0, [R17+URZ+0x29820], R0 ;  /* 0x02982000110075a7 */ /* 0x000ea6000800017f */
[----:B-12---:R-:W-:Y:S05]  /*f670*/  @!P0 BRA `(.L_x_222) ;  /* 0x00000030005c8947 */ /* 0x006fea0003800000 */
.L_x_295:
[----:B------:R-:W-:Y:S05]  /*f680*/  BSYNC B0 ;  /* 0x0000000000007941 */ /* 0x000fea0003800000 */
.L_x_221:
[----:B------:R-:W2:Y:S01]  /*f690*/  LDL R3, [R1+0xc] ;  /* 0x00000c0001037983 */ /* 0x000ea20000100800 */
[----:B------:R-:W-:-:S05]  /*f6a0*/  VIADD R2, R19, 0xfffffffe ;  /* 0xfffffffe13027836 */ /* 0x000fca0000000000 */
[----:B--2---:R-:W-:-:S13]  /*f6b0*/  ISETP.GE.AND P0, PT, R2, R3, PT ;  /* 0x000000030200720c */ /* 0x004fda0003f06270 */
[----:B------:R-:W-:Y:S05]  /*f6c0*/  @!P0 BRA `(.L_x_223) ;  /* 0x0000000c00f88947 */ /* 0x000fea0003800000 */
[----:B-1----:R1:W5:Y:S01]  /*f6d0*/  LDL.LU R0, [R1] ;  /* 0x0000000001007983 */ /* 0x0023620000300800 */
[----:B------:R-:W-:-:S07]  /*f6e0*/  IMAD.MOV.U32 R3, RZ, RZ, R18 ;  /* 0x000000ffff037224 */ /* 0x000fce00078e0012 */
.L_x_245:
[----:B0-----:R-:W2:Y:S01]  /*f6f0*/  LDL R4, [R1+0x8] ;  /* 0x0000080001047983 */ /* 0x001ea20000100800 */
[----:B------:R-:W-:Y:S01]  /*f700*/  VIADD R18, R3, 0x1 ;  /* 0x0000000103127836 */ /* 0x000fe20000000000 */
[----:B------:R-:W-:Y:S05]  /*f710*/  YIELD ;  /* 0x0000000000007946 */ /* 0x000fea0003800000 */
[C---:B------:R-:W-:Y:S01]  /*f720*/  ISETP.NE.AND P0, PT, R18.reuse, 0x2, PT ;  /* 0x000000021200780c */ /* 0x040fe20003f05270 */
[----:B------:R-:W-:Y:S03]  /*f730*/  BSSY B0, `(.L_x_224) ;  /* 0x0000089000007945 */ /* 0x000fe60003800000 */
[----:B------:R-:W-:-:S02]  /*f740*/  SEL R18, R18, RZ, P0 ;  /* 0x000000ff12127207 */ /* 0x000fc40000000000 */
[----:B--2---:R-:W-:Y:S02]  /*f750*/  LOP3.LUT P1, RZ, R4, 0x1, RZ, 0xc0, !PT ;  /* 0x0000000104ff7812 */ /* 0x004fe4000782c0ff */
[----:B------:R-:W-:-:S04]  /*f760*/  SEL R4, RZ, 0x1, P0 ;  /* 0x00000001ff047807 */ /* 0x000fc80000000000 */
[----:B0----5:R-:W-:-:S05]  /*f770*/  LOP3.LUT R9, R0, R4, RZ, 0x3c, !PT ;  /* 0x0000000400097212 */ /* 0x021fca00078e3cff */
[----:B------:R0:W-:Y:S02]  /*f780*/  STL [R1], R9 ;  /* 0x0000000901007387 */ /* 0x0001e40000100800 */
[----:B------:R-:W-:Y:S05]  /*f790*/  @!P1 BRA `(.L_x_225) ;  /* 0x0000000800089947 */ /* 0x000fea0003800000 */
[----:B------:R-:W-:Y:S01]  /*f7a0*/  ULDC.64 UR4, c[0x0][0x418] ;  /* 0x0001060000047ab9 */ /* 0x000fe20000000a00 */
[----:B------:R-:W-:Y:S01]  /*f7b0*/  IMAD.MOV.U32 R8, RZ, RZ, R2 ;  /* 0x000000ffff087224 */ /* 0x000fe200078e0002 */
[----:B------:R-:W-:-:S04]  /*f7c0*/  ISETP.NE.U32.AND P0, PT, RZ, UR4, PT ;  /* 0x00000004ff007c0c */ /* 0x000fc8000bf05070 */
[----:B------:R-:W-:-:S13]  /*f7d0*/  ISETP.NE.AND.EX P0, PT, RZ, UR5, PT, P0 ;  /* 0x00000005ff007c0c */ /* 0x000fda000bf05300 */
[----:B------:R-:W-:Y:S05]  /*f7e0*/  @!P0 BRA `(.L_x_226) ;  /* 0x00000000004c8947 */ /* 0x000fea0003800000 */
[----:B------:R-:W2:Y:S01]  /*f7f0*/  LDL R10, [R1+0x18] ;  /* 0x00001800010a7983 */ /* 0x000ea20000100800 */
[----:B------:R-:W3:Y:S01]  /*f800*/  LDC R8, c[0x0][0x43c] ;  /* 0x00010f00ff087b82 */ /* 0x000ee20000000800 */
[----:B------:R-:W-:Y:S02]  /*f810*/  ULDC.64 UR6, c[0x0][0x428] ;  /* 0x00010a0000067ab9 */ /* 0x000fe40000000a00 */
[----:B------:R-:W4:Y:S01]  /*f820*/  LDL R7, [R1+0x4] ;  /* 0x0000040001077983 */ /* 0x000f220000100800 */
[----:B---3--:R-:W-:-:S13]  /*f830*/  ISETP.NE.AND P0, PT, R8, 0x1, PT ;  /* 0x000000010800780c */ /* 0x008fda0003f05270 */
[----:B------:R-:W3:Y:S02]  /*f840*/  @P0 LDC.64 R4, c[0x0][0x440] ;  /* 0x00011000ff040b82 */ /* 0x000ee40000000a00 */
[----:B---3--:R-:W-:-:S04]  /*f850*/  @P0 IMAD.HI.U32 R6, R2, R4, RZ ;  /* 0x0000000402060227 */ /* 0x008fc800078e00ff */
[----:B------:R-:W-:Y:S01]  /*f860*/  IMAD.MOV.U32 R4, RZ, RZ, R2 ;  /* 0x000000ffff047224 */ /* 0x000fe200078e0002 */
[----:B------:R-:W-:-:S05]  /*f870*/  @P0 SHF.R.U32.HI R4, RZ, R5, R6 ;  /* 0x00000005ff040219 */ /* 0x000fca0000011606 */
[----:B------:R-:W-:-:S04]  /*f880*/  IMAD.MOV R5, RZ, RZ, -R4 ;  /* 0x000000ffff057224 */ /* 0x000fc800078e0a04 */
[----:B------:R-:W-:Y:S01]  /*f890*/  IMAD R8, R8, R5, R2 ;  /* 0x0000000508087224 */ /* 0x000fe200078e0202 */
[----:B------:R-:W-:Y:S01]  /*f8a0*/  SHF.R.S32.HI R5, RZ, 0x1f, R4 ;  /* 0x0000001fff057819 */ /* 0x000fe20000011404 */
[----:B--2---:R-:W-:-:S04]  /*f8b0*/  IMAD R6, R10, UR6, RZ ;  /* 0x000000060a067c24 */ /* 0x004fc8000f8e02ff */
[C---:B----4-:R-:W-:Y:S02]  /*f8c0*/  IMAD R6, R7.reuse, UR7, R6 ;  /* 0x0000000707067c24 */ /* 0x050fe4000f8e0206 */
[----:B------:R-:W-:-:S04]  /*f8d0*/  IMAD.WIDE.U32 R4, R7, UR6, R4 ;  /* 0x0000000607047c25 */ /* 0x000fc8000f8e0004 */
[----:B------:R-:W-:Y:S01]  /*f8e0*/  IMAD.IADD R5, R6, 0x1, R5 ;  /* 0x0000000106057824 */ /* 0x000fe200078e0205 */
[----:B------:R-:W-:-:S04]  /*f8f0*/  LEA R6, P0, R4, UR4, 0x2 ;  /* 0x0000000404067c11 */ /* 0x000fc8000f8010ff */
[----:B------:R-:W-:-:S05]  /*f900*/  LEA.HI.X R7, R4, UR5, R5, 0x2, P0 ;  /* 0x0000000504077c11 */ /* 0x000fca00080f1405 */
[----:B------:R2:W5:Y:S04]  /*f910*/  LDG.E R16, desc[UR50][R6.64] ;  /* 0x0000003206107981 */ /* 0x000568000c1e1900 */
.L_x_226:
[----:B------:R-:W2:Y:S01]  /*f920*/  S2R R4, SR_TID.X ;  /* 0x0000000000047919 */ /* 0x000ea20000002100 */
[----:B------:R-:W-:Y:S01]  /*f930*/  IMAD R5, R18, 0x8, R17 ;  /* 0x0000000812057824 */ /* 0x000fe200078e0211 */
[----:B------:R-:W-:Y:S01]  /*f940*/  BSSY B1, `(.L_x_227) ;  /* 0x0000006000017945 */ /* 0x000fe20003800000 */
[----:B--2---:R-:W-:Y:S02]  /*f950*/  LOP3.LUT R6, R4, 0x7f, RZ, 0xc0, !PT ;  /* 0x0000007f04067812 */ /* 0x004fe400078ec0ff */
[----:B------:R-:W-:Y:S02]  /*f960*/  SHF.L.U32 R4, R9, 0x1f, RZ ;  /* 0x0000001f09047819 */ /* 0x000fe400000006ff */
[----:B------:R-:W-:Y:S02]  /*f970*/  ISETP.NE.AND P1, PT, R6, RZ, PT ;  /* 0x000000ff0600720c */ /* 0x000fe40003f25270 */
[----:B------:R-:W2:Y:S02]  /*f980*/  SYNCS.PHASECHK.TRANS64.TRYWAIT P0, [R5+URZ+0x29880], R4 ;  /* 0x02988004050075a7 */ /* 0x000ea4000800017f */
[----:B--2---:R-:W-:Y:S09]  /*f990*/  @!P0 BRA `(.L_x_228) ;  /* 0x0000002c00a88947 */ /* 0x004ff20003800000 */
.L_x_296:
[----:B------:R-:W-:Y:S05]  /*f9a0*/  BSYNC B1 ;  /* 0x0000000000017941 */ /* 0x000fea0003800000 */
.L_x_227:
[----:B------:R-:W-:Y:S04]  /*f9b0*/  BSSY B1, `(.L_x_229) ;  /* 0x0000009000017945 */ /* 0x000fe80003800000 */
[----:B------:R-:W-:Y:S05]  /*f9c0*/  @P1 BRA `(.L_x_230) ;  /* 0x00000000001c1947 */ /* 0x000fea0003800000 */
[----:B------:R-:W3:Y:S02]  /*f9d0*/  S2R R6, SR_TID.X ;  /* 0x0000000000067919 */ /* 0x000ee40000002100 */
[----:B---3--:R-:W-:Y:S01]  /*f9e0*/  LOP3.LUT R7, R6, 0x1f, RZ, 0xc0, !PT ;  /* 0x0000001f06077812 */ /* 0x008fe200078ec0ff */
[----:B------:R-:W-:-:S03]  /*f9f0*/  IMAD.MOV.U32 R6, RZ, RZ, 0x5000 ;  /* 0x00005000ff067424 */ /* 0x000fc600078e00ff */
[----:B------:R-:W-:Y:S01]  /*fa00*/  ISETP.NE.AND P0, PT, R7, RZ, PT ;  /* 0x000000ff0700720c */ /* 0x000fe20003f05270 */
[----:B------:R3:W-:-:S12]  /*fa10*/  SYNCS.ARRIVE.TRANS64 RZ, [R5+URZ+0x29870], R6 ;  /* 0x0298700605ff79a7 */ /* 0x0007d8000800003f */
[----:B---3--:R-:W-:Y:S05]  /*fa20*/  @!P0 BRA `(.L_x_230) ;  /* 0x0000000000048947 */ /* 0x008fea0003800000 */
[----:B------:R-:W-:Y:S01]  /*fa30*/  BPT.TRAP 0x1 ;  /* 0x000000040000795c */ /* 0x000fe20000300000 */
.L_x_230:
[----:B------:R-:W-:Y:S05]  /*fa40*/  BSYNC B1 ;  /* 0x0000000000017941 */ /* 0x000fea0003800000 */
.L_x_229:
[----:B------:R-:W-:Y:S01]  /*fa50*/  IMAD.MOV.U32 R10, RZ, RZ, RZ ;  /* 0x000000ffff0a7224 */ /* 0x000fe200078e00ff */
[----:B------:R-:W-:Y:S01]  /*fa60*/  UIADD3 UR4, UP0, UR52, 0x470, URZ ;  /* 0x0000047034047890 */ /* 0x000fe2000ff1e03f */
[----:B------:R-:W-:Y:S01]  /*fa70*/  IMAD.MOV.U32 R6, RZ, RZ, 0xa0 ;  /* 0x000000a0ff067424 */ /* 0x000fe200078e00ff */
[----:B------:R-:W-:Y:S01]  /*fa80*/  PLOP3.LUT P0, PT, PT, PT, PT, 0x80, 0x0 ;  /* 0x000000000000781c */ /* 0x000fe20003f0f070 */
[----:B------:R-:W-:Y:S01]  /*fa90*/  IMAD R7, R18, 0x5000, R17 ;  /* 0x0000500012077824 */ /* 0x000fe200078e0211 */
[----:B------:R-:W-:Y:S01]  /*faa0*/  R2UR UR10, R10 ;  /* 0x000000000a0a72ca */ /* 0x000fe200000e0000 */
[----:B------:R-:W-:Y:S01]  /*fab0*/  IMAD R6, R8, R6, UR40 ;  /* 0x0000002808067e24 */ /* 0x000fe2000f8e0206 */
[----:B------:R-:W-:Y:S01]  /*fac0*/  UIADD3.X UR5, URZ, UR53, URZ, UP0, !UPT ;  /* 0x000000353f057290 */ /* 0x000fe200087fe43f */
[----:B------:R-:W-:Y:S01]  /*fad0*/  VIADD R7, R7, 0xa400 ;  /* 0x0000a40007077836 */ /* 0x000fe20000000000 */
[----:B------:R-:W-:Y:S01]  /*fae0*/  UMOV UR6, 0x0 ;  /* 0x0000000000067882 */ /* 0x000fe20000000000 */
[----:B------:R-:W-:Y:S01]  /*faf0*/  VIADD R8, R5, 0x29870 ;  /* 0x0002987005087836 */ /* 0x000fe20000000000 */
[----:B------:R-:W-:-:S09]  /*fb00*/  UMOV UR7, 0x14f00000 ;  /* 0x14f0000000077882 */ /* 0x000fd20000000000 */
.L_x_231:
[----:B------:R-:W-:-:S13]  /*fb10*/  @P0 ELECT P2, URZ, PT ;  /* 0x00000000003f082f */ /* 0x000fda0003840000 */
[----:B-----5:R-:W-:Y:S01]  /*fb20*/  @P2 R2UR UR13, R16 ;  /* 0x00000000100d22ca */ /* 0x020fe200000e0000 */
[----:B------:R-:W-:Y:S01]  /*fb30*/  UMOV UR12, UR36 ;  /* 0x00000024000c7c82 */ /* 0x000fe20008000000 */
[----:B------:R-:W-:Y:S02]  /*fb40*/  @P2 R2UR UR11, R6 ;  /* 0x00000000060b22ca */ /* 0x000fe400000e0000 */
[----:B------:R-:W-:Y:S02]  /*fb50*/  @P2 R2UR UR9, R8 ;  /* 0x00000000080922ca */ /* 0x000fe400000e0000 */
[----:B------:R-:W-:Y:S02]  /*fb60*/  @P2 R2UR UR8, R7 ;  /* 0x00000000070822ca */ /* 0x000fe400000e0000 */
[----:B------:R-:W-:Y:S02]  /*fb70*/  @P2 PLOP3.LUT P0, PT, P2, PT, PT, 0x8, 0x0 ;  /* 0x000000000000281c */ /* 0x000fe4000170e170 */
[----:B------:R-:W-:-:S09]  /*fb80*/  PLOP3.LUT P2, PT, PT, PT, PT, 0x8, 0x0 ;  /* 0x000000000000781c */ /* 0x000fd20003f4e170 */
[----:B------:R3:W-:Y:S02]  /*fb90*/  UTMALDG.4D [UR8], [UR4], desc[UR6] ;  /* 0x00000608040075b4 */ /* 0x0007e40008019000 */
[----:B---3--:R-:W-:Y:S05]  /*fba0*/  @P0 BRA.U.ANY `(.L_x_231) ;  /* 0xfffffffd00d80947 */ /* 0x008fea000393ffff */
[----:B------:R-:W3:Y:S01]  /*fbb0*/  SYNCS.PHASECHK.TRANS64.TRYWAIT P0, [R5+URZ+0x29840], R4 ;  /* 0x02984004050075a7 */ /* 0x000ee2000800017f */
[----:B------:R-:W-:Y:S04]  /*fbc0*/  BSSY B1, `(.L_x_232) ;  /* 0x0000002000017945 */ /* 0x000fe80003800000 */
[----:B---3--:R-:W-:Y:S05]  /*fbd0*/  @!P0 BRA `(.L_x_233) ;  /* 0x0000002c002c8947 */ /* 0x008fea0003800000 */
.L_x_297:
[----:B------:R-:W-:Y:S05]  /*fbe0*/  BSYNC B1 ;  /* 0x0000000000017941 */ /* 0x000fea0003800000 */
.L_x_232:
[----:B------:R-:W-:Y:S01]  /*fbf0*/  BSSY B1, `(.L_x_234) ;  /* 0x000000b000017945 */ /* 0x000fe20003800000 */
[----:B------:R-:W-:Y:S02]  /*fc00*/  IMAD.MOV.U32 R8, RZ, RZ, 0x0 ;  /* 0x00000000ff087424 */ /* 0x000fe400078e00ff */
[----:B0-----:R-:W-:Y:S01]  /*fc10*/  IMAD.MOV.U32 R9, RZ, RZ, 0x14f00000 ;  /* 0x14f00000ff097424 */ /* 0x001fe200078e00ff */
[----:B------:R-:W-:Y:S06]  /*fc20*/  @P1 BRA `(.L_x_235) ;  /* 0x00000000001c1947 */ /* 0x000fec0003800000 */
[----:B------:R-:W0:Y:S01]  /*fc30*/  S2R R7, SR_TID.X ;  /* 0x0000000000077919 */ /* 0x000e220000002100 */
[----:B--23--:R-:W-:-:S04]  /*fc40*/  IMAD.MOV.U32 R4, RZ, RZ, 0x7800 ;  /* 0x00007800ff047424 */ /* 0x00cfc800078e00ff */
[----:B------:R4:W-:Y:S01]  /*fc50*/  SYNCS.ARRIVE.TRANS64 RZ, [R5+URZ+0x29830], R4 ;  /* 0x0298300405ff79a7 */ /* 0x0009e2000800003f */
[----:B0-----:R-:W-:-:S04]  /*fc60*/  LOP3.LUT R7, R7, 0x1f, RZ, 0xc0, !PT ;  /* 0x0000001f07077812 */ /* 0x001fc800078ec0ff */
[----:B------:R-:W-:-:S13]  /*fc70*/  ISETP.NE.AND P0, PT, R7, RZ, PT ;  /* 0x000000ff0700720c */ /* 0x000fda0003f05270 */
[----:B----4-:R-:W-:Y:S05]  /*fc80*/  @!P0 BRA `(.L_x_235) ;  /* 0x0000000000048947 */ /* 0x010fea0003800000 */
[----:B------:R-:W-:Y:S01]  /*fc90*/  BPT.TRAP 0x1 ;  /* 0x000000040000795c */ /* 0x000fe20000300000 */
.L_x_235:
[----:B------:R-:W-:Y:S05]  /*fca0*/  BSYNC B1 ;  /* 0x0000000000017941 */ /* 0x000fea0003800000 */
.L_x_234:
[----:B------:R-:W-:Y:S01]  /*fcb0*/  R2UR UR10, R10 ;  /* 0x000000000a0a72ca */ /* 0x000fe200000e0000 */
[----:B--23--:R-:W-:Y:S01]  /*fcc0*/  IMAD R4, R18, 0x7800, R17 ;  /* 0x0000780012047824 */ /* 0x00cfe200078e0211 */
[----:B------:R-:W-:Y:S01]  /*fcd0*/  R2UR UR6, R8 ;  /* 0x00000000080672ca */ /* 0x000fe200000e0000 */
[----:B------:R-:W-:Y:S01]  /*fce0*/  UIADD3 UR4, UP0, UR52, 0x370, URZ ;  /* 0x0000037034047890 */ /* 0x000fe2000ff1e03f */
[----:B------:R-:W-:Y:S01]  /*fcf0*/  R2UR UR7, R9 ;  /* 0x00000000090772ca */ /* 0x000fe200000e0000 */
[----:B------:R-:W-:Y:S01]  /*fd00*/  VIADD R5, R5, 0x29830 ;  /* 0x0002983005057836 */ /* 0x000fe20000000000 */
[----:B------:R-:W-:Y:S01]  /*fd10*/  PLOP3.LUT P0, PT, PT, PT, PT, 0x80, 0x0 ;  /* 0x000000000000781c */ /* 0x000fe20003f0f070 */
[----:B------:R-:W-:Y:S01]  /*fd20*/  VIADD R7, R4, 0x1a400 ;  /* 0x0001a40004077836 */ /* 0x000fe20000000000 */
[----:B------:R-:W-:-:S12]  /*fd30*/  UIADD3.X UR5, URZ, UR53, URZ, UP0, !UPT ;  /* 0x000000353f057290 */ /* 0x000fd800087fe43f */
.L_x_236:
[----:B------:R-:W-:-:S13]  /*fd40*/  @P0 ELECT P1, URZ, PT ;  /* 0x00000000003f082f */ /* 0x000fda0003820000 */
[----:B------:R-:W-:Y:S01]  /*fd50*/  @P1 R2UR UR13, R16 ;  /* 0x00000000100d12ca */ /* 0x000fe200000e0000 */
[----:B------:R-:W-:Y:S01]  /*fd60*/  UMOV UR12, UR36 ;  /* 0x00000024000c7c82 */ /* 0x000fe20008000000 */
[----:B------:R-:W-:Y:S02]  /*fd70*/  @P1 R2UR UR11, R6 ;  /* 0x00000000060b12ca */ /* 0x000fe400000e0000 */
[----:B------:R-:W-:Y:S02]  /*fd80*/  @P1 R2UR UR9, R5 ;  /* 0x00000000050912ca */ /* 0x000fe400000e0000 */
[----:B------:R-:W-:Y:S02]  /*fd90*/  @P1 R2UR UR8, R7 ;  /* 0x00000000070812ca */ /* 0x000fe400000e0000 */
[----:B------:R-:W-:Y:S02]  /*fda0*/  @P1 PLOP3.LUT P0, PT, P1, PT, PT, 0x8, 0x0 ;  /* 0x000000000000181c */ /* 0x000fe40000f0e170 */
[----:B------:R-:W-:-:S09]  /*fdb0*/  PLOP3.LUT P1, PT, PT, PT, PT, 0x8, 0x0 ;  /* 0x000000000000781c */ /* 0x000fd20003f2e170 */
[----:B------:R0:W-:Y:S02]  /*fdc0*/  UTMALDG.4D [UR8], [UR4], desc[UR6] ;  /* 0x00000608040075b4 */ /* 0x0001e40008019000 */
[----:B0-----:R-:W-:Y:S05]  /*fdd0*/  @P0 BRA.U.ANY `(.L_x_236) ;  /* 0xfffffffd00d80947 */ /* 0x001fea000393ffff */
[----:B------:R-:W-:Y:S01]  /*fde0*/  R2UR UR6, R8 ;  /* 0x00000000080672ca */ /* 0x000fe200000e0000 */
[----:B------:R-:W-:Y:S01]  /*fdf0*/  VIADD R7, R4, 0x1cc00 ;  /* 0x0001cc0004077836 */ /* 0x000fe20000000000 */
[----:B------:R-:W-:Y:S01]  /*fe00*/  R2UR UR7, R9 ;  /* 0x00000000090772ca */ /* 0x000fe200000e0000 */
[----:B------:R-:W-:Y:S01]  /*fe10*/  UMOV UR10, 0x40 ;  /* 0x00000040000a7882 */ /* 0x000fe20000000000 */
[----:B------:R-:W-:-:S13]  /*fe20*/  PLOP3.LUT P0, PT, PT, PT, PT, 0x80, 0x0 ;  /* 0x000000000000781c */ /* 0x000fda0003f0f070 */
.L_x_237:
        /* <DEDUP_REMOVED lines=15> */
.L_x_238:
        /* <DEDUP_REMOVED lines=9> */
[----:B--2---:R-:W-:Y:S05]  /*ffb0*/  @P0 BRA.U.ANY `(.L_x_238) ;  /* 0xfffffffd00d80947 */ /* 0x004fea000393ffff */
.L_x_225:
[----:B------:R-:W-:Y:S05]  /*ffc0*/  BSYNC B0 ;  /* 0x0000000000007941 */ /* 0x000fea0003800000 */
.L_x_224:
[----:B------:R-:W-:-:S06]  /*ffd0*/  UISETP.NE.AND UP0, UPT, UR39, 0x3, UPT ;  /* 0x000000032700788c */ /* 0x000fcc000bf05270 */
[----:B------:R-:W-:-:S13]  /*ffe0*/  PLOP3.LUT P0, PT, PT, PT, UP0, 0x80, 0x0 ;  /* 0x000000000000781c */ /* 0x000fda0003f0f008 */
[----:B------:R-:W-:Y:S05]  /*fff0*/  @!P0 BRA `(.L_x_239) ;  /* 0x0000000000048947 */ /* 0x000fea0003800000 */
[----:B------:R-:W-:Y:S01]  /*10000*/  BPT.TRAP 0x1 ;  /* 0x000000040000795c */ /* 0x000fe20000300000 */
.L_x_239:
[----:B------:R-:W-:Y:S01]  /*10010*/  IMAD.U32 R4, RZ, RZ, UR42 ;  /* 0x0000002aff047e24 */ /* 0x000fe2000f8e00ff */
[----:B------:R-:W-:Y:S01]  /*10020*/  BSSY B0, `(.L_x_240) ;  /* 0x0000007000007945 */ /* 0x000fe20003800000 */
[----:B------:R-:W-:-:S03]  /*10030*/  IMAD R19, R3, 0x8, R17 ;  /* 0x0000000803137824 */ /* 0x000fc600078e0211 */
[----:B------:R-:W-:Y:S02]  /*10040*/  ISETP.NE.AND P1, PT, R4, 0x3, PT ;  /* 0x000000030400780c */ /* 0x000fe40003f25270 */
[----:B------:R-:W-:-:S04]  /*10050*/  LOP3.LUT R4, R0, 0x1, RZ, 0x3c, !PT ;  /* 0x0000000100047812 */ /* 0x000fc800078e3cff */
[----:B------:R-:W-:-:S04]  /*10060*/  SHF.L.U32 R4, R4, 0x1f, RZ ;  /* 0x0000001f04047819 */ /* 0x000fc800000006ff */
[----:B------:R-:W2:Y:S02]  /*10070*/  SYNCS.PHASECHK.TRANS64.TRYWAIT P0, [R19+URZ+0x29870], R4 ;  /* 0x02987004130075a7 */ /* 0x000ea4000800017f */
[----:B--2---:R-:W-:Y:S05]  /*10080*/  @!P0 BRA `(.L_x_241) ;  /* 0x0000002800148947 */ /* 0x004fea0003800000 */
.L_x_298:
[----:B------:R-:W-:Y:S05]  /*10090*/  BSYNC B0 ;  /* 0x0000000000007941 */ /* 0x000fea0003800000 */
.L_x_240:
[----:B------:R-:W-:Y:S05]  /*100a0*/  @!P1 BRA `(.L_x_242) ;  /* 0x0000000000049947 */ /* 0x000fea0003800000 */
[----:B------:R-:W-:Y:S01]  /*100b0*/  BPT.TRAP 0x1 ;  /* 0x000000040000795c */ /* 0x000fe20000300000 */
.L_x_242:
[----:B------:R-:W-:Y:S01]  /*100c0*/  SHF.L.U32 R0, R0, 0x1f, RZ ;  /* 0x0000001f00007819 */ /* 0x000fe200000006ff */
[----:B------:R-:W-:-:S03]  /*100d0*/  IMAD R12, R3, 0x5000, RZ ;  /* 0x00005000030c7824 */ /* 0x000fc600078e02ff */
[----:B------:R-:W3:Y:S02]  /*100e0*/  SYNCS.PHASECHK.TRANS64.TRYWAIT P0, [R19+URZ+0x29860], R0 ;  /* 0x02986000130075a7 */ /* 0x000ee4000800017f */
[----:B---3--:R-:W-:Y:S05]  /*100f0*/  @!P0 BRA `(.L_x_243) ;  /* 0x00000028000c8947 */ /* 0x008fea0003800000 */
.L_x_299:
[----:B--2---:R-:W3:Y:S04]  /*10100*/  LDL R4, [R1+0x24] ;  /* 0x0000240001047983 */ /* 0x004ee80000100800 */
[----:B------:R-:W2:Y:S04]  /*10110*/  LDL R3, [R1+0x28] ;  /* 0x0000280001037983 */ /* 0x000ea80000100800 */
[----:B------:R-:W4:Y:S01]  /*10120*/  LDL R13, [R1+0x20] ;  /* 0x00002000010d7983 */ /* 0x000f220000100800 */
[----:B------:R-:W-:Y:S05]  /*10130*/  WARPSYNC.ALL ;  /* 0x0000000000007948 */ /* 0x000fea0003800000 */
[----:B---3--:R-:W-:-:S05]  /*10140*/  LOP3.LUT R0, R12, R4, RZ, 0xfc, !PT ;  /* 0x000000040c007212 */ /* 0x008fca00078efcff */
[----:B------:R-:W-:Y:S01]  /*10150*/  IMAD.IADD R0, R17, 0x1, R0 ;  /* 0x0000000111007824 */ /* 0x000fe200078e0200 */
[----:B----4-:R-:W-:-:S03]  /*10160*/  LOP3.LUT R20, R12, R13, RZ, 0xfc, !PT ;  /* 0x0000000d0c147212 */ /* 0x010fc600078efcff */
[----:B--2---:R-:W-:Y:S01]  /*10170*/  IMAD.IADD R3, R3, 0x1, R0 ;  /* 0x0000000103037824 */ /* 0x004fe200078e0200 */
[----:B0-----:R-:W0:Y:S01]  /*10180*/  LDSM.16.MT88.4 R8, [R0+0xa400] ;  /* 0x00a400000008783b */ /* 0x001e220000004200 */
[----:B------:R-:W-:Y:S01]  /*10190*/  IMAD.IADD R20, R17, 0x1, R20 ;  /* 0x0000000111147824 */ /* 0x000fe200078e0214 */
[C-C-:B0-----:R-:W-:Y:S02]  /*101a0*/  PRMT R4, R8.reuse, 0x6420, R9.reuse ;  /* 0x0000642008047816 */ /* 0x141fe40000000009 */
[----:B------:R-:W-:Y:S02]  /*101b0*/  PRMT R5, R8, 0x7531, R9 ;  /* 0x0000753108057816 */ /* 0x000fe40000000009 */
        /* <DEDUP_REMOVED lines=9> */
[----:B------:R-:W0:Y:S02]  /*10250*/  LDSM.16.MT88.4 R8, [R0+0xb400] ;  /* 0x00b400000008783b */ /* 0x000e240000004200 */
        /* <DEDUP_REMOVED lines=52> */
[----:B--2---:R-:W2:Y:S01]  /*105a0*/  FENCE.VIEW.ASYNC.S ;  /* 0x00000000000073c6 */ /* 0x004ea20000000000 */
[----:B------:R-:W-:Y:S05]  /*105b0*/  @!P1 BRA `(.L_x_244) ;  /* 0x0000000000049947 */ /* 0x000fea0003800000 */
[----:B------:R-:W-:Y:S01]  /*105c0*/  BPT.TRAP 0x1 ;  /* 0x000000040000795c */ /* 0x000fe20000300000 */
.L_x_244:
[----:B------:R-:W3:Y:S01]  /*105d0*/  S2R R0, SR_TID.X ;  /* 0x0000000000007919 */ /* 0x000ee20000002100 */
[----:B--2---:R2:W-:Y:S01]  /*105e0*/  SYNCS.ARRIVE.TRANS64.A1T0 RZ, [R19+URZ+0x29850], RZ ;  /* 0x029850ff13ff79a7 */ /* 0x0045e2000810003f */
[----:B---3--:R-:W-:Y:S02]  /*105f0*/  LOP3.LUT R3, R0, 0x7f, RZ, 0xc0, !PT ;  /* 0x0000007f00037812 */ /* 0x008fe400078ec0ff */
[----:B------:R-:W3:Y:S01]  /*10600*/  LDL R0, [R1+0xc] ;  /* 0x00000c0001007983 */ /* 0x000ee20000100800 */
[----:B------:R-:W-:Y:S01]  /*10610*/  BAR.SYNC.DEFER_BLOCKING 0x2, 0x80 ;  /* 0x0082000000007b1d */ /* 0x000fe20000010000 */
[----:B------:R-:W-:-:S13]  /*10620*/  ISETP.NE.AND P0, PT, R3, RZ, PT ;  /* 0x000000ff0300720c */ /* 0x000fda0003f05270 */
[----:B--2---:R-:W-:-:S05]  /*10630*/  @!P0 VIADD R19, R19, 0x29880 ;  /* 0x0002988013138836 */ /* 0x004fca0000000000 */
[----:B------:R-:W-:-:S04]  /*10640*/  @!P0 PRMT R19, RZ, 0x654, R19 ;  /* 0x00000654ff138816 */ /* 0x000fc80000000013 */
[----:B------:R2:W-:Y:S01]  /*10650*/  @!P0 SYNCS.ARRIVE.TRANS64.RED.A1T0 RZ, [R19+URZ], RZ ;  /* 0x000000ff13ff89a7 */ /* 0x0005e2000810043f */
[C---:B---3--:R-:W-:Y:S01]  /*10660*/  ISETP.GT.AND P0, PT, R2.reuse, R0, PT ;  /* 0x000000000200720c */ /* 0x048fe20003f04270 */
[----:B------:R-:W-:Y:S01]  /*10670*/  VIADD R2, R2, 0xffffffff ;  /* 0xffffffff02027836 */ /* 0x000fe20000000000 */
[----:B------:R2:W5:Y:S01]  /*10680*/  LDL R0, [R1] ;  /* 0x0000000001007983 */ /* 0x0005620000100800 */
[----:B------:R-:W-:-:S10]  /*10690*/  IMAD.MOV.U32 R3, RZ, RZ, R18 ;  /* 0x000000ffff037224 */ /* 0x000fd400078e0012 */
[----:B--2---:R-:W-:Y:S05]  /*106a0*/  @P0 BRA `(.L_x_245) ;  /* 0xfffffff000100947 */ /* 0x004fea000383ffff */
.L_x_223:
[----:B0-----:R-:W0:Y:S01]  /*106b0*/  S2R R4, SR_TID.X ;  /* 0x0000000000047919 */ /* 0x001e220000002100 */
[----:B------:R-:W-:Y:S01]  /*106c0*/  BSSY B0, `(.L_x_246) ;  /* 0x0000011000007945 */ /* 0x000fe20003800000 */
[----:B0-----:R-:W-:-:S04]  /*106d0*/  LOP3.LUT R4, R4, 0x7f, RZ, 0xc0, !PT ;  /* 0x0000007f04047812 */ /* 0x001fc800078ec0ff */
[----:B------:R-:W-:-:S13]  /*106e0*/  ISETP.NE.AND P0, PT, R4, RZ, PT ;  /* 0x000000ff0400720c */ /* 0x000fda0003f05270 */
[----:B------:R-:W-:Y:S05]  /*106f0*/  @P0 BRA `(.L_x_247) ;  /* 0x0000000000340947 */ /* 0x000fea0003800000 */
[----:B------:R-:W0:Y:S01]  /*10700*/  S2R R3, SR_LANEID ;  /* 0x0000000000037919 */ /* 0x000e220000000000 */
[----:B------:R-:W-:Y:S02]  /*10710*/  VOTEU.ANY UR4, UPT, PT ;  /* 0x0000000000047886 */ /* 0x000fe400038e0100 */
[----:B-1---5:R-:W0:Y:S08]  /*10720*/  FLO.U32 R0, UR4 ;  /* 0x0000000400007d00 */ /* 0x022e3000080e0000 */
        /* <DEDUP_REMOVED lines=9> */
[----:B------:R0:W-:Y:S02]  /*107c0*/  STL [R1+0x10], R0 ;  /* 0x0000100001007387 */ /* 0x0001e40000100800 */
.L_x_247:
[----:B------:R-:W-:Y:S05]  /*107d0*/  BSYNC B0 ;  /* 0x0000000000007941 */ /* 0x000fea0003800000 */
.L_x_246:
[----:B------:R-:W-:-:S06]  /*107e0*/  UISETP.NE.AND UP0, UPT, UR39, 0x3, UPT ;  /* 0x000000032700788c */ /* 0x000fcc000bf05270 */
[----:B------:R-:W-:-:S13]  /*107f0*/  PLOP3.LUT P1, PT, PT, PT, UP0, 0x80, 0x0 ;  /* 0x000000000000781c */ /* 0x000fda0003f2f008 */
[----:B------:R-:W-:Y:S05]  /*10800*/  @!P1 BRA `(.L_x_248) ;  /* 0x0000000000049947 */ /* 0x000fea0003800000 */
[----:B------:R-:W-:Y:S01]  /*10810*/  BPT.TRAP 0x1 ;  /* 0x000000040000795c */ /* 0x000fe20000300000 */
.L_x_248:
[----:B------:R-:W2:Y:S01]  /*10820*/  LDL R2, [R1] ;  /* 0x0000000001027983 */ /* 0x000ea20000100800 */
[----:B------:R-:W-:Y:S01]  /*10830*/  IMAD R16, R18, 0x8, R17 ;  /* 0x0000000812107824 */ /* 0x000fe200078e0211 */
[----:B------:R-:W-:Y:S01]  /*10840*/  BSSY B0, `(.L_x_249) ;  /* 0x0000007000007945 */ /* 0x000fe20003800000 */
[----:B01---5:R-:W-:-:S05]  /*10850*/  IMAD.U32 R0, RZ, RZ, UR42 ;  /* 0x0000002aff007e24 */ /* 0x023fca000f8e00ff */
[----:B------:R-:W-:Y:S02]  /*10860*/  ISETP.NE.AND P2, PT, R0, 0x3, PT ;  /* 0x000000030000780c */ /* 0x000fe40003f45270 */
[----:B--2---:R-:W-:-:S04]  /*10870*/  LOP3.LUT R3, R2, 0x1, RZ, 0x3c, !PT ;  /* 0x0000000102037812 */ /* 0x004fc800078e3cff */
[----:B------:R-:W-:-:S04]  /*10880*/  SHF.L.U32 R3, R3, 0x1f, RZ ;  /* 0x0000001f03037819 */ /* 0x000fc800000006ff */
[----:B------:R-:W0:Y:S02]  /*10890*/  SYNCS.PHASECHK.TRANS64.TRYWAIT P1, [R16+URZ+0x29870], R3 ;  /* 0x02987003100075a7 */ /* 0x000e24000802017f */
[----:B0-----:R-:W-:Y:S05]  /*108a0*/  @!P1 BRA `(.L_x_250) ;  /* 0x0000002000349947 */ /* 0x001fea0003800000 */
.L_x_300:
[----:B------:R-:W-:Y:S05]  /*108b0*/  BSYNC B0 ;  /* 0x0000000000007941 */ /* 0x000fea0003800000 */
.L_x_249:
[----:B------:R-:W-:Y:S05]  /*108c0*/  @!P2 BRA `(.L_x_251) ;  /* 0x000000000004a947 */ /* 0x000fea0003800000 */
[----:B------:R-:W-:Y:S01]  /*108d0*/  BPT.TRAP 0x1 ;  /* 0x000000040000795c */ /* 0x000fe20000300000 */
.L_x_251:
[----:B------:R-:W0:Y:S02]  /*108e0*/  LDL R0, [R1] ;  /* 0x0000000001007983 */ /* 0x000e240000100800 */
[----:B0-----:R-:W-:-:S04]  /*108f0*/  SHF.L.U32 R3, R0, 0x1f, RZ ;  /* 0x0000001f00037819 */ /* 0x001fc800000006ff */
[----:B------:R-:W0:Y:S02]  /*10900*/  SYNCS.PHASECHK.TRANS64.TRYWAIT P1, [R16+URZ+0x29860], R3 ;  /* 0x02986003100075a7 */ /* 0x000e24000802017f */
[----:B0-----:R-:W-:Y:S05]  /*10910*/  @!P1 BRA `(.L_x_252) ;  /* 0x00000020002c9947 */ /* 0x001fea0003800000 */
.L_x_301:
[----:B------:R-:W2:Y:S04]  /*10920*/  LDL R2, [R1+0x24] ;  /* 0x0000240001027983 */ /* 0x000ea80000100800 */
[----:B------:R-:W0:Y:S04]  /*10930*/  LDL R13, [R1+0x28] ;  /* 0x00002800010d7983 */ /* 0x000e280000100800 */
[----:B------:R-:W3:Y:S01]  /*10940*/  LDL R12, [R1+0x20] ;  /* 0x00002000010c7983 */ /* 0x000ee20000100800 */
[----:B------:R-:W-:Y:S01]  /*10950*/  IMAD R0, R18, 0x5000, RZ ;  /* 0x0000500012007824 */ /* 0x000fe200078e02ff */
[----:B------:R-:W-:Y:S05]  /*10960*/  WARPSYNC.ALL ;  /* 0x0000000000007948 */ /* 0x000fea0003800000 */
[----:B--2---:R-:W-:-:S05]  /*10970*/  LOP3.LUT R2, R0, R2, RZ, 0xfc, !PT ;  /* 0x0000000200027212 */ /* 0x004fca00078efcff */
[----:B------:R-:W-:Y:S01]  /*10980*/  IMAD.IADD R2, R17, 0x1, R2 ;  /* 0x0000000111027824 */ /* 0x000fe200078e0202 */
[----:B---3--:R-:W-:-:S03]  /*10990*/  LOP3.LUT R0, R0, R12, RZ, 0xfc, !PT ;  /* 0x0000000c00007212 */ /* 0x008fc600078efcff */
[----:B0-----:R-:W-:Y:S01]  /*109a0*/  IMAD.IADD R3, R13, 0x1, R2 ;  /* 0x000000010d037824 */ /* 0x001fe200078e0202 */
[----:B------:R-:W0:Y:S01]  /*109b0*/  LDSM.16.MT88.4 R4, [R2+0xa400] ;  /* 0x00a400000204783b */ /* 0x000e220000004200 */
[----:B------:R-:W-:Y:S01]  /*109c0*/  IMAD.IADD R0, R17, 0x1, R0 ;  /* 0x0000000111007824 */ /* 0x000fe200078e0200 */
[C-C-:B0-----:R-:W-:Y:S02]  /*109d0*/  PRMT R8, R4.reuse, 0x6420, R5.reuse ;  /* 0x0000642004087816 */ /* 0x141fe40000000005 */
[----:B------:R-:W-:Y:S02]  /*109e0*/  PRMT R9, R4, 0x7531, R5 ;  /* 0x0000753104097816 */ /* 0x000fe40000000005 */
[C-C-:B------:R-:W-:Y:S02]  /*109f0*/  PRMT R10, R6.reuse, 0x6420, R7.reuse ;  /* 0x00006420060a7816 */ /* 0x140fe40000000007 */
[----:B------:R-:W-:Y:S02]  /*10a00*/  PRMT R11, R6, 0x7531, R7 ;  /* 0x00007531060b7816 */ /* 0x000fe40000000007 */
[----:B------:R-:W0:Y:S04]  /*10a10*/  LDSM.16.MT88.4 R4, [R3+0xa400] ;  /* 0x00a400000304783b */ /* 0x000e280000004200 */
[----:B------:R0:W-:Y:S02]  /*10a20*/  STSM.16.M88.4 [R0+0x400], R8 ;  /* 0x0004000800007844 */ /* 0x0001e40000000200 */
        /* <DEDUP_REMOVED lines=47> */
[----:B------:R1:W-:Y:S01]  /*10d20*/  STSM.16.M88.4 [R0+0x4400], R12 ;  /* 0x0044000c00007844 */ /* 0x0003e20000000200 */
[C-C-:B0-----:R-:W-:Y:S02]  /*10d30*/  PRMT R8, R4.reuse, 0x6420, R5.reuse ;  /* 0x0000642004087816 */ /* 0x141fe40000000005 */
[----:B------:R-:W-:Y:S02]  /*10d40*/  PRMT R9, R4, 0x7531, R5 ;  /* 0x0000753104097816 */ /* 0x000fe40000000005 */
[----:B------:R-:W-:-:S02]  /*10d50*/  PRMT R10, R6, 0x6420, R7 ;  /* 0x00006420060a7816 */ /* 0x000fc40000000007 */
[----:B------:R-:W-:-:S05]  /*10d60*/  PRMT R11, R6, 0x7531, R7 ;  /* 0x00007531060b7816 */ /* 0x000fca0000000007 */
[----:B------:R1:W-:Y:S01]  /*10d70*/  STSM.16.M88.4 [R0+0x4c00], R8 ;  /* 0x004c000800007844 */ /* 0x0003e20000000200 */
[----:B------:R-:W-:Y:S01]  /*10d80*/  @!PT LDS RZ, [RZ] ;  /* 0x00000000fffff984 */ /* 0x000fe20000000800 */
[----:B------:R-:W-:Y:S01]  /*10d90*/  @!PT LDS RZ, [RZ] ;  /* 0x00000000fffff984 */ /* 0x000fe20000000800 */
[----:B------:R-:W-:Y:S01]  /*10da0*/  @!PT LDS RZ, [RZ] ;  /* 0x00000000fffff984 */ /* 0x000fe20000000800 */
[----:B------:R-:W-:Y:S01]  /*10db0*/  @!PT LDS RZ, [RZ] ;  /* 0x00000000fffff984 */ /* 0x000fe20000000800 */
[----:B------:R0:W-:Y:S06]  /*10dc0*/  MEMBAR.ALL.CTA ;  /* 0x0000000000007992 */ /* 0x0001ec0000008000 */
[----:B0-----:R-:W0:Y:S01]  /*10dd0*/  FENCE.VIEW.ASYNC.S ;  /* 0x00000000000073c6 */ /* 0x001e220000000000 */
[----:B------:R-:W-:Y:S05]  /*10de0*/  @!P2 BRA `(.L_x_253) ;  /* 0x000000000004a947 */ /* 0x000fea0003800000 */
[----:B------:R-:W-:Y:S01]  /*10df0*/  BPT.TRAP 0x1 ;  /* 0x000000040000795c */ /* 0x000fe20000300000 */
.L_x_253:
[----:B------:R-:W2:Y:S01]  /*10e00*/  LDL.LU R2, [R1] ;  /* 0x0000000001027983 */ /* 0x000ea20000300800 */
[----:B0-----:R0:W-:Y:S01]  /*10e10*/  SYNCS.ARRIVE.TRANS64.A1T0 RZ, [R16+URZ+0x29850], RZ ;  /* 0x029850ff10ff79a7 */ /* 0x0011e2000810003f */
[----:B------:R-:W-:Y:S02]  /*10e20*/  VIADD R18, R18, 0x1 ;  /* 0x0000000112127836 */ /* 0x000fe40000000000 */
[----:B0-----:R-:W-:-:S05]  /*10e30*/  @!P0 VIADD R16, R16, 0x29880 ;  /* 0x0002988010108836 */ /* 0x001fca0000000000 */
[----:B------:R-:W-:Y:S01]  /*10e40*/  @!P0 PRMT R16, RZ, 0x654, R16 ;  /* 0x00000654ff108816 */ /* 0x000fe20000000010 */
[----:B------:R-:W-:Y:S06]  /*10e50*/  BAR.SYNC.DEFER_BLOCKING 0x2, 0x80 ;  /* 0x0082000000007b1d */ /* 0x000fec0000010000 */
[----:B------:R3:W-:Y:S01]  /*10e60*/  @!P0 SYNCS.ARRIVE.TRANS64.RED.A1T0 RZ, [R16+URZ], RZ ;  /* 0x000000ff10ff89a7 */ /* 0x0007e2000810043f */
[----:B------:R-:W-:-:S04]  /*10e70*/  ISETP.NE.AND P0, PT, R18, 0x2, PT ;  /* 0x000000021200780c */ /* 0x000fc80003f05270 */
[----:B-1----:R-:W-:Y:S02]  /*10e80*/  SEL R0, RZ, 0x1, P0 ;  /* 0x00000001ff007807 */ /* 0x002fe40000000000 */
[----:B------:R-:W-:Y:S02]  /*10e90*/  SEL R18, R18, RZ, P0 ;  /* 0x000000ff12127207 */ /* 0x000fe40000000000 */
[----:B--2---:R-:W-:-:S05]  /*10ea0*/  LOP3.LUT R2, R2, R0, RZ, 0x3c, !PT ;  /* 0x0000000002027212 */ /* 0x004fca00078e3cff */
[----:B------:R3:W-:Y:S02]  /*10eb0*/  STL [R1], R2 ;  /* 0x0000000201007387 */ /* 0x0007e40000100800 */
.L_x_198:
[----:B------:R-:W-:Y:S05]  /*10ec0*/  BSYNC B7 ;  /* 0x0000000000077941 */ /* 0x000fea0003800000 */
.L_x_196:
[----:B0-----:R-:W2:Y:S02]  /*10ed0*/  LDL R0, [R1+0x8] ;  /* 0x0000080001007983 */ /* 0x001ea40000100800 */
[----:B--2---:R-:W-:-:S13]  /*10ee0*/  LOP3.LUT P0, RZ, R0, 0x2, RZ, 0xc0, !PT ;  /* 0x0000000200ff7812 */ /* 0x004fda000780c0ff */
[----:B------:R-:W-:Y:S05]  /*10ef0*/  @!P0 BRA `(.L_x_254) ;  /* 0x0000000000308947 */ /* 0x000fea0003800000 */
[----:B------:R-:W0:Y:S08]  /*10f00*/  S2UR UR5, SR_CgaCtaId ;  /* 0x00000000000579c3 */ /* 0x000e300000008800 */
[----:B------:R-:W-:Y:S06]  /*10f10*/  BAR.SYNC.DEFER_BLOCKING 0x5, 0x180 ;  /* 0x0146000000007b1d */ /* 0x000fec0000010000 */
[----:B------:R-:W-:-:S02]  /*10f20*/  UMOV UR4, 0x400 ;  /* 0x0000040000047882 */ /* 0x000fc40000000000 */
[----:B0-----:R-:W-:-:S06]  /*10f30*/  ULEA UR4, UR5, UR4, 0x18 ;  /* 0x0000000405047291 */ /* 0x001fcc000f8ec03f */
[----:B------:R-:W-:-:S05]  /*10f40*/  IMAD.U32 R17, RZ, RZ, UR4 ;  /* 0x00000004ff117e24 */ /* 0x000fca000f8e00ff */
[----:B------:R-:W0:Y:S04]  /*10f50*/  LDS.128 R4, [R17+0x298d0] ;  /* 0x0298d00011047984 */ /* 0x000e280000000c00 */
[----:B0-----:R0:W-:Y:S01]  /*10f60*/  STL.64 [R1+0x10], R4 ;  /* 0x0000100401007387 */ /* 0x0011e20000100a00 */
[----:B------:R-:W-:-:S03]  /*10f70*/  IMAD.MOV.U32 R0, RZ, RZ, R7 ;  /* 0x000000ffff007224 */ /* 0x000fc600078e0007 */
[----:B------:R0:W-:Y:S02]  /*10f80*/  STL [R1+0x18], R6 ;  /* 0x0000180601007387 */ /* 0x0001e40000100800 */
[----:B------:R-:W-:Y:S01]  /*10f90*/  R2UR UR43, R0 ;  /* 0x00000000002b72ca */ /* 0x000fe200000e0000 */
[----:B------:R-:W-:Y:S06]  /*10fa0*/  BAR.ARV 0x4, 0x180 ;  /* 0x0106000000007b1d */ /* 0x000fec0000002000 */
[----:B------:R-:W-:Y:S08]  /*10fb0*/  BRA `(.L_x_255) ;  /* 0x0000000800c87947 */ /* 0x000ff00003800000 */
.L_x_254:
[----:B------:R-:W2:Y:S01]  /*10fc0*/  LDL.LU R0, [R1+0x10] ;  /* 0x0000100001007983 */ /* 0x000ea20000300800 */
[----:B------:R-:W-:Y:S01]  /*10fd0*/  ULDC UR4, c[0x0][0xc3c] ;  /* 0x00030f0000047ab9 */ /* 0x000fe20000000800 */
[----:B---3--:R-:W0:Y:S02]  /*10fe0*/  S2R R2, SR_TID.X ;  /* 0x0000000000027919 */ /* 0x008e240000002100 */
[----:B0-----:R-:W-:-:S04]  /*10ff0*/  LOP3.LUT R8, R2, 0x1f, RZ, 0xc0, !PT ;  /* 0x0000001f02087812 */ /* 0x001fc800078ec0ff */
[C---:B------:R-:W-:Y:S01]  /*11000*/  ISETP.NE.AND P0, PT, R8.reuse, 0x1f, PT ;  /* 0x0000001f0800780c */ /* 0x040fe20003f05270 */
[----:B------:R-:W-:-:S05]  /*11010*/  VIADD R6, R8, UR43 ;  /* 0x0000002b08067c36 */ /* 0x000fca0008000000 */
[----:B------:R-:W-:Y:S01]  /*11020*/  ISETP.GE.OR P1, PT, R6, UR4, !P0 ;  /* 0x0000000406007c0c */ /* 0x000fe2000c726670 */
[----:B------:R-:W-:-:S12]  /*11030*/  ULDC UR4, c[0x0][0xc3c] ;  /* 0x00030f0000047ab9 */ /* 0x000fd80000000800 */
[----:B------:R-:W0:Y:S08]  /*11040*/  @!P1 LDC.64 R2, c[0x0][0xc80] ;  /* 0x00032000ff029b82 */ /* 0x000e300000000a00 */
[----:B------:R-:W1:Y:S01]  /*11050*/  @!P1 LDC.64 R4, c[0x0][0xc78] ;  /* 0x00031e00ff049b82 */ /* 0x000e620000000a00 */
[----:B0-----:R-:W-:-:S04]  /*11060*/  @!P1 IMAD.WIDE R2, R6, 0x4, R2 ;  /* 0x0000000406029825 */ /* 0x001fc800078e0202 */
[----:B--2---:R-:W-:Y:S02]  /*11070*/  IMAD.MOV.U32 R9, RZ, RZ, R0 ;  /* 0x000000ffff097224 */ /* 0x004fe400078e0000 */
[----:B------:R-:W-:-:S06]  /*11080*/  IMAD.MOV.U32 R0, RZ, RZ, RZ ;  /* 0x000000ffff007224 */ /* 0x000fcc00078e00ff */
[----:B------:R1:W2:Y:S02]  /*11090*/  @!P1 LDG.E R0, desc[UR50][R2.64] ;  /* 0x0000003202009981 */ /* 0x0002a4000c1e1900 */
[----:B-1----:R-:W-:Y:S01]  /*110a0*/  @!P1 IMAD.WIDE R2, R6, 0x4, R4 ;  /* 0x0000000406029825 */ /* 0x002fe200078e0204 */
[----:B------:R-:W-:-:S06]  /*110b0*/  CS2R R6, SRZ ;  /* 0x0000000000067805 */ /* 0x000fcc000001ff00 */
[----:B------:R-:W2:Y:S01]  /*110c0*/  @!P1 LDG.E R7, desc[UR50][R2.64] ;  /* 0x0000003202079981 */ /* 0x000ea2000c1e1900 */
[C---:B------:R-:W-:Y:S02]  /*110d0*/  ISETP.NE.AND P1, PT, R8.reuse, RZ, PT ;  /* 0x000000ff0800720c */ /* 0x040fe40003f25270 */
[C---:B------:R-:W-:Y:S01]  /*110e0*/  ISETP.GE.U32.AND P2, PT, R8.reuse, 0x2, PT ;  /* 0x000000020800780c */ /* 0x040fe20003f46070 */
[----:B------:R-:W-:Y:S01]  /*110f0*/  SHFL.IDX PT, R5, R9, 0x1, 0x1f ;  /* 0x00201f0009057f89 */ /* 0x000fe200000e0000 */
[C---:B------:R-:W-:Y:S02]  /*11100*/  ISETP.GE.U32.AND P3, PT, R8.reuse, 0x4, PT ;  /* 0x000000040800780c */ /* 0x040fe40003f66070 */
[C---:B------:R-:W-:Y:S01]  /*11110*/  ISETP.GE.U32.AND P4, PT, R8.reuse, 0x8, PT ;  /* 0x000000080800780c */ /* 0x040fe20003f86070 */
[----:B------:R-:W-:Y:S01]  /*11120*/  SHFL.IDX PT, R4, R9, RZ, 0x1f ;  /* 0x00001fff09047589 */ /* 0x000fe200000e0000 */
[----:B------:R-:W-:Y:S01]  /*11130*/  ISETP.GE.U32.AND P5, PT, R8, 0x10, PT ;  /* 0x000000100800780c */ /* 0x000fe20003fa6070 */
        /* <DEDUP_REMOVED lines=21> */
[----:B------:R-:W-:Y:S05]  /*11290*/  @P6 BRA `(.L_x_256) ;  /* 0x0000000000986947 */ /* 0x000fea0003800000 */
.L_x_258:
[----:B------:R-:W-:-:S04]  /*112a0*/  UIADD3 UR43, UR43, 0x1f, URZ ;  /* 0x0000001f2b2b7890 */ /* 0x000fc8000fffe03f */
[----:B------:R-:W-:-:S06]  /*112b0*/  UISETP.GE.AND UP0, UPT, UR43, UR4, UPT ;  /* 0x000000042b00728c */ /* 0x000fcc000bf06270 */
[----:B------:R-:W-:-:S13]  /*112c0*/  PLOP3.LUT P6, PT, PT, PT, UP0, 0x40, 0x0 ;  /* 0x000000000000781c */ /* 0x000fda0003fce808 */
[----:B------:R-:W-:Y:S05]  /*112d0*/  @!P6 BRA `(.L_x_257) ;  /* 0x0000000400b0e947 */ /* 0x000fea0003800000 */
[----:B------:R-:W0:Y:S02]  /*112e0*/  S2R R0, SR_TID.X ;  /* 0x0000000000007919 */ /* 0x000e240000002100 */
[----:B0-----:R-:W-:-:S05]  /*112f0*/  LOP3.LUT R0, R0, 0x1f, RZ, 0xc0, !PT ;  /* 0x0000001f00007812 */ /* 0x001fca00078ec0ff */
[----:B------:R-:W-:Y:S02]  /*11300*/  VIADD R7, R0, UR43 ;  /* 0x0000002b00077c36 */ /* 0x000fe40008000000 */
[----:B------:R-:W-:-:S03]  /*11310*/  IMAD.MOV.U32 R0, RZ, RZ, RZ ;  /* 0x000000ffff007224 */ /* 0x000fc600078e00ff */
[----:B------:R-:W-:-:S13]  /*11320*/  ISETP.GE.OR P6, PT, R7, UR4, !P0 ;  /* 0x0000000407007c0c */ /* 0x000fda000c7c6670 */
[----:B------:R-:W0:Y:S02]  /*11330*/  @!P6 LDC.64 R2, c[0x0][0xc80] ;  /* 0x00032000ff02eb82 */ /* 0x000e240000000a00 */
[----:B0-----:R-:W-:-:S05]  /*11340*/  @!P6 IMAD.WIDE R2, R7, 0x4, R2 ;  /* 0x000000040702e825 */ /* 0x001fca00078e0202 */
[----:B------:R0:W2:Y:S02]  /*11350*/  @!P6 LDG.E R0, desc[UR50][R2.64] ;  /* 0x000000320200e981 */ /* 0x0000a4000c1e1900 */
[----:B0-----:R-:W0:Y:S02]  /*11360*/  @!P6 LDC.64 R2, c[0x0][0xc78] ;  /* 0x00031e00ff02eb82 */ /* 0x001e240000000a00 */
[----:B0-----:R-:W-:-:S04]  /*11370*/  @!P6 IMAD.WIDE R2, R7, 0x4, R2 ;  /* 0x000000040702e825 */ /* 0x001fc800078e0202 */
        /* <DEDUP_REMOVED lines=24> */
.L_x_256:
[----:B------:R-:W-:-:S04]  /*11500*/  IMAD.IADD R5, R5, 0x1, -R8 ;  /* 0x0000000105057824 */ /* 0x000fc800078e0a08 */
[----:B------:R-:W-:-:S05]  /*11510*/  IMAD R8, R2, R3, R5 ;  /* 0x0000000302087224 */ /* 0x000fca00078e0205 */
[----:B------:R-:W-:-:S13]  /*11520*/  ISETP.GT.AND P0, PT, R8, R4, PT ;  /* 0x000000040800720c */ /* 0x000fda0003f04270 */
[----:B------:R-:W-:Y:S02]  /*11530*/  VOTEU.ANY UR5, UPT, !P0 ;  /* 0x0000000000057886 */ /* 0x000fe400040e0100 */
[----:B------:R-:W-:Y:S01]  /*11540*/  ISETP.NE.AND P0, PT, RZ, UR5, PT ;  /* 0x00000005ff007c0c */ /* 0x000fe2000bf05270 */
[----:B------:R-:W-:-:S06]  /*11550*/  UPOPC UR4, UR5 ;  /* 0x00000005000472bf */ /* 0x000fcc0008000000 */
[----:B------:R-:W-:-:S05]  /*11560*/  IMAD.U32 R8, RZ, RZ, UR4 ;  /* 0x00000004ff087e24 */ /* 0x000fca000f8e00ff */
[----:B------:R0:W1:Y:S04]  /*11570*/  SHFL.IDX PT, R0, R0, R8, 0x1f ;  /* 0x00001f0800007589 */ /* 0x00006800000e0000 */
[----:B------:R0:W2:Y:S01]  /*11580*/  SHFL.IDX PT, R7, R7, R8, 0x1f ;  /* 0x00001f0807077589 */ /* 0x0000a200000e0000 */
[----:B------:R-:W-:Y:S05]  /*11590*/  @!P0 BRA `(.L_x_259) ;  /* 0x00000000000c8947 */ /* 0x000fea0003800000 */
[----:B------:R-:W-:-:S06]  /*115a0*/  UIADD3 UR5, UR4, -0x1, URZ ;  /* 0xffffffff04057890 */ /* 0x000fcc000fffe03f */
[----:B------:R-:W-:-:S06]  /*115b0*/  IMAD.U32 R6, RZ, RZ, UR5 ;  /* 0x00000005ff067e24 */ /* 0x000fcc000f8e00ff */
[----:B------:R3:W4:Y:S02]  /*115c0*/  SHFL.IDX PT, R6, R2, R6, 0x1f ;  /* 0x00001f0602067589 */ /* 0x00072400000e0000 */
.L_x_259:
[----:B0---4-:R-:W-:Y:S01]  /*115d0*/  IMAD R8, R6, R3, R5 ;  /* 0x0000000306087224 */ /* 0x011fe200078e0205 */
[-C--:B-1----:R-:W-:Y:S01]  /*115e0*/  IABS R5, R0.reuse ;  /* 0x0000000000057213 */ /* 0x082fe20000000000 */
[----:B------:R-:W-:Y:S02]  /*115f0*/  UIADD3 UR43, UR4, UR43, URZ ;  /* 0x0000002b042b7290 */ /* 0x000fe4000fffe03f */
[----:B------:R-:W-:Y:S01]  /*11600*/  IMAD.IADD R4, R4, 0x1, -R8 ;  /* 0x0000000104047824 */ /* 0x000fe200078e0a08 */
[----:B---3--:R-:W0:Y:S01]  /*11610*/  I2F.RP R2, R5 ;  /* 0x0000000500027306 */ /* 0x008e220000209400 */
[----:B------:R1:W-:Y:S02]  /*11620*/  STL [R1+0x10], R8 ;  /* 0x0000100801007387 */ /* 0x0003e40000100800 */
[----:B-1----:R-:W-:-:S05]  /*11630*/  IABS R8, R0 ;  /* 0x0000000000087213 */ /* 0x002fca0000000000 */
[----:B0-----:R-:W0:Y:S01]  /*11640*/  MUFU.RCP R2, R2 ;  /* 0x0000000200027308 */ /* 0x001e220000001000 */
[----:B------:R-:W-:Y:S02]  /*11650*/  IMAD.MOV R8, RZ, RZ, -R8 ;  /* 0x000000ffff087224 */ /* 0x000fe400078e0a08 */
[----:B0-----:R-:W-:-:S05]  /*11660*/  VIADD R2, R2, 0xffffffe ;  /* 0x0ffffffe02027836 */ /* 0x001fca0000000000 */
[----:B------:R-:W0:Y:S02]  /*11670*/  F2I.FTZ.U32.TRUNC.NTZ R3, R2 ;  /* 0x0000000200037305 */ /* 0x000e24000021f000 */
[----:B0-----:R-:W-:-:S04]  /*11680*/  IMAD.MOV R2, RZ, RZ, -R3 ;  /* 0x000000ffff027224 */ /* 0x001fc800078e0a03 */
[----:B------:R-:W-:Y:S02]  /*11690*/  IMAD R6, R2, R5, RZ ;  /* 0x0000000502067224 */ /* 0x000fe400078e02ff */
[----:B------:R-:W-:-:S04]  /*116a0*/  IMAD.MOV.U32 R2, RZ, RZ, RZ ;  /* 0x000000ffff027224 */ /* 0x000fc800078e00ff */
[----:B------:R-:W-:Y:S01]  /*116b0*/  IMAD.HI.U32 R2, R3, R6, R2 ;  /* 0x0000000603027227 */ /* 0x000fe200078e0002 */
[----:B------:R-:W-:-:S05]  /*116c0*/  IABS R3, R4 ;  /* 0x0000000400037213 */ /* 0x000fca0000000000 */
[----:B------:R-:W-:-:S04]  /*116d0*/  IMAD.HI.U32 R6, R2, R3, RZ ;  /* 0x0000000302067227 */ /* 0x000fc800078e00ff */
[----:B------:R-:W-:-:S05]  /*116e0*/  IMAD R3, R6, R8, R3 ;  /* 0x0000000806037224 */ /* 0x000fca00078e0203 */
[----:B------:R-:W-:-:S13]  /*116f0*/  ISETP.GT.U32.AND P1, PT, R5, R3, PT ;  /* 0x000000030500720c */ /* 0x000fda0003f24070 */
[----:B------:R-:W-:Y:S02]  /*11700*/  @!P1 IMAD.IADD R3, R3, 0x1, -R5 ;  /* 0x0000000103039824 */ /* 0x000fe400078e0a05 */
[----:B------:R-:W-:Y:S01]  /*11710*/  @!P1 VIADD R6, R6, 0x1 ;  /* 0x0000000106069836 */ /* 0x000fe20000000000 */
[----:B------:R-:W-:Y:S02]  /*11720*/  ISETP.NE.AND P1, PT, R0, RZ, PT ;  /* 0x000000ff0000720c */ /* 0x000fe40003f25270 */
[----:B------:R-:W-:Y:S02]  /*11730*/  ISETP.GE.U32.AND P0, PT, R3, R5, PT ;  /* 0x000000050300720c */ /* 0x000fe40003f06070 */
[----:B--2---:R-:W-:-:S04]  /*11740*/  IABS R5, R7 ;  /* 0x0000000700057213 */ /* 0x004fc80000000000 */
[----:B------:R-:W0:Y:S07]  /*11750*/  I2F.RP R2, R5 ;  /* 0x0000000500027306 */ /* 0x000e2e0000209400 */
[----:B------:R-:W-:Y:S01]  /*11760*/  @P0 VIADD R6, R6, 0x1 ;  /* 0x0000000106060836 */ /* 0x000fe20000000000 */
[----:B0-----:R-:W0:Y:S02]  /*11770*/  MUFU.RCP R2, R2 ;  /* 0x0000000200027308 */ /* 0x001e240000001000 */
[----:B0-----:R-:W-:-:S06]  /*11780*/  VIADD R2, R2, 0xffffffe ;  /* 0x0ffffffe02027836 */ /* 0x001fcc0000000000 */
[----:B------:R-:W0:Y:S02]  /*11790*/  F2I.FTZ.U32.TRUNC.NTZ R3, R2 ;  /* 0x0000000200037305 */ /* 0x000e24000021f000 */
[----:B0-----:R-:W-:-:S04]  /*117a0*/  IMAD.MOV R2, RZ, RZ, -R3 ;  /* 0x000000ffff027224 */ /* 0x001fc800078e0a03 */
[----:B------:R-:W-:Y:S02]  /*117b0*/  IMAD R8, R2, R5, RZ ;  /* 0x0000000502087224 */ /* 0x000fe400078e02ff */
[----:B------:R-:W-:-:S04]  /*117c0*/  IMAD.MOV.U32 R2, RZ, RZ, RZ ;  /* 0x000000ffff027224 */ /* 0x000fc800078e00ff */
[----:B------:R-:W-:Y:S01]  /*117d0*/  IMAD.HI.U32 R2, R3, R8, R2 ;  /* 0x0000000803027227 */ /* 0x000fe200078e0002 */
[----:B------:R-:W-:Y:S02]  /*117e0*/  LOP3.LUT R3, R4, R0, RZ, 0x3c, !PT ;  /* 0x0000000004037212 */ /* 0x000fe400078e3cff */
[----:B------:R-:W-:Y:S02]  /*117f0*/  IABS R8, R7 ;  /* 0x0000000700087213 */ /* 0x000fe40000000000 */
[----:B------:R-:W-:-:S03]  /*11800*/  ISETP.GE.AND P2, PT, R3, RZ, PT ;  /* 0x000000ff0300720c */ /* 0x000fc60003f46270 */
[----:B------:R-:W-:-:S10]  /*11810*/  IMAD.MOV R8, RZ, RZ, -R8 ;  /* 0x000000ffff087224 */ /* 0x000fd400078e0a08 */
[----:B------:R-:W-:Y:S01]  /*11820*/  @!P2 IMAD.MOV R6, RZ, RZ, -R6 ;  /* 0x000000ffff06a224 */ /* 0x000fe200078e0a06 */
[----:B------:R-:W-:-:S04]  /*11830*/  @!P1 LOP3.LUT R6, RZ, R0, RZ, 0x33, !PT ;  /* 0x00000000ff069212 */ /* 0x000fc800078e33ff */
[-C--:B------:R-:W-:Y:S01]  /*11840*/  IABS R3, R6.reuse ;  /* 0x0000000600037213 */ /* 0x080fe20000000000 */
[----:B------:R-:W-:-:S04]  /*11850*/  IMAD R0, R0, R6, RZ ;  /* 0x0000000600007224 */ /* 0x000fc800078e02ff */
[----:B------:R-:W-:-:S04]  /*11860*/  IMAD.HI.U32 R2, R2, R3, RZ ;  /* 0x0000000302027227 */ /* 0x000fc800078e00ff */
[----:B------:R-:W-:Y:S02]  /*11870*/  IMAD R3, R2, R8, R3 ;  /* 0x0000000802037224 */ /* 0x000fe400078e0203 */
[----:B------:R-:W-:-:S03]  /*11880*/  IMAD.IADD R4, R4, 0x1, -R0 ;  /* 0x0000000104047824 */ /* 0x000fc600078e0a00 */
[----:B------:R-:W-:-:S13]  /*11890*/  ISETP.GT.U32.AND P1, PT, R5, R3, PT ;  /* 0x000000030500720c */ /* 0x000fda0003f24070 */
[----:B------:R-:W-:Y:S02]  /*118a0*/  @!P1 IMAD.IADD R3, R3, 0x1, -R5 ;  /* 0x0000000103039824 */ /* 0x000fe400078e0a05 */
[----:B------:R-:W-:Y:S01]  /*118b0*/  @!P1 VIADD R2, R2, 0x1 ;  /* 0x0000000102029836 */ /* 0x000fe20000000000 */
[----:B------:R-:W-:Y:S02]  /*118c0*/  ISETP.NE.AND P1, PT, R7, RZ, PT ;  /* 0x000000ff0700720c */ /* 0x000fe40003f25270 */
[----:B------:R-:W-:Y:S02]  /*118d0*/  ISETP.GE.U32.AND P0, PT, R3, R5, PT ;  /* 0x000000050300720c */ /* 0x000fe40003f06070 */
[----:B------:R-:W-:-:S04]  /*118e0*/  LOP3.LUT R3, R6, R7, RZ, 0x3c, !PT ;  /* 0x0000000706037212 */ /* 0x000fc800078e3cff */
[----:B------:R-:W-:-:S07]  /*118f0*/  ISETP.GE.AND P2, PT, R3, RZ, PT ;  /* 0x000000ff0300720c */ /* 0x000fce0003f46270 */
[----:B------:R-:W-:-:S06]  /*11900*/  @P0 VIADD R2, R2, 0x1 ;  /* 0x0000000102020836 */ /* 0x000fcc0000000000 */
        /* <DEDUP_REMOVED lines=9> */
.L_x_257:
[----:B------:R0:W-:Y:S01]  /*119a0*/  STL [R1+0x10], R4 ;  /* 0x0000100401007387 */ /* 0x0001e20000100800 */
[----:B------:R-:W-:-:S03]  /*119b0*/  ULDC UR43, c[0x0][0xc3c] ;  /* 0x00030f00002b7ab9 */ /* 0x000fc60000000800 */
[----:B------:R0:W-:Y:S04]  /*119c0*/  STL [R1+0x14], RZ ;  /* 0x000014ff01007387 */ /* 0x0001e80000100800 */
[----:B------:R0:W-:Y:S02]  /*119d0*/  STL [R1+0x18], RZ ;  /* 0x000018ff01007387 */ /* 0x0001e40000100800 */
.L_x_260:
[----:B------:R-:W2:Y:S04]  /*119e0*/  LDL R2, [R1+0x18] ;  /* 0x0000180001027983 */ /* 0x000ea80000100800 */
[----:B------:R-:W3:Y:S04]  /*119f0*/  LDL R3, [R1+0x14] ;  /* 0x0000140001037983 */ /* 0x000ee80000100800 */
[----:B01----:R-:W4:Y:S01]  /*11a00*/  LDL R4, [R1+0x10] ;  /* 0x0000100001047983 */ /* 0x003f220000100800 */
[----:B------:R-:W0:Y:S02]  /*11a10*/  S2R R0, SR_TID.X ;  /* 0x0000000000007919 */ /* 0x000e240000002100 */
[----:B0-----:R-:W-:Y:S01]  /*11a20*/  LOP3.LUT R0, R0, 0x1f, RZ, 0xc0, !PT ;  /* 0x0000001f00007812 */ /* 0x001fe200078ec0ff */
[----:B------:R-:W-:Y:S03]  /*11a30*/  BAR.SYNC.DEFER_BLOCKING 0x4, 0x180 ;  /* 0x0106000000007b1d */ /* 0x000fe60000010000 */
[----:B------:R-:W-:-:S13]  /*11a40*/  ISETP.NE.AND P0, PT, R0, RZ, PT ;  /* 0x000000ff0000720c */ /* 0x000fda0003f05270 */
[----:B------:R-:W0:Y:S01]  /*11a50*/  @!P0 S2R R0, SR_CgaCtaId ;  /* 0x0000000000008919 */ /* 0x000e220000008800 */
[----:B--2---:R-:W-:Y:S01]  /*11a60*/  IMAD.MOV.U32 R6, RZ, RZ, R2 ;  /* 0x000000ffff067224 */ /* 0x004fe200078e0002 */
[----:B------:R-:W-:-:S04]  /*11a70*/  @!P0 MOV R2, 0x400 ;  /* 0x0000040000028802 */ /* 0x000fc80000000f00 */
[----:B0-----:R-:W-:Y:S01]  /*11a80*/  @!P0 LEA R17, R0, R2, 0x18 ;  /* 0x0000000200118211 */ /* 0x001fe200078ec0ff */
[----:B------:R-:W-:Y:S02]  /*11a90*/  IMAD.U32 R0, RZ, RZ, UR43 ;  /* 0x0000002bff007e24 */ /* 0x000fe4000f8e00ff */
[----:B---3--:R-:W-:Y:S02]  /*11aa0*/  IMAD.MOV.U32 R5, RZ, RZ, R3 ;  /* 0x000000ffff057224 */ /* 0x008fe400078e0003 */
[----:B------:R-:W-:-:S05]  /*11ab0*/  @!P0 IMAD.MOV.U32 R7, RZ, RZ, R0 ;  /* 0x000000ffff078224 */ /* 0x000fca00078e0000 */
[----:B----4-:R1:W-:Y:S01]  /*11ac0*/  @!P0 STS.128 [R17+0x298d0], R4 ;  /* 0x0298d00411008388 */ /* 0x0103e20000000c00 */
[----:B------:R-:W-:Y:S06]  /*11ad0*/  BAR.ARV 0x5, 0x180 ;  /* 0x0146000000007b1d */ /* 0x000fec0000002000 */
.L_x_255:
[----:B------:R-:W-:Y:S02]  /*11ae0*/  ULDC UR4, c[0x0][0xc3c] ;  /* 0x00030f0000047ab9 */ /* 0x000fe40000000800 */
[----:B------:R-:W-:-:S06]  /*11af0*/  UISETP.GE.AND UP0, UPT, UR43, UR4, UPT ;  /* 0x000000042b00728c */ /* 0x000fcc000bf06270 */
[----:B------:R-:W-:-:S13]  /*11b00*/  PLOP3.LUT P0, PT, PT, PT, UP0, 0x80, 0x0 ;  /* 0x000000000000781c */ /* 0x000fda0003f0f008 */
[----:B------:R-:W-:Y:S05]  /*11b10*/  @!P0 BRA `(.L_x_261) ;  /* 0xffffffb800848947 */ /* 0x000fea000383ffff */
.L_x_191:
[----:B------:R-:W2:Y:S01]  /*11b20*/  LDL.LU R0, [R1+0x30] ;  /* 0x0000300001007983 */ /* 0x000ea20000300800 */
[----:B------:R-:W-:Y:S01]  /*11b30*/  BSSY B0, `(.L_x_262) ;  /* 0x000000b000007945 */ /* 0x000fe20003800000 */
[----:B01----:R-:W0:Y:S01]  /*11b40*/  S2R R4, SR_CgaCtaId ;  /* 0x0000000000047919 */ /* 0x003e220000008800 */
[----:B--2---:R-:W-:-:S05]  /*11b50*/  VIADD R0, R0, 0x1 ;  /* 0x0000000100007836 */ /* 0x004fca0000000000 */
[----:B---3--:R-:W-:-:S04]  /*11b60*/  LEA.HI R2, R0, R0, RZ, 0x1 ;  /* 0x0000000000027211 */ /* 0x008fc800078f08ff */
[----:B------:R-:W-:-:S05]  /*11b70*/  LOP3.LUT R3, R2, 0xfffffffe, RZ, 0xc0, !PT ;  /* 0xfffffffe02037812 */ /* 0x000fca00078ec0ff */
[----:B------:R-:W-:Y:S01]  /*11b80*/  IMAD.IADD R0, R0, 0x1, -R3 ;  /* 0x0000000100007824 */ /* 0x000fe200078e0a03 */
[----:B------:R-:W-:-:S04]  /*11b90*/  MOV R3, 0x400 ;  /* 0x0000040000037802 */ /* 0x000fc80000000f00 */
[----:B0-----:R-:W-:Y:S02]  /*11ba0*/  LEA R3, R4, R3, 0x18 ;  /* 0x0000000304037211 */ /* 0x001fe400078ec0ff */
[----:B------:R-:W-:-:S04]  /*11bb0*/  SHF.L.U32 R0, R0, 0x1f, RZ ;  /* 0x0000001f00007819 */ /* 0x000fc800000006ff */
[----:B------:R-:W0:Y:S02]  /*11bc0*/  SYNCS.PHASECHK.TRANS64.TRYWAIT P0, [R3+URZ+0x29820], R0 ;  /* 0x02982000030075a7 */ /* 0x000e24000800017f */
[----:B0-----:R-:W-:Y:S05]  /*11bd0*/  @!P0 BRA `(.L_x_263) ;  /* 0x0000000c00908947 */ /* 0x001fea0003800000 */
.L_x_302:
[----:B------:R-:W-:Y:S05]  /*11be0*/  BSYNC B0 ;  /* 0x0000000000007941 */ /* 0x000fea0003800000 */
.L_x_262:
[----:B------:R-:W-:-:S03]  /*11bf0*/  UMOV UR4, 0xffffffff ;  /* 0xffffffff00047882 */ /* 0x000fc60000000000 */
[----:B------:R-:W-:Y:S05]  /*11c00*/  BRA.DIV UR4, `(.L_x_264) ;  /* 0x0000000e04987947 */ /* 0x000fea000b800000 */
[----:B0-----:R-:W0:Y:S02]  /*11c10*/  S2R R0, SR_TID.X ;  /* 0x0000000000007919 */ /* 0x001e240000002100 */
[----:B0-----:R-:W-:-:S04]  /*11c20*/  SHF.R.U32.HI R0, RZ, 0x5, R0 ;  /* 0x00000005ff007819 */ /* 0x001fc80000011600 */
[----:B------:R-:W-:-:S05]  /*11c30*/  LOP3.LUT R0, R0, 0x3, RZ, 0xc0, !PT ;  /* 0x0000000300007812 */ /* 0x000fca00078ec0ff */
[----:B------:R0:W1:Y:S02]  /*11c40*/  SHFL.IDX PT, R14, R0, RZ, 0x1f ;  /* 0x00001fff000e7589 */ /* 0x00006400000e0000 */
.L_x_305:
[----:B-1----:R-:W-:Y:S01]  /*11c50*/  ISETP.NE.AND P0, PT, R14, RZ, PT ;  /* 0x000000ff0e00720c */ /* 0x002fe20003f05270 */
[----:B------:R-:W-:-:S12]  /*11c60*/  BSSY B0, `(.L_x_265) ;  /* 0x000002c000007945 */ /* 0x000fd80003800000 */
[----:B------:R-:W-:Y:S05]  /*11c70*/  @P0 BRA `(.L_x_266) ;  /* 0x0000000000a80947 */ /* 0x000fea0003800000 */
[----:B------:R-:W-:-:S03]  /*11c80*/  UMOV UR4, 0xffffffff ;  /* 0xffffffff00047882 */ /* 0x000fc60000000000 */
[----:B------:R-:W-:Y:S05]  /*11c90*/  BRA.DIV UR4, `(.L_x_267) ;  /* 0x0000000e04a87947 */ /* 0x000fea000b800000 */
[----:B------:R-:W-:-:S13]  /*11ca0*/  ELECT P6, URZ, PT ;  /* 0x00000000003f782f */ /* 0x000fda00038c0000 */
.L_x_308:
[----:B------:R-:W-:Y:S05]  /*11cb0*/  @!P6 BRA `(.L_x_266) ;  /* 0x000000000098e947 */ /* 0x000fea0003800000 */
[----:B------:R-:W-:-:S06]  /*11cc0*/  ULOP3.LUT UR4, UR38, 0x2, URZ, 0xfc, !UPT ;  /* 0x0000000226047892 */ /* 0x000fcc000f8efc3f */
[----:B0-----:R-:W-:-:S05]  /*11cd0*/  IMAD.U32 R0, RZ, RZ, UR4 ;  /* 0x00000004ff007e24 */ /* 0x001fca000f8e00ff */
[----:B------:R-:W-:-:S13]  /*11ce0*/  ISETP.NE.AND P0, PT, R0, 0x3, PT ;  /* 0x000000030000780c */ /* 0x000fda0003f05270 */
[----:B------:R-:W-:Y:S05]  /*11cf0*/  @!P0 BRA `(.L_x_268) ;  /* 0x0000000000048947 */ /* 0x000fea0003800000 */
[----:B------:R-:W-:Y:S01]  /*11d00*/  BPT.TRAP 0x1 ;  /* 0x000000040000795c */ /* 0x000fe20000300000 */
.L_x_268:
[----:B------:R-:W2:Y:S01]  /*11d10*/  LDL.LU R6, [R1] ;  /* 0x0000000001067983 */ /* 0x000ea20000300800 */
[----:B------:R-:W-:Y:S02]  /*11d20*/  VIADD R5, R3, 0x29840 ;  /* 0x0002984003057836 */ /* 0x000fe40000000000 */
[C---:B------:R-:W-:Y:S02]  /*11d30*/  VIADD R0, R18.reuse, 0x1 ;  /* 0x0000000112007836 */ /* 0x040fe40000000000 */
[----:B------:R-:W-:-:S03]  /*11d40*/  IMAD R7, R18, 0x8, R5 ;  /* 0x0000000812077824 */ /* 0x000fc600078e0205 */
[----:B------:R-:W-:-:S04]  /*11d50*/  ISETP.NE.AND P2, PT, R0, 0x2, PT ;  /* 0x000000020000780c */ /* 0x000fc80003f45270 */
[----:B------:R-:W-:Y:S02]  /*11d60*/  SEL R2, RZ, 0x1, P2 ;  /* 0x00000001ff027807 */ /* 0x000fe40001000000 */
[C---:B--2---:R-:W-:Y:S02]  /*11d70*/  SHF.L.U32 R4, R6.reuse, 0x1f, RZ ;  /* 0x0000001f06047819 */ /* 0x044fe400000006ff */
[----:B------:R-:W-:Y:S02]  /*11d80*/  LOP3.LUT R6, R6, R2, RZ, 0x3c, !PT ;  /* 0x0000000206067212 */ /* 0x000fe400078e3cff */
[----:B------:R-:W0:Y:S01]  /*11d90*/  SYNCS.PHASECHK.TRANS64.TRYWAIT P1, [R7+URZ], R4 ;  /* 0x00000004070075a7 */ /* 0x000e22000802017f */
[----:B------:R-:W-:Y:S02]  /*11da0*/  SEL R2, R0, RZ, P2 ;  /* 0x000000ff00027207 */ /* 0x000fe40001000000 */
[----:B------:R-:W-:-:S03]  /*11db0*/  SHF.L.U32 R0, R6, 0x1f, RZ ;  /* 0x0000001f06007819 */ /* 0x000fc600000006ff */
[----:B------:R-:W-:Y:S01]  /*11dc0*/  IMAD R5, R2, 0x8, R5 ;  /* 0x0000000802057824 */ /* 0x000fe200078e0205 */
[----:B0-----:R-:W-:Y:S06]  /*11dd0*/  @!P1 BRA `(.L_x_269) ;  /* 0x0000000c00789947 */ /* 0x001fec0003800000 */
.L_x_309:
[----:B------:R-:W1:Y:S02]  /*11de0*/  SYNCS.PHASECHK.TRANS64.TRYWAIT P1, [R5+URZ], R0 ;  /* 0x00000000050075a7 */ /* 0x000e64000802017f */
[----:B-1----:R-:W-:Y:S05]  /*11df0*/  @!P1 BRA `(.L_x_270) ;  /* 0x0000000c00849947 */ /* 0x002fea0003800000 */
.L_x_310:
[----:B------:R-:W-:Y:S05]  /*11e00*/  @!P0 BRA `(.L_x_271) ;  /* 0x0000000000048947 */ /* 0x000fea0003800000 */
[----:B------:R-:W-:Y:S01]  /*11e10*/  BPT.TRAP 0x1 ;  /* 0x000000040000795c */ /* 0x000fe20000300000 */
.L_x_271:
[----:B-1----:R-:W-:-:S04]  /*11e20*/  IMAD R5, R18, 0x8, R3 ;  /* 0x0000000812057824 */ /* 0x002fc800078e0203 */
[----:B------:R-:W1:Y:S02]  /*11e30*/  SYNCS.PHASECHK.TRANS64.TRYWAIT P1, [R5+URZ+0x29860], R4 ;  /* 0x02986004050075a7 */ /* 0x000e64000802017f */
[----:B-1----:R-:W-:Y:S05]  /*11e40*/  @!P1 BRA `(.L_x_272) ;  /* 0x0000000c00849947 */ /* 0x002fea0003800000 */
.L_x_311:
[----:B------:R-:W-:Y:S05]  /*11e50*/  @!P0 BRA `(.L_x_273) ;  /* 0x0000000000048947 */ /* 0x000fea0003800000 */
[----:B------:R-:W-:Y:S01]  /*11e60*/  BPT.TRAP 0x1 ;  /* 0x000000040000795c */ /* 0x000fe20000300000 */
.L_x_273:
[----:B------:R-:W-:-:S04]  /*11e70*/  IMAD R3, R2, 0x8, R3 ;  /* 0x0000000802037824 */ /* 0x000fc800078e0203 */
[----:B------:R-:W2:Y:S02]  /*11e80*/  SYNCS.PHASECHK.TRANS64.TRYWAIT P1, [R3+URZ+0x29860], R0 ;  /* 0x02986000030075a7 */ /* 0x000ea4000802017f */
[----:B--2---:R-:W-:Y:S05]  /*11e90*/  @!P1 BRA `(.L_x_274) ;  /* 0x0000000c00849947 */ /* 0x004fea0003800000 */
.L_x_312:
[----:B------:R-:W-:Y:S05]  /*11ea0*/  @!P0 BRA `(.L_x_275) ;  /* 0x0000000000048947 */ /* 0x000fea0003800000 */
[----:B------:R-:W-:Y:S01]  /*11eb0*/  BPT.TRAP 0x1 ;  /* 0x000000040000795c */ /* 0x000fe20000300000 */
.L_x_275:
[----:B------:R-:W3:Y:S02]  /*11ec0*/  SYNCS.PHASECHK.TRANS64.TRYWAIT P0, [R5+URZ+0x29880], R4 ;  /* 0x02988004050075a7 */ /* 0x000ee4000800017f */
[----:B---3--:R-:W-:Y:S05]  /*11ed0*/  @!P0 BRA `(.L_x_276) ;  /* 0x0000000c00888947 */ /* 0x008fea0003800000 */
.L_x_277:
[----:B----4-:R4:W0:Y:S02]  /*11ee0*/  SYNCS.PHASECHK.TRANS64.TRYWAIT P0, [R3+URZ+0x29880], R0 ;  /* 0x02988000030075a7 */ /* 0x010824000800017f */
[----:B0-----:R-:W-:Y:S05]  /*11ef0*/  @!P0 NANOSLEEP.SYNCS 0x989680 ;  /* 0x009896800000895d */ /* 0x001fea0003900000 */
[----:B------:R-:W0:Y:S02]  /*11f00*/  @!P0 SYNCS.PHASECHK.TRANS64 P0, [R3+URZ+0x29880], R0 ;  /* 0x02988000030085a7 */ /* 0x000e24000800007f */
[----:B0-----:R-:W-:Y:S05]  /*11f10*/  @!P0 BRA `(.L_x_277) ;  /* 0xfffffffc00f08947 */ /* 0x001fea000383ffff */
.L_x_266:
[----:B------:R-:W-:Y:S05]  /*11f20*/  BSYNC B0 ;  /* 0x0000000000007941 */ /* 0x000fea0003800000 */
.L_x_265:
[----:B------:R-:W-:Y:S05]  /*11f30*/  EXIT ;  /* 0x000000000000794d */ /* 0x000fea0003800000 */
.L_x_140:
[----:B0-----:R0:W1:Y:S02]  /*11f40*/  SYNCS.PHASECHK.TRANS64.TRYWAIT P1, [R3+URZ+0x29800], R0 ;  /* 0x02980000030075a7 */ /* 0x001064000802017f */
[----:B-1----:R-:W-:Y:S05]  /*11f50*/  @!P1 NANOSLEEP.SYNCS 0x989680 ;  /* 0x009896800000995d */ /* 0x002fea0003900000 */
[----:B------:R-:W1:Y:S02]  /*11f60*/  @!P1 SYNCS.PHASECHK.TRANS64 P1, [R3+URZ+0x29800], R0 ;  /* 0x02980000030095a7 */ /* 0x000e64000802007f */
[----:B-1----:R-:W-:Y:S05]  /*11f70*/  @!P1 BRA `(.L_x_140) ;  /* 0xfffffffc00f09947 */ /* 0x002fea000383ffff */
[----:B------:R-:W-:Y:S05]  /*11f80*/  BRA `(.L_x_278) ;  /* 0xfffffefc00987947 */ /* 0x000fea000383ffff */
.L_x_144:
[----:B0-----:R0:W2:Y:S02]  /*11f90*/  SYNCS.PHASECHK.TRANS64.TRYWAIT P2, [R6+URZ+0x29830], R5 ;  /* 0x02983005060075a7 */ /* 0x0010a4000804017f */
[----:B--2---:R-:W-:Y:S05]  /*11fa0*/  @!P2 NANOSLEEP.SYNCS 0x989680 ;  /* 0x009896800000a95d */ /* 0x004fea0003900000 */
[----:B------:R-:W2:Y:S02]  /*11fb0*/  @!P2 SYNCS.PHASECHK.TRANS64 P2, [R6+URZ+0x29830], R5 ;  /* 0x029830050600a5a7 */ /* 0x000ea4000804007f */
[----:B--2---:R-:W-:Y:S05]  /*11fc0*/  @!P2 BRA `(.L_x_144) ;  /* 0xfffffffc00f0a947 */ /* 0x004fea000383ffff */
[----:B------:R-:W-:Y:S05]  /*11fd0*/  BRA `(.L_x_143) ;  /* 0xfffffefc00c07947 */ /* 0x000fea000383ffff */
.L_x_149:
[----:B-1----:R-:W-:-:S04]  /*11fe0*/  IMAD.U32 R4, RZ, RZ, UR6 ;  /* 0x00000006ff047e24 */ /* 0x002fc8000f8e00ff */
[----:B------:R1:W2:Y:S03]  /*11ff0*/  SYNCS.PHASECHK.TRANS64.TRYWAIT P1, [R4+URZ+0x29830], R3 ;  /* 0x02983003040075a7 */ /* 0x0002a6000802017f */
[----:B--2---:R-:W-:Y:S05]  /*12000*/  @!P1 NANOSLEEP.SYNCS 0x989680 ;  /* 0x009896800000995d */ /* 0x004fea0003900000 */
[----:B------:R-:W2:Y:S02]  /*12010*/  @!P1 SYNCS.PHASECHK.TRANS64 P1, [R4+URZ+0x29830], R3 ;  /* 0x02983003040095a7 */ /* 0x000ea4000802007f */
[----:B--2---:R-:W-:Y:S05]  /*12020*/  @!P1 BRA `(.L_x_149) ;  /* 0xfffffffc00ec9947 */ /* 0x004fea000383ffff */
[----:B------:R-:W-:Y:S05]  /*12030*/  BRA `(.L_x_146) ;  /* 0xffffff3000a47947 */ /* 0x000fea000383ffff */
.L_x_153:
[----:B-1----:R-:W-:-:S04]  /*12040*/  IMAD.U32 R4, RZ, RZ, UR6 ;  /* 0x00000006ff047e24 */ /* 0x002fc8000f8e00ff */
[----:B------:R1:W2:Y:S03]  /*12050*/  SYNCS.PHASECHK.TRANS64.TRYWAIT P1, [R4+URZ+0x29850], R3 ;  /* 0x02985003040075a7 */ /* 0x0002a6000802017f */
[----:B--2---:R-:W-:Y:S05]  /*12060*/  @!P1 NANOSLEEP.SYNCS 0x989680 ;  /* 0x009896800000995d */ /* 0x004fea0003900000 */
[----:B------:R-:W2:Y:S02]  /*12070*/  @!P1 SYNCS.PHASECHK.TRANS64 P1, [R4+URZ+0x29850], R3 ;  /* 0x02985003040095a7 */ /* 0x000ea4000802007f */
[----:B--2---:R-:W-:Y:S05]  /*12080*/  @!P1 BRA `(.L_x_153) ;  /* 0xfffffffc00ec9947 */ /* 0x004fea000383ffff */
[----:B------:R-:W-:Y:S05]  /*12090*/  BRA `(.L_x_150) ;  /* 0xffffff3c00b87947 */ /* 0x000fea000383ffff */
.L_x_159:
[----:B-1----:R1:W2:Y:S02]  /*120a0*/  SYNCS.PHASECHK.TRANS64.TRYWAIT P1, [R21+URZ+0x29850], R0 ;  /* 0x02985000150075a7 */ /* 0x0022a4000802017f */
[----:B--2---:R-:W-:Y:S05]  /*120b0*/  @!P1 NANOSLEEP.SYNCS 0x989680 ;  /* 0x009896800000995d */ /* 0x004fea0003900000 */
[----:B------:R-:W2:Y:S02]  /*120c0*/  @!P1 SYNCS.PHASECHK.TRANS64 P1, [R21+URZ+0x29850], R0 ;  /* 0x02985000150095a7 */ /* 0x000ea4000802007f */
[----:B--2---:R-:W-:Y:S05]  /*120d0*/  @!P1 BRA `(.L_x_159) ;  /* 0xfffffffc00f09947 */ /* 0x004fea000383ffff */
[----:B------:R-:W-:Y:S05]  /*120e0*/  BRA `(.L_x_158) ;  /* 0xffffff5c00c47947 */ /* 0x000fea000383ffff */
.L_x_207:
[----:B------:R-:W-:Y:S02]  /*120f0*/  IMAD.MOV.U32 R13, RZ, RZ, R0 ;  /* 0x000000ffff0d7224 */ /* 0x000fe400078e0000 */
[----:B------:R-:W-:Y:S02]  /*12100*/  IMAD.MOV.U32 R12, RZ, RZ, RZ ;  /* 0x000000ffff0c7224 */ /* 0x000fe400078e00ff */
[----:B------:R-:W-:Y:S02]  /*12110*/  IMAD.MOV.U32 R11, RZ, RZ, 0x1f ;  /* 0x0000001fff0b7424 */ /* 0x000fe400078e00ff */
[----:B------:R-:W-:-:S07]  /*12120*/  IMAD.MOV.U32 R15, RZ, RZ, -0x1 ;  /* 0xffffffffff0f7424 */ /* 0x000fce00078e00ff */
[----:B--2---:R-:W-:Y:S05]  /*12130*/  WARPSYNC.COLLECTIVE R15, `(.L_x_279) ;  /* 0x000000000f087348 */ /* 0x004fea0003c00000 */
[----:B------:R0:W1:Y:S02]  /*12140*/  SHFL.IDX P6, R14, R13, R12, R11 ;  /* 0x0000000c0d0e7389 */ /* 0x00006400000c000b */
[----:B012---:R-:W-:Y:S01]  /*12150*/  ENDCOLLECTIVE ;  /* 0x000000000000791b */ /* 0x007fe20003800000 */
.L_x_279:
[----:B------:R-:W-:Y:S05]  /*12160*/  BRA `(.L_x_280) ;  /* 0xffffffc400087947 */ /* 0x000fea000383ffff */
.L_x_209:
[----:B------:R-:W-:Y:S01]  /*12170*/  BSSY B0, `(.L_x_281) ;  /* 0x0000006000007945 */ /* 0x000fe20003800000 */
[----:B------:R-:W-:-:S07]  /*12180*/  IMAD.MOV.U32 R15, RZ, RZ, -0x1 ;  /* 0xffffffffff0f7424 */ /* 0x000fce00078e00ff */
[----:B--2---:R-:W-:Y:S05]  /*12190*/  WARPSYNC.COLLECTIVE R15, `(.L_x_282) ;  /* 0x000000000f0c7348 */ /* 0x004fea0003c00000 */
[----:B------:R-:W-:Y:S02]  /*121a0*/  ELECT P6, UR62, PT ;  /* 0x00000000003e782f */ /* 0x000fe400038c0000 */
[----:B------:R-:W-:Y:S01]  /*121b0*/  MOV R14, UR62 ;  /* 0x0000003e000e7c02 */ /* 0x000fe20008000f00 */
[----:B--2---:R-:W-:Y:S10]  /*121c0*/  ENDCOLLECTIVE ;  /* 0x000000000000791b */ /* 0x004ff40003800000 */
.L_x_282:
[----:B------:R-:W-:Y:S05]  /*121d0*/  BSYNC B0 ;  /* 0x0000000000007941 */ /* 0x000fea0003800000 */
.L_x_281:
[----:B------:R-:W-:Y:S05]  /*121e0*/  BRA `(.L_x_283) ;  /* 0xffffffc400147947 */ /* 0x000fea000383ffff */
.L_x_211:
[----:B0-----:R0:W1:Y:S02]  /*121f0*/  SYNCS.PHASECHK.TRANS64.TRYWAIT P0, [R2+URZ+0x29880], R3 ;  /* 0x02988003020075a7 */ /* 0x001064000800017f */
[----:B-1----:R-:W-:Y:S05]  /*12200*/  @!P0 NANOSLEEP.SYNCS 0x989680 ;  /* 0x009896800000895d */ /* 0x002fea0003900000 */
[----:B------:R-:W1:Y:S02]  /*12210*/  @!P0 SYNCS.PHASECHK.TRANS64 P0, [R2+URZ+0x29880], R3 ;  /* 0x02988003020085a7 */ /* 0x000e64000800007f */
[----:B-1----:R-:W-:Y:S05]  /*12220*/  @!P0 BRA `(.L_x_211) ;  /* 0xfffffffc00f08947 */ /* 0x002fea000383ffff */
[----:B------:R-:W-:Y:S05]  /*12230*/  BRA `(.L_x_284) ;  /* 0xffffffc400747947 */ /* 0x000fea000383ffff */
.L_x_213:
[----:B-1----:R1:W2:Y:S02]  /*12240*/  SYNCS.PHASECHK.TRANS64.TRYWAIT P0, [R2+URZ+0x29840], R3 ;  /* 0x02984003020075a7 */ /* 0x0022a4000800017f */
[----:B--2---:R-:W-:Y:S05]  /*12250*/  @!P0 NANOSLEEP.SYNCS 0x989680 ;  /* 0x009896800000895d */ /* 0x004fea0003900000 */
[----:B------:R-:W2:Y:S02]  /*12260*/  @!P0 SYNCS.PHASECHK.TRANS64 P0, [R2+URZ+0x29840], R3 ;  /* 0x02984003020085a7 */ /* 0x000ea4000800007f */
[----:B--2---:R-:W-:Y:S05]  /*12270*/  @!P0 BRA `(.L_x_213) ;  /* 0xfffffffc00f08947 */ /* 0x004fea000383ffff */
[----:B------:R-:W-:Y:S05]  /*12280*/  BRA `(.L_x_285) ;  /* 0xffffffc400c47947 */ /* 0x000fea000383ffff */
.L_x_217:
[----:B------:R0:W5:Y:S01]  /*12290*/  LDL.LU R8, [R1+0x1c] ;  /* 0x00001c0001087983 */ /* 0x0001620000300800 */
[----:B------:R-:W-:Y:S01]  /*122a0*/  IMAD.MOV.U32 R13, RZ, RZ, R0 ;  /* 0x000000ffff0d7224 */ /* 0x000fe200078e0000 */
[----:B------:R-:W-:Y:S01]  /*122b0*/  LOP3.LUT R7, R7, 0x7f, RZ, 0xc0, !PT ;  /* 0x0000007f07077812 */ /* 0x000fe200078ec0ff */
[----:B------:R-:W-:Y:S02]  /*122c0*/  IMAD.MOV.U32 R12, RZ, RZ, RZ ;  /* 0x000000ffff0c7224 */ /* 0x000fe400078e00ff */
[----:B------:R-:W-:Y:S01]  /*122d0*/  IMAD.MOV.U32 R11, RZ, RZ, 0x1c1f ;  /* 0x00001c1fff0b7424 */ /* 0x000fe200078e00ff */
[----:B------:R-:W-:Y:S01]  /*122e0*/  SHF.R.U32.HI R2, RZ, 0x2, R7 ;  /* 0x00000002ff027819 */ /* 0x000fe20000011607 */
[----:B------:R-:W-:-:S04]  /*122f0*/  IMAD.MOV.U32 R15, RZ, RZ, -0x1 ;  /* 0xffffffffff0f7424 */ /* 0x000fc800078e00ff */
[----:B0-----:R-:W-:-:S07]  /*12300*/  IMAD.IADD R2, R2, 0x1, R5 ;  /* 0x0000000102027824 */ /* 0x001fce00078e0205 */
[----:B-----5:R-:W-:Y:S05]  /*12310*/  WARPSYNC.COLLECTIVE R15, `(.L_x_286) ;  /* 0x000000000f087348 */ /* 0x020fea0003c00000 */
[----:B------:R0:W1:Y:S02]  /*12320*/  SHFL.IDX P6, R14, R13, R12, R11 ;  /* 0x0000000c0d0e7389 */ /* 0x00006400000c000b */
[----:B01---5:R-:W-:Y:S01]  /*12330*/  ENDCOLLECTIVE ;  /* 0x000000000000791b */ /* 0x023fe20003800000 */
.L_x_286:
[----:B------:R-:W-:Y:S02]  /*12340*/  IMAD.MOV.U32 R13, RZ, RZ, R4 ;  /* 0x000000ffff0d7224 */ /* 0x000fe400078e0004 */
[----:B------:R-:W-:Y:S02]  /*12350*/  IMAD R3, R8, R6, RZ ;  /* 0x0000000608037224 */ /* 0x000fe400078e02ff */
[----:B------:R-:W-:-:S07]  /*12360*/  IMAD.MOV.U32 R6, RZ, RZ, R14 ;  /* 0x000000ffff067224 */ /* 0x000fce00078e000e */
[----:B------:R-:W-:Y:S05]  /*12370*/  WARPSYNC.COLLECTIVE R15, `(.L_x_287) ;  /* 0x000000000f087348 */ /* 0x000fea0003c00000 */
[----:B------:R0:W1:Y:S02]  /*12380*/  SHFL.IDX P6, R14, R13, R12, R11 ;  /* 0x0000000c0d0e7389 */ /* 0x00006400000c000b */
[----:B01----:R-:W-:Y:S01]  /*12390*/  ENDCOLLECTIVE ;  /* 0x000000000000791b */ /* 0x003fe20003800000 */
.L_x_287:
[C---:B------:R-:W-:Y:S01]  /*123a0*/  ISETP.GE.AND P4, PT, R2.reuse, R3, PT ;  /* 0x000000030200720c */ /* 0x040fe20003f86270 */
[----:B------:R-:W-:Y:S02]  /*123b0*/  VIADD R8, R2, 0x20 ;  /* 0x0000002002087836 */ /* 0x000fe40000000000 */
[----:B------:R-:W-:Y:S02]  /*123c0*/  IMAD.MOV.U32 R13, RZ, RZ, R0 ;  /* 0x000000ffff0d7224 */ /* 0x000fe400078e0000 */
[----:B------:R-:W-:Y:S02]  /*123d0*/  IMAD.MOV.U32 R12, RZ, RZ, 0x1 ;  /* 0x00000001ff0c7424 */ /* 0x000fe400078e00ff */
[----:B------:R-:W-:-:S07]  /*123e0*/  IMAD.MOV.U32 R7, RZ, RZ, R14 ;  /* 0x000000ffff077224 */ /* 0x000fce00078e000e */
[----:B------:R-:W-:Y:S05]  /*123f0*/  WARPSYNC.COLLECTIVE R15, `(.L_x_288) ;  /* 0x000000000f087348 */ /* 0x000fea0003c00000 */
[----:B------:R0:W1:Y:S02]  /*12400*/  SHFL.IDX P6, R14, R13, R12, R11 ;  /* 0x0000000c0d0e7389 */ /* 0x00006400000c000b */
[----:B01----:R-:W-:Y:S01]  /*12410*/  ENDCOLLECTIVE ;  /* 0x000000000000791b */ /* 0x003fe20003800000 */
.L_x_288:
[----:B------:R-:W-:-:S05]  /*12420*/  @!P4 IADD3 R7, P3, R10, R7, RZ ;  /* 0x000000070a07c210 */ /* 0x000fca0007f7e0ff */
[----:B------:R-:W-:Y:S01]  /*12430*/  @!P4 IMAD.X R6, RZ, RZ, R6, P3 ;  /* 0x000000ffff06c224 */ /* 0x000fe200018e0606 */
[----:B------:R-:W-:-:S04]  /*12440*/  ISETP.GE.AND P3, PT, R8, R3, PT ;  /* 0x000000030800720c */ /* 0x000fc80003f66270 */
[----:B------:R-:W-:Y:S01]  /*12450*/  @!P4 LOP3.LUT R7, R7, R6, RZ, 0x3c, !PT ;  /* 0x000000060707c212 */ /* 0x000fe200078e3cff */
[----:B------:R-:W-:-:S03]  /*12460*/  IMAD.MOV.U32 R13, RZ, RZ, R4 ;  /* 0x000000ffff0d7224 */ /* 0x000fc600078e0004 */
[----:B------:R-:W-:-:S04]  /*12470*/  @!P4 LOP3.LUT R6, R7, R6, RZ, 0x3c, !PT ;  /* 0x000000060706c212 */ /* 0x000fc800078e3cff */
[----:B------:R-:W-:Y:S01]  /*12480*/  @!P4 LOP3.LUT R7, R7, R6, RZ, 0x3c, !PT ;  /* 0x000000060707c212 */ /* 0x000fe200078e3cff */
[----:B------:R-:W-:-:S07]  /*12490*/  IMAD.MOV.U32 R5, RZ, RZ, R14 ;  /* 0x000000ffff057224 */ /* 0x000fce00078e000e */
[----:B------:R-:W-:Y:S05]  /*124a0*/  WARPSYNC.COLLECTIVE R15, `(.L_x_289) ;  /* 0x000000000f087348 */ /* 0x000fea0003c00000 */
[----:B------:R0:W1:Y:S02]  /*124b0*/  SHFL.IDX P6, R14, R13, R12, R11 ;  /* 0x0000000c0d0e7389 */ /* 0x00006400000c000b */
[----:B01----:R-:W-:Y:S01]  /*124c0*/  ENDCOLLECTIVE ;  /* 0x000000000000791b */ /* 0x003fe20003800000 */
.L_x_289:
[----:B------:R-:W-:Y:S01]  /*124d0*/  @!PT LDS RZ, [RZ] ;  /* 0x00000000fffff984 */ /* 0x000fe20000000800 */
[----:B------:R-:W-:Y:S01]  /*124e0*/  @!PT LDS RZ, [RZ] ;  /* 0x00000000fffff984 */ /* 0x000fe20000000800 */
[----:B------:R-:W-:Y:S01]  /*124f0*/  @!PT LDS RZ, [RZ] ;  /* 0x00000000fffff984 */ /* 0x000fe20000000800 */
[----:B------:R-:W-:Y:S04]  /*12500*/  @!P4 LDGSTS.E.BYPASS.LTC128B.128 [R9+0x14400], desc[UR50][R6.64], !P0 ;  /* 0x144000000609cfae */ /* 0x000fe8000c101d72 */
[----:B------:R-:W-:Y:S04]  /*12510*/  @!P4 LDGSTS.E.BYPASS.LTC128B.128 [R9+0x16400], desc[UR50][R6.64+0x40], !P1 ;  /* 0x164000400609cfae */ /* 0x000fe8000c901d72 */
[----:B------:R0:W-:Y:S01]  /*12520*/  @!P4 LDGSTS.E.BYPASS.LTC128B.128 [R9+0x18400], desc[UR50][R6.64+0x80], !P2 ;  /* 0x184000800609cfae */ /* 0x0001e2000d101d72 */
[----:B------:R-:W-:Y:S02]  /*12530*/  IMAD.MOV.U32 R13, RZ, RZ, R0 ;  /* 0x000000ffff0d7224 */ /* 0x000fe400078e0000 */
[----:B------:R-:W-:-:S02]  /*12540*/  IMAD.MOV.U32 R12, RZ, RZ, 0x2 ;  /* 0x00000002ff0c7424 */ /* 0x000fc400078e00ff */
[----:B0-----:R-:W-:-:S07]  /*12550*/  IMAD.MOV.U32 R6, RZ, RZ, R14 ;  /* 0x000000ffff067224 */ /* 0x001fce00078e000e */
[----:B------:R-:W-:Y:S05]  /*12560*/  WARPSYNC.COLLECTIVE R15, `(.L_x_290) ;  /* 0x000000000f087348 */ /* 0x000fea0003c00000 */
[----:B------:R0:W1:Y:S02]  /*12570*/  SHFL.IDX P6, R14, R13, R12, R11 ;  /* 0x0000000c0d0e7389 */ /* 0x00006400000c000b */
[----:B01----:R-:W-:Y:S01]  /*12580*/  ENDCOLLECTIVE ;  /* 0x000000000000791b */ /* 0x003fe20003800000 */
.L_x_290:
[----:B------:R-:W-:-:S05]  /*12590*/  @!P3 IADD3 R6, P4, R10, R6, RZ ;  /* 0x000000060a06b210 */ /* 0x000fca0007f9e0ff */
[----:B------:R-:W-:-:S04]  /*125a0*/  @!P3 IMAD.X R5, RZ, RZ, R5, P4 ;  /* 0x000000ffff05b224 */ /* 0x000fc800020e0605 */
[----:B------:R-:W-:Y:S02]  /*125b0*/  @!P3 IMAD.MOV.U32 R7, RZ, RZ, R5 ;  /* 0x000000ffff07b224 */ /* 0x000fe400078e0005 */
[----:B------:R-:W-:Y:S02]  /*125c0*/  VIADD R5, R2, 0x40 ;  /* 0x0000004002057836 */ /* 0x000fe40000000000 */
[----:B------:R-:W-:Y:S01]  /*125d0*/  IMAD.MOV.U32 R13, RZ, RZ, R4 ;  /* 0x000000ffff0d7224 */ /* 0x000fe200078e0004 */
[----:B------:R-:W-:Y:S01]  /*125e0*/  @!PT LDS RZ, [RZ] ;  /* 0x00000000fffff984 */ /* 0x000fe20000000800 */
[----:B------:R-:W-:Y:S01]  /*125f0*/  @!PT LDS RZ, [RZ] ;  /* 0x00000000fffff984 */ /* 0x000fe20000000800 */
[----:B------:R-:W-:Y:S01]  /*12600*/  @!PT LDS RZ, [RZ] ;  /* 0x00000000fffff984 */ /* 0x000fe20000000800 */
[----:B------:R0:W-:Y:S04]  /*12610*/  @!P3 LDGSTS.E.BYPASS.LTC128B.128 [R9+0x14c00], desc[UR50][R6.64], !P0 ;  /* 0x14c000000609bfae */ /* 0x0001e8000c101d72 */
[----:B------:R0:W-:Y:S04]  /*12620*/  @!P3 LDGSTS.E.BYPASS.LTC128B.128 [R9+0x16c00], desc[UR50][R6.64+0x40], !P1 ;  /* 0x16c000400609bfae */ /* 0x0001e8000c901d72 */
[----:B------:R0:W-:Y:S01]  /*12630*/  @!P3 LDGSTS.E.BYPASS.LTC128B.128 [R9+0x18c00], desc[UR50][R6.64+0x80], !P2 ;  /* 0x18c000800609bfae */ /* 0x0001e2000d101d72 */
[----:B------:R-:W-:Y:S01]  /*12640*/  ISETP.GE.AND P3, PT, R5, R3, PT ;  /* 0x000000030500720c */ /* 0x000fe20003f66270 */
[----:B------:R-:W-:-:S12]  /*12650*/  IMAD.MOV.U32 R5, RZ, RZ, R14 ;  /* 0x000000ffff057224 */ /* 0x000fd800078e000e */
[----:B0-----:R-:W-:Y:S05]  /*12660*/  WARPSYNC.COLLECTIVE R15, `(.L_x_291) ;  /* 0x000000000f087348 */ /* 0x001fea0003c00000 */
[----:B------:R1:W2:Y:S02]  /*12670*/  SHFL.IDX P6, R14, R13, R12, R11 ;  /* 0x0000000c0d0e7389 */ /* 0x0002a400000c000b */
[----:B012---:R-:W-:Y:S01]  /*12680*/  ENDCOLLECTIVE ;  /* 0x000000000000791b */ /* 0x007fe20003800000 */
.L_x_291:
[----:B------:R-:W-:Y:S02]  /*12690*/  IMAD.MOV.U32 R13, RZ, RZ, R0 ;  /* 0x000000ffff0d7224 */ /* 0x000fe400078e0000 */
[----:B------:R-:W-:Y:S02]  /*126a0*/  IMAD.MOV.U32 R12, RZ, RZ, 0x3 ;  /* 0x00000003ff0c7424 */ /* 0x000fe400078e00ff */
[----:B------:R-:W-:-:S07]  /*126b0*/  IMAD.MOV.U32 R6, RZ, RZ, R14 ;  /* 0x000000ffff067224 */ /* 0x000fce00078e000e */
[----:B------:R-:W-:Y:S05]  /*126c0*/  WARPSYNC.COLLECTIVE R15, `(.L_x_292) ;  /* 0x000000000f087348 */ /* 0x000fea0003c00000 */
[----:B------:R0:W1:Y:S02]  /*126d0*/  SHFL.IDX P6, R14, R13, R12, R11 ;  /* 0x0000000c0d0e7389 */ /* 0x00006400000c000b */
[----:B01----:R-:W-:Y:S01]  /*126e0*/  ENDCOLLECTIVE ;  /* 0x000000000000791b */ /* 0x003fe20003800000 */
.L_x_292:
[----:B------:R-:W-:-:S05]  /*126f0*/  @!P3 IADD3 R6, P4, R10, R6, RZ ;  /* 0x000000060a06b210 */ /* 0x000fca0007f9e0ff */
[----:B------:R-:W-:-:S04]  /*12700*/  @!P3 IMAD.X R5, RZ, RZ, R5, P4 ;  /* 0x000000ffff05b224 */ /* 0x000fc800020e0605 */
[----:B------:R-:W-:Y:S02]  /*12710*/  @!P3 IMAD.MOV.U32 R7, RZ, RZ, R5 ;  /* 0x000000ffff07b224 */ /* 0x000fe400078e0005 */
[----:B------:R-:W-:-:S03]  /*12720*/  IMAD.MOV.U32 R13, RZ, RZ, R4 ;  /* 0x000000ffff0d7224 */ /* 0x000fc600078e0004 */
[----:B------:R-:W-:Y:S01]  /*12730*/  @!PT LDS RZ, [RZ] ;  /* 0x00000000fffff984 */ /* 0x000fe20000000800 */
[----:B------:R-:W-:Y:S01]  /*12740*/  @!PT LDS RZ, [RZ] ;  /* 0x00000000fffff984 */ /* 0x000fe20000000800 */
[----:B------:R-:W-:Y:S01]  /*12750*/  @!PT LDS RZ, [RZ] ;  /* 0x00000000fffff984 */ /* 0x000fe20000000800 */
[----:B------:R0:W-:Y:S04]  /*12760*/  @!P3 LDGSTS.E.BYPASS.LTC128B.128 [R9+0x15400], desc[UR50][R6.64], !P0 ;  /* 0x154000000609bfae */ /* 0x0001e8000c101d72 */
[----:B------:R0:W-:Y:S01]  /*12770*/  @!P3 LDGSTS.E.BYPASS.LTC128B.128 [R9+0x17400], desc[UR50][R6.64+0x40], !P1 ;  /* 0x174000400609bfae */ /* 0x0001e2000c901d72 */
[----:B------:R-:W-:-:S03]  /*12780*/  IMAD.MOV.U32 R0, RZ, RZ, R14 ;  /* 0x000000ffff007224 */ /* 0x000fc600078e000e */
[----:B------:R0:W-:Y:S04]  /*12790*/  @!P3 LDGSTS.E.BYPASS.LTC128B.128 [R9+0x19400], desc[UR50][R6.64+0x80], !P2 ;  /* 0x194000800609bfae */ /* 0x0001e8000d101d72 */
[----:B0-----:R-:W-:Y:S05]  /*127a0*/  WARPSYNC.COLLECTIVE R15, `(.L_x_293) ;  /* 0x000000000f087348 */ /* 0x001fea0003c00000 */
[----:B------:R1:W2:Y:S02]  /*127b0*/  SHFL.IDX P6, R14, R13, R12, R11 ;  /* 0x0000000c0d0e7389 */ /* 0x0002a400000c000b */
[----:B012---:R-:W-:Y:S01]  /*127c0*/  ENDCOLLECTIVE ;  /* 0x000000000000791b */ /* 0x007fe20003800000 */
.L_x_293:
[----:B------:R-:W-:Y:S01]  /*127d0*/  IMAD.MOV.U32 R4, RZ, RZ, R14 ;  /* 0x000000ffff047224 */ /* 0x000fe200078e000e */
[----:B------:R-:W-:Y:S06]  /*127e0*/  BRA `(.L_x_294) ;  /* 0xffffffcc00207947 */ /* 0x000fec000383ffff */
.L_x_222:
[----:B-1----:R1:W2:Y:S02]  /*127f0*/  SYNCS.PHASECHK.TRANS64.TRYWAIT P0, [R17+URZ+0x29820], R0 ;  /* 0x02982000110075a7 */ /* 0x0022a4000800017f */
[----:B--2---:R-:W-:Y:S05]  /*12800*/  @!P0 NANOSLEEP.SYNCS 0x989680 ;  /* 0x009896800000895d */ /* 0x004fea0003900000 */
[----:B------:R-:W2:Y:S02]  /*12810*/  @!P0 SYNCS.PHASECHK.TRANS64 P0, [R17+URZ+0x29820], R0 ;  /* 0x02982000110085a7 */ /* 0x000ea4000800007f */
[----:B--2---:R-:W-:Y:S05]  /*12820*/  @!P0 BRA `(.L_x_222) ;  /* 0xfffffffc00f08947 */ /* 0x004fea000383ffff */
[----:B------:R-:W-:Y:S05]  /*12830*/  BRA `(.L_x_295) ;  /* 0xffffffcc00907947 */ /* 0x000fea000383ffff */
.L_x_228:
[----:B--2---:R2:W3:Y:S02]  /*12840*/  SYNCS.PHASECHK.TRANS64.TRYWAIT P0, [R5+URZ+0x29880], R4 ;  /* 0x02988004050075a7 */ /* 0x0044e4000800017f */
[----:B---3--:R-:W-:Y:S05]  /*12850*/  @!P0 NANOSLEEP.SYNCS 0x989680 ;  /* 0x009896800000895d */ /* 0x008fea0003900000 */
[----:B------:R-:W3:Y:S02]  /*12860*/  @!P0 SYNCS.PHASECHK.TRANS64 P0, [R5+URZ+0x29880], R4 ;  /* 0x02988004050085a7 */ /* 0x000ee4000800007f */
[----:B---3--:R-:W-:Y:S05]  /*12870*/  @!P0 BRA `(.L_x_228) ;  /* 0xfffffffc00f08947 */ /* 0x008fea000383ffff */
[----:B------:R-:W-:Y:S05]  /*12880*/  BRA `(.L_x_296) ;  /* 0xffffffd000447947 */ /* 0x000fea000383ffff */
.L_x_233:
[----:B---3--:R3:W4:Y:S02]  /*12890*/  SYNCS.PHASECHK.TRANS64.TRYWAIT P0, [R5+URZ+0x29840], R4 ;  /* 0x02984004050075a7 */ /* 0x008724000800017f */
[----:B----4-:R-:W-:Y:S05]  /*128a0*/  @!P0 NANOSLEEP.SYNCS 0x989680 ;  /* 0x009896800000895d */ /* 0x010fea0003900000 */
[----:B------:R-:W4:Y:S02]  /*128b0*/  @!P0 SYNCS.PHASECHK.TRANS64 P0, [R5+URZ+0x29840], R4 ;  /* 0x02984004050085a7 */ /* 0x000f24000800007f */
[----:B----4-:R-:W-:Y:S05]  /*128c0*/  @!P0 BRA `(.L_x_233) ;  /* 0xfffffffc00f08947 */ /* 0x010fea000383ffff */
[----:B------:R-:W-:Y:S05]  /*128d0*/  BRA `(.L_x_297) ;  /* 0xffffffd000c07947 */ /* 0x000fea000383ffff */
.L_x_241:
[----:B--2---:R2:W3:Y:S02]  /*128e0*/  SYNCS.PHASECHK.TRANS64.TRYWAIT P0, [R19+URZ+0x29870], R4 ;  /* 0x02987004130075a7 */ /* 0x0044e4000800017f */
[----:B---3--:R-:W-:Y:S05]  /*128f0*/  @!P0 NANOSLEEP.SYNCS 0x989680 ;  /* 0x009896800000895d */ /* 0x008fea0003900000 */
[----:B------:R-:W3:Y:S02]  /*12900*/  @!P0 SYNCS.PHASECHK.TRANS64 P0, [R19+URZ+0x29870], R4 ;  /* 0x02987004130085a7 */ /* 0x000ee4000800007f */
[----:B---3--:R-:W-:Y:S05]  /*12910*/  @!P0 BRA `(.L_x_241) ;  /* 0xfffffffc00f08947 */ /* 0x008fea000383ffff */
[----:B------:R-:W-:Y:S05]  /*12920*/  BRA `(.L_x_298) ;  /* 0xffffffd400d87947 */ /* 0x000fea000383ffff */
.L_x_243:
[----:B---3--:R3:W4:Y:S02]  /*12930*/  SYNCS.PHASECHK.TRANS64.TRYWAIT P0, [R19+URZ+0x29860], R0 ;  /* 0x02986000130075a7 */ /* 0x008724000800017f */
[----:B----4-:R-:W-:Y:S05]  /*12940*/  @!P0 NANOSLEEP.SYNCS 0x989680 ;  /* 0x009896800000895d */ /* 0x010fea0003900000 */
[----:B------:R-:W4:Y:S02]  /*12950*/  @!P0 SYNCS.PHASECHK.TRANS64 P0, [R19+URZ+0x29860], R0 ;  /* 0x02986000130085a7 */ /* 0x000f24000800007f */
[----:B----4-:R-:W-:Y:S05]  /*12960*/  @!P0 BRA `(.L_x_243) ;  /* 0xfffffffc00f08947 */ /* 0x010fea000383ffff */
[----:B------:R-:W-:Y:S05]  /*12970*/  BRA `(.L_x_299) ;  /* 0xffffffd400e07947 */ /* 0x000fea000383ffff */
.L_x_250:
[----:B0-----:R0:W1:Y:S02]  /*12980*/  SYNCS.PHASECHK.TRANS64.TRYWAIT P1, [R16+URZ+0x29870], R3 ;  /* 0x02987003100075a7 */ /* 0x001064000802017f */
[----:B-1----:R-:W-:Y:S05]  /*12990*/  @!P1 NANOSLEEP.SYNCS 0x989680 ;  /* 0x009896800000995d */ /* 0x002fea0003900000 */
[----:B------:R-:W1:Y:S02]  /*129a0*/  @!P1 SYNCS.PHASECHK.TRANS64 P1, [R16+URZ+0x29870], R3 ;  /* 0x02987003100095a7 */ /* 0x000e64000802007f */
[----:B-1----:R-:W-:Y:S05]  /*129b0*/  @!P1 BRA `(.L_x_250) ;  /* 0xfffffffc00f09947 */ /* 0x002fea000383ffff */
[----:B------:R-:W-:Y:S05]  /*129c0*/  BRA `(.L_x_300) ;  /* 0xffffffdc00b87947 */ /* 0x000fea000383ffff */
.L_x_252:
[----:B0-----:R0:W1:Y:S02]  /*129d0*/  SYNCS.PHASECHK.TRANS64.TRYWAIT P1, [R16+URZ+0x29860], R3 ;  /* 0x02986003100075a7 */ /* 0x001064000802017f */
[----:B-1----:R-:W-:Y:S05]  /*129e0*/  @!P1 NANOSLEEP.SYNCS 0x989680 ;  /* 0x009896800000995d */ /* 0x002fea0003900000 */
[----:B------:R-:W1:Y:S02]  /*129f0*/  @!P1 SYNCS.PHASECHK.TRANS64 P1, [R16+URZ+0x29860], R3 ;  /* 0x02986003100095a7 */ /* 0x000e64000802007f */
[----:B-1----:R-:W-:Y:S05]  /*12a00*/  @!P1 BRA `(.L_x_252) ;  /* 0xfffffffc00f09947 */ /* 0x002fea000383ffff */
[----:B------:R-:W-:Y:S05]  /*12a10*/  BRA `(.L_x_301) ;  /* 0xffffffdc00c07947 */ /* 0x000fea000383ffff */
.L_x_263:
[----:B0-----:R0:W1:Y:S02]  /*12a20*/  SYNCS.PHASECHK.TRANS64.TRYWAIT P0, [R3+URZ+0x29820], R0 ;  /* 0x02982000030075a7 */ /* 0x001064000800017f */
[----:B-1----:R-:W-:Y:S05]  /*12a30*/  @!P0 NANOSLEEP.SYNCS 0x989680 ;  /* 0x009896800000895d */ /* 0x002fea0003900000 */
[----:B------:R-:W1:Y:S02]  /*12a40*/  @!P0 SYNCS.PHASECHK.TRANS64 P0, [R3+URZ+0x29820], R0 ;  /* 0x02982000030085a7 */ /* 0x000e64000800007f */
[----:B-1----:R-:W-:Y:S05]  /*12a50*/  @!P0 BRA `(.L_x_263) ;  /* 0xfffffffc00f08947 */ /* 0x002fea000383ffff */
[----:B------:R-:W-:Y:S05]  /*12a60*/  BRA `(.L_x_302) ;  /* 0xfffffff0005c7947 */ /* 0x000fea000383ffff */
.L_x_264:
[----:B------:R-:W1:Y:S01]  /*12a70*/  S2R R2, SR_TID.X ;  /* 0x0000000000027919 */ /* 0x000e620000002100 */
[----:B------:R-:W-:Y:S01]  /*12a80*/  BSSY B0, `(.L_x_303) ;  /* 0x000000a000007945 */ /* 0x000fe20003800000 */
[----:B------:R-:W-:Y:S02]  /*12a90*/  IMAD.MOV.U32 R12, RZ, RZ, RZ ;  /* 0x000000ffff0c7224 */ /* 0x000fe400078e00ff */
[----:B------:R-:W-:Y:S02]  /*12aa0*/  IMAD.MOV.U32 R11, RZ, RZ, 0x1f ;  /* 0x0000001fff0b7424 */ /* 0x000fe400078e00ff */
[----:B------:R-:W-:Y:S01]  /*12ab0*/  IMAD.MOV.U32 R15, RZ, RZ, -0x1 ;  /* 0xffffffffff0f7424 */ /* 0x000fe200078e00ff */
[----:B-1----:R-:W-:-:S04]  /*12ac0*/  SHF.R.U32.HI R2, RZ, 0x5, R2 ;  /* 0x00000005ff027819 */ /* 0x002fc80000011602 */
[----:B------:R-:W-:-:S05]  /*12ad0*/  LOP3.LUT R2, R2, 0x3, RZ, 0xc0, !PT ;  /* 0x0000000302027812 */ /* 0x000fca00078ec0ff */
[----:B------:R-:W-:-:S07]  /*12ae0*/  IMAD.MOV.U32 R13, RZ, RZ, R2 ;  /* 0x000000ffff0d7224 */ /* 0x000fce00078e0002 */
[----:B0-----:R-:W-:Y:S05]  /*12af0*/  WARPSYNC.COLLECTIVE R15, `(.L_x_304) ;  /* 0x000000000f087348 */ /* 0x001fea0003c00000 */
[----:B------:R1:W2:Y:S02]  /*12b00*/  SHFL.IDX P6, R14, R13, R12, R11 ;  /* 0x0000000c0d0e7389 */ /* 0x0002a400000c000b */
[----:B012---:R-:W-:Y:S01]  /*12b10*/  ENDCOLLECTIVE ;  /* 0x000000000000791b */ /* 0x007fe20003800000 */
.L_x_304:
[----:B------:R-:W-:Y:S05]  /*12b20*/  BSYNC B0 ;  /* 0x0000000000007941 */ /* 0x000fea0003800000 */
.L_x_303:
[----:B------:R-:W-:Y:S05]  /*12b30*/  BRA `(.L_x_305) ;  /* 0xfffffff000447947 */ /* 0x000fea000383ffff */
.L_x_267:
[----:B------:R-:W-:Y:S01]  /*12b40*/  BSSY B1, `(.L_x_306) ;  /* 0x0000006000017945 */ /* 0x000fe20003800000 */
[----:B------:R-:W-:-:S07]  /*12b50*/  IMAD.MOV.U32 R15, RZ, RZ, -0x1 ;  /* 0xffffffffff0f7424 */ /* 0x000fce00078e00ff */
[----:B0-----:R-:W-:Y:S05]  /*12b60*/  WARPSYNC.COLLECTIVE R15, `(.L_x_307) ;  /* 0x000000000f0c7348 */ /* 0x001fea0003c00000 */
[----:B------:R-:W-:Y:S02]  /*12b70*/  ELECT P6, UR62, PT ;  /* 0x00000000003e782f */ /* 0x000fe400038c0000 */
[----:B------:R-:W-:Y:S01]  /*12b80*/  MOV R14, UR62 ;  /* 0x0000003e000e7c02 */ /* 0x000fe20008000f00 */
[----:B0-----:R-:W-:Y:S10]  /*12b90*/  ENDCOLLECTIVE ;  /* 0x000000000000791b */ /* 0x001ff40003800000 */
.L_x_307:
[----:B------:R-:W-:Y:S05]  /*12ba0*/  BSYNC B1 ;  /* 0x0000000000017941 */ /* 0x000fea0003800000 */
.L_x_306:
[----:B------:R-:W-:Y:S05]  /*12bb0*/  BRA `(.L_x_308) ;  /* 0xfffffff0003c7947 */ /* 0x000fea000383ffff */
.L_x_269:
[----:B0-----:R0:W1:Y:S02]  /*12bc0*/  SYNCS.PHASECHK.TRANS64.TRYWAIT P1, [R7+URZ], R4 ;  /* 0x00000004070075a7 */ /* 0x001064000802017f */
[----:B-1----:R-:W-:Y:S05]  /*12bd0*/  @!P1 NANOSLEEP.SYNCS 0x989680 ;  /* 0x009896800000995d */ /* 0x002fea0003900000 */
[----:B------:R-:W1:Y:S02]  /*12be0*/  @!P1 SYNCS.PHASECHK.TRANS64 P1, [R7+URZ], R4 ;  /* 0x00000004070095a7 */ /* 0x000e64000802007f */
[----:B-1----:R-:W-:Y:S05]  /*12bf0*/  @!P1 BRA `(.L_x_269) ;  /* 0xfffffffc00f09947 */ /* 0x002fea000383ffff */
[----:B------:R-:W-:Y:S05]  /*12c00*/  BRA `(.L_x_309) ;  /* 0xfffffff000747947 */ /* 0x000fea000383ffff */
.L_x_270:
[----:B-1----:R1:W2:Y:S02]  /*12c10*/  SYNCS.PHASECHK.TRANS64.TRYWAIT P1, [R5+URZ], R0 ;  /* 0x00000000050075a7 */ /* 0x0022a4000802017f */
[----:B--2---:R-:W-:Y:S05]  /*12c20*/  @!P1 NANOSLEEP.SYNCS 0x989680 ;  /* 0x009896800000995d */ /* 0x004fea0003900000 */
[----:B------:R-:W2:Y:S02]  /*12c30*/  @!P1 SYNCS.PHASECHK.TRANS64 P1, [R5+URZ], R0 ;  /* 0x00000000050095a7 */ /* 0x000ea4000802007f */
[----:B--2---:R-:W-:Y:S05]  /*12c40*/  @!P1 BRA `(.L_x_270) ;  /* 0xfffffffc00f09947 */ /* 0x004fea000383ffff */
[----:B------:R-:W-:Y:S05]  /*12c50*/  BRA `(.L_x_310) ;  /* 0xfffffff000687947 */ /* 0x000fea000383ffff */
.L_x_272:
[----:B-1----:R1:W2:Y:S02]  /*12c60*/  SYNCS.PHASECHK.TRANS64.TRYWAIT P1, [R5+URZ+0x29860], R4 ;  /* 0x02986004050075a7 */ /* 0x0022a4000802017f */
[----:B--2---:R-:W-:Y:S05]  /*12c70*/  @!P1 NANOSLEEP.SYNCS 0x989680 ;  /* 0x009896800000995d */ /* 0x004fea0003900000 */
[----:B------:R-:W2:Y:S02]  /*12c80*/  @!P1 SYNCS.PHASECHK.TRANS64 P1, [R5+URZ+0x29860], R4 ;  /* 0x02986004050095a7 */ /* 0x000ea4000802007f */
[----:B--2---:R-:W-:Y:S05]  /*12c90*/  @!P1 BRA `(.L_x_272) ;  /* 0xfffffffc00f09947 */ /* 0x004fea000383ffff */
[----:B------:R-:W-:Y:S05]  /*12ca0*/  BRA `(.L_x_311) ;  /* 0xfffffff000687947 */ /* 0x000fea000383ffff */
.L_x_274:
[----:B--2---:R2:W3:Y:S02]  /*12cb0*/  SYNCS.PHASECHK.TRANS64.TRYWAIT P1, [R3+URZ+0x29860], R0 ;  /* 0x02986000030075a7 */ /* 0x0044e4000802017f */
[----:B---3--:R-:W-:Y:S05]  /*12cc0*/  @!P1 NANOSLEEP.SYNCS 0x989680 ;  /* 0x009896800000995d */ /* 0x008fea0003900000 */
[----:B------:R-:W3:Y:S02]  /*12cd0*/  @!P1 SYNCS.PHASECHK.TRANS64 P1, [R3+URZ+0x29860], R0 ;  /* 0x02986000030095a7 */ /* 0x000ee4000802007f */
[----:B---3--:R-:W-:Y:S05]  /*12ce0*/  @!P1 BRA `(.L_x_274) ;  /* 0xfffffffc00f09947 */ /* 0x008fea000383ffff */
[----:B------:R-:W-:Y:S05]  /*12cf0*/  BRA `(.L_x_312) ;  /* 0xfffffff000687947 */ /* 0x000fea000383ffff */
.L_x_276:
[----:B---3--:R3:W4:Y:S02]  /*12d00*/  SYNCS.PHASECHK.TRANS64.TRYWAIT P0, [R5+URZ+0x29880], R4 ;  /* 0x02988004050075a7 */ /* 0x008724000800017f */
[----:B----4-:R-:W-:Y:S05]  /*12d10*/  @!P0 NANOSLEEP.SYNCS 0x989680 ;  /* 0x009896800000895d */ /* 0x010fea0003900000 */
[----:B------:R-:W4:Y:S02]  /*12d20*/  @!P0 SYNCS.PHASECHK.TRANS64 P0, [R5+URZ+0x29880], R4 ;  /* 0x02988004050085a7 */ /* 0x000f24000800007f */
[----:B----4-:R-:W-:Y:S05]  /*12d30*/  @!P0 BRA `(.L_x_276) ;  /* 0xfffffffc00f08947 */ /* 0x010fea000383ffff */
[----:B------:R-:W-:Y:S05]  /*12d40*/  BRA `(.L_x_277) ;  /* 0xfffffff000647947 */ /* 0x000fea000383ffff */
.L_x_313:
        /* <DEDUP_REMOVED lines=11> */
.L_x_2845:


//--------------------- .text._ZN7cutlass13device_kernelIN5flash11enable_sm90INS1_16FlashAttnFwdSm90INS1_25CollectiveMainloopFwdSm90ILi2EN4cute5tupleIJNS5_1CILi1EEES8_S8_EEENS6_IJNS7_ILi128EEENS7_ILi160EEENS7_ILi192EEEEEELi128ENS_12float_e4m3_tEfNS_4arch4Sm90ELb0ELb0ELb0ELb1ELb0ELb1ELb0ELb1ELb1ELb1ELb1ELb0EEENS1_21CollectiveEpilogueFwdINS6_IJSA_SA_SB_EEES9_NS_10bfloat16_tESG_Li256ELb1ELb1ELb1ELb1EEENS1_36VarlenDynamicPersistentTileSchedulerILi128ELi160ELi256ELi128ELb1ELb1ELb1ELb0ELb1ELb1EEEEEEEEEvNT_6ParamsE --------------------------
	.section	.text._ZN7cutlass13device_kernelIN5flash11enable_sm90INS1_16FlashAttnFwdSm90INS1_25CollectiveMainloopFwdSm90ILi2EN4cute5tupleIJNS5_1CILi1EEES8_S8_EEENS6_IJNS7_ILi128EEENS7_ILi160EEENS7_ILi192EEEEEELi128ENS_12float_e4m3_tEfNS_4arch4Sm90ELb0ELb0ELb0ELb1ELb0ELb1ELb0ELb1ELb1ELb1ELb1ELb0EEENS1_21CollectiveEpilogueFwdINS6_IJSA_SA_SB_EEES9_NS_10bfloat16_tESG_Li256ELb1ELb1ELb1ELb1EEENS1_36VarlenDynamicPersistentTileSchedulerILi128ELi160ELi256ELi128ELb1ELb1ELb1ELb0ELb1ELb1EEEEEEEEEvNT_6ParamsE,"ax",@progbits
	.align	128
.text._ZN7cutlass13device_kernelIN5flash11enable_sm90INS1_16FlashAttnFwdSm90INS1_25CollectiveMainloopFwdSm90ILi2EN4cute5tupleIJNS5_1CILi1EEES8_S8_EEENS6_IJNS7_ILi128EEENS7_ILi160EEENS7_ILi192EEEEEELi128ENS_12float_e4m3_tEfNS_4arch4Sm90ELb0ELb0ELb0ELb1ELb0ELb1ELb0ELb1ELb1ELb1ELb1ELb0EEENS1_21CollectiveEpilogueFwdINS6_IJSA_SA_SB_EEES9_NS_10bfloat16_tESG_Li256ELb1ELb1ELb1ELb1EEENS1_36VarlenDynamicPersistentTileSchedulerILi128ELi160ELi256ELi128ELb1ELb1ELb1ELb0ELb1ELb1EEEEEEEEEvNT_6ParamsE:
        .type           _ZN7cutlass13device_kernelIN5flash11enable_sm90INS1_16FlashAttnFwdSm90INS1_25CollectiveMainloopFwdSm90ILi2EN4cute5tupleIJNS5_1CILi1EEES8_S8_EEENS6_IJNS7_ILi128EEENS7_ILi160EEENS7_ILi192EEEEEELi128ENS_12float_e4m3_tEfNS_4arch4Sm90ELb0ELb0ELb0ELb1ELb0ELb1ELb0ELb1ELb1ELb1ELb1ELb0EEENS1_21CollectiveEpilogueFwdINS6_IJSA_SA_SB_EEES9_NS_10bfloat16_tESG_Li256ELb1ELb1ELb1ELb1EEENS1_36VarlenDynamicPersistentTileSchedulerILi128ELi160ELi256ELi128ELb1ELb1ELb1ELb0ELb1ELb1EEEEEEEEEvNT_6ParamsE,@function
        .size           _ZN7cutlass13device_kernelIN5flash11enable_sm90INS1_16FlashAttnFwdSm90INS1_25CollectiveMainloopFwdSm90ILi2EN4cute5tupleIJNS5_1CILi1EEES8_S8_EEENS6_IJNS7_ILi128EEENS7_ILi160EEENS7_ILi192EEEEEELi128ENS_12float_e4m3_tEfNS_4arch4Sm90ELb0ELb0ELb0ELb1ELb0ELb1ELb0ELb1ELb1ELb1ELb1ELb0EEENS1_21CollectiveEpilogueFwdINS6_IJSA_SA_SB_EEES9_NS_10bfloat16_tESG_Li256ELb1ELb1ELb1ELb1EEENS1_36VarlenDynamicPersistentTileSchedulerILi128ELi160ELi256ELi128ELb1ELb1ELb1ELb0ELb1ELb1EEEEEEEEEvNT_6ParamsE,(.L_x_2846 - _ZN7cutlass13device_kernelIN5flash11enable_sm90INS1_16FlashAttnFwdSm90INS1_25CollectiveMainloopFwdSm90ILi2EN4cute5tupleIJNS5_1CILi1EEES8_S8_EEENS6_IJNS7_ILi128EEENS7_ILi160EEENS7_ILi192EEEEEELi128ENS_12float_e4m3_tEfNS_4arch4Sm90ELb0ELb0ELb0ELb1ELb0ELb1ELb0ELb1ELb1ELb1ELb1ELb0EEENS1_21CollectiveEpilogueFwdINS6_IJSA_SA_SB_EEES9_NS_10bfloat16_tESG_Li256ELb1ELb1ELb1ELb1EEENS1_36VarlenDynamicPersistentTileSchedulerILi128ELi160ELi256ELi128ELb1ELb1ELb1ELb0ELb1ELb1EEEEEEEEEvNT_6ParamsE)
        .other          _ZN7cutlass13device_kernelIN5flash11enable_sm90INS1_16FlashAttnFwdSm90INS1_25CollectiveMainloopFwdSm90ILi2EN4cute5tupleIJNS5_1CILi1EEES8_S8_EEENS6_IJNS7_ILi128EEENS7_ILi160EEENS7_ILi192EEEEEELi128ENS_12float_e4m3_tEfNS_4arch4Sm90ELb0ELb0ELb0ELb1ELb0ELb1ELb0ELb1ELb1ELb1ELb1ELb0EEENS1_21CollectiveEpilogueFwdINS6_IJSA_SA_SB_EEES9_NS_10bfloat16_tESG_Li256ELb1ELb1ELb1ELb1EEENS1_36VarlenDynamicPersistentTileSchedulerILi128ELi160ELi256ELi128ELb1ELb1ELb1ELb0ELb1ELb1EEEEEEEEEvNT_6ParamsE,@"STO_CUDA_ENTRY STV_DEFAULT"
_ZN7cutlass13device_kernelIN5flash11enable_sm90INS1_16FlashAttnFwdSm90INS1_25CollectiveMainloopFwdSm90ILi2EN4cute5tupleIJNS5_1CILi1EEES8_S8_EEENS6_IJNS7_ILi128EEENS7_ILi160EEENS7_ILi192EEEEEELi128ENS_12float_e4m3_tEfNS_4arch4Sm90ELb0ELb0ELb0ELb1ELb0ELb1ELb0ELb1ELb1ELb1ELb1ELb0EEENS1_21CollectiveEpilogueFwdINS6_IJSA_SA_SB_EEES9_NS_10bfloat16_tESG_Li256ELb1ELb1ELb1ELb1EEENS1_36VarlenDynamicPersistentTileSchedulerILi128ELi160ELi256ELi128ELb1ELb1ELb1ELb0ELb1ELb1EEEEEEEEEvNT_6ParamsE:
        /* <DEDUP_REMOVED lines=13> */
[----:B------:R-:W-:Y:S02]  /*00d0*/  UIADD3 UR10, UP2, UR4, 0x570, URZ ;  /* 0x00000570040a7890 */ /* 0x000fe4000ff5e03f */
[----:B------:R-:W-:Y:S02]  /*00e0*/  UIADD3 UR4, UP3, UR4, 0x670, URZ ;  /* 0x0000067004047890 */ /* 0x000fe4000ff7e03f */
[----:B------:R-:W-:-:S02]  /*00f0*/  UIADD3.X UR7, URZ, UR5, URZ, UP0, !UPT ;  /* 0x000000053f077290 */ /* 0x000fc400087fe43f */
[----:B------:R-:W-:Y:S02]  /*0100*/  UIADD3.X UR9, URZ, UR5, URZ, UP1, !UPT ;  /* 0x000000053f097290 */ /* 0x000fe40008ffe43f */
[----:B------:R-:W-:Y:S02]  /*0110*/  UIADD3.X UR11, URZ, UR5, URZ, UP2, !UPT ;  /* 0x000000053f0b7290 */ /* 0x000fe400097fe43f */
[----:B------:R-:W-:-:S03]  /*0120*/  UIADD3.X UR5, URZ, UR5, URZ, UP3, !UPT ;  /* 0x000000053f057290 */ /* 0x000fc60009ffe43f */
[----:B------:R0:W-:Y:S02]  /*0130*/  UTMACCTL.PF [UR6] ;  /* 0x00000000060079b9 */ /* 0x0001e40008040000 */
[----:B------:R0:W-:Y:S02]  /*0140*/  UTMACCTL.PF [UR8] ;  /* 0x00000000080079b9 */ /* 0x0001e40008040000 */
[----:B------:R0:W-:Y:S02]  /*0150*/  UTMACCTL.PF [UR10] ;  /* 0x000000000a0079b9 */ /* 0x0001e40008040000 */
[----:B------:R0:W-:Y:S02]  /*0160*/  UTMACCTL.PF [UR4] ;  /* 0x00000000040079b9 */ /* 0x0001e40008040000 */
[----:B0-----:R-:W-:Y:S01]  /*0170*/  NOP ;  /* 0x0000000000007918 */ /* 0x001fe20000000000 */
.L_x_315:
[----:B------:R-:W-:Y:S05]  /*0180*/  BSYNC B0 ;  /* 0x0000000000007941 */ /* 0x000fea0003800000 */
.L_x_314:
        /* <DEDUP_REMOVED lines=41> */
.L_x_316:
        /* <DEDUP_REMOVED lines=22> */
.L_x_317:
        /* <DEDUP_REMOVED lines=18> */
.L_x_318:
        /* <DEDUP_REMOVED lines=22> */
.L_x_319:
        /* <DEDUP_REMOVED lines=22> */
.L_x_320:
[----:B------:R-:W-:Y:S01]  /*0960*/  PLOP3.LUT P0, PT, PT, PT, UP0, 0x80, 0x0 ;  /* 0x000000000000781c */ /* 0x000fe20003f0f008 */
[----:B------:R-:W-:Y:S01]  /*0970*/  UMOV UR36, 0x1 ;  /* 0x0000000100247882 */ /* 0x000fe20000000000 */
[----:B------:R-:W-:Y:S01]  /*0980*/  NOP ;  /* 0x0000000000007918 */ /* 0x000fe20000000000 */
[----:B------:R-:W-:Y:S01]  /*0990*/  USEL UR36, UR36, 0x2, !UP0 ;  /* 0x0000000224247887 */ /* 0x000fe2000c000000 */
[----:B------:R-:W-:Y:S01]  /*09a0*/  BSSY B8, `(.L_x_321) ;  /* 0x0002938000087945 */ /* 0x000fe20003800000 */
[----:B------:R-:W-:Y:S01]  /*09b0*/  ULDC.64 UR54, c[0x0][0x208] ;  /* 0x0000820000367ab9 */ /* 0x000fe20000000a00 */
[----:B012-4-:R-:W-:Y:S07]  /*09c0*/  BAR.SYNC.DEFER_BLOCKING 0x0 ;  /* 0x0000000000007b1d */ /* 0x017fee0000010000 */
[----:B------:R-:W-:Y:S05]  /*09d0*/  @!P0 BRA `(.L_x_322) ;  /* 0x0000022000c08947 */ /* 0x000fea0003800000 */
.L_x_323:
[----:B------:R-:W-:-:S08]  /*09e0*/  NOP ;  /* 0x0000000000007918 */ /* 0x000fd00000000000 */
[----:B------:R-:W0:Y:S02]  /*09f0*/  USETMAXREG.TRY_ALLOC.CTAPOOL UP0, 0xf0 ;  /* 0x000000f0000079c8 */ /* 0x000e240008000600 */
[----:B0-----:R-:W-:-:S13]  /*0a00*/  PLOP3.LUT P0, PT, PT, PT, UP0, 0x80, 0x0 ;  /* 0x000000000000781c */ /* 0x001fda0003f0f008 */
[----:B------:R-:W-:Y:S05]  /*0a10*/  @!P0 BRA `(.L_x_323) ;  /* 0xfffffffc00f08947 */ /* 0x000fea000383ffff */
[----:B------:R-:W2:Y:S01]  /*0a20*/  LDL.LU R0, [R1+0x10] ;  /* 0x0000100001007983 */ /* 0x000ea20000300800 */
[----:B------:R-:W0:Y:S01]  /*0a30*/  S2R R2, SR_TID.X ;  /* 0x0000000000027919 */ /* 0x000e220000002100 */
[----:B------:R-:W1:Y:S01]  /*0a40*/  S2UR UR37, SR_CgaCtaId ;  /* 0x00000000002579c3 */ /* 0x000e620000008800 */
[----:B------:R-:W-:Y:S01]  /*0a50*/  UMOV UR4, 0x400 ;  /* 0x0000040000047882 */ /* 0x000fe20000000000 */
[----:B0-----:R-:W-:-:S06]  /*0a60*/  SHF.R.U32.HI R2, RZ, 0x7, R2 ;  /* 0x00000007ff027819 */ /* 0x001fcc0000011602 */
[----:B------:R-:W-:Y:S06]  /*0a70*/  BAR.ARV 0x8, 0x180 ;  /* 0x0206000000007b1d */ /* 0x000fec0000002000 */
[----:B------:R-:W-:-:S13]  /*0a80*/  ISETP.NE.AND P0, PT, R2, 0x1, PT ;  /* 0x000000010200780c */ /* 0x000fda0003f05270 */
[----:B------:R-:W-:Y:S08]  /*0a90*/  @!P0 BAR.ARV 0x9, 0x100 ;  /* 0x0244000000008b1d */ /* 0x000ff00000002000 */
[----:B------:R-:W-:Y:S01]  /*0aa0*/  BAR.SYNC.DEFER_BLOCKING 0x5, 0x180 ;  /* 0x0146000000007b1d */ /* 0x000fe20000010000 */
[----:B-1----:R-:W-:-:S06]  /*0ab0*/  ULEA UR4, UR37, UR4, 0x18 ;  /* 0x0000000425047291 */ /* 0x002fcc000f8ec03f */
[----:B------:R-:W-:Y:S01]  /*0ac0*/  IMAD.U32 R16, RZ, RZ, UR4 ;  /* 0x00000004ff107e24 */ /* 0x000fe2000f8e00ff */
[----:B------:R-:W-:-:S04]  /*0ad0*/  ULDC UR4, c[0x0][0xc3c] ;  /* 0x00030f0000047ab9 */ /* 0x000fc80000000800 */
[----:B------:R-:W0:Y:S01]  /*0ae0*/  LDS.128 R144, [R16+0x298d0] ;  /* 0x0298d00010907984 */ /* 0x000e220000000c00 */
[----:B------:R-:W-:Y:S06]  /*0af0*/  BAR.ARV 0x4, 0x180 ;  /* 0x0106000000007b1d */ /* 0x000fec0000002000 */
[----:B--2---:R-:W-:-:S04]  /*0b00*/  LOP3.LUT R0, R0, 0xffffffef, RZ, 0xc0, !PT ;  /* 0xffffffef00007812 */ /* 0x004fc800078ec0ff */
[----:B------:R-:W-:-:S05]  /*0b10*/  @P0 LOP3.LUT R0, R0, 0x10, RZ, 0xfc, !PT ;  /* 0x0000001000000812 */ /* 0x000fca00078efcff */
[----:B------:R1:W-:Y:S01]  /*0b20*/  STL [R1+0x10], R0 ;  /* 0x0000100001007387 */ /* 0x0003e20000100800 */
[----:B0-----:R-:W-:-:S13]  /*0b30*/  ISETP.GE.AND P0, PT, R147, UR4, PT ;  /* 0x0000000493007c0c */ /* 0x001fda000bf06270 */
[----:B-1----:R-:W-:Y:S05]  /*0b40*/  @P0 BRA `(.L_x_324) ;  /* 0x0000029000740947 */ /* 0x002fea0003800000 */
[----:B------:R-:W0:Y:S01]  /*0b50*/  S2R R0, SR_TID.X ;  /* 0x0000000000007919 */ /* 0x000e220000002100 */
[----:B------:R-:W-:Y:S01]  /*0b60*/  R2UR UR52, R16 ;  /* 0x00000000103472ca */ /* 0x000fe200000e0000 */
[----:B------:R-:W-:Y:S01]  /*0b70*/  IMAD.MOV.U32 R234, RZ, RZ, 0x20 ;  /* 0x00000020ffea7424 */ /* 0x000fe200078e00ff */
[----:B------:R-:W-:Y:S01]  /*0b80*/  ULOP3.LUT UR53, UR36, 0x1, URZ, 0xfc, !UPT ;  /* 0x0000000124357892 */ /* 0x000fe2000f8efc3f */
[----:B------:R-:W-:Y:S01]  /*0b90*/  IMAD.MOV.U32 R169, RZ, RZ, RZ ;  /* 0x000000ffffa97224 */ /* 0x000fe200078e00ff */
[----:B------:R-:W-:Y:S01]  /*0ba0*/  UMOV UR43, URZ ;  /* 0x0000003f002b7c82 */ /* 0x000fe20008000000 */
[----:B------:R-:W-:Y:S02]  /*0bb0*/  IMAD.MOV.U32 R198, RZ, RZ, RZ ;  /* 0x000000ffffc67224 */ /* 0x000fe400078e00ff */
[----:B------:R-:W-:-:S06]  /*0bc0*/  IMAD.MOV.U32 R148, RZ, RZ, RZ ;  /* 0x000000ffff947224 */ /* 0x000fcc00078e00ff */
[----:B------:R-:W-:Y:S01]  /*0bd0*/  UIADD3 UR52, UR52, 0x14400, URZ ;  /* 0x0001440034347890 */ /* 0x000fe2000fffe03f */
[----:B0-----:R-:W-:-:S05]  /*0be0*/  VIADD R24, R0, 0xffffff80 ;  /* 0xffffff8000187836 */ /* 0x001fca0000000000 */
[----:B------:R-:W-:-:S04]  /*0bf0*/  SHF.R.S32.HI R0, RZ, 0x1f, R24 ;  /* 0x0000001fff007819 */ /* 0x000fc80000011418 */
[CC--:B------:R-:W-:Y:S02]  /*0c00*/  LEA.HI R3, R0.reuse, R24.reuse, RZ, 0x5 ;  /* 0x0000001800037211 */ /* 0x0c0fe400078f28ff */
[CC--:B------:R-:W-:Y:S02]  /*0c10*/  LEA.HI R5, R0.reuse, R24.reuse, RZ, 0x4 ;  /* 0x0000001800057211 */ /* 0x0c0fe400078f20ff */
[----:B------:R-:W-:Y:S01]  /*0c20*/  LEA.HI R2, R0, R24, RZ, 0x2 ;  /* 0x0000001800027211 */ /* 0x000fe200078f10ff */
[----:B------:R-:W-:Y:S01]  /*0c30*/  IMAD.SHL.U32 R7, R3, 0x20, RZ ;  /* 0x0000002003077824 */ /* 0x000fe200078e00ff */
[----:B------:R-:W-:Y:S02]  /*0c40*/  LOP3.LUT R6, R5, 0x3fffff0, RZ, 0xc0, !PT ;  /* 0x03fffff005067812 */ /* 0x000fe400078ec0ff */
[--C-:B------:R-:W-:Y:S02]  /*0c50*/  SHF.R.S32.HI R4, RZ, 0x2, R2.reuse ;  /* 0x00000002ff047819 */ /* 0x100fe40000011402 */
[----:B------:R-:W-:Y:S01]  /*0c60*/  SHF.R.S32.HI R3, RZ, 0x1f, R2 ;  /* 0x0000001fff037819 */ /* 0x000fe20000011402 */
[----:B------:R-:W-:Y:S01]  /*0c70*/  IMAD.IADD R6, R24, 0x1, -R6 ;  /* 0x0000000118067824 */ /* 0x000fe200078e0a06 */
[----:B------:R-:W-:-:S02]  /*0c80*/  LOP3.LUT R7, R7, 0xfffffc00, RZ, 0xc0, !PT ;  /* 0xfffffc0007077812 */ /* 0x000fc400078ec0ff */
[----:B------:R-:W-:Y:S02]  /*0c90*/  SHF.R.S32.HI R208, RZ, 0x4, R5 ;  /* 0x00000004ffd07819 */ /* 0x000fe40000011405 */
[----:B------:R-:W-:Y:S02]  /*0ca0*/  LEA.HI R3, R3, R4, RZ, 0x2 ;  /* 0x0000000403037211 */ /* 0x000fe400078f10ff */
[----:B------:R-:W-:Y:S02]  /*0cb0*/  LEA R6, R6, R7, 0x6 ;  /* 0x0000000706067211 */ /* 0x000fe400078e30ff */
[----:B------:R-:W-:Y:S02]  /*0cc0*/  LOP3.LUT R7, R2, 0xfffffffc, RZ, 0xc0, !PT ;  /* 0xfffffffc02077812 */ /* 0x000fe400078ec0ff */
[----:B------:R-:W-:Y:S02]  /*0cd0*/  LEA.HI R2, R5, R208, RZ, 0x1 ;  /* 0x000000d005027211 */ /* 0x000fe400078f08ff */
[----:B------:R-:W-:Y:S01]  /*0ce0*/  LOP3.LUT R5, R3, 0xfffffffc, RZ, 0xc0, !PT ;  /* 0xfffffffc03057812 */ /* 0x000fe200078ec0ff */
[C---:B------:R-:W-:Y:S01]  /*0cf0*/  IMAD.IADD R8, R24.reuse, 0x1, -R7 ;  /* 0x0000000118087824 */ /* 0x040fe200078e0a07 */
[----:B------:R-:W-:-:S02]  /*0d00*/  LEA.HI R3, R24, R24, RZ, 0x1 ;  /* 0x0000001818037211 */ /* 0x000fc400078f08ff */
[----:B------:R-:W-:Y:S01]  /*0d10*/  LOP3.LUT R7, R2, 0x1ffffffe, RZ, 0xc0, !PT ;  /* 0x1ffffffe02077812 */ /* 0x000fe200078ec0ff */
[----:B------:R-:W-:Y:S01]  /*0d20*/  IMAD.IADD R5, R4, 0x1, -R5 ;  /* 0x0000000104057824 */ /* 0x000fe200078e0a05 */
[----:B------:R-:W-:Y:S02]  /*0d30*/  SHF.R.S32.HI R168, RZ, 0x1, R3 ;  /* 0x00000001ffa87819 */ /* 0x000fe40000011403 */
[----:B------:R-:W-:Y:S01]  /*0d40*/  LEA.HI R4, R8, R8, RZ, 0x1 ;  /* 0x0000000808047211 */ /* 0x000fe200078f08ff */
[----:B------:R-:W-:Y:S01]  /*0d50*/  IMAD.IADD R7, R208, 0x1, -R7 ;  /* 0x00000001d0077824 */ /* 0x000fe200078e0a07 */
[----:B------:R-:W-:Y:S01]  /*0d60*/  LOP3.LUT R2, R3, 0xfffffffe, RZ, 0xc0, !PT ;  /* 0xfffffffe03027812 */ /* 0x000fe200078ec0ff */
[----:B------:R-:W-:Y:S01]  /*0d70*/  VIADD R216, R168, 0x80 ;  /* 0x00000080a8d87836 */ /* 0x000fe20000000000 */
[----:B------:R-:W-:Y:S01]  /*0d80*/  LOP3.LUT R9, R4, 0x1ffffffe, RZ, 0xc0, !PT ;  /* 0x1ffffffe04097812 */ /* 0x000fe200078ec0ff */
[----:B------:R-:W-:Y:S01]  /*0d90*/  IMAD R4, R7, 0x8, R6 ;  /* 0x0000000807047824 */ /* 0x000fe200078e0206 */
[----:B------:R-:W-:Y:S01]  /*0da0*/  IADD3 R10, R24, -R2, RZ ;  /* 0x80000002180a7210 */ /* 0x000fe20007ffe0ff */
[----:B------:R-:W-:Y:S01]  /*0db0*/  IMAD.SHL.U32 R175, R5, 0x80, RZ ;  /* 0x0000008005af7824 */ /* 0x000fe200078e00ff */
[----:B------:R-:W-:Y:S01]  /*0dc0*/  SHF.R.S32.HI R7, RZ, 0x1f, R216 ;  /* 0x0000001fff077819 */ /* 0x000fe200000114d8 */
[----:B------:R-:W-:Y:S01]  /*0dd0*/  IMAD.IADD R11, R8, 0x1, -R9 ;  /* 0x00000001080b7824 */ /* 0x000fe200078e0a09 */
[----:B------:R0:W-:Y:S01]  /*0de0*/  STL [R1+0x68], R4 ;  /* 0x0000680401007387 */ /* 0x0001e20000100800 */
[C---:B------:R-:W-:Y:S01]  /*0df0*/  IMAD.SHL.U32 R22, R10.reuse, 0x8, RZ ;  /* 0x000000080a167824 */ /* 0x040fe200078e00ff */
[-C--:B------:R-:W-:Y:S01]  /*0e00*/  LEA.HI R2, R7, R216.reuse, RZ, 0x3 ;  /* 0x000000d807027211 */ /* 0x080fe200078f18ff */
[----:B------:R-:W-:Y:S01]  /*0e10*/  IMAD.SHL.U32 R18, R10, 0x10, RZ ;  /* 0x000000100a127824 */ /* 0x000fe200078e00ff */
[----:B------:R-:W-:Y:S01]  /*0e20*/  SHF.R.S32.HI R7, RZ, 0x1f, R3 ;  /* 0x0000001fff077819 */ /* 0x000fe20000011403 */
[----:B------:R-:W-:Y:S01]  /*0e30*/  VIADD R172, R22, 0x20 ;  /* 0x0000002016ac7836 */ /* 0x000fe20000000000 */
[----:B------:R-:W-:Y:S01]  /*0e40*/  LEA.HI R13, R216, R216, RZ, 0x1 ;  /* 0x000000d8d80d7211 */ /* 0x000fe200078f08ff */
[C---:B------:R-:W-:Y:S01]  /*0e50*/  VIADD R171, R22.reuse, 0x40 ;  /* 0x0000004016ab7836 */ /* 0x040fe20000000000 */
[----:B------:R-:W-:Y:S01]  /*0e60*/  LEA.HI R7, R7, R168, RZ, 0x3 ;  /* 0x000000a807077211 */ /* 0x000fe200078f18ff */
[C---:B------:R-:W-:Y:S01]  /*0e70*/  VIADD R170, R22.reuse, 0x10 ;  /* 0x0000001016aa7836 */ /* 0x040fe20000000000 */
[----:B------:R-:W-:Y:S01]  /*0e80*/  IADD3 R6, R22, R172, RZ ;  /* 0x000000ac16067210 */ /* 0x000fe20007ffe0ff */
[----:B0-----:R-:W-:Y:S01]  /*0e90*/  IMAD.SHL.U32 R4, R2, 0x40, RZ ;  /* 0x0000004002047824 */ /* 0x001fe200078e00ff */
[----:B------:R-:W-:Y:S01]  /*0ea0*/  LEA.HI R2, R0, R24, RZ, 0x7 ;  /* 0x0000001800027211 */ /* 0x000fe200078f38ff */
[C---:B------:R-:W-:Y:S01]  /*0eb0*/  VIADD R173, R22.reuse, 0x30 ;  /* 0x0000003016ad7836 */ /* 0x040fe20000000000 */
[----:B------:R-:W-:Y:S01]  /*0ec0*/  SHF.R.S32.HI R15, RZ, 0x1f, R6 ;  /* 0x0000001fff0f7819 */ /* 0x000fe20000011406 */
[----:B------:R-:W-:Y:S01]  /*0ed0*/  VIADD R174, R22, 0x50 ;  /* 0x0000005016ae7836 */ /* 0x000fe20000000000 */
[----:B------:R-:W-:-:S02]  /*0ee0*/  LOP3.LUT R200, R4, 0xfffffe00, RZ, 0xc0, !PT ;  /* 0xfffffe0004c87812 */ /* 0x000fc400078ec0ff */
[----:B------:R-:W-:Y:S02]  /*0ef0*/  LOP3.LUT R4, R2, 0xffffff80, RZ, 0xc0, !PT ;  /* 0xffffff8002047812 */ /* 0x000fe400078ec0ff */
[----:B------:R-:W-:Y:S02]  /*0f00*/  LOP3.LUT R7, R7, 0xfffffff8, RZ, 0xc0, !PT ;  /* 0xfffffff807077812 */ /* 0x000fe400078ec0ff */
[----:B------:R-:W-:Y:S01]  /*0f10*/  LOP3.LUT R9, R13, 0x3fffffe, RZ, 0xc0, !PT ;  /* 0x03fffffe0d097812 */ /* 0x000fe200078ec0ff */
[----:B------:R-:W-:Y:S01]  /*0f20*/  IMAD.IADD R21, R24, 0x1, -R4 ;  /* 0x0000000118157824 */ /* 0x000fe200078e0a04 */
[CC--:B------:R-:W-:Y:S01]  /*0f30*/  LEA.HI R14, R15.reuse, R6.reuse, RZ, 0x4 ;  /* 0x000000060f0e7211 */ /* 0x0c0fe200078f20ff */
[----:B------:R-:W-:Y:S01]  /*0f40*/  IMAD.IADD R12, R168, 0x1, -R7 ;  /* 0x00000001a80c7824 */ /* 0x000fe200078e0a07 */
[----:B------:R-:W-:Y:S01]  /*0f50*/  LEA.HI R17, R15, R6, RZ, 0x6 ;  /* 0x000000060f117211 */ /* 0x000fe200078f30ff */
[----:B------:R-:W-:Y:S01]  /*0f60*/  IMAD.IADD R9, R216, 0x1, -R9 ;  /* 0x00000001d8097824 */ /* 0x000fe200078e0a09 */
[----:B------:R-:W-:Y:S01]  /*0f70*/  SHF.R.S32.HI R6, RZ, 0x1f, R21 ;  /* 0x0000001fff067819 */ /* 0x000fe20000011415 */
[----:B------:R-:W-:Y:S01]  /*0f80*/  IMAD.SHL.U32 R4, R12, 0x80, RZ ;  /* 0x000000800c047824 */ /* 0x000fe200078e00ff */
[----:B------:R-:W-:Y:S01]  /*0f90*/  LEA.HI R3, R3, R168, RZ, 0x1 ;  /* 0x000000a803037211 */ /* 0x000fe200078f08ff */
[----:B------:R0:W-:Y:S01]  /*0fa0*/  STL [R1+0x60], R12 ;  /* 0x0000600c01007387 */ /* 0x0001e20000100800 */
[----:B------:R-:W-:Y:S01]  /*0fb0*/  LEA.HI R8, R6, R21, RZ, 0x2 ;  /* 0x0000001506087211 */ /* 0x000fe200078f10ff */
[----:B------:R-:W-:Y:S01]  /*0fc0*/  IMAD R200, R9, 0x40, R200 ;  /* 0x0000004009c87824 */ /* 0x000fe200078e02c8 */
[----:B------:R-:W-:Y:S01]  /*0fd0*/  LOP3.LUT R3, R3, 0x3fffffe, RZ, 0xc0, !PT ;  /* 0x03fffffe03037812 */ /* 0x000fe200078ec0ff */
[----:B------:R-:W-:Y:S01]  /*0fe0*/  IMAD.SHL.U32 R17, R17, 0x80, RZ ;  /* 0x0000008011117824 */ /* 0x000fe200078e00ff */
[----:B------:R-:W-:-:S02]  /*0ff0*/  SHF.R.S32.HI R9, RZ, 0x2, R8 ;  /* 0x00000002ff097819 */ /* 0x000fc40000011408 */
[----:B------:R-:W-:Y:S01]  /*1000*/  SHF.R.S32.HI R10, RZ, 0x1f, R8 ;  /* 0x0000001fff0a7819 */ /* 0x000fe20000011408 */
[----:B------:R-:W-:Y:S01]  /*1010*/  IMAD.IADD R3, R168, 0x1, -R3 ;  /* 0x00000001a8037824 */ /* 0x000fe200078e0a03 */
[----:B------:R-:W-:Y:S02]  /*1020*/  SHF.R.S32.HI R25, RZ, 0x7, R2 ;  /* 0x00000007ff197819 */ /* 0x000fe40000011402 */
[----:B0-----:R-:W-:Y:S01]  /*1030*/  IADD3 R12, R22, R171, RZ ;  /* 0x000000ab160c7210 */ /* 0x001fe20007ffe0ff */
[----:B------:R-:W-:Y:S01]  /*1040*/  IMAD R3, R208, 0x8, R3 ;  /* 0x00000008d0037824 */ /* 0x000fe200078e0203 */
[----:B------:R-:W-:Y:S02]  /*1050*/  LEA.HI R10, R10, R9, RZ, 0x3 ;  /* 0x000000090a0a7211 */ /* 0x000fe400078f18ff */
[----:B------:R-:W-:Y:S01]  /*1060*/  SHF.R.S32.HI R15, RZ, 0x1f, R12 ;  /* 0x0000001fff0f7819 */ /* 0x000fe2000001140c */
[----:B------:R-:W-:Y:S01]  /*1070*/  IMAD.SHL.U32 R197, R3, 0x40, RZ ;  /* 0x0000004003c57824 */ /* 0x000fe200078e00ff */
[----:B------:R-:W-:-:S02]  /*1080*/  LOP3.LUT R7, R4, 0x380, RZ, 0xc0, !PT ;  /* 0x0000038004077812 */ /* 0x000fc400078ec0ff */
[CC--:B------:R-:W-:Y:S02]  /*1090*/  LEA.HI R20, R15.reuse, R12.reuse, RZ, 0x4 ;  /* 0x0000000c0f147211 */ /* 0x0c0fe400078f20ff */
[----:B------:R-:W-:Y:S02]  /*10a0*/  LEA.HI R12, R15, R12, RZ, 0x6 ;  /* 0x0000000c0f0c7211 */ /* 0x000fe400078f30ff */
[----:B------:R-:W-:Y:S02]  /*10b0*/  LOP3.LUT R10, R10, 0xfffffff8, RZ, 0xc0, !PT ;  /* 0xfffffff80a0a7812 */ /* 0x000fe400078ec0ff */
[----:B------:R-:W-:Y:S01]  /*10c0*/  LEA.HI R2, R2, R25, RZ, 0x1 ;  /* 0x0000001902027211 */ /* 0x000fe200078f08ff */
[----:B------:R-:W-:Y:S01]  /*10d0*/  IMAD.SHL.U32 R12, R12, 0x80, RZ ;  /* 0x000000800c0c7824 */ /* 0x000fe200078e00ff */
[----:B------:R-:W-:Y:S02]  /*10e0*/  LEA.HI R6, R6, R21, RZ, 0x5 ;  /* 0x0000001506067211 */ /* 0x000fe400078f28ff */
[----:B------:R-:W-:-:S02]  /*10f0*/  LEA.HI R0, R0, R24, RZ, 0x3 ;  /* 0x0000001800007211 */ /* 0x000fc400078f18ff */
[----:B------:R-:W-:Y:S02]  /*1100*/  LOP3.LUT R175, R175, 0x180, RZ, 0xc0, !PT ;  /* 0x00000180afaf7812 */ /* 0x000fe400078ec0ff */
[----:B------:R-:W-:Y:S02]  /*1110*/  SHF.R.U32.HI R4, RZ, 0x3, R7 ;  /* 0x00000003ff047819 */ /* 0x000fe40000011607 */
[----:B------:R-:W-:Y:S02]  /*1120*/  LOP3.LUT R7, R7, 0x10, R18, 0xf8, !PT ;  /* 0x0000001007077812 */ /* 0x000fe400078ef812 */
[----:B------:R-:W-:Y:S02]  /*1130*/  LOP3.LUT P0, RZ, R5, 0x2, RZ, 0xc0, !PT ;  /* 0x0000000205ff7812 */ /* 0x000fe4000780c0ff */
[----:B------:R-:W-:Y:S02]  /*1140*/  IADD3 R9, R9, -R10, RZ ;  /* 0x8000000a09097210 */ /* 0x000fe40007ffe0ff */
[----:B------:R-:W-:-:S02]  /*1150*/  LOP3.LUT R2, R2, 0x3fffffe, RZ, 0xc0, !PT ;  /* 0x03fffffe02027812 */ /* 0x000fc400078ec0ff */
[----:B------:R-:W-:Y:S02]  /*1160*/  SHF.R.S32.HI R6, RZ, 0x5, R6 ;  /* 0x00000005ff067819 */ /* 0x000fe40000011406 */
[----:B------:R-:W-:Y:S01]  /*1170*/  LOP3.LUT R210, R0, 0xfffffff8, RZ, 0xc0, !PT ;  /* 0xfffffff800d27812 */ /* 0x000fe200078ec0ff */
[----:B------:R-:W-:Y:S01]  /*1180*/  IMAD.IADD R2, R25, 0x1, -R2 ;  /* 0x0000000119027824 */ /* 0x000fe200078e0a02 */
[----:B------:R-:W-:Y:S01]  /*1190*/  SHF.R.U32.HI R196, RZ, 0x3, R175 ;  /* 0x00000003ffc47819 */ /* 0x000fe200000116af */
[----:B------:R-:W-:Y:S01]  /*11a0*/  IMAD R9, R6, 0x10, R9 ;  /* 0x0000001006097824 */ /* 0x000fe200078e0209 */
[C---:B------:R-:W-:Y:S02]  /*11b0*/  LOP3.LUT R5, R175.reuse, 0x30, R20, 0xf8, !PT ;  /* 0x00000030af057812 */ /* 0x040fe400078ef814 */
[----:B------:R-:W-:Y:S02]  /*11c0*/  LOP3.LUT R3, R175, 0x30, R14, 0xf8, !PT ;  /* 0x00000030af037812 */ /* 0x000fe400078ef80e */
[----:B------:R-:W-:-:S02]  /*11d0*/  LOP3.LUT R7, R7, R4, RZ, 0x3c, !PT ;  /* 0x0000000407077212 */ /* 0x000fc400078e3cff */
[----:B------:R-:W-:Y:S02]  /*11e0*/  IADD3 R210, R24, -R210, RZ ;  /* 0x800000d218d27210 */ /* 0x000fe40007ffe0ff */
[----:B------:R-:W-:Y:S01]  /*11f0*/  LOP3.LUT R12, R12, 0xffffe000, RZ, 0xc0, !PT ;  /* 0xffffe0000c0c7812 */ /* 0x000fe200078ec0ff */
[----:B------:R-:W-:Y:S01]  /*1200*/  IMAD R208, R208, 0x400, R7 ;  /* 0x00000400d0d07824 */ /* 0x000fe200078e0207 */
[-C--:B------:R-:W-:Y:S01]  /*1210*/  LOP3.LUT R5, R5, R196.reuse, RZ, 0x3c, !PT ;  /* 0x000000c405057212 */ /* 0x080fe200078e3cff */
[----:B------:R-:W-:Y:S01]  /*1220*/  IMAD.SHL.U32 R203, R210, 0x8, RZ ;  /* 0x00000008d2cb7824 */ /* 0x000fe200078e00ff */
[----:B------:R-:W-:Y:S01]  /*1230*/  LOP3.LUT R4, R17, 0xffffe000, RZ, 0xc0, !PT ;  /* 0xffffe00011047812 */ /* 0x000fe200078ec0ff */
[----:B------:R-:W-:Y:S01]  /*1240*/  IMAD.MOV.U32 R17, RZ, RZ, RZ ;  /* 0x000000ffff117224 */ /* 0x000fe200078e00ff */
[----:B------:R-:W-:Y:S02]  /*1250*/  LOP3.LUT R3, R3, R196, RZ, 0x3c, !PT ;  /* 0x000000c403037212 */ /* 0x000fe400078e3cff */
[----:B------:R-:W-:-:S02]  /*1260*/  LOP3.LUT R8, R8, 0x7ffffffc, RZ, 0xc0, !PT ;  /* 0x7ffffffc08087812 */ /* 0x000fc400078ec0ff */
[-C--:B------:R-:W-:Y:S02]  /*1270*/  IADD3 R15, R5, R197.reuse, R12 ;  /* 0x000000c5050f7210 */ /* 0x080fe40007ffe00c */
[----:B------:R-:W-:Y:S01]  /*1280*/  IADD3 R7, R3, R197, R4 ;  /* 0x000000c503077210 */ /* 0x000fe20007ffe004 */
[----:B------:R-:W-:Y:S01]  /*1290*/  IMAD.IADD R8, R21, 0x1, -R8 ;  /* 0x0000000115087824 */ /* 0x000fe200078e0a08 */
[----:B------:R-:W-:Y:S02]  /*12a0*/  LEA R6, R2, R9, 0x6 ;  /* 0x0000000902067211 */ /* 0x000fe400078e30ff */
[----:B------:R-:W-:Y:S01]  /*12b0*/  LOP3.LUT R5, R175, 0x30, R18, 0xf8, !PT ;  /* 0x00000030af057812 */ /* 0x000fe200078ef812 */
[----:B------:R-:W-:Y:S01]  /*12c0*/  IMAD.SHL.U32 R235, R8, 0x2, RZ ;  /* 0x0000000208eb7824 */ /* 0x000fe200078e00ff */
[----:B------:R-:W-:Y:S01]  /*12d0*/  SHF.R.S32.HI R4, RZ, 0x4, R14 ;  /* 0x00000004ff047819 */ /* 0x000fe2000001140e */
[----:B------:R-:W-:Y:S01]  /*12e0*/  STL [R1+0x5c], R6 ;  /* 0x00005c0601007387 */ /* 0x000fe20000100800 */
[----:B------:R-:W-:Y:S01]  /*12f0*/  SHF.R.S32.HI R2, RZ, 0x4, R20 ;  /* 0x00000004ff027819 */ /* 0x000fe20000011414 */
[----:B------:R-:W-:Y:S01]  /*1300*/  VIADD R233, R235, 0x10 ;  /* 0x00000010ebe97836 */ /* 0x000fe20000000000 */
[----:B------:R-:W-:Y:S01]  /*1310*/  IADD3 R209, R203, 0x40, RZ ;  /* 0x00000040cbd17810 */ /* 0x000fe20007ffe0ff */
[----:B------:R-:W-:Y:S01]  /*1320*/  STL [R1], R4 ;  /* 0x0000000401007387 */ /* 0x000fe20000100800 */
[-C--:B------:R-:W-:Y:S01]  /*1330*/  LOP3.LUT R5, R5, R196.reuse, RZ, 0x3c, !PT ;  /* 0x000000c405057212 */ /* 0x080fe200078e3cff */
[----:B------:R-:W-:Y:S01]  /*1340*/  VIADD R230, R235, 0x28 ;  /* 0x00000028ebe67836 */ /* 0x000fe20000000000 */
[----:B------:R-:W-:Y:S01]  /*1350*/  LOP3.LUT R3, R175, 0x10, R18, 0xf8, !PT ;  /* 0x00000010af037812 */ /* 0x000fe200078ef812 */
[----:B------:R0:W-:Y:S01]  /*1360*/  STL [R1+0xc], R2 ;  /* 0x00000c0201007387 */ /* 0x0001e20000100800 */
[----:B------:R-:W-:Y:S01]  /*1370*/  SHF.R.S32.HI R237, RZ, 0x3, R0 ;  /* 0x00000003ffed7819 */ /* 0x000fe20000011400 */
[C---:B------:R-:W-:Y:S01]  /*1380*/  VIADD R228, R235.reuse, 0x38 ;  /* 0x00000038ebe47836 */ /* 0x040fe20000000000 */
[----:B------:R-:W-:Y:S01]  /*1390*/  SHF.R.S32.HI R0, RZ, 0x1f, R203 ;  /* 0x0000001fff007819 */ /* 0x000fe200000114cb */
[C---:B------:R-:W-:Y:S01]  /*13a0*/  VIADD R227, R235.reuse, 0x40 ;  /* 0x00000040ebe37836 */ /* 0x040fe20000000000 */
[----:B------:R-:W-:Y:S01]  /*13b0*/  SHF.R.S32.HI R0, RZ, 0x1f, R209 ;  /* 0x0000001fff007819 */ /* 0x000fe200000114d1 */
[----:B------:R-:W-:Y:S01]  /*13c0*/  VIADD R224, R235, 0x58 ;  /* 0x00000058ebe07836 */ /* 0x000fe20000000000 */
[----:B------:R-:W-:Y:S01]  /*13d0*/  LOP3.LUT R0, R3, R196, RZ, 0x3c, !PT ;  /* 0x000000c403007212 */ /* 0x000fe200078e3cff */
[C---:B------:R-:W-:Y:S01]  /*13e0*/  VIADD R222, R235.reuse, 0x68 ;  /* 0x00000068ebde7836 */ /* 0x040fe20000000000 */
[C---:B------:R-:W-:Y:S01]  /*13f0*/  IADD3 R231, R235.reuse, 0x20, RZ ;  /* 0x00000020ebe77810 */ /* 0x040fe20007ffe0ff */
[C---:B------:R-:W-:Y:S01]  /*1400*/  VIADD R221, R235.reuse, 0x70 ;  /* 0x00000070ebdd7836 */ /* 0x040fe20000000000 */
[C---:B0-----:R-:W-:Y:S01]  /*1410*/  IADD3 R2, R16.reuse, R197, R5 ;  /* 0x000000c510027210 */ /* 0x041fe20007ffe005 */
[C---:B------:R-:W-:Y:S01]  /*1420*/  VIADD R232, R235.reuse, 0x18 ;  /* 0x00000018ebe87836 */ /* 0x040fe20000000000 */
[C---:B------:R-:W-:Y:S01]  /*1430*/  IADD3 R225, R235.reuse, 0x50, RZ ;  /* 0x00000050ebe17810 */ /* 0x040fe20007ffe0ff */
[----:B------:R-:W-:Y:S01]  /*1440*/  VIADD R229, R235, 0x30 ;  /* 0x00000030ebe57836 */ /* 0x000fe20000000000 */
[----:B------:R-:W-:Y:S01]  /*1450*/  IADD3 R205, R197, R0, RZ ;  /* 0x00000000c5cd7210 */ /* 0x000fe20007ffe0ff */
[----:B------:R0:W-:Y:S01]  /*1460*/  STL [R1+0x58], R2 ;  /* 0x0000580201007387 */ /* 0x0001e20000100800 */
        /* <DEDUP_REMOVED lines=9> */
[----:B------:R-:W-:Y:S01]  /*1500*/  IMAD.IADD R0, R16, 0x1, R15 ;  /* 0x0000000110007824 */ /* 0x000fe200078e020f */
[----:B0-----:R-:W-:-:S02]  /*1510*/  SHF.R.S32.HI R2, RZ, 0x1f, R231 ;  /* 0x0000001fff027819 */ /* 0x001fc400000114e7 */
[----:B------:R-:W-:Y:S02]  /*1520*/  SHF.R.S32.HI R2, RZ, 0x1f, R228 ;  /* 0x0000001fff027819 */ /* 0x000fe400000114e4 */
[----:B------:R-:W-:Y:S02]  /*1530*/  SHF.R.S32.HI R2, RZ, 0x1f, R225 ;  /* 0x0000001fff027819 */ /* 0x000fe400000114e1 */
[----:B------:R-:W-:Y:S01]  /*1540*/  SHF.R.S32.HI R2, RZ, 0x1f, R222 ;  /* 0x0000001fff027819 */ /* 0x000fe200000114de */
[----:B------:R-:W-:Y:S01]  /*1550*/  IMAD.IADD R2, R16, 0x1, R7 ;  /* 0x0000000110027824 */ /* 0x000fe200078e0207 */
[----:B------:R-:W-:Y:S02]  /*1560*/  SHF.R.S32.HI R13, RZ, 0x1, R13 ;  /* 0x00000001ff0d7819 */ /* 0x000fe4000001140d */
[----:B------:R-:W-:Y:S02]  /*1570*/  SEL R234, R234, 0xffffffe0, !P0 ;  /* 0xffffffe0eaea7807 */ /* 0x000fe40004000000 */
[----:B------:R-:W-:Y:S01]  /*1580*/  STL [R1+0x54], R2 ;  /* 0x0000540201007387 */ /* 0x000fe20000100800 */
[----:B------:R-:W-:Y:S01]  /*1590*/  IMAD.SHL.U32 R13, R13, 0x80, RZ ;  /* 0x000000800d0d7824 */ /* 0x000fe200078e00ff */
[----:B------:R-:W-:Y:S01]  /*15a0*/  SHF.R.S32.HI R3, RZ, 0x1f, R232 ;  /* 0x0000001fff037819 */ /* 0x000fe200000114e8 */
[----:B------:R-:W-:Y:S01]  /*15b0*/  IMAD.IADD R207, R234, 0x1, R205 ;  /* 0x00000001eacf7824 */ /* 0x000fe200078e02cd */
[----:B------:R0:W-:Y:S01]  /*15c0*/  STL [R1+0x50], R0 ;  /* 0x0000500001007387 */ /* 0x0001e20000100800 */
[----:B------:R-:W-:-:S02]  /*15d0*/  SHF.R.S32.HI R3, RZ, 0x1f, R229 ;  /* 0x0000001fff037819 */ /* 0x000fc400000114e5 */
[----:B------:R-:W-:Y:S02]  /*15e0*/  SHF.R.S32.HI R3, RZ, 0x1f, R226 ;  /* 0x0000001fff037819 */ /* 0x000fe400000114e2 */
[----:B------:R-:W-:Y:S02]  /*15f0*/  SHF.R.S32.HI R3, RZ, 0x1f, R223 ;  /* 0x0000001fff037819 */ /* 0x000fe400000114df */
[----:B------:R-:W-:Y:S02]  /*1600*/  SHF.R.S32.HI R219, RZ, 0x1f, R168 ;  /* 0x0000001fffdb7819 */ /* 0x000fe400000114a8 */
[----:B------:R-:W-:Y:S01]  /*1610*/  LOP3.LUT R199, R13, 0x180, RZ, 0xc0, !PT ;  /* 0x000001800dc77812 */ /* 0x000fe200078ec0ff */
[----:B0-----:R-:W-:Y:S01]  /*1620*/  IMAD R0, R11, 0x8, R6 ;  /* 0x000000080b007824 */ /* 0x001fe200078e0206 */
[----:B------:R-:W-:Y:S02]  /*1630*/  SHF.R.S32.HI R3, RZ, 0x1f, R220 ;  /* 0x0000001fff037819 */ /* 0x000fe400000114dc */
[----:B------:R-:W-:-:S02]  /*1640*/  IADD3 R234, R234, UR52, R205 ;  /* 0x00000034eaea7c10 */ /* 0x000fc4000fffe0cd */
[----:B------:R0:W-:Y:S05]  /*1650*/  STL [R1+0x64], R0 ;  /* 0x0000640001007387 */ /* 0x0001ea0000100800 */
.L_x_528:
[----:B-1-34-:R-:W1:Y:S02]  /*1660*/  LDC.64 R2, c[0x0][0xc88] ;  /* 0x00032200ff027b82 */ /* 0x01ae640000000a00 */
[----:B-1----:R-:W-:-:S05]  /*1670*/  IMAD.WIDE R2, R147, 0x4, R2 ;  /* 0x0000000493027825 */ /* 0x002fca00078e0202 */
[----:B------:R-:W2:Y:S01]  /*1680*/  LDG.E R206, desc[UR54][R2.64] ;  /* 0x0000003602ce7981 */ /* 0x000ea2000c1e1900 */
[----:B------:R-:W-:Y:S05]  /*1690*/  YIELD ;  /* 0x0000000000007946 */ /* 0x000fea0003800000 */
[----:B------:R-:W-:Y:S01]  /*16a0*/  ULDC.64 UR4, c[0x0][0xa28] ;  /* 0x00028a0000047ab9 */ /* 0x000fe20000000a00 */
[----:B------:R-:W-:Y:S01]  /*16b0*/  ULDC.64 UR8, c[0x0][0xa18] ;  /* 0x0002860000087ab9 */ /* 0x000fe20000000a00 */
[----:B------:R-:W-:Y:S01]  /*16c0*/  ISETP.NE.U32.AND P1, PT, RZ, UR4, PT ;  /* 0x00000004ff007c0c */ /* 0x000fe2000bf25070 */
[----:B------:R-:W-:Y:S01]  /*16d0*/  ULDC.64 UR6, c[0x0][0xa08] ;  /* 0x0002820000067ab9 */ /* 0x000fe20000000a00 */
[----:B------:R-:W-:Y:S01]  /*16e0*/  MOV R10, RZ ;  /* 0x000000ff000a7202 */ /* 0x000fe20000000f00 */
[----:B0-----:R-:W-:Y:S01]  /*16f0*/  IMAD.MOV.U32 R26, RZ, RZ, RZ ;  /* 0x000000ffff1a7224 */ /* 0x001fe200078e00ff */
[----:B------:R-:W-:-:S02]  /*1700*/  ISETP.NE.AND.EX P1, PT, RZ, UR5, PT, P1 ;  /* 0x00000005ff007c0c */ /* 0x000fc4000bf25310 */
[----:B------:R-:W-:-:S04]  /*1710*/  ISETP.NE.U32.AND P0, PT, RZ, UR6, PT ;  /* 0x00000006ff007c0c */ /* 0x000fc8000bf05070 */
[----:B------:R-:W-:Y:S02]  /*1720*/  ISETP.NE.AND.EX P0, PT, RZ, UR7, PT, P0 ;  /* 0x00000007ff007c0c */ /* 0x000fe4000bf05300 */
[----:B--2---:R-:W-:Y:S01]  /*1730*/  SHF.R.S32.HI R214, RZ, 0x1f, R206 ;  /* 0x0000001fffd67819 */ /* 0x004fe200000114ce */
[----:B------:R-:W-:-:S04]  /*1740*/  IMAD.SHL.U32 R212, R206, 0x4, RZ ;  /* 0x00000004ced47824 */ /* 0x000fc800078e00ff */
[C---:B------:R-:W-:Y:S02]  /*1750*/  @P1 LEA R4, P2, R206.reuse, UR4, 0x2 ;  /* 0x00000004ce041c11 */ /* 0x040fe4000f8410ff */
[C-C-:B------:R-:W-:Y:S02]  /*1760*/  SHF.L.U64.HI R213, R206.reuse, 0x2, R214.reuse ;  /* 0x00000002ced57819 */ /* 0x140fe400000102d6 */
[----:B------:R-:W-:Y:S02]  /*1770*/  @P1 LEA.HI.X R5, R206, UR5, R214, 0x2, P2 ;  /* 0x00000005ce051c11 */ /* 0x000fe400090f14d6 */
[----:B------:R-:W-:Y:S01]  /*1780*/  ISETP.NE.U32.AND P2, PT, RZ, UR8, PT ;  /* 0x00000008ff007c0c */ /* 0x000fe2000bf45070 */
[----:B------:R-:W-:Y:S01]  /*1790*/  ULDC UR4, c[0x0][0x288] ;  /* 0x0000a20000047ab9 */ /* 0x000fe20000000800 */
[----:B------:R-:W-:Y:S01]  /*17a0*/  IADD3 R8, P3, R212, UR6, RZ ;  /* 0x00000006d4087c10 */ /* 0x000fe2000ff7e0ff */
[----:B------:R1:W5:Y:S01]  /*17b0*/  @P1 LDG.E R10, desc[UR54][R4.64] ;  /* 0x00000036040a1981 */ /* 0x000362000c1e1900 */
[----:B------:R-:W-:Y:S01]  /*17c0*/  ISETP.NE.AND.EX P2, PT, RZ, UR9, PT, P2 ;  /* 0x00000009ff007c0c */ /* 0x000fe2000bf45320 */
[----:B------:R-:W-:Y:S01]  /*17d0*/  IMAD.U32 R149, RZ, RZ, UR4 ;  /* 0x00000004ff957e24 */ /* 0x000fe2000f8e00ff */
[----:B------:R-:W-:Y:S01]  /*17e0*/  IADD3.X R9, R213, UR7, RZ, P3, !PT ;  /* 0x00000007d5097c10 */ /* 0x000fe20009ffe4ff */
[----:B------:R-:W-:-:S04]  /*17f0*/  ULDC.64 UR4, c[0x0][0x418] ;  /* 0x0001060000047ab9 */ /* 0x000fc80000000a00 */
[----:B------:R1:W5:Y:S06]  /*1800*/  @P0 LDG.E R26, desc[UR54][R8.64] ;  /* 0x00000036081a0981 */ /* 0x00036c000c1e1900 */
[----:B------:R-:W-:-:S04]  /*1810*/  @P2 IADD3 R6, P1, R212, UR8, RZ ;  /* 0x00000008d4062c10 */ /* 0x000fc8000ff3e0ff */
[----:B------:R-:W-:-:S05]  /*1820*/  @P2 IADD3.X R7, R213, UR9, RZ, P1, !PT ;  /* 0x00000009d5072c10 */ /* 0x000fca0008ffe4ff */
[----:B------:R1:W5:Y:S01]  /*1830*/  @P2 LDG.E R149, desc[UR54][R6.64] ;  /* 0x0000003606952981 */ /* 0x000362000c1e1900 */
[----:B------:R-:W-:-:S03]  /*1840*/  UISETP.NE.U32.AND UP0, UPT, UR4, URZ, UPT ;  /* 0x0000003f0400728c */ /* 0x000fc6000bf05070 */
[----:B------:R-:W-:Y:S01]  /*1850*/  ULDC UR4, c[0x0][0x424] ;  /* 0x0001090000047ab9 */ /* 0x000fe20000000800 */
[----:B------:R-:W-:-:S03]  /*1860*/  UISETP.NE.AND.EX UP0, UPT, UR5, URZ, UPT, UP0 ;  /* 0x0000003f0500728c */ /* 0x000fc6000bf05300 */
[----:B------:R-:W-:Y:S01]  /*1870*/  ULDC UR5, c[0x0][0x2f0] ;  /* 0x0000bc0000057ab9 */ /* 0x000fe20000000800 */
[----:B------:R-:W-:-:S04]  /*1880*/  USEL UR4, UR4, 0x1, UP0 ;  /* 0x0000000104047887 */ /* 0x000fc80008000000 */
[----:B------:R-:W-:-:S03]  /*1890*/  UIMAD UR4, UR4, UR5, URZ ;  /* 0x00000005040472a4 */ /* 0x000fc6000f8e023f */
[----:B------:R-:W-:Y:S02]  /*18a0*/  ULDC UR5, c[0x0][0x348] ;  /* 0x0000d20000057ab9 */ /* 0x000fe40000000800 */
[----:B------:R-:W-:Y:S02]  /*18b0*/  IMAD.U32 R2, RZ, RZ, UR5 ;  /* 0x00000005ff027e24 */ /* 0x000fe4000f8e00ff */
[----:B------:R-:W-:Y:S01]  /*18c0*/  IMAD.U32 R25, RZ, RZ, UR4 ;  /* 0x00000004ff197e24 */ /* 0x000fe2000f8e00ff */
[----:B-1----:R-:W-:Y:S06]  /*18d0*/  @P2 BRA `(.L_x_325) ;  /* 0x0000000000242947 */ /* 0x002fec0003800000 */
[----:B------:R-:W-:Y:S02]  /*18e0*/  ULDC.64 UR4, c[0x0][0xa00] ;  /* 0x0002800000047ab9 */ /* 0x000fe40000000a00 */
[----:B------:R-:W-:-:S04]  /*18f0*/  ISETP.NE.U32.AND P1, PT, RZ, UR4, PT ;  /* 0x00000004ff007c0c */ /* 0x000fc8000bf25070 */
[----:B------:R-:W-:-:S13]  /*1900*/  ISETP.NE.AND.EX P1, PT, RZ, UR5, PT, P1 ;  /* 0x00000005ff007c0c */ /* 0x000fda000bf25310 */
[----:B------:R-:W-:Y:S05]  /*1910*/  @!P1 BRA `(.L_x_325) ;  /* 0x0000000000149947 */ /* 0x000fea0003800000 */
[----:B------:R-:W1:Y:S02]  /*1920*/  LDC.64 R4, c[0x0][0xa00] ;  /* 0x00028000ff047b82 */ /* 0x000e640000000a00 */
[----:B-1----:R-:W-:-:S05]  /*1930*/  IMAD.WIDE R4, R206, 0x4, R4 ;  /* 0x00000004ce047825 */ /* 0x002fca00078e0204 */
[----:B-----5:R-:W2:Y:S04]  /*1940*/  LDG.E R149, desc[UR54][R4.64] ;  /* 0x0000003604957981 */ /* 0x020ea8000c1e1900 */
[----:B0-----:R-:W2:Y:S02]  /*1950*/  LDG.E R0, desc[UR54][R4.64+0x4] ;  /* 0x0000043604007981 */ /* 0x001ea4000c1e1900 */
[----:B--2---:R-:W-:-:S07]  /*1960*/  IMAD.IADD R149, R0, 0x1, -R149 ;  /* 0x0000000100957824 */ /* 0x004fce00078e0a95 */
.L_x_325:
[----:B------:R-:W-:Y:S01]  /*1970*/  ULDC.64 UR4, c[0x0][0xa20] ;  /* 0x0002880000047ab9 */ /* 0x000fe20000000a00 */
[C---:B------:R-:W-:Y:S02]  /*1980*/  LOP3.LUT R3, R146.reuse, 0xff000000, RZ, 0xc0, !PT ;  /* 0xff00000092037812 */ /* 0x040fe400078ec0ff */
[----:B------:R-:W-:Y:S02]  /*1990*/  ISETP.NE.U32.AND P1, PT, RZ, UR4, PT ;  /* 0x00000004ff007c0c */ /* 0x000fe4000bf25070 */
[C---:B0-----:R-:W-:Y:S02]  /*19a0*/  LOP3.LUT R0, R146.reuse, 0xff0000, RZ, 0xc0, !PT ;  /* 0x00ff000092007812 */ /* 0x041fe400078ec0ff */
[----:B------:R-:W-:Y:S02]  /*19b0*/  ISETP.NE.AND.EX P1, PT, RZ, UR5, PT, P1 ;  /* 0x00000005ff007c0c */ /* 0x000fe4000bf25310 */
[----:B------:R-:W-:Y:S02]  /*19c0*/  SHF.R.U32.HI R3, RZ, 0x8, R3 ;  /* 0x00000008ff037819 */ /* 0x000fe40000011603 */
[----:B------:R-:W-:-:S02]  /*19d0*/  LOP3.LUT R204, R146, 0xffff, RZ, 0xc0, !PT ;  /* 0x0000ffff92cc7812 */ /* 0x000fc400078ec0ff */
[----:B------:R-:W-:Y:S02]  /*19e0*/  LEA.HI R211, R0, R3, RZ, 0x10 ;  /* 0x0000000300d37211 */ /* 0x000fe400078f80ff */
[----:B------:R-:W-:-:S05]  /*19f0*/  MOV R215, R145 ;  /* 0x0000009100d77202 */ /* 0x000fca0000000f00 */
[----:B------:R-:W-:Y:S05]  /*1a00*/  @!P1 BRA `(.L_x_326) ;  /* 0x0000000000109947 */ /* 0x000fea0003800000 */
[----:B------:R-:W-:-:S04]  /*1a10*/  IADD3 R4, P0, R212, UR4, RZ ;  /* 0x00000004d4047c10 */ /* 0x000fc8000ff1e0ff */
[----:B------:R-:W-:-:S05]  /*1a20*/  IADD3.X R5, R213, UR5, RZ, P0, !PT ;  /* 0x00000005d5057c10 */ /* 0x000fca00087fe4ff */
[----:B------:R0:W5:Y:S01]  /*1a30*/  LDG.E R25, desc[UR54][R4.64] ;  /* 0x0000003604197981 */ /* 0x000162000c1e1900 */
[----:B------:R-:W-:Y:S05]  /*1a40*/  BRA `(.L_x_327) ;  /* 0x0000000000107947 */ /* 0x000fea0003800000 */
.L_x_326:
[----:B------:R-:W-:Y:S05]  /*1a50*/  @!P0 BRA `(.L_x_327) ;  /* 0x00000000000c8947 */ /* 0x000fea0003800000 */
[----:B------:R-:W2:Y:S04]  /*1a60*/  LDG.E R0, desc[UR54][R8.64] ;  /* 0x0000003608007981 */ /* 0x000ea8000c1e1900 */
[----:B------:R-:W2:Y:S02]  /*1a70*/  LDG.E R25, desc[UR54][R8.64+0x4] ;  /* 0x0000043608197981 */ /* 0x000ea4000c1e1900 */
[----:B--2---:R-:W-:-:S07]  /*1a80*/  IMAD.IADD R25, R25, 0x1, -R0 ;  /* 0x0000000119197824 */ /* 0x004fce00078e0a00 */
.L_x_327:
[----:B------:R-:W-:Y:S01]  /*1a90*/  ULDC.64 UR4, c[0x0][0xa10] ;  /* 0x0002840000047ab9 */ /* 0x000fe20000000a00 */
[----:B------:R-:W2:Y:S01]  /*1aa0*/  LDL.LU R28, [R1+0x10] ;  /* 0x00001000011c7983 */ /* 0x000ea20000300800 */
[----:B------:R-:W-:-:S04]  /*1ab0*/  ISETP.NE.U32.AND P0, PT, RZ, UR4, PT ;  /* 0x00000004ff007c0c */ /* 0x000fc8000bf05070 */
[----:B------:R-:W-:Y:S01]  /*1ac0*/  ISETP.NE.AND.EX P0, PT, RZ, UR5, PT, P0 ;  /* 0x00000005ff007c0c */ /* 0x000fe2000bf05300 */
[----:B------:R-:W-:-:S12]  /*1ad0*/  ULDC.64 UR4, c[0x0][0xa30] ;  /* 0x00028c0000047ab9 */ /* 0x000fd80000000a00 */
[----:B0-----:R-:W0:Y:S02]  /*1ae0*/  @P0 LDC.64 R4, c[0x0][0xa10] ;  /* 0x00028400ff040b82 */ /* 0x001e240000000a00 */
[----:B0-----:R-:W-:-:S05]  /*1af0*/  @P0 IMAD.WIDE R4, R206, 0x4, R4 ;  /* 0x00000004ce040825 */ /* 0x001fca00078e0204 */
[----:B------:R-:W3:Y:S04]  /*1b00*/  @P0 LDG.E R0, desc[UR54][R4.64] ;  /* 0x0000003604000981 */ /* 0x000ee8000c1e1900 */
[----:B------:R-:W3:Y:S01]  /*1b10*/  @P0 LDG.E R3, desc[UR54][R4.64+0x4] ;  /* 0x0000043604030981 */ /* 0x000ee2000c1e1900 */
[----:B------:R-:W-:Y:S01]  /*1b20*/  ISETP.NE.U32.AND P1, PT, RZ, UR4, PT ;  /* 0x00000004ff007c0c */ /* 0x000fe2000bf25070 */
[----:B-----5:R-:W-:-:S03]  /*1b30*/  IMAD.MOV.U32 R144, RZ, RZ, R25 ;  /* 0x000000ffff907224 */ /* 0x020fc600078e0019 */
[----:B------:R-:W-:-:S13]  /*1b40*/  ISETP.NE.AND.EX P1, PT, RZ, UR5, PT, P1 ;  /* 0x00000005ff007c0c */ /* 0x000fda000bf25310 */
[----:B------:R-:W-:-:S04]  /*1b50*/  @P1 IADD3 R6, P2, R212, UR4, RZ ;  /* 0x00000004d4061c10 */ /* 0x000fc8000ff5e0ff */
[----:B------:R-:W-:-:S05]  /*1b60*/  @P1 IADD3.X R7, R213, UR5, RZ, P2, !PT ;  /* 0x00000005d5071c10 */ /* 0x000fca00097fe4ff */
[----:B------:R0:W5:Y:S01]  /*1b70*/  @P1 LDG.E R144, desc[UR54][R6.64] ;  /* 0x0000003606901981 */ /* 0x000162000c1e1900 */
[----:B------:R-:W-:Y:S01]  /*1b80*/  IMAD.IADD R9, R25, 0x1, -R10 ;  /* 0x0000000119097824 */ /* 0x000fe200078e0a0a */
[----:B------:R-:W-:Y:S01]  /*1b90*/  BSSY B0, `(.L_x_328) ;  /* 0x000002c000007945 */ /* 0x000fe20003800000 */
[----:B------:R-:W-:Y:S02]  /*1ba0*/  LOP3.LUT R217, R211, 0xff, RZ, 0xc0, !PT ;  /* 0x000000ffd3d97812 */ /* 0x000fe400078ec0ff */
[----:B------:R-:W-:Y:S02]  /*1bb0*/  SHF.R.U32.HI R211, RZ, 0x10, R211 ;  /* 0x00000010ffd37819 */ /* 0x000fe400000116d3 */
[----:B--2---:R-:W-:Y:S01]  /*1bc0*/  LOP3.LUT R28, R28, 0xfffffffb, RZ, 0xc0, !PT ;  /* 0xfffffffb1c1c7812 */ /* 0x004fe200078ec0ff */
[----:B---3--:R-:W-:-:S04]  /*1bd0*/  @P0 IMAD.IADD R2, R3, 0x1, -R0 ;  /* 0x0000000103020824 */ /* 0x008fc800078e0a00 */
[----:B------:R-:W-:-:S05]  /*1be0*/  IMAD.IADD R236, R9, 0x1, R2 ;  /* 0x0000000109ec7824 */ /* 0x000fca00078e0202 */
[C---:B------:R-:W-:Y:S02]  /*1bf0*/  ISETP.GE.AND P3, PT, R236.reuse, 0x1, PT ;  /* 0x00000001ec00780c */ /* 0x040fe40003f66270 */
[----:B------:R-:W-:-:S05]  /*1c00*/  IADD3 R0, R236, 0x9f, RZ ;  /* 0x0000009fec007810 */ /* 0x000fca0007ffe0ff */
[----:B------:R-:W-:-:S05]  /*1c10*/  IMAD.HI R0, R0, 0x66666667, RZ ;  /* 0x6666666700007827 */ /* 0x000fca00078e02ff */
[----:B------:R-:W-:Y:S02]  /*1c20*/  SHF.R.U32.HI R147, RZ, 0x1f, R0 ;  /* 0x0000001fff937819 */ /* 0x000fe40000011600 */
[----:B------:R-:W-:Y:S02]  /*1c30*/  @P3 LOP3.LUT R28, R28, 0x4, RZ, 0xfc, !PT ;  /* 0x000000041c1c3812 */ /* 0x000fe400078efcff */
[----:B------:R-:W-:Y:S01]  /*1c40*/  LEA.HI.SX32 R147, R0, R147, 0x1a ;  /* 0x0000009300937211 */ /* 0x000fe200078fd2ff */
[----:B------:R-:W-:Y:S02]  /*1c50*/  IMAD.MOV.U32 R0, RZ, RZ, RZ ;  /* 0x000000ffff007224 */ /* 0x000fe400078e00ff */
[----:B------:R0:W-:Y:S01]  /*1c60*/  STL [R1+0x10], R28 ;  /* 0x0000101c01007387 */ /* 0x0001e20000100800 */
[----:B------:R-:W-:Y:S05]  /*1c70*/  @!P3 BRA `(.L_x_329) ;  /* 0x000000000074b947 */ /* 0x000fea0003800000 */
[----:B------:R-:W-:Y:S01]  /*1c80*/  ISETP.NE.AND P0, PT, R211, RZ, PT ;  /* 0x000000ffd300720c */ /* 0x000fe20003f05270 */
[----:B------:R-:W-:-:S03]  /*1c90*/  ULDC UR4, c[0x0][0x9f0] ;  /* 0x00027c0000047ab9 */ /* 0x000fc60000000800 */
[----:B------:R-:W-:-:S04]  /*1ca0*/  SEL R10, R211, UR4, P0 ;  /* 0x00000004d30a7c07 */ /* 0x000fc80008000000 */
[-C--:B0-----:R-:W-:Y:S02]  /*1cb0*/  IABS R6, R10.reuse ;  /* 0x0000000a00067213 */ /* 0x081fe40000000000 */
[----:B------:R-:W-:Y:S02]  /*1cc0*/  IADD3 R0, R147, -0x1, R10 ;  /* 0xffffffff93007810 */ /* 0x000fe40007ffe00a */
[----:B------:R-:W0:Y:S01]  /*1cd0*/  I2F.RP R3, R6 ;  /* 0x0000000600037306 */ /* 0x000e220000209400 */
[----:B------:R-:W-:Y:S02]  /*1ce0*/  IABS R11, R10 ;  /* 0x0000000a000b7213 */ /* 0x000fe40000000000 */
[----:B------:R-:W-:Y:S02]  /*1cf0*/  IABS R8, R0 ;  /* 0x0000000000087213 */ /* 0x000fe40000000000 */
[----:B------:R-:W-:-:S04]  /*1d00*/  LOP3.LUT R0, R0, R10, RZ, 0x3c, !PT ;  /* 0x0000000a00007212 */ /* 0x000fc800078e3cff */
[----:B------:R-:W-:Y:S01]  /*1d10*/  ISETP.GE.AND P2, PT, R0, RZ, PT ;  /* 0x000000ff0000720c */ /* 0x000fe20003f46270 */
[----:B0-----:R-:W0:Y:S02]  /*1d20*/  MUFU.RCP R3, R3 ;  /* 0x0000000300037308 */ /* 0x001e240000001000 */
[----:B0-----:R-:W-:Y:S02]  /*1d30*/  VIADD R4, R3, 0xffffffe ;  /* 0x0ffffffe03047836 */ /* 0x001fe40000000000 */
[----:B------:R-:W-:-:S04]  /*1d40*/  IMAD.MOV R3, RZ, RZ, -R11 ;  /* 0x000000ffff037224 */ /* 0x000fc800078e0a0b */
[----:B------:R0:W1:Y:S02]  /*1d50*/  F2I.FTZ.U32.TRUNC.NTZ R5, R4 ;  /* 0x0000000400057305 */ /* 0x000064000021f000 */
[----:B0-----:R-:W-:Y:S02]  /*1d60*/  IMAD.MOV.U32 R4, RZ, RZ, RZ ;  /* 0x000000ffff047224 */ /* 0x001fe400078e00ff */
[----:B-1----:R-:W-:-:S04]  /*1d70*/  IMAD.MOV R7, RZ, RZ, -R5 ;  /* 0x000000ffff077224 */ /* 0x002fc800078e0a05 */
[----:B------:R-:W-:-:S04]  /*1d80*/  IMAD R7, R7, R6, RZ ;  /* 0x0000000607077224 */ /* 0x000fc800078e02ff */
[----:B------:R-:W-:-:S06]  /*1d90*/  IMAD.HI.U32 R5, R5, R7, R4 ;  /* 0x0000000705057227 */ /* 0x000fcc00078e0004 */
[----:B------:R-:W-:-:S04]  /*1da0*/  IMAD.HI.U32 R5, R5, R8, RZ ;  /* 0x0000000805057227 */ /* 0x000fc800078e00ff */
[----:B------:R-:W-:-:S05]  /*1db0*/  IMAD R3, R5, R3, R8 ;  /* 0x0000000305037224 */ /* 0x000fca00078e0208 */
[----:B------:R-:W-:-:S13]  /*1dc0*/  ISETP.GT.U32.AND P1, PT, R6, R3, PT ;  /* 0x000000030600720c */ /* 0x000fda0003f24070 */
[-C--:B------:R-:W-:Y:S01]  /*1dd0*/  @!P1 IADD3 R3, R3, -R6.reuse, RZ ;  /* 0x8000000603039210 */ /* 0x080fe20007ffe0ff */
[----:B------:R-:W-:Y:S01]  /*1de0*/  @!P1 VIADD R5, R5, 0x1 ;  /* 0x0000000105059836 */ /* 0x000fe20000000000 */
[----:B------:R-:W-:Y:S02]  /*1df0*/  ISETP.NE.AND P1, PT, R10, RZ, PT ;  /* 0x000000ff0a00720c */ /* 0x000fe40003f25270 */
[----:B------:R-:W-:-:S13]  /*1e00*/  ISETP.GE.U32.AND P0, PT, R3, R6, PT ;  /* 0x000000060300720c */ /* 0x000fda0003f06070 */
[----:B------:R-:W-:-:S04]  /*1e10*/  @P0 VIADD R5, R5, 0x1 ;  /* 0x0000000105050836 */ /* 0x000fc80000000000 */
[----:B------:R-:W-:-:S04]  /*1e20*/  IMAD.MOV.U32 R0, RZ, RZ, R5 ;  /* 0x000000ffff007224 */ /* 0x000fc800078e0005 */
[----:B------:R-:W-:Y:S01]  /*1e30*/  @!P2 IMAD.MOV R0, RZ, RZ, -R0 ;  /* 0x000000ffff00a224 */ /* 0x000fe200078e0a00 */
[----:B------:R-:W-:-:S07]  /*1e40*/  @!P1 LOP3.LUT R0, RZ, R10, RZ, 0x33, !PT ;  /* 0x0000000aff009212 */ /* 0x000fce00078e33ff */
.L_x_329:
[----:B------:R-:W-:Y:S05]  /*1e50*/  BSYNC B0 ;  /* 0x0000000000007941 */ /* 0x000fea0003800000 */
.L_x_328:
[----:B------:R-:W-:-:S05]  /*1e60*/  IMAD R3, R217, R0, RZ ;  /* 0x00000000d9037224 */ /* 0x000fca00078e02ff */
[C---:B------:R-:W-:Y:S01]  /*1e70*/  VIADDMNMX R0, R3.reuse, R0, R147, PT ;  /* 0x0000000003007246 */ /* 0x040fe20003800193 */
[----:B------:R-:W-:-:S04]  /*1e80*/  IMAD R3, R3, 0xa0, -R9 ;  /* 0x000000a003037824 */ /* 0x000fc800078e0a09 */
[----:B------:R-:W-:Y:S01]  /*1e90*/  IMAD R5, R0, 0xa0, -R9 ;  /* 0x000000a000057824 */ /* 0x000fe200078e0a09 */
[----:B------:R-:W-:-:S04]  /*1ea0*/  VIMNMX R3, RZ, R3, !PT ;  /* 0x00000003ff037248 */ /* 0x000fc80007fe0100 */
[----:B------:R-:W-:Y:S01]  /*1eb0*/  VIMNMX R0, R5, R2, PT ;  /* 0x0000000205007248 */ /* 0x000fe20003fe0100 */
[----:B------:R-:W-:-:S03]  /*1ec0*/  IMAD.WIDE.U32 R4, R3, -0x33333333, RZ ;  /* 0xcccccccd03047825 */ /* 0x000fc600078e00ff */
[----:B------:R-:W-:Y:S02]  /*1ed0*/  ISETP.GT.AND P0, PT, R0, R3, PT ;  /* 0x000000030000720c */ /* 0x000fe40003f04270 */
[----:B------:R-:W-:-:S04]  /*1ee0*/  SHF.R.U32.HI R121, RZ, 0x7, R5 ;  /* 0x00000007ff797819 */ /* 0x000fc80000011605 */
[----:B------:R-:W-:-:S07]  /*1ef0*/  MOV R24, R121 ;  /* 0x0000007900187202 */ /* 0x000fce0000000f00 */
[----:B------:R-:W-:-:S04]  /*1f00*/  @P0 VIADD R0, R0, 0x9f ;  /* 0x0000009f00000836 */ /* 0x000fc80000000000 */
[----:B------:R-:W-:-:S05]  /*1f10*/  @P0 IMAD.HI R0, R0, 0x66666667, RZ ;  /* 0x6666666700000827 */ /* 0x000fca00078e02ff */
[----:B------:R-:W-:-:S04]  /*1f20*/  @P0 SHF.R.U32.HI R3, RZ, 0x1f, R0 ;  /* 0x0000001fff030819 */ /* 0x000fc80000011600 */
[----:B------:R-:W-:Y:S02]  /*1f30*/  @P0 LEA.HI.SX32 R24, R0, R3, 0x1a ;  /* 0x0000000300180211 */ /* 0x000fe400078fd2ff */
[----:B------:R-:W-:Y:S02]  /*1f40*/  PLOP3.LUT P0, PT, PT, PT, PT, 0x80, 0x0 ;  /* 0x000000000000781c */ /* 0x000fe40003f0f070 */
[----:B------:R-:W-:-:S13]  /*1f50*/  ISETP.GT.AND P1, PT, R24, R121, PT ;  /* 0x000000791800720c */ /* 0x000fda0003f24270 */
[----:B------:R-:W-:Y:S05]  /*1f60*/  @!P1 BRA `(.L_x_330) ;  /* 0x000000e000049947 */ /* 0x000fea0003800000 */
[----:B------:R-:W-:Y:S01]  /*1f70*/  VIADD R0, R16, 0x1a400 ;  /* 0x0001a40010007836 */ /* 0x000fe20000000000 */
[----:B------:R-:W-:Y:S04]  /*1f80*/  BSSY B6, `(.L_x_331) ;  /* 0x0000013000067945 */ /* 0x000fe80003800000 */
[----:B------:R-:W-:-:S13]  /*1f90*/  LOP3.LUT P0, RZ, R0, 0x1bf, RZ, 0xc0, !PT ;  /* 0x000001bf00ff7812 */ /* 0x000fda000780c0ff */
[----:B------:R-:W-:Y:S05]  /*1fa0*/  @!P0 BRA `(.L_x_332) ;  /* 0x0000000000408947 */ /* 0x000fea0003800000 */
[----:B------:R-:W-:Y:S01]  /*1fb0*/  MOV R0, 0x0 ;  /* 0x0000000000007802 */ /* 0x000fe20000000f00 */
[----:B------:R-:W-:Y:S01]  /*1fc0*/  ULDC.64 UR4, c[0x4][0xa0] ;  /* 0x0100280000047ab9 */ /* 0x000fe20000000a00 */
[----:B------:R-:W-:Y:S01]  /*1fd0*/  ULDC.64 UR6, c[0x4][0x30] ;  /* 0x01000c0000067ab9 */ /* 0x000fe20000000a00 */
[----:B------:R-:W-:Y:S01]  /*1fe0*/  IMAD.U32 R4, RZ, RZ, UR4 ;  /* 0x00000004ff047e24 */ /* 0x000fe2000f8e00ff */
[----:B------:R1:W2:Y:S01]  /*1ff0*/  LDC.64 R14, c[0x4][R0] ;  /* 0x01000000000e7b82 */ /* 0x0002a20000000a00 */
[----:B------:R-:W-:Y:S01]  /*2000*/  IMAD.U32 R5, RZ, RZ, UR5 ;  /* 0x00000005ff057e24 */ /* 0x000fe2000f8e00ff */
[----:B------:R-:W-:Y:S01]  /*2010*/  ULDC.64 UR4, c[0x4][0xa8] ;  /* 0x01002a0000047ab9 */ /* 0x000fe20000000a00 */
[----:B------:R-:W-:Y:S01]  /*2020*/  MOV R10, UR6 ;  /* 0x00000006000a7c02 */ /* 0x000fe20008000f00 */
[----:B0-----:R-:W-:Y:S02]  /*2030*/  IMAD.U32 R6, RZ, RZ, UR4 ;  /* 0x00000004ff067e24 */ /* 0x001fe4000f8e00ff */
[----:B------:R-:W-:-:S02]  /*2040*/  IMAD.U32 R7, RZ, RZ, UR5 ;  /* 0x00000005ff077e24 */ /* 0x000fc4000f8e00ff */
[----:B------:R-:W-:Y:S02]  /*2050*/  IMAD.U32 R11, RZ, RZ, UR7 ;  /* 0x00000007ff0b7e24 */ /* 0x000fe4000f8e00ff */
[----:B------:R-:W-:Y:S02]  /*2060*/  IMAD.MOV.U32 R8, RZ, RZ, 0x70 ;  /* 0x00000070ff087424 */ /* 0x000fe400078e00ff */
[----:B------:R-:W-:Y:S02]  /*2070*/  IMAD.MOV.U32 R12, RZ, RZ, 0x1 ;  /* 0x00000001ff0c7424 */ /* 0x000fe400078e00ff */
[----:B-1----:R-:W-:-:S07]  /*2080*/  IMAD.MOV.U32 R13, RZ, RZ, RZ ;  /* 0x000000ffff0d7224 */ /* 0x002fce00078e00ff */
[----:B------:R-:W-:-:S07]  /*2090*/  LEPC R20, `(.L_x_332) ;  /* 0x000000001014794e */ /* 0x000fce0000000000 */
[----:B--2--5:R-:W-:Y:S05]  /*20a0*/  CALL.ABS.NOINC R14 ;  /* 0x000000000e007343 */ /* 0x024fea0003c00000 */
.L_x_332:
[----:B------:R-:W-:Y:S05]  /*20b0*/  BSYNC B6 ;  /* 0x0000000000067941 */ /* 0x000fea0003800000 */
.L_x_331:
[----:B------:R-:W-:Y:S01]  /*20c0*/  VIADD R0, R16, 0xa400 ;  /* 0x0000a40010007836 */ /* 0x000fe20000000000 */
[----:B------:R-:W-:Y:S04]  /*20d0*/  BSSY B6, `(.L_x_333) ;  /* 0x0000013000067945 */ /* 0x000fe80003800000 */
[----:B------:R-:W-:-:S13]  /*20e0*/  LOP3.LUT P0, RZ, R0, 0x3ff, RZ, 0xc0, !PT ;  /* 0x000003ff00ff7812 */ /* 0x000fda000780c0ff */
[----:B------:R-:W-:Y:S05]  /*20f0*/  @!P0 BRA `(.L_x_334) ;  /* 0x0000000000408947 */ /* 0x000fea0003800000 */
[----:B------:R-:W-:Y:S01]  /*2100*/  MOV R0, 0x0 ;  /* 0x0000000000007802 */ /* 0x000fe20000000f00 */
[----:B------:R-:W-:Y:S01]  /*2110*/  ULDC.64 UR4, c[0x4][0xa0] ;  /* 0x0100280000047ab9 */ /* 0x000fe20000000a00 */
[----:B------:R-:W-:Y:S01]  /*2120*/  ULDC.64 UR6, c[0x4][0xa8] ;  /* 0x01002a0000067ab9 */ /* 0x000fe20000000a00 */
[----:B------:R-:W-:Y:S01]  /*2130*/  MOV R4, UR4 ;  /* 0x0000000400047c02 */ /* 0x000fe20008000f00 */
[----:B------:R1:W2:Y:S01]  /*2140*/  LDC.64 R14, c[0x4][R0] ;  /* 0x01000000000e7b82 */ /* 0x0002a20000000a00 */
[----:B------:R-:W-:Y:S01]  /*2150*/  IMAD.U32 R5, RZ, RZ, UR5 ;  /* 0x00000005ff057e24 */ /* 0x000fe2000f8e00ff */
[----:B------:R-:W-:Y:S01]  /*2160*/  ULDC.64 UR4, c[0x4][0x20] ;  /* 0x0100080000047ab9 */ /* 0x000fe20000000a00 */
[----:B0-----:R-:W-:Y:S01]  /*2170*/  IMAD.U32 R6, RZ, RZ, UR6 ;  /* 0x00000006ff067e24 */ /* 0x001fe2000f8e00ff */
[----:B------:R-:W-:Y:S01]  /*2180*/  MOV R8, 0x70 ;  /* 0x0000007000087802 */ /* 0x000fe20000000f00 */
[----:B------:R-:W-:Y:S02]  /*2190*/  IMAD.U32 R7, RZ, RZ, UR7 ;  /* 0x00000007ff077e24 */ /* 0x000fe4000f8e00ff */
[----:B------:R-:W-:-:S02]  /*21a0*/  IMAD.U32 R10, RZ, RZ, UR4 ;  /* 0x00000004ff0a7e24 */ /* 0x000fc4000f8e00ff */
[----:B------:R-:W-:Y:S02]  /*21b0*/  IMAD.U32 R11, RZ, RZ, UR5 ;  /* 0x00000005ff0b7e24 */ /* 0x000fe4000f8e00ff */
[----:B------:R-:W-:Y:S02]  /*21c0*/  IMAD.MOV.U32 R12, RZ, RZ, 0x1 ;  /* 0x00000001ff0c7424 */ /* 0x000fe400078e00ff */
[----:B-1----:R-:W-:-:S07]  /*21d0*/  IMAD.MOV.U32 R13, RZ, RZ, RZ ;  /* 0x000000ffff0d7224 */ /* 0x002fce00078e00ff */
[----:B------:R-:W-:-:S07]  /*21e0*/  LEPC R20, `(.L_x_334) ;  /* 0x000000001014794e */ /* 0x000fce0000000000 */
[----:B--2--5:R-:W-:Y:S05]  /*21f0*/  CALL.ABS.NOINC R14 ;  /* 0x000000000e007343 */ /* 0x024fea0003c00000 */
.L_x_334:
[----:B------:R-:W-:Y:S05]  /*2200*/  BSYNC B6 ;  /* 0x0000000000067941 */ /* 0x000fea0003800000 */
.L_x_333:
[----:B------:R-:W-:Y:S01]  /*2210*/  ULDC.64 UR4, c[0x0][0x9f8] ;  /* 0x00027e0000047ab9 */ /* 0x000fe20000000a00 */
[----:B------:R-:W-:Y:S01]  /*2220*/  IMAD.MOV.U32 R0, RZ, RZ, R206 ;  /* 0x000000ffff007224 */ /* 0x000fe200078e00ce */
[----:B------:R-:W-:Y:S01]  /*2230*/  ISETP.NE.U32.AND P0, PT, RZ, UR4, PT ;  /* 0x00000004ff007c0c */ /* 0x000fe2000bf05070 */
[----:B------:R-:W2:Y:S01]  /*2240*/  LDL R14, [R1+0x60] ;  /* 0x00006000010e7983 */ /* 0x000ea20000100800 */
[----:B------:R-:W0:Y:S01]  /*2250*/  LDC.64 R112, c[0x0][0x300] ;  /* 0x0000c000ff707b82 */ /* 0x000e220000000a00 */
[----:B------:R-:W-:Y:S01]  /*2260*/  IMAD.IADD R119, R26, 0x1, R25 ;  /* 0x000000011a777824 */ /* 0x000fe200078e0219 */
[----:B------:R-:W-:Y:S01]  /*2270*/  ISETP.NE.AND.EX P0, PT, RZ, UR5, PT, P0 ;  /* 0x00000005ff007c0c */ /* 0x000fe2000bf05300 */
[----:B------:R-:W1:Y:S01]  /*2280*/  S2R R20, SR_TID.X ;  /* 0x0000000000147919 */ /* 0x000e620000002100 */
[----:B------:R-:W-:Y:S01]  /*2290*/  ULDC.64 UR6, c[0x0][0xa08] ;  /* 0x0002820000067ab9 */ /* 0x000fe20000000a00 */
[----:B------:R-:W-:-:S03]  /*22a0*/  SHF.R.S32.HI R19, RZ, 0x1f, R18 ;  /* 0x0000001fff137819 */ /* 0x000fc60000011412 */
[----:B------:R-:W3:Y:S07]  /*22b0*/  LDC.64 R106, c[0x0][0x3f8] ;  /* 0x0000fe00ff6a7b82 */ /* 0x000eee0000000a00 */
[----:B------:R-:W-:Y:S01]  /*22c0*/  @P0 IADD3 R4, P1, R212, UR4, RZ ;  /* 0x00000004d4040c10 */ /* 0x000fe2000ff3e0ff */
[----:B------:R-:W4:Y:S03]  /*22d0*/  LDC R99, c[0x0][0x3f4] ;  /* 0x0000fd00ff637b82 */ /* 0x000f260000000800 */
[----:B------:R-:W-:Y:S01]  /*22e0*/  @P0 IADD3.X R5, R213, UR5, RZ, P1, !PT ;  /* 0x00000005d5050c10 */ /* 0x000fe20008ffe4ff */
[----:B------:R-:W-:-:S04]  /*22f0*/  ULDC.64 UR4, c[0x0][0x308] ;  /* 0x0000c20000047ab9 */ /* 0x000fc80000000a00 */
[----:B------:R1:W4:Y:S01]  /*2300*/  @P0 LDG.E R0, desc[UR54][R4.64] ;  /* 0x0000003604000981 */ /* 0x000322000c1e1900 */
[----:B------:R-:W-:Y:S01]  /*2310*/  SHF.R.S32.HI R12, RZ, 0x1f, R119 ;  /* 0x0000001fff0c7819 */ /* 0x000fe20000011477 */
[-C--:B0-----:R-:W-:Y:S01]  /*2320*/  IMAD.WIDE.U32 R6, R119, R112.reuse, RZ ;  /* 0x0000007077067225 */ /* 0x081fe200078e00ff */
[----:B------:R-:W-:Y:S01]  /*2330*/  ISETP.NE.U32.AND P0, PT, RZ, UR6, PT ;  /* 0x00000006ff007c0c */ /* 0x000fe2000bf05070 */
[----:B------:R-:W0:Y:S02]  /*2340*/  LDC.64 R100, c[0x0][0x408] ;  /* 0x00010200ff647b82 */ /* 0x000e240000000a00 */
[----:B------:R-:W-:Y:S01]  /*2350*/  IMAD R8, R12, R112, RZ ;  /* 0x000000700c087224 */ /* 0x000fe200078e02ff */
[----:B------:R-:W-:-:S03]  /*2360*/  ISETP.NE.AND.EX P0, PT, RZ, UR7, PT, P0 ;  /* 0x00000007ff007c0c */ /* 0x000fc6000bf05300 */
[----:B------:R-:W-:Y:S01]  /*2370*/  IMAD R3, R119, R113, R8 ;  /* 0x0000007177037224 */ /* 0x000fe200078e0208 */
[----:B-1----:R-:W-:Y:S01]  /*2380*/  SHF.R.U32.HI R27, RZ, 0x7, R20 ;  /* 0x00000007ff1b7819 */ /* 0x002fe20000011614 */
[----:B------:R-:W-:Y:S01]  /*2390*/  VIADD R8, R18, 0x80 ;  /* 0x0000008012087836 */ /* 0x000fe20000000000 */
[----:B------:R-:W-:Y:S01]  /*23a0*/  SHF.R.S32.HI R23, RZ, 0x1f, R22 ;  /* 0x0000001fff177819 */ /* 0x000fe20000011416 */
[----:B------:R-:W-:Y:S01]  /*23b0*/  IMAD.IADD R7, R7, 0x1, R3 ;  /* 0x0000000107077824 */ /* 0x000fe200078e0203 */
[----:B------:R-:W-:Y:S01]  /*23c0*/  ISETP.NE.AND P6, PT, R27, 0x1, PT ;  /* 0x000000011b00780c */ /* 0x000fe20003fc5270 */
[----:B------:R-:W-:Y:S01]  /*23d0*/  IMAD.MOV.U32 R122, RZ, RZ, 0x20 ;  /* 0x00000020ff7a7424 */ /* 0x000fe200078e00ff */
[----:B------:R-:W-:Y:S01]  /*23e0*/  MOV R20, R28 ;  /* 0x0000001c00147202 */ /* 0x000fe20000000f00 */
[----:B------:R-:W-:-:S04]  /*23f0*/  IMAD.WIDE.U32 R4, R204, UR4, R6 ;  /* 0x00000004cc047c25 */ /* 0x000fc8000f8e0006 */
[----:B------:R-:W-:Y:S01]  /*2400*/  IMAD R5, R204, UR5, R5 ;  /* 0x00000005cc057c24 */ /* 0x000fe2000f8e0205 */
[----:B------:R-:W-:Y:S01]  /*2410*/  ULDC.64 UR4, c[0x0][0x310] ;  /* 0x0000c40000047ab9 */ /* 0x000fe20000000a00 */
[----:B------:R-:W-:-:S04]  /*2420*/  IMAD.WIDE.U32 R6, R168, R112, R18 ;  /* 0x00000070a8067225 */ /* 0x000fc800078e0012 */
[-C--:B---3--:R-:W-:Y:S02]  /*2430*/  IMAD R11, R219, R106.reuse, RZ ;  /* 0x0000006adb0b7224 */ /* 0x088fe400078e02ff */
[----:B------:R-:W-:-:S04]  /*2440*/  IMAD.WIDE.U32 R110, R168, R106, R22 ;  /* 0x0000006aa86e7225 */ /* 0x000fc800078e0016 */
[C---:B------:R-:W-:Y:S02]  /*2450*/  IMAD R11, R168.reuse, R107, R11 ;  /* 0x0000006ba80b7224 */ /* 0x040fe400078e020b */
[----:B------:R-:W-:-:S04]  /*2460*/  IMAD.WIDE.U32 R108, R168, R106, R18 ;  /* 0x0000006aa86c7225 */ /* 0x000fc800078e0012 */
[----:B------:R-:W-:Y:S02]  /*2470*/  IMAD.IADD R111, R111, 0x1, R11 ;  /* 0x000000016f6f7824 */ /* 0x000fe400078e020b */
[----:B------:R-:W-:Y:S02]  /*2480*/  IMAD.IADD R109, R11, 0x1, R109 ;  /* 0x000000010b6d7824 */ /* 0x000fe400078e026d */
[----:B0-----:R-:W-:-:S04]  /*2490*/  IMAD.WIDE.U32 R104, R168, R100, R22 ;  /* 0x00000064a8687225 */ /* 0x001fc800078e0016 */
[----:B------:R-:W-:Y:S01]  /*24a0*/  IMAD.WIDE.U32 R102, R168, R100, R18 ;  /* 0x00000064a8667225 */ /* 0x000fe200078e0012 */
[----:B------:R-:W-:-:S03]  /*24b0*/  LOP3.LUT R20, R20, 0xfffffffe, RZ, 0xc0, !PT ;  /* 0xfffffffe14147812 */ /* 0x000fc600078ec0ff */
[----:B-----5:R-:W-:-:S04]  /*24c0*/  IMAD.WIDE.U32 R110, R144, R106, R110 ;  /* 0x0000006a906e7225 */ /* 0x020fc800078e006e */
[----:B------:R-:W-:-:S04]  /*24d0*/  IMAD.WIDE.U32 R108, R144, R106, R108 ;  /* 0x0000006a906c7225 */ /* 0x000fc800078e006c */
[----:B------:R-:W-:Y:S01]  /*24e0*/  IMAD.MOV.U32 R120, RZ, RZ, 0x40 ;  /* 0x00000040ff787424 */ /* 0x000fe200078e00ff */
[C---:B------:R-:W-:Y:S01]  /*24f0*/  SHF.L.U64.HI R128, R112.reuse, 0x7, R113 ;  /* 0x0000000770807819 */ /* 0x040fe20000010271 */
[----:B------:R-:W-:Y:S02]  /*2500*/  IMAD R123, R113, 0xa0, RZ ;  /* 0x000000a0717b7824 */ /* 0x000fe400078e02ff */
[----:B------:R-:W-:Y:S02]  /*2510*/  IMAD.SHL.U32 R129, R112, 0x80, RZ ;  /* 0x0000008070817824 */ /* 0x000fe400078e00ff */
[----:B------:R-:W-:Y:S02]  /*2520*/  IMAD R127, R101, 0xa0, RZ ;  /* 0x000000a0657f7824 */ /* 0x000fe400078e02ff */
[----:B------:R-:W-:Y:S01]  /*2530*/  VIADD R195, R27, 0x8 ;  /* 0x000000081bc37836 */ /* 0x000fe20000000000 */
[----:B------:R-:W-:Y:S02]  /*2540*/  SHF.R.S32.HI R146, RZ, 0x1f, R216 ;  /* 0x0000001fff927819 */ /* 0x000fe400000114d8 */
[----:B----4-:R-:W-:-:S02]  /*2550*/  SHF.R.S32.HI R3, RZ, 0x1f, R0 ;  /* 0x0000001fff037819 */ /* 0x010fc40000011400 */
[----:B------:R-:W-:Y:S02]  /*2560*/  SEL R13, R0, RZ, !P0 ;  /* 0x000000ff000d7207 */ /* 0x000fe40004000000 */
[----:B------:R-:W-:Y:S01]  /*2570*/  SEL R33, R3, RZ, !P0 ;  /* 0x000000ff03217207 */ /* 0x000fe20004000000 */
[----:B------:R-:W-:Y:S02]  /*2580*/  IMAD R3, R219, R112, RZ ;  /* 0x00000070db037224 */ /* 0x000fe400078e02ff */
[----:B------:R-:W-:-:S04]  /*2590*/  IMAD.WIDE.U32 R116, R13, UR4, R4 ;  /* 0x000000040d747c25 */ /* 0x000fc8000f8e0004 */
[----:B------:R-:W-:-:S04]  /*25a0*/  IMAD R0, R33, UR4, RZ ;  /* 0x0000000421007c24 */ /* 0x000fc8000f8e02ff */
[----:B------:R-:W-:Y:S02]  /*25b0*/  IMAD R5, R13, UR5, R0 ;  /* 0x000000050d057c24 */ /* 0x000fe4000f8e0200 */
[----:B------:R-:W-:Y:S01]  /*25c0*/  VIADD R0, R18, 0x20 ;  /* 0x0000002012007836 */ /* 0x000fe20000000000 */
[----:B------:R-:W-:Y:S05]  /*25d0*/  @!P6 WARPSYNC.ALL ;  /* 0x000000000000e948 */ /* 0x000fea0003800000 */
[----:B------:R-:W-:Y:S01]  /*25e0*/  IMAD R9, R168, R113, R3 ;  /* 0x00000071a8097224 */ /* 0x000fe200078e0203 */
[----:B------:R-:W-:Y:S01]  /*25f0*/  ULDC UR4, c[0x0][0x2f4] ;  /* 0x0000bd0000047ab9 */ /* 0x000fe20000000800 */
[----:B------:R-:W-:Y:S01]  /*2600*/  IMAD.IADD R4, R117, 0x1, R5 ;  /* 0x0000000175047824 */ /* 0x000fe200078e0205 */
[----:B------:R-:W-:Y:S01]  /*2610*/  @!P6 BAR.SYNC.DEFER_BLOCKING 0x9, 0x100 ;  /* 0x024400000000eb1d */ /* 0x000fe20000010000 */
[----:B------:R-:W-:-:S02]  /*2620*/  IADD3 R3, P0, R116, R6, RZ ;  /* 0x0000000674037210 */ /* 0x000fc40007f1e0ff */
[----:B------:R-:W-:Y:S02]  /*2630*/  ISETP.GE.AND P1, PT, R0, UR4, PT ;  /* 0x0000000400007c0c */ /* 0x000fe4000bf26270 */
[----:B------:R-:W-:Y:S01]  /*2640*/  IADD3.X R5, R4, R7, R9, P0, !PT ;  /* 0x0000000704057210 */ /* 0x000fe200007fe409 */
[----:B------:R-:W-:Y:S01]  /*2650*/  ULDC.64 UR6, c[0x0][0x330] ;  /* 0x0000cc0000067ab9 */ /* 0x000fe20000000a00 */
[----:B------:R-:W-:Y:S02]  /*2660*/  SEL R7, RZ, 0xffffffff, P1 ;  /* 0xffffffffff077807 */ /* 0x000fe40000800000 */
[----:B------:R-:W-:-:S03]  /*2670*/  ISETP.GE.AND P0, PT, R18, UR4, PT ;  /* 0x0000000412007c0c */ /* 0x000fc6000bf06270 */
[----:B------:R-:W-:Y:S01]  /*2680*/  IMAD.SHL.U32 R7, R7, 0x2, RZ ;  /* 0x0000000207077824 */ /* 0x000fe200078e00ff */
[----:B------:R-:W-:Y:S02]  /*2690*/  SEL R6, RZ, 0x1, P0 ;  /* 0x00000001ff067807 */ /* 0x000fe40000000000 */
[----:B------:R-:W-:Y:S02]  /*26a0*/  ISETP.GE.AND P2, PT, R8, UR4, PT ;  /* 0x0000000408007c0c */ /* 0x000fe4000bf46270 */
[----:B------:R-:W-:Y:S01]  /*26b0*/  LOP3.LUT R8, R7, 0x2, R6, 0xe2, !PT ;  /* 0x0000000207087812 */ /* 0x000fe200078ee206 */
[C---:B------:R-:W-:Y:S01]  /*26c0*/  VIADD R7, R18.reuse, 0x60 ;  /* 0x0000006012077836 */ /* 0x040fe20000000000 */
[C---:B------:R-:W-:Y:S01]  /*26d0*/  IADD3 R6, R18.reuse, 0x40, RZ ;  /* 0x0000004012067810 */ /* 0x040fe20007ffe0ff */
[----:B------:R-:W-:-:S03]  /*26e0*/  VIADD R9, R18, 0xa0 ;  /* 0x000000a012097836 */ /* 0x000fc60000000000 */
[----:B------:R-:W-:Y:S02]  /*26f0*/  ISETP.GE.AND P0, PT, R6, UR4, PT ;  /* 0x0000000406007c0c */ /* 0x000fe4000bf06270 */
[----:B------:R-:W-:Y:S02]  /*2700*/  ISETP.GE.AND P1, PT, R7, UR4, PT ;  /* 0x0000000407007c0c */ /* 0x000fe4000bf26270 */
[----:B------:R-:W-:Y:S01]  /*2710*/  ISETP.GE.AND P3, PT, R9, UR4, PT ;  /* 0x0000000409007c0c */ /* 0x000fe2000bf66270 */
[----:B------:R-:W-:Y:S01]  /*2720*/  IMAD.WIDE.U32 R114, R204, UR6, R18 ;  /* 0x00000006cc727c25 */ /* 0x000fe2000f8e0012 */
[----:B------:R-:W-:Y:S01]  /*2730*/  SEL R9, RZ, 0x4, P0 ;  /* 0x00000004ff097807 */ /* 0x000fe20000000000 */
[----:B------:R-:W-:Y:S01]  /*2740*/  ULDC.64 UR4, c[0x0][0x338] ;  /* 0x0000ce0000047ab9 */ /* 0x000fe20000000a00 */
[----:B------:R-:W-:-:S04]  /*2750*/  SEL R10, RZ, 0x8, P1 ;  /* 0x00000008ff0a7807 */ /* 0x000fc80000800000 */
[----:B------:R-:W-:Y:S02]  /*2760*/  LOP3.LUT R8, R10, R8, R9, 0xfe, !PT ;  /* 0x000000080a087212 */ /* 0x000fe400078efe09 */
[----:B------:R-:W-:Y:S02]  /*2770*/  SEL R9, RZ, 0x10, P2 ;  /* 0x00000010ff097807 */ /* 0x000fe40001000000 */
[----:B--2---:R-:W-:-:S05]  /*2780*/  R2P PR, R14, 0x6 ;  /* 0x000000060e007804 */ /* 0x004fca0000000000 */
[----:B------:R-:W-:Y:S02]  /*2790*/  SEL R122, R122, 0xffffffe0, !P1 ;  /* 0xffffffe07a7a7807 */ /* 0x000fe40004800000 */
[----:B------:R-:W-:-:S04]  /*27a0*/  ISETP.GE.AND P1, PT, R0, R99, PT ;  /* 0x000000630000720c */ /* 0x000fc80003f26270 */
[----:B------:R-:W-:Y:S01]  /*27b0*/  SEL R11, R99, RZ, P1 ;  /* 0x000000ff630b7207 */ /* 0x000fe20000800000 */
[----:B------:R-:W-:Y:S01]  /*27c0*/  IMAD R115, R204, UR7, R115 ;  /* 0x00000007cc737c24 */ /* 0x000fe2000f8e0273 */
[----:B------:R-:W-:Y:S01]  /*27d0*/  LOP3.LUT R35, R8, R9, RZ, 0xfc, !PT ;  /* 0x0000000908237212 */ /* 0x000fe200078efcff */
[----:B------:R-:W-:Y:S01]  /*27e0*/  IMAD R33, R33, UR4, RZ ;  /* 0x0000000421217c24 */ /* 0x000fe2000f8e02ff */
[-C--:B------:R-:W-:Y:S01]  /*27f0*/  ISETP.GE.AND P0, PT, R18, R99.reuse, PT ;  /* 0x000000631200720c */ /* 0x080fe20003f06270 */
[----:B------:R-:W-:Y:S01]  /*2800*/  IMAD.IADD R11, R0, 0x1, R11 ;  /* 0x00000001000b7824 */ /* 0x000fe200078e020b */
[----:B------:R-:W-:Y:S01]  /*2810*/  ISETP.GE.AND P5, PT, R6, R99, PT ;  /* 0x000000630600720c */ /* 0x000fe20003fa6270 */
[----:B------:R-:W-:Y:S01]  /*2820*/  IMAD R8, R219, R100, RZ ;  /* 0x00000064db087224 */ /* 0x000fe200078e02ff */
[----:B------:R-:W-:Y:S01]  /*2830*/  SEL R9, R99, RZ, P0 ;  /* 0x000000ff63097207 */ /* 0x000fe20000000000 */
[C---:B------:R-:W-:Y:S01]  /*2840*/  IMAD R33, R13.reuse, UR5, R33 ;  /* 0x000000050d217c24 */ /* 0x040fe2000f8e0221 */
[----:B------:R-:W-:Y:S01]  /*2850*/  SHF.R.S32.HI R10, RZ, 0x1f, R11 ;  /* 0x0000001fff0a7819 */ /* 0x000fe2000001140b */
[----:B------:R-:W-:Y:S01]  /*2860*/  IMAD.WIDE.U32 R114, R13, UR4, R114 ;  /* 0x000000040d727c25 */ /* 0x000fe2000f8e0072 */
[----:B------:R-:W-:-:S03]  /*2870*/  IADD3 R118, P4, R168, R119, RZ ;  /* 0x00000077a8767210 */ /* 0x000fc60007f9e0ff */
[----:B------:R-:W-:Y:S01]  /*2880*/  IMAD R13, R168, R101, R8 ;  /* 0x00000065a80d7224 */ /* 0x000fe200078e0208 */
[-C--:B------:R-:W-:Y:S01]  /*2890*/  LEA.HI R28, R10, R11.reuse, RZ, 0x4 ;  /* 0x0000000b0a1c7211 */ /* 0x080fe200078f20ff */
[----:B------:R-:W-:Y:S01]  /*28a0*/  IMAD.IADD R9, R18, 0x1, R9 ;  /* 0x0000000112097824 */ /* 0x000fe200078e0209 */
[----:B------:R-:W-:Y:S01]  /*28b0*/  LEA.HI R11, R10, R11, RZ, 0x6 ;  /* 0x0000000b0a0b7211 */ /* 0x000fe200078f30ff */
[----:B------:R-:W-:Y:S01]  /*28c0*/  IMAD.IADD R103, R13, 0x1, R103 ;  /* 0x000000010d677824 */ /* 0x000fe200078e0267 */
[----:B------:R-:W-:Y:S02]  /*28d0*/  IADD3 R105, R105, R13, RZ ;  /* 0x0000000d69697210 */ /* 0x000fe40007ffe0ff */
[----:B------:R-:W-:Y:S01]  /*28e0*/  SEL R13, R99, RZ, P5 ;  /* 0x000000ff630d7207 */ /* 0x000fe20002800000 */
[----:B------:R-:W-:Y:S01]  /*28f0*/  IMAD.X R119, R219, 0x1, R12, P4 ;  /* 0x00000001db777824 */ /* 0x000fe200020e060c */
[----:B------:R-:W-:Y:S02]  /*2900*/  SHF.R.S32.HI R8, RZ, 0x1f, R9 ;  /* 0x0000001fff087819 */ /* 0x000fe40000011409 */
[----:B------:R-:W-:Y:S01]  /*2910*/  SHF.R.S32.HI R12, RZ, 0x6, R11 ;  /* 0x00000006ff0c7819 */ /* 0x000fe2000001140b */
[----:B------:R-:W-:Y:S01]  /*2920*/  IMAD.IADD R15, R6, 0x1, R13 ;  /* 0x00000001060f7824 */ /* 0x000fe200078e020d */
[----:B------:R-:W-:-:S02]  /*2930*/  @P5 LOP3.LUT R20, R20, 0x1, RZ, 0xfc, !PT ;  /* 0x0000000114145812 */ /* 0x000fc400078efcff */
[----:B------:R-:W-:Y:S01]  /*2940*/  LOP3.LUT R11, R175, 0x30, R28, 0xf8, !PT ;  /* 0x00000030af0b7812 */ /* 0x000fe200078ef81c */
[----:B------:R-:W-:Y:S01]  /*2950*/  IMAD R142, R12, 0x2800, R197 ;  /* 0x000028000c8e7824 */ /* 0x000fe200078e02c5 */
[CC--:B------:R-:W-:Y:S01]  /*2960*/  LEA.HI R26, R8.reuse, R9.reuse, RZ, 0x4 ;  /* 0x00000009081a7211 */ /* 0x0c0fe200078f20ff */
[----:B------:R0:W-:Y:S01]  /*2970*/  STL [R1+0x10], R20 ;  /* 0x0000101401007387 */ /* 0x0001e20000100800 */
[----:B------:R-:W-:Y:S02]  /*2980*/  LEA.HI R9, R8, R9, RZ, 0x6 ;  /* 0x0000000908097211 */ /* 0x000fe400078f30ff */
[----:B------:R-:W-:Y:S02]  /*2990*/  LOP3.LUT R11, R11, R196, RZ, 0x3c, !PT ;  /* 0x000000c40b0b7212 */ /* 0x000fe400078e3cff */
[----:B------:R-:W-:Y:S02]  /*29a0*/  SHF.R.S32.HI R10, RZ, 0x6, R9 ;  /* 0x00000006ff0a7819 */ /* 0x000fe40000011409 */
[----:B------:R-:W-:-:S02]  /*29b0*/  IADD3 R142, R142, R11, RZ ;  /* 0x0000000b8e8e7210 */ /* 0x000fc40007ffe0ff */
[----:B0-----:R-:W-:Y:S02]  /*29c0*/  SHF.R.S32.HI R20, RZ, 0x1f, R15 ;  /* 0x0000001fff147819 */ /* 0x001fe4000001140f */
[----:B------:R-:W-:Y:S02]  /*29d0*/  SHF.R.U32.HI R8, RZ, 0x3, R199 ;  /* 0x00000003ff087819 */ /* 0x000fe400000116c7 */
[CC--:B------:R-:W-:Y:S02]  /*29e0*/  LEA.HI R30, R20.reuse, R15.reuse, RZ, 0x4 ;  /* 0x0000000f141e7211 */ /* 0x0c0fe400078f20ff */
[----:B------:R-:W-:Y:S02]  /*29f0*/  LOP3.LUT R9, R175, 0x30, R26, 0xf8, !PT ;  /* 0x00000030af097812 */ /* 0x000fe400078ef81a */
[----:B------:R-:W-:Y:S02]  /*2a00*/  LOP3.LUT R11, R199, 0x30, R28, 0xf8, !PT ;  /* 0x00000030c70b7812 */ /* 0x000fe400078ef81c */
[----:B------:R-:W-:Y:S01]  /*2a10*/  LEA.HI R15, R20, R15, RZ, 0x6 ;  /* 0x0000000f140f7211 */ /* 0x000fe200078f30ff */
[C---:B------:R-:W-:Y:S01]  /*2a20*/  IMAD R143, R10.reuse, 0x2800, R197 ;  /* 0x000028000a8f7824 */ /* 0x040fe200078e02c5 */
[----:B------:R-:W-:Y:S01]  /*2a30*/  LOP3.LUT R11, R11, R8, RZ, 0x3c, !PT ;  /* 0x000000080b0b7212 */ /* 0x000fe200078e3cff */
[--C-:B------:R-:W-:Y:S01]  /*2a40*/  IMAD R135, R10, 0x2800, R200.reuse ;  /* 0x000028000a877824 */ /* 0x100fe200078e02c8 */
[----:B------:R-:W-:Y:S01]  /*2a50*/  LOP3.LUT R10, R9, R196, RZ, 0x3c, !PT ;  /* 0x000000c4090a7212 */ /* 0x000fe200078e3cff */
[----:B------:R-:W-:Y:S01]  /*2a60*/  IMAD R132, R12, 0x2800, R200 ;  /* 0x000028000c847824 */ /* 0x000fe200078e02c8 */
[----:B------:R-:W-:-:S02]  /*2a70*/  LOP3.LUT R13, R199, 0x30, R26, 0xf8, !PT ;  /* 0x00000030c70d7812 */ /* 0x000fc400078ef81a */
[----:B------:R-:W-:Y:S02]  /*2a80*/  SHF.R.S32.HI R15, RZ, 0x6, R15 ;  /* 0x00000006ff0f7819 */ /* 0x000fe4000001140f */
[--C-:B------:R-:W-:Y:S01]  /*2a90*/  LOP3.LUT R9, R175, 0x30, R30.reuse, 0xf8, !PT ;  /* 0x00000030af097812 */ /* 0x100fe200078ef81e */
[----:B------:R-:W-:Y:S01]  /*2aa0*/  IMAD.IADD R132, R132, 0x1, R11 ;  /* 0x0000000184847824 */ /* 0x000fe200078e020b */
[----:B------:R-:W-:Y:S01]  /*2ab0*/  LOP3.LUT R14, R13, R8, RZ, 0x3c, !PT ;  /* 0x000000080d0e7212 */ /* 0x000fe200078e3cff */
[----:B------:R-:W-:Y:S01]  /*2ac0*/  IMAD R134, R15, 0x2800, R197 ;  /* 0x000028000f867824 */ /* 0x000fe200078e02c5 */
[----:B------:R-:W-:Y:S02]  /*2ad0*/  LOP3.LUT R9, R9, R196, RZ, 0x3c, !PT ;  /* 0x000000c409097212 */ /* 0x000fe400078e3cff */
[----:B------:R-:W-:Y:S02]  /*2ae0*/  LOP3.LUT R13, R199, 0x30, R30, 0xf8, !PT ;  /* 0x00000030c70d7812 */ /* 0x000fe400078ef81e */
[----:B------:R-:W-:Y:S01]  /*2af0*/  SHF.R.S32.HI R11, RZ, 0x1f, R144 ;  /* 0x0000001fff0b7819 */ /* 0x000fe20000011490 */
[----:B------:R-:W-:Y:S01]  /*2b00*/  IMAD.IADD R143, R143, 0x1, R10 ;  /* 0x000000018f8f7824 */ /* 0x000fe200078e020a */
[----:B------:R-:W-:Y:S01]  /*2b10*/  LOP3.LUT R10, R13, R8, RZ, 0x3c, !PT ;  /* 0x000000080d0a7212 */ /* 0x000fe200078e3cff */
[----:B------:R-:W-:-:S02]  /*2b20*/  IMAD.IADD R134, R134, 0x1, R9 ;  /* 0x0000000186867824 */ /* 0x000fc400078e0209 */
[----:B------:R-:W-:Y:S02]  /*2b30*/  IMAD R131, R15, 0x2800, R200 ;  /* 0x000028000f837824 */ /* 0x000fe400078e02c8 */
[C---:B------:R-:W-:Y:S02]  /*2b40*/  IMAD R9, R11.reuse, R106, RZ ;  /* 0x0000006a0b097224 */ /* 0x040fe400078e02ff */
[----:B------:R-:W-:Y:S02]  /*2b50*/  IMAD R11, R11, R100, RZ ;  /* 0x000000640b0b7224 */ /* 0x000fe400078e02ff */
[----:B------:R-:W-:Y:S01]  /*2b60*/  IMAD.IADD R131, R131, 0x1, R10 ;  /* 0x0000000183837824 */ /* 0x000fe200078e020a */
[----:B------:R-:W-:Y:S01]  /*2b70*/  SHF.L.U32 R10, R106, 0x7, RZ ;  /* 0x000000076a0a7819 */ /* 0x000fe200000006ff */
[----:B------:R-:W-:Y:S01]  /*2b80*/  IMAD R15, R144, R107, R9 ;  /* 0x0000006b900f7224 */ /* 0x000fe200078e0209 */
[C---:B------:R-:W-:Y:S01]  /*2b90*/  SHF.L.U64.HI R9, R106.reuse, 0x7, R107 ;  /* 0x000000076a097819 */ /* 0x040fe2000001026b */
[----:B------:R-:W-:Y:S01]  /*2ba0*/  IMAD R13, R107, 0xa0, RZ ;  /* 0x000000a06b0d7824 */ /* 0x000fe200078e02ff */
[----:B------:R-:W-:Y:S01]  /*2bb0*/  SEL R32, RZ, 0x20, P3 ;  /* 0x00000020ff207807 */ /* 0x000fe20001800000 */
[----:B------:R-:W-:-:S04]  /*2bc0*/  IMAD.WIDE.U32 R106, R106, 0xa0, RZ ;  /* 0x000000a06a6a7825 */ /* 0x000fc800078e00ff */
[C---:B------:R-:W-:Y:S02]  /*2bd0*/  IMAD R21, R144.reuse, R101, R11 ;  /* 0x0000006590157224 */ /* 0x040fe400078e020b */
[----:B------:R-:W-:Y:S01]  /*2be0*/  IMAD.WIDE.U32 R102, R144, R100, R102 ;  /* 0x0000006490667225 */ /* 0x000fe200078e0066 */
[----:B------:R-:W-:-:S03]  /*2bf0*/  SHF.L.U64.HI R11, R100, 0x7, R101 ;  /* 0x00000007640b7819 */ /* 0x000fc60000010265 */
[----:B------:R-:W-:Y:S01]  /*2c00*/  IMAD.WIDE.U32 R104, R144, R100, R104 ;  /* 0x0000006490687225 */ /* 0x000fe200078e0068 */
[----:B------:R-:W-:Y:S02]  /*2c10*/  SEL R120, R120, 0xffffffc0, !P2 ;  /* 0xffffffc078787807 */ /* 0x000fe40005000000 */
[----:B------:R-:W-:Y:S01]  /*2c20*/  LOP3.LUT R39, R35, R32, RZ, 0xfc, !PT ;  /* 0x0000002023277212 */ /* 0x000fe200078efcff */
[----:B------:R-:W-:Y:S02]  /*2c30*/  IMAD.IADD R135, R135, 0x1, R14 ;  /* 0x0000000187877824 */ /* 0x000fe400078e020e */
[----:B------:R-:W-:Y:S01]  /*2c40*/  IMAD.IADD R126, R107, 0x1, R13 ;  /* 0x000000016b7e7824 */ /* 0x000fe200078e020d */
[----:B------:R-:W-:Y:S01]  /*2c50*/  IADD3 R20, R21, R103, RZ ;  /* 0x0000006715147210 */ /* 0x000fe20007ffe0ff */
[----:B------:R-:W-:Y:S01]  /*2c60*/  IMAD.WIDE.U32 R112, R112, 0xa0, RZ ;  /* 0x000000a070707825 */ /* 0x000fe200078e00ff */
[----:B------:R-:W-:Y:S02]  /*2c70*/  LOP3.LUT R25, R26, 0xfffffff0, RZ, 0xc0, !PT ;  /* 0xfffffff01a197812 */ /* 0x000fe400078ec0ff */
[----:B------:R-:W-:Y:S01]  /*2c80*/  LOP3.LUT R27, R28, 0xfffffff0, RZ, 0xc0, !PT ;  /* 0xfffffff01c1b7812 */ /* 0x000fe200078ec0ff */
[----:B------:R-:W-:Y:S01]  /*2c90*/  IMAD.SHL.U32 R12, R100, 0x80, RZ ;  /* 0x00000080640c7824 */ /* 0x000fe200078e00ff */
[----:B------:R-:W-:Y:S01]  /*2ca0*/  LOP3.LUT R29, R30, 0xfffffff0, RZ, 0xc0, !PT ;  /* 0xfffffff01e1d7812 */ /* 0x000fe200078ec0ff */
[----:B------:R-:W-:-:S02]  /*2cb0*/  IMAD.IADD R13, R111, 0x1, R15 ;  /* 0x000000016f0d7824 */ /* 0x000fc400078e020f */
[----:B------:R-:W-:Y:S02]  /*2cc0*/  IMAD.IADD R14, R15, 0x1, R109 ;  /* 0x000000010f0e7824 */ /* 0x000fe400078e026d */
[----:B------:R-:W-:Y:S01]  /*2cd0*/  IMAD.WIDE.U32 R100, R100, 0xa0, RZ ;  /* 0x000000a064647825 */ /* 0x000fe200078e00ff */
[----:B------:R-:W-:-:S03]  /*2ce0*/  LOP3.LUT R34, R35, 0x1, RZ, 0xc0, !PT ;  /* 0x0000000123227812 */ /* 0x000fc600078ec0ff */
[----:B------:R-:W-:Y:S01]  /*2cf0*/  IMAD.IADD R15, R105, 0x1, R21 ;  /* 0x00000001690f7824 */ /* 0x000fe200078e0215 */
[----:B------:R-:W-:Y:S02]  /*2d00*/  SHF.R.S32.HI R21, RZ, 0x4, R26 ;  /* 0x00000004ff157819 */ /* 0x000fe4000001141a */
[----:B------:R-:W-:Y:S01]  /*2d10*/  SHF.R.S32.HI R26, RZ, 0x4, R28 ;  /* 0x00000004ff1a7819 */ /* 0x000fe2000001141c */
[----:B------:R-:W-:Y:S01]  /*2d20*/  IMAD.SHL.U32 R99, R99, 0x2, RZ ;  /* 0x0000000263637824 */ /* 0x000fe200078e00ff */
[----:B------:R-:W-:Y:S01]  /*2d30*/  SHF.R.S32.HI R28, RZ, 0x4, R30 ;  /* 0x00000004ff1c7819 */ /* 0x000fe2000001141e */
[----:B------:R-:W-:Y:S01]  /*2d40*/  IMAD.IADD R130, R122, 0x1, R120 ;  /* 0x000000017a827824 */ /* 0x000fe200078e0278 */
[----:B------:R-:W-:Y:S01]  /*2d50*/  LOP3.LUT R35, R39, 0x2, RZ, 0xc0, !PT ;  /* 0x0000000227237812 */ /* 0x000fe200078ec0ff */
[----:B------:R-:W-:Y:S01]  /*2d60*/  IMAD.IADD R127, R101, 0x1, R127 ;  /* 0x00000001657f7824 */ /* 0x000fe200078e027f */
[----:B------:R-:W-:Y:S01]  /*2d70*/  LOP3.LUT R36, R39, 0x4, RZ, 0xc0, !PT ;  /* 0x0000000427247812 */ /* 0x000fe200078ec0ff */
[----:B------:R-:W-:Y:S01]  /*2d80*/  IMAD.IADD R33, R115, 0x1, R33 ;  /* 0x0000000173217824 */ /* 0x000fe200078e0221 */
[----:B------:R-:W-:-:S02]  /*2d90*/  LOP3.LUT R37, R39, 0x8, RZ, 0xc0, !PT ;  /* 0x0000000827257812 */ /* 0x000fc400078ec0ff */
[----:B------:R-:W-:Y:S02]  /*2da0*/  LOP3.LUT R38, R39, 0x10, RZ, 0xc0, !PT ;  /* 0x0000001027267812 */ /* 0x000fe400078ec0ff */
[----:B------:R-:W-:Y:S02]  /*2db0*/  IADD3 R123, R113, R123, RZ ;  /* 0x0000007b717b7210 */ /* 0x000fe40007ffe0ff */
[----:B------:R-:W-:Y:S02]  /*2dc0*/  SHF.R.S32.HI R30, RZ, 0x1f, R25 ;  /* 0x0000001fff1e7819 */ /* 0x000fe40000011419 */
[----:B------:R-:W-:Y:S02]  /*2dd0*/  SHF.R.S32.HI R31, RZ, 0x1f, R27 ;  /* 0x0000001fff1f7819 */ /* 0x000fe4000001141b */
[----:B------:R-:W-:Y:S02]  /*2de0*/  SHF.R.S32.HI R32, RZ, 0x1f, R29 ;  /* 0x0000001fff207819 */ /* 0x000fe4000001141d */
[----:B------:R-:W-:-:S07]  /*2df0*/  LOP3.LUT R39, R39, 0x20, RZ, 0xc0, !PT ;  /* 0x0000002027277812 */ /* 0x000fce00078ec0ff */
.L_x_434:
[----:B------:R-:W2:Y:S01]  /*2e00*/  LDL.LU R42, [R1+0x10] ;  /* 0x00001000012a7983 */ /* 0x000ea20000300800 */
[----:B------:R-:W0:Y:S01]  /*2e10*/  LDC.64 R124, c[0x0][0x2e8] ;  /* 0x0000ba00ff7c7b82 */ /* 0x000e220000000a00 */
[----:B------:R-:W-:Y:S01]  /*2e20*/  VIADD R51, R24, 0xffffffff ;  /* 0xffffffff18337836 */ /* 0x000fe20000000000 */
[----:B------:R-:W-:Y:S05]  /*2e30*/  YIELD ;  /* 0x0000000000007946 */ /* 0x000fea0003800000 */
[----:B------:R-:W-:Y:S01]  /*2e40*/  SHF.R.S32.HI R40, RZ, 0x1f, R51 ;  /* 0x0000001fff287819 */ /* 0x000fe20000011433 */
[-C--:B------:R-:W-:Y:S01]  /*2e50*/  IMAD R41, R123, R51.reuse, RZ ;  /* 0x000000337b297224 */ /* 0x080fe200078e02ff */
[----:B------:R-:W1:Y:S01]  /*2e60*/  LDC R133, c[0x0][0x3f4] ;  /* 0x0000fd00ff857b82 */ /* 0x000e620000000800 */
[----:B------:R-:W-:Y:S01]  /*2e70*/  IMAD.WIDE.U32 R136, R112, R51, RZ ;  /* 0x0000003370887225 */ /* 0x000fe200078e00ff */
[----:B------:R-:W-:Y:S03]  /*2e80*/  BSSY B0, `(.L_x_335) ;  /* 0x0000ca9000007945 */ /* 0x000fe60003800000 */
[----:B------:R-:W-:Y:S01]  /*2e90*/  IMAD R41, R40, R112, R41 ;  /* 0x0000007028297224 */ /* 0x000fe200078e0229 */
[----:B------:R-:W-:Y:S01]  /*2ea0*/  IADD3 R45, P2, P3, R3, R136, R129 ;  /* 0x00000088032d7210 */ /* 0x000fe20007b5e081 */
[----:B------:R-:W-:-:S02]  /*2eb0*/  IMAD R47, R17, 0x7800, R205 ;  /* 0x00007800112f7824 */ /* 0x000fc400078e02cd */
[----:B------:R-:W-:Y:S02]  /*2ec0*/  IMAD.IADD R92, R137, 0x1, R41 ;  /* 0x00000001895c7824 */ /* 0x000fe400078e0229 */
[----:B------:R-:W-:Y:S02]  /*2ed0*/  IMAD R41, R17, 0x7800, R207 ;  /* 0x0000780011297824 */ /* 0x000fe400078e02cf */
[----:B------:R-:W-:Y:S01]  /*2ee0*/  IMAD.IADD R47, R16, 0x1, R47 ;  /* 0x00000001102f7824 */ /* 0x000fe200078e022f */
[----:B------:R-:W-:Y:S02]  /*2ef0*/  IADD3.X R24, R5, R92, R128, P2, P3 ;  /* 0x0000005c05187210 */ /* 0x000fe400017e6480 */
[----:B0-----:R-:W-:Y:S02]  /*2f00*/  IADD3 R48, P2, P3, R136, R124, R3 ;  /* 0x0000007c88307210 */ /* 0x001fe40007b5e003 */
[----:B------:R-:W-:Y:S02]  /*2f10*/  IADD3 R46, R16, R41, RZ ;  /* 0x00000029102e7210 */ /* 0x000fe40007ffe0ff */
[----:B------:R-:W-:-:S02]  /*2f20*/  IADD3.X R49, R92, R125, R5, P2, P3 ;  /* 0x0000007d5c317210 */ /* 0x000fc400017e6405 */
[----:B------:R-:W-:Y:S02]  /*2f30*/  ISETP.GT.AND P3, PT, R51, R121, PT ;  /* 0x000000793300720c */ /* 0x000fe40003f64270 */
[----:B------:R-:W-:-:S05]  /*2f40*/  IADD3 R44, P2, R45, R124, RZ ;  /* 0x0000007c2d2c7210 */ /* 0x000fca0007f5e0ff */
[----:B------:R-:W-:Y:S01]  /*2f50*/  IMAD.X R45, R24, 0x1, R125, P2 ;  /* 0x00000001182d7824 */ /* 0x000fe200010e067d */
[----:B-1----:R-:W-:Y:S01]  /*2f60*/  ISETP.GE.AND P2, PT, R133, 0x1, PT ;  /* 0x000000018500780c */ /* 0x002fe20003f46270 */
[----:B------:R-:W-:Y:S01]  /*2f70*/  IMAD.MOV.U32 R24, RZ, RZ, R51 ;  /* 0x000000ffff187224 */ /* 0x000fe200078e0033 */
[----:B--2---:R-:W-:-:S04]  /*2f80*/  LOP3.LUT R42, R42, 0xfffffffd, RZ, 0xc0, !PT ;  /* 0xfffffffd2a2a7812 */ /* 0x004fc800078ec0ff */
[----:B------:R-:W-:-:S05]  /*2f90*/  @P3 LOP3.LUT R42, R42, 0x2, RZ, 0xfc, !PT ;  /* 0x000000022a2a3812 */ /* 0x000fca00078efcff */
[----:B------:R0:W-:Y:S02]  /*2fa0*/  STL [R1+0x10], R42 ;  /* 0x0000102a01007387 */ /* 0x0001e40000100800 */
[----:B------:R-:W-:Y:S05]  /*2fb0*/  @!P2 BRA `(.L_x_336) ;  /* 0x000000c4007ca947 */ /* 0x000fea0003800000 */
[----:B------:R-:W-:Y:S01]  /*2fc0*/  ULDC.U8 UR4, c[0x0][0x410] ;  /* 0x0001040000047ab9 */ /* 0x000fe20000000000 */
[-C--:B------:R-:W-:Y:S01]  /*2fd0*/  IMAD R41, R126, R51.reuse, RZ ;  /* 0x000000337e297224 */ /* 0x080fe200078e02ff */
[----:B------:R-:W-:Y:S01]  /*2fe0*/  ISETP.NE.AND P2, PT, RZ, UR4, PT ;  /* 0x00000004ff007c0c */ /* 0x000fe2000bf45270 */
[-C--:B------:R-:W-:Y:S02]  /*2ff0*/  IMAD R43, R127, R51.reuse, RZ ;  /* 0x000000337f2b7224 */ /* 0x080fe400078e02ff */
[----:B------:R-:W-:Y:S02]  /*3000*/  IMAD R96, R24, -0xa0, R2 ;  /* 0xffffff6018607824 */ /* 0x000fe400078e0202 */
[C---:B------:R-:W-:Y:S02]  /*3010*/  IMAD R41, R40.reuse, R106, R41 ;  /* 0x0000006a28297224 */ /* 0x040fe400078e0229 */
[----:B------:R-:W-:Y:S01]  /*3020*/  IMAD R43, R40, R100, R43 ;  /* 0x00000064282b7224 */ /* 0x000fe200078e022b */
[----:B------:R-:W-:Y:S01]  /*3030*/  VIMNMX R96, R96, 0xa0, PT ;  /* 0x000000a060607848 */ /* 0x000fe20003fe0100 */
[----:B------:R-:W-:-:S04]  /*3040*/  IMAD.WIDE.U32 R90, R106, R51, RZ ;  /* 0x000000336a5a7225 */ /* 0x000fc800078e00ff */
[----:B------:R-:W-:-:S04]  /*3050*/  IMAD.WIDE.U32 R88, R100, R51, RZ ;  /* 0x0000003364587225 */ /* 0x000fc800078e00ff */
[----:B------:R-:W-:Y:S02]  /*3060*/  IMAD.IADD R97, R91, 0x1, R41 ;  /* 0x000000015b617824 */ /* 0x000fe400078e0229 */
[----:B------:R-:W-:Y:S01]  /*3070*/  IMAD.IADD R98, R89, 0x1, R43 ;  /* 0x0000000159627824 */ /* 0x000fe200078e022b */
[----:B------:R-:W-:Y:S06]  /*3080*/  @!P2 BRA `(.L_x_337) ;  /* 0x0000005c00aca947 */ /* 0x000fec0003800000 */
[----:B------:R-:W-:Y:S01]  /*3090*/  ISETP.GE.AND P3, PT, R168, R96, PT ;  /* 0x00000060a800720c */ /* 0x000fe20003f66270 */
[----:B------:R-:W-:Y:S01]  /*30a0*/  BSSY B1, `(.L_x_338) ;  /* 0x000003d000017945 */ /* 0x000fe20003800000 */
        /* <DEDUP_REMOVED lines=22> */
[----:B------:R-:W-:Y:S01]  /*3210*/  CS2R R138, SRZ ;  /* 0x00000000008a7805 */ /* 0x000fe2000001ff00 */
[----:B------:R-:W-:Y:S06]  /*3220*/  @P3 BRA `(.L_x_339) ;  /* 0x0000000000903947 */ /* 0x000fec0003800000 */
[----:B------:R-:W-:Y:S01]  /*3230*/  ULDC.64 UR4, c[0x0][0x3e8] ;  /* 0x0000fa0000047ab9 */ /* 0x000fe20000000a00 */
[----:B------:R-:W-:Y:S02]  /*3240*/  CS2R R136, SRZ ;  /* 0x0000000000887805 */ /* 0x000fe4000001ff00 */
[----:B0-----:R-:W-:Y:S02]  /*3250*/  IADD3 R42, P2, P4, R110, UR4, R90 ;  /* 0x000000046e2a7c10 */ /* 0x001fe4000fc5e05a */
[----:B------:R-:W-:Y:S02]  /*3260*/  CS2R R138, SRZ ;  /* 0x00000000008a7805 */ /* 0x000fe4000001ff00 */
[----:B------:R-:W-:Y:S01]  /*3270*/  IADD3.X R43, R13, UR5, R97, P2, P4 ;  /* 0x000000050d2b7c10 */ /* 0x000fe200097e8461 */
[----:B------:R-:W-:Y:S02]  /*3280*/  ULDC.64 UR4, c[0x0][0x400] ;  /* 0x0001000000047ab9 */ /* 0x000fe40000000a00 */
[----:B------:R-:W-:-:S04]  /*3290*/  IADD3 R40, P2, P4, R104, UR4, R88 ;  /* 0x0000000468287c10 */ /* 0x000fc8000fc5e058 */
[----:B------:R-:W-:Y:S02]  /*32a0*/  IADD3.X R41, R15, UR5, R98, P2, P4 ;  /* 0x000000050f297c10 */ /* 0x000fe400097e8462 */
[----:B------:R-:W-:Y:S02]  /*32b0*/  ISETP.GE.AND P2, PT, R22, R133, PT ;  /* 0x000000851600720c */ /* 0x000fe40003f46270 */
[----:B------:R-:W-:Y:S02]  /*32c0*/  CS2R R94, SRZ ;  /* 0x00000000005e7805 */ /* 0x000fe4000001ff00 */
[----:B------:R-:W-:-:S09]  /*32d0*/  CS2R R124, SRZ ;  /* 0x00000000007c7805 */ /* 0x000fd2000001ff00 */
[----:B------:R1:W5:Y:S04]  /*32e0*/  @!P2 LDG.E.64 R136, desc[UR54][R42.64] ;  /* 0x000000362a88a981 */ /* 0x000368000c1e1b00 */
[----:B------:R1:W5:Y:S01]  /*32f0*/  @!P2 LDG.E.64 R138, desc[UR54][R40.64] ;  /* 0x00000036288aa981 */ /* 0x000362000c1e1b00 */
        /* <DEDUP_REMOVED lines=20> */
[----:B------:R-:W-:-:S13]  /*3440*/  ISETP.GE.AND P2, PT, R174, R133, PT ;  /* 0x00000085ae00720c */ /* 0x000fda0003f46270 */
[----:B------:R1:W5:Y:S04]  /*3450*/  @!P2 LDG.E.64 R74, desc[UR54][R42.64+0x50] ;  /* 0x000050362a4aa981 */ /* 0x000368000c1e1b00 */
[----:B------:R1:W5:Y:S02]  /*3460*/  @!P2 LDG.E.64 R76, desc[UR54][R40.64+0x50] ;  /* 0x00005036284ca981 */ /* 0x000364000c1e1b00 */
.L_x_339:
[----:B------:R-:W-:Y:S05]  /*3470*/  BSYNC B1 ;  /* 0x0000000000017941 */ /* 0x000fea0003800000 */
.L_x_338:
[----:B------:R-:W-:Y:S01]  /*3480*/  ISETP.GE.AND P4, PT, R216, R96, PT ;  /* 0x00000060d800720c */ /* 0x000fe20003f86270 */
[----:B------:R-:W-:Y:S01]  /*3490*/  BSSY B1, `(.L_x_340) ;  /* 0x000002b000017945 */ /* 0x000fe20003800000 */
[----:B------:R-:W-:-:S11]  /*34a0*/  CS2R R72, SRZ ;  /* 0x0000000000487805 */ /* 0x000fd6000001ff00 */
[----:B------:R-:W-:Y:S05]  /*34b0*/  @P4 BRA `(.L_x_341) ;  /* 0x0000000000a04947 */ /* 0x000fea0003800000 */
[----:B-1----:R-:W-:Y:S01]  /*34c0*/  IADD3 R40, P2, P5, R110, R90, R10 ;  /* 0x0000005a6e287210 */ /* 0x002fe20007d5e00a */
[----:B------:R-:W-:Y:S01]  /*34d0*/  ULDC.64 UR4, c[0x0][0x3e8] ;  /* 0x0000fa0000047ab9 */ /* 0x000fe20000000a00 */
[----:B------:R-:W-:Y:S02]  /*34e0*/  CS2R R70, SRZ ;  /* 0x0000000000467805 */ /* 0x000fe4000001ff00 */
[----:B------:R-:W-:Y:S02]  /*34f0*/  CS2R R72, SRZ ;  /* 0x0000000000487805 */ /* 0x000fe4000001ff00 */
[----:B------:R-:W-:Y:S02]  /*3500*/  IADD3.X R97, R13, R97, R9, P2, P5 ;  /* 0x000000610d617210 */ /* 0x000fe400017ea409 */
[----:B0-----:R-:W-:-:S04]  /*3510*/  IADD3 R42, P2, P5, R104, R88, R12 ;  /* 0x00000058682a7210 */ /* 0x001fc80007d5e00c */
[----:B------:R-:W-:Y:S02]  /*3520*/  IADD3.X R98, R15, R98, R11, P2, P5 ;  /* 0x000000620f627210 */ /* 0x000fe400017ea40b */
[----:B------:R-:W-:-:S04]  /*3530*/  IADD3 R40, P2, R40, UR4, RZ ;  /* 0x0000000428287c10 */ /* 0x000fc8000ff5e0ff */
[----:B------:R-:W-:Y:S01]  /*3540*/  IADD3.X R41, R97, UR5, RZ, P2, !PT ;  /* 0x0000000561297c10 */ /* 0x000fe200097fe4ff */
[----:B------:R-:W-:Y:S02]  /*3550*/  ULDC.64 UR4, c[0x0][0x400] ;  /* 0x0001000000047ab9 */ /* 0x000fe40000000a00 */
[----:B------:R-:W-:-:S04]  /*3560*/  IADD3 R42, P2, R42, UR4, RZ ;  /* 0x000000042a2a7c10 */ /* 0x000fc8000ff5e0ff */
[----:B------:R-:W-:Y:S02]  /*3570*/  IADD3.X R43, R98, UR5, RZ, P2, !PT ;  /* 0x00000005622b7c10 */ /* 0x000fe400097fe4ff */
        /* <DEDUP_REMOVED lines=28> */
.L_x_341:
[----:B------:R-:W-:Y:S05]  /*3740*/  BSYNC B1 ;  /* 0x0000000000017941 */ /* 0x000fea0003800000 */
.L_x_340:
[----:B------:R-:W-:Y:S01]  /*3750*/  UISETP.NE.AND UP0, UPT, UR53, 0x3, UPT ;  /* 0x000000033500788c */ /* 0x000fe2000bf05270 */
[----:B-----5:R-:W-:Y:S01]  /*3760*/  IMAD.MOV.U32 R156, RZ, RZ, R74 ;  /* 0x000000ffff9c7224 */ /* 0x020fe200078e004a */
[----:B------:R-:W-:Y:S01]  /*3770*/  MOV R160, R82 ;  /* 0x0000005200a07202 */ /* 0x000fe20000000f00 */
[----:B------:R-:W-:Y:S01]  /*3780*/  IMAD.MOV.U32 R158, RZ, RZ, R78 ;  /* 0x000000ffff9e7224 */ /* 0x000fe200078e004e */
[----:B------:R-:W-:Y:S01]  /*3790*/  MOV R161, R84 ;  /* 0x0000005400a17202 */ /* 0x000fe20000000f00 */
[----:B------:R-:W-:Y:S01]  /*37a0*/  IMAD.MOV.U32 R162, RZ, RZ, R86 ;  /* 0x000000ffffa27224 */ /* 0x000fe200078e0056 */
[----:B------:R-:W-:Y:S01]  /*37b0*/  PLOP3.LUT P2, PT, PT, PT, UP0, 0x80, 0x0 ;  /* 0x000000000000781c */ /* 0x000fe20003f4f008 */
[----:B------:R-:W-:Y:S01]  /*37c0*/  IMAD.MOV.U32 R164, RZ, RZ, R94 ;  /* 0x000000ffffa47224 */ /* 0x000fe200078e005e */
[----:B------:R-:W-:Y:S01]  /*37d0*/  MOV R140, R58 ;  /* 0x0000003a008c7202 */ /* 0x000fe20000000f00 */
[----:B------:R-:W-:Y:S01]  /*37e0*/  IMAD.MOV.U32 R166, RZ, RZ, R136 ;  /* 0x000000ffffa67224 */ /* 0x000fe200078e0088 */
[----:B------:R-:W-:Y:S01]  /*37f0*/  MOV R141, R60 ;  /* 0x0000003c008d7202 */ /* 0x000fe20000000f00 */
[----:B------:R-:W-:-:S02]  /*3800*/  IMAD.MOV.U32 R157, RZ, RZ, R76 ;  /* 0x000000ffff9d7224 */ /* 0x000fc400078e004c */
[----:B------:R-:W-:Y:S02]  /*3810*/  IMAD.MOV.U32 R159, RZ, RZ, R80 ;  /* 0x000000ffff9f7224 */ /* 0x000fe400078e0050 */
[----:B------:R-:W-:Y:S02]  /*3820*/  IMAD.MOV.U32 R163, RZ, RZ, R92 ;  /* 0x000000ffffa37224 */ /* 0x000fe400078e005c */
[----:B------:R-:W-:Y:S02]  /*3830*/  IMAD.MOV.U32 R165, RZ, RZ, R124 ;  /* 0x000000ffffa57224 */ /* 0x000fe400078e007c */
[----:B------:R-:W-:Y:S02]  /*3840*/  IMAD.MOV.U32 R167, RZ, RZ, R138 ;  /* 0x000000ffffa77224 */ /* 0x000fe400078e008a */
[----:B------:R-:W-:Y:S02]  /*3850*/  IMAD.MOV.U32 R88, RZ, RZ, R50 ;  /* 0x000000ffff587224 */ /* 0x000fe400078e0032 */
        /* <DEDUP_REMOVED lines=8> */
[----:B------:R-:W-:Y:S01]  /*38e0*/  IMAD.MOV.U32 R155, RZ, RZ, R72 ;  /* 0x000000ffff9b7224 */ /* 0x000fe200078e0048 */
[----:B------:R-:W-:Y:S06]  /*38f0*/  @!P2 BRA `(.L_x_342) ;  /* 0x000000000004a947 */ /* 0x000fec0003800000 */
[----:B------:R-:W-:Y:S01]  /*3900*/  BPT.TRAP 0x1 ;  /* 0x000000040000795c */ /* 0x000fe20000300000 */
.L_x_342:
[----:B------:R-:W-:Y:S01]  /*3910*/  IMAD R97, R17, 0x8, R16 ;  /* 0x0000000811617824 */ /* 0x000fe200078e0210 */
[----:B------:R-:W-:Y:S01]  /*3920*/  SHF.L.U32 R98, R169, 0x1f, RZ ;  /* 0x0000001fa9627819 */ /* 0x000fe200000006ff */
[----:B------:R-:W-:Y:S03]  /*3930*/  BSSY B1, `(.L_x_343) ;  /* 0x0000003000017945 */ /* 0x000fe60003800000 */
[----:B------:R-:W3:Y:S02]  /*3940*/  SYNCS.PHASECHK.TRANS64.TRYWAIT P5, [R97+URZ+0x29890], R98 ;  /* 0x02989062610075a7 */ /* 0x000ee400080a017f */
[----:B---3--:R-:W-:Y:S05]  /*3950*/  @!P5 BRA `(.L_x_344) ;  /* 0x0000026000f8d947 */ /* 0x008fea0003800000 */
.L_x_663:
[----:B------:R-:W-:Y:S05]  /*3960*/  BSYNC B1 ;  /* 0x0000000000017941 */ /* 0x000fea0003800000 */
.L_x_343:
[----:B------:R-:W-:Y:S04]  /*3970*/  BSSY B1, `(.L_x_345) ;  /* 0x00002b6000017945 */ /* 0x000fe80003800000 */
[----:B------:R-:W-:Y:S05]  /*3980*/  @P3 BRA `(.L_x_346) ;  /* 0x0000002800d03947 */ /* 0x000fea0003800000 */
[----:B------:R-:W-:Y:S01]  /*3990*/  ISETP.NE.AND P3, PT, R34, RZ, PT ;  /* 0x000000ff2200720c */ /* 0x000fe20003f65270 */
[----:B------:R-:W-:-:S12]  /*39a0*/  BSSY B2, `(.L_x_347) ;  /* 0x0000073000027945 */ /* 0x000fd80003800000 */
[----:B------:R-:W-:Y:S05]  /*39b0*/  @!P3 BRA `(.L_x_348) ;  /* 0x0000000400c4b947 */ /* 0x000fea0003800000 */
[----:B012---:R0:W1:Y:S01]  /*39c0*/  LDS.128 R40, [R47+0x1a400] ;  /* 0x01a400002f287984 */ /* 0x0070620000000c00 */
[----:B------:R-:W-:Y:S01]  /*39d0*/  ISETP.GE.AND P3, PT, R22, R133, PT ;  /* 0x000000851600720c */ /* 0x000fe20003f66270 */
[----:B------:R-:W-:-:S12]  /*39e0*/  BSSY B3, `(.L_x_349) ;  /* 0x000006d000037945 */ /* 0x000fd80003800000 */
[----:B0-----:R-:W-:Y:S05]  /*39f0*/  @P3 BRA `(.L_x_350) ;  /* 0x0000000400ac3947 */ /* 0x001fea0003800000 */
[--C-:B------:R-:W-:Y:S02]  /*3a00*/  SHF.R.U32.HI R136, RZ, 0x8, R137.reuse ;  /* 0x00000008ff887819 */ /* 0x100fe40000011689 */
[----:B------:R-:W-:Y:S02]  /*3a10*/  SHF.R.U32.HI R138, RZ, 0x10, R137 ;  /* 0x00000010ff8a7819 */ /* 0x000fe40000011689 */
[----:B------:R-:W-:Y:S01]  /*3a20*/  LOP3.LUT R137, R137, 0xff0000ff, RZ, 0xc0, !PT ;  /* 0xff0000ff89897812 */ /* 0x000fe200078ec0ff */
[----:B------:R-:W-:Y:S01]  /*3a30*/  IMAD.SHL.U32 R176, R136, 0x100, RZ ;  /* 0x0000010088b07824 */ /* 0x000fe200078e00ff */
[----:B------:R-:W-:Y:S01]  /*3a40*/  SHF.R.U32.HI R177, RZ, 0x8, R139 ;  /* 0x00000008ffb17819 */ /* 0x000fe2000001168b */
[----:B------:R-:W-:Y:S01]  /*3a50*/  IMAD.U32 R138, R138, 0x10000, RZ ;  /* 0x000100008a8a7824 */ /* 0x000fe200078e00ff */
[----:B------:R-:W-:Y:S02]  /*3a60*/  LOP3.LUT R178, R139, 0xff0000ff, RZ, 0xc0, !PT ;  /* 0xff0000ff8bb27812 */ /* 0x000fe400078ec0ff */
[----:B------:R-:W-:-:S02]  /*3a70*/  LOP3.LUT R137, R137, 0xff00, R176, 0xf8, !PT ;  /* 0x0000ff0089897812 */ /* 0x000fc400078ef8b0 */
[----:B------:R-:W-:Y:S02]  /*3a80*/  SHF.L.U32 R177, R177, 0x8, RZ ;  /* 0x00000008b1b17819 */ /* 0x000fe400000006ff */
[----:B------:R-:W-:Y:S02]  /*3a90*/  LOP3.LUT R137, R137, 0xff0000, R138, 0xf8, !PT ;  /* 0x00ff000089897812 */ /* 0x000fe400078ef88a */
[----:B------:R-:W-:Y:S02]  /*3aa0*/  F2FP.F16.E4M3.UNPACK_B R138, R167.H1 ;  /* 0x000000a7ff8a723e */ /* 0x000fe400030006ff */
[----:B-1----:R-:W-:Y:S02]  /*3ab0*/  F2FP.F16.E4M3.UNPACK_B R176, R41 ;  /* 0x00000029ffb0723e */ /* 0x002fe400020006ff */
[----:B------:R-:W-:Y:S01]  /*3ac0*/  SHF.R.U32.HI R136, RZ, 0x10, R139 ;  /* 0x00000010ff887819 */ /* 0x000fe2000001168b */
[----:B------:R-:W-:Y:S01]  /*3ad0*/  HADD2.F32 R180, -RZ, R138.H0_H0 ;  /* 0x2000008affb47230 */ /* 0x000fe20000004100 */
[----:B------:R-:W-:Y:S01]  /*3ae0*/  LOP3.LUT R178, R178, 0xff00, R177, 0xf8, !PT ;  /* 0x0000ff00b2b27812 */ /* 0x000fe200078ef8b1 */
[--C-:B------:R-:W-:Y:S01]  /*3af0*/  HADD2.F32 R139, -RZ, R176.reuse.H1_H1 ;  /* 0x300000b0ff8b7230 */ /* 0x100fe20000004100 */
[----:B------:R-:W-:Y:S01]  /*3b00*/  F2FP.F16.E4M3.UNPACK_B R177, R166.H1 ;  /* 0x000000a6ffb1723e */ /* 0x000fe200030006ff */
[----:B------:R-:W-:Y:S01]  /*3b10*/  HADD2.F32 R176, -RZ, R176.H0_H0 ;  /* 0x200000b0ffb07230 */ /* 0x000fe20000004100 */
[----:B------:R-:W-:-:S02]  /*3b20*/  F2FP.F16.E4M3.UNPACK_B R167, R167 ;  /* 0x000000a7ffa7723e */ /* 0x000fc400020006ff */
[CC--:B------:R-:W-:Y:S01]  /*3b30*/  FMUL.FTZ R181, R139.reuse, R180.reuse ;  /* 0x000000b48bb57220 */ /* 0x0c0fe20000410000 */
[--C-:B------:R-:W-:Y:S02]  /*3b40*/  HADD2.F32 R179, -RZ, R177.reuse.H0_H0 ;  /* 0x200000b1ffb37230 */ /* 0x100fe40000004100 */
[C---:B------:R-:W-:Y:S01]  /*3b50*/  FMUL.FTZ R180, R176.reuse, R180 ;  /* 0x000000b4b0b47220 */ /* 0x040fe20000410000 */
[----:B------:R-:W-:Y:S01]  /*3b60*/  HADD2.F32 R177, -RZ, R177.H1_H1 ;  /* 0x300000b1ffb17230 */ /* 0x000fe20000004100 */
[----:B------:R-:W-:Y:S02]  /*3b70*/  F2FP.F16.E4M3.UNPACK_B R166, R166 ;  /* 0x000000a6ffa6723e */ /* 0x000fe400020006ff */
[----:B------:R-:W-:Y:S01]  /*3b80*/  FFMA.FTZ R139, R139, R179, R180 ;  /* 0x000000b38b8b7223 */ /* 0x000fe200000100b4 */
[----:B------:R-:W-:Y:S01]  /*3b90*/  F2FP.F16.E4M3.UNPACK_B R180, R41.H1 ;  /* 0x00000029ffb4723e */ /* 0x000fe200030006ff */
[----:B------:R-:W-:Y:S01]  /*3ba0*/  FFMA.FTZ R176, R176, R179, -R181 ;  /* 0x000000b3b0b07223 */ /* 0x000fe200000108b5 */
[----:B------:R-:W-:-:S03]  /*3bb0*/  HADD2.F32 R179, -RZ, R138.H1_H1 ;  /* 0x3000008affb37230 */ /* 0x000fc60000004100 */
[--C-:B------:R-:W-:Y:S02]  /*3bc0*/  HADD2.F32 R41, -RZ, R180.reuse.H1_H1 ;  /* 0x300000b4ff297230 */ /* 0x100fe40000004100 */
[----:B------:R-:W-:-:S03]  /*3bd0*/  HADD2.F32 R138, -RZ, R180.H0_H0 ;  /* 0x200000b4ff8a7230 */ /* 0x000fc60000004100 */
[CC--:B------:R-:W-:Y:S02]  /*3be0*/  FMUL.FTZ R180, R41.reuse, R179.reuse ;  /* 0x000000b329b47220 */ /* 0x0c0fe40000410000 */
[C---:B------:R-:W-:Y:S02]  /*3bf0*/  FMUL.FTZ R179, R138.reuse, R179 ;  /* 0x000000b38ab37220 */ /* 0x040fe40000410000 */
[-C--:B------:R-:W-:Y:S02]  /*3c00*/  FFMA.FTZ R138, R138, R177.reuse, -R180 ;  /* 0x000000b18a8a7223 */ /* 0x080fe400000108b4 */
[----:B------:R-:W-:Y:S01]  /*3c10*/  FFMA.FTZ R177, R41, R177, R179 ;  /* 0x000000b129b17223 */ /* 0x000fe200000100b3 */
[----:B------:R-:W-:Y:S02]  /*3c20*/  IMAD.U32 R41, R136, 0x10000, RZ ;  /* 0x0001000088297824 */ /* 0x000fe400078e00ff */
[----:B------:R-:W-:Y:S01]  /*3c30*/  IMAD.MOV.U32 R136, RZ, RZ, R43 ;  /* 0x000000ffff887224 */ /* 0x000fe200078e002b */
[----:B------:R-:W-:-:S02]  /*3c40*/  F2FP.F16.E4M3.UNPACK_B R43, R137.H1 ;  /* 0x00000089ff2b723e */ /* 0x000fc400030006ff */
[----:B------:R-:W-:Y:S02]  /*3c50*/  LOP3.LUT R41, R178, 0xff0000, R41, 0xf8, !PT ;  /* 0x00ff0000b2297812 */ /* 0x000fe400078ef829 */
[-C--:B------:R-:W-:Y:S01]  /*3c60*/  F2FP.F16.E4M3.UNPACK_B R181, R136.reuse ;  /* 0x00000088ffb5723e */ /* 0x080fe200020006ff */
[--C-:B------:R-:W-:Y:S01]  /*3c70*/  HADD2.F32 R180, -RZ, R43.reuse.H0_H0 ;  /* 0x2000002bffb47230 */ /* 0x100fe20000004100 */
[-C--:B------:R-:W-:Y:S01]  /*3c80*/  F2FP.F16.E4M3.UNPACK_B R178, R41.reuse.H1 ;  /* 0x00000029ffb2723e */ /* 0x080fe200030006ff */
[----:B------:R-:W-:Y:S01]  /*3c90*/  HADD2.F32 R43, -RZ, R43.H1_H1 ;  /* 0x3000002bff2b7230 */ /* 0x000fe20000004100 */
[----:B------:R-:W-:Y:S01]  /*3ca0*/  F2FP.F16.E4M3.UNPACK_B R136, R136.H1 ;  /* 0x00000088ff88723e */ /* 0x000fe200030006ff */
[--C-:B------:R-:W-:Y:S01]  /*3cb0*/  HADD2.F32 R179, -RZ, R181.reuse.H1_H1 ;  /* 0x300000b5ffb37230 */ /* 0x100fe20000004100 */
[----:B------:R-:W-:Y:S01]  /*3cc0*/  F2FP.SATFINITE.E4M3.F32.PACK_AB_MERGE_C R138, R177, R138, RZ ;  /* 0x0000008ab18a723e */ /* 0x000fe200048070ff */
[--C-:B------:R-:W-:Y:S01]  /*3cd0*/  HADD2.F32 R182, -RZ, R178.reuse.H0_H0 ;  /* 0x200000b2ffb67230 */ /* 0x100fe20000004100 */
[----:B------:R-:W-:Y:S01]  /*3ce0*/  F2FP.F16.E4M3.UNPACK_B R41, R41 ;  /* 0x00000029ff29723e */ /* 0x000fe200020006ff */
[----:B------:R-:W-:Y:S01]  /*3cf0*/  HADD2.F32 R181, -RZ, R181.H0_H0 ;  /* 0x200000b5ffb57230 */ /* 0x000fe20000004100 */
[----:B------:R-:W-:Y:S01]  /*3d00*/  F2FP.SATFINITE.E4M3.F32.PACK_AB_MERGE_C R139, R139, R176, R138 ;  /* 0x000000b08b8b723e */ /* 0x000fe2000480708a */
[----:B------:R-:W-:-:S02]  /*3d10*/  HADD2.F32 R178, -RZ, R178.H1_H1 ;  /* 0x300000b2ffb27230 */ /* 0x000fc40000004100 */
[----:B------:R-:W-:Y:S01]  /*3d20*/  FMUL.FTZ R183, R179, R182 ;  /* 0x000000b6b3b77220 */ /* 0x000fe20000410000 */
[----:B------:R-:W-:Y:S02]  /*3d30*/  F2FP.F16.E4M3.UNPACK_B R138, R42 ;  /* 0x0000002aff8a723e */ /* 0x000fe400020006ff */
[----:B------:R-:W-:Y:S01]  /*3d40*/  F2FP.F16.E4M3.UNPACK_B R137, R137 ;  /* 0x00000089ff89723e */ /* 0x000fe200020006ff */
[C---:B------:R-:W-:Y:S01]  /*3d50*/  FFMA.FTZ R183, R181.reuse, R180, -R183 ;  /* 0x000000b4b5b77223 */ /* 0x040fe200000108b7 */
[----:B------:R-:W-:Y:S01]  /*3d60*/  FMUL.FTZ R181, R181, R182 ;  /* 0x000000b6b5b57220 */ /* 0x000fe20000410000 */
[----:B------:R-:W-:Y:S02]  /*3d70*/  F2FP.F16.E4M3.UNPACK_B R42, R42.H1 ;  /* 0x0000002aff2a723e */ /* 0x000fe400030006ff */
[----:B------:R-:W-:Y:S02]  /*3d80*/  HADD2.F32 R176, -RZ, R137.H0_H0 ;  /* 0x20000089ffb07230 */ /* 0x000fe40000004100 */
[----:B------:R-:W-:Y:S01]  /*3d90*/  FFMA.FTZ R181, R179, R180, R181 ;  /* 0x000000b4b3b57223 */ /* 0x000fe200000100b5 */
[----:B------:R-:W-:-:S02]  /*3da0*/  HADD2.F32 R179, -RZ, R136.H1_H1 ;  /* 0x30000088ffb37230 */ /* 0x000fc40000004100 */
[----:B------:R-:W-:Y:S02]  /*3db0*/  HADD2.F32 R136, -RZ, R136.H0_H0 ;  /* 0x20000088ff887230 */ /* 0x000fe40000004100 */
[----:B------:R-:W-:Y:S02]  /*3dc0*/  HADD2.F32 R137, -RZ, R137.H1_H1 ;  /* 0x30000089ff897230 */ /* 0x000fe40000004100 */
[----:B------:R-:W-:-:S04]  /*3dd0*/  FMUL.FTZ R180, R179, R178 ;  /* 0x000000b2b3b47220 */ /* 0x000fc80000410000 */
[CC--:B------:R-:W-:Y:S01]  /*3de0*/  FFMA.FTZ R180, R136.reuse, R43.reuse, -R180 ;  /* 0x0000002b88b47223 */ /* 0x0c0fe200000108b4 */
[----:B------:R-:W-:Y:S01]  /*3df0*/  FMUL.FTZ R136, R136, R178 ;  /* 0x000000b288887220 */ /* 0x000fe20000410000 */
[--C-:B------:R-:W-:Y:S02]  /*3e00*/  HADD2.F32 R178, -RZ, R41.reuse.H0_H0 ;  /* 0x20000029ffb27230 */ /* 0x100fe40000004100 */
[----:B------:R-:W-:Y:S02]  /*3e10*/  HADD2.F32 R41, -RZ, R41.H1_H1 ;  /* 0x30000029ff297230 */ /* 0x000fe40000004100 */
[----:B------:R-:W-:Y:S01]  /*3e20*/  FFMA.FTZ R136, R179, R43, R136 ;  /* 0x0000002bb3887223 */ /* 0x000fe20000010088 */
[--C-:B------:R-:W-:Y:S02]  /*3e30*/  HADD2.F32 R43, -RZ, R138.reuse.H1_H1 ;  /* 0x3000008aff2b7230 */ /* 0x100fe40000004100 */
[----:B------:R-:W-:Y:S02]  /*3e40*/  HADD2.F32 R138, -RZ, R138.H0_H0 ;  /* 0x2000008aff8a7230 */ /* 0x000fe40000004100 */
[----:B------:R-:W-:-:S02]  /*3e50*/  HADD2.F32 R179, -RZ, R167.H1_H1 ;  /* 0x300000a7ffb37230 */ /* 0x000fc40000004100 */
[CC--:B------:R-:W-:Y:S01]  /*3e60*/  FMUL.FTZ R177, R43.reuse, R178.reuse ;  /* 0x000000b22bb17220 */ /* 0x0c0fe20000410000 */
[----:B------:R-:W-:Y:S02]  /*3e70*/  HADD2.F32 R167, -RZ, R167.H0_H0 ;  /* 0x200000a7ffa77230 */ /* 0x000fe40000004100 */
[----:B------:R-:W-:Y:S01]  /*3e80*/  FMUL.FTZ R178, R138, R178 ;  /* 0x000000b28ab27220 */ /* 0x000fe20000410000 */
[----:B------:R-:W-:Y:S01]  /*3e90*/  F2FP.SATFINITE.E4M3.F32.PACK_AB_MERGE_C R136, R136, R180, RZ ;  /* 0x000000b48888723e */ /* 0x000fe200048070ff */
[-C--:B------:R-:W-:Y:S02]  /*3ea0*/  FFMA.FTZ R177, R138, R176.reuse, -R177 ;  /* 0x000000b08ab17223 */ /* 0x080fe400000108b1 */
[----:B------:R-:W-:Y:S01]  /*3eb0*/  FFMA.FTZ R178, R43, R176, R178 ;  /* 0x000000b02bb27223 */ /* 0x000fe200000100b2 */
[--C-:B------:R-:W-:Y:S01]  /*3ec0*/  HADD2.F32 R43, -RZ, R42.reuse.H1_H1 ;  /* 0x3000002aff2b7230 */ /* 0x100fe20000004100 */
[----:B------:R-:W-:Y:S01]  /*3ed0*/  F2FP.SATFINITE.E4M3.F32.PACK_AB_MERGE_C R136, R181, R183, R136 ;  /* 0x000000b7b588723e */ /* 0x000fe20004807088 */
[----:B------:R-:W-:-:S03]  /*3ee0*/  HADD2.F32 R42, -RZ, R42.H0_H0 ;  /* 0x2000002aff2a7230 */ /* 0x000fc60000004100 */
[CC--:B------:R-:W-:Y:S02]  /*3ef0*/  FMUL.FTZ R138, R43.reuse, R41.reuse ;  /* 0x000000292b8a7220 */ /* 0x0c0fe40000410000 */
[C---:B------:R-:W-:Y:S02]  /*3f00*/  FMUL.FTZ R176, R42.reuse, R41 ;  /* 0x000000292ab07220 */ /* 0x040fe40000410000 */
[-C--:B------:R-:W-:Y:S01]  /*3f10*/  FFMA.FTZ R41, R42, R137.reuse, -R138 ;  /* 0x000000892a297223 */ /* 0x080fe2000001088a */
[----:B------:R-:W-:Y:S01]  /*3f20*/  F2FP.F16.E4M3.UNPACK_B R138, R40.H1 ;  /* 0x00000028ff8a723e */ /* 0x000fe200030006ff */
[----:B------:R-:W-:Y:S01]  /*3f30*/  FFMA.FTZ R42, R43, R137, R176 ;  /* 0x000000892b2a7223 */ /* 0x000fe200000100b0 */
[--C-:B------:R-:W-:Y:S02]  /*3f40*/  HADD2.F32 R137, -RZ, R166.reuse.H1_H1 ;  /* 0x300000a6ff897230 */ /* 0x100fe40000004100 */
[----:B------:R-:W-:Y:S02]  /*3f50*/  HADD2.F32 R166, -RZ, R166.H0_H0 ;  /* 0x200000a6ffa67230 */ /* 0x000fe40000004100 */
[--C-:B------:R-:W-:Y:S01]  /*3f60*/  HADD2.F32 R43, -RZ, R138.reuse.H1_H1 ;  /* 0x3000008aff2b7230 */ /* 0x100fe20000004100 */
[----:B------:R-:W-:Y:S01]  /*3f70*/  F2FP.SATFINITE.E4M3.F32.PACK_AB_MERGE_C R41, R42, R41, RZ ;  /* 0x000000292a29723e */ /* 0x000fe200048070ff */
[----:B------:R-:W-:-:S03]  /*3f80*/  HADD2.F32 R138, -RZ, R138.H0_H0 ;  /* 0x2000008aff8a7230 */ /* 0x000fc60000004100 */
[C---:B------:R-:W-:Y:S01]  /*3f90*/  FMUL.FTZ R176, R43.reuse, R179 ;  /* 0x000000b32bb07220 */ /* 0x040fe20000410000 */
[----:B------:R-:W-:Y:S01]  /*3fa0*/  F2FP.SATFINITE.E4M3.F32.PACK_AB_MERGE_C R177, R178, R177, R41 ;  /* 0x000000b1b2b1723e */ /* 0x000fe20004807029 */
[C---:B------:R-:W-:Y:S01]  /*3fb0*/  FMUL.FTZ R179, R138.reuse, R179 ;  /* 0x000000b38ab37220 */ /* 0x040fe20000410000 */
[----:B------:R-:W-:Y:S02]  /*3fc0*/  IMAD.MOV.U32 R41, RZ, RZ, R139 ;  /* 0x000000ffff297224 */ /* 0x000fe400078e008b */
[----:B------:R-:W-:Y:S01]  /*3fd0*/  FFMA.FTZ R176, R138, R137, -R176 ;  /* 0x000000898ab07223 */ /* 0x000fe200000108b0 */
[----:B------:R-:W-:Y:S01]  /*3fe0*/  MOV R42, R177 ;  /* 0x000000b1002a7202 */ /* 0x000fe20000000f00 */
[----:B------:R-:W-:Y:S01]  /*3ff0*/  FFMA.FTZ R179, R43, R137, R179 ;  /* 0x000000892bb37223 */ /* 0x000fe200000100b3 */
[----:B------:R-:W-:-:S04]  /*4000*/  F2FP.F16.E4M3.UNPACK_B R43, R40 ;  /* 0x00000028ff2b723e */ /* 0x000fc800020006ff */
[----:B------:R-:W-:Y:S01]  /*4010*/  F2FP.SATFINITE.E4M3.F32.PACK_AB_MERGE_C R176, R179, R176, RZ ;  /* 0x000000b0b3b0723e */ /* 0x000fe200048070ff */
[--C-:B------:R-:W-:Y:S02]  /*4020*/  HADD2.F32 R40, -RZ, R43.reuse.H1_H1 ;  /* 0x3000002bff287230 */ /* 0x100fe40000004100 */
[----:B------:R-:W-:-:S03]  /*4030*/  HADD2.F32 R43, -RZ, R43.H0_H0 ;  /* 0x2000002bff2b7230 */ /* 0x000fc60000004100 */
[CC--:B------:R-:W-:Y:S02]  /*4040*/  FMUL.FTZ R137, R40.reuse, R167.reuse ;  /* 0x000000a728897220 */ /* 0x0c0fe40000410000 */
[C---:B------:R-:W-:Y:S02]  /*4050*/  FMUL.FTZ R167, R43.reuse, R167 ;  /* 0x000000a72ba77220 */ /* 0x040fe40000410000 */
[-C--:B------:R-:W-:Y:S01]  /*4060*/  FFMA.FTZ R137, R43, R166.reuse, -R137 ;  /* 0x000000a62b897223 */ /* 0x080fe20000010889 */
[----:B------:R-:W-:Y:S02]  /*4070*/  IMAD.MOV.U32 R43, RZ, RZ, R136 ;  /* 0x000000ffff2b7224 */ /* 0x000fe400078e0088 */
[----:B------:R-:W-:-:S05]  /*4080*/  FFMA.FTZ R167, R40, R166, R167 ;  /* 0x000000a628a77223 */ /* 0x000fca00000100a7 */
[----:B------:R-:W-:-:S05]  /*4090*/  F2FP.SATFINITE.E4M3.F32.PACK_AB_MERGE_C R137, R167, R137, R176 ;  /* 0x00000089a789723e */ /* 0x000fca00048070b0 */
[----:B------:R-:W-:-:S07]  /*40a0*/  IMAD.MOV.U32 R40, RZ, RZ, R137 ;  /* 0x000000ffff287224 */ /* 0x000fce00078e0089 */
.L_x_350:
[----:B------:R-:W-:Y:S05]  /*40b0*/  BSYNC B3 ;  /* 0x0000000000037941 */ /* 0x000fea0003800000 */
.L_x_349:
[----:B-1----:R4:W-:Y:S02]  /*40c0*/  STG.E.128 desc[UR54][R48.64], R40 ;  /* 0x0000002830007986 */ /* 0x0029e4000c101d36 */
.L_x_348:
[----:B------:R-:W-:Y:S05]  /*40d0*/  BSYNC B2 ;  /* 0x0000000000027941 */ /* 0x000fea0003800000 */
.L_x_347:
[----:B------:R-:W-:Y:S01]  /*40e0*/  ISETP.NE.AND P3, PT, R35, RZ, PT ;  /* 0x000000ff2300720c */ /* 0x000fe20003f65270 */
[----:B------:R-:W-:-:S12]  /*40f0*/  BSSY B2, `(.L_x_351) ;  /* 0x0000073000027945 */ /* 0x000fd80003800000 */
[----:B------:R-:W-:Y:S05]  /*4100*/  @!P3 BRA `(.L_x_352) ;  /* 0x0000000400c4b947 */ /* 0x000fea0003800000 */
[----:B012-4-:R0:W1:Y:S01]  /*4110*/  LDS.128 R40, [R46+0x1a400] ;  /* 0x01a400002e287984 */ /* 0x0170620000000c00 */
[----:B------:R-:W-:Y:S01]  /*4120*/  ISETP.GE.AND P3, PT, R170, R133, PT ;  /* 0x00000085aa00720c */ /* 0x000fe20003f66270 */
[----:B------:R-:W-:-:S12]  /*4130*/  BSSY B3, `(.L_x_353) ;  /* 0x000006d000037945 */ /* 0x000fd80003800000 */
[----:B0-----:R-:W-:Y:S05]  /*4140*/  @P3 BRA `(.L_x_354) ;  /* 0x0000000400ac3947 */ /* 0x001fea0003800000 */
[--C-:B------:R-:W-:Y:S02]  /*4150*/  SHF.R.U32.HI R136, RZ, 0x8, R95.reuse ;  /* 0x00000008ff887819 */ /* 0x100fe4000001165f */
[----:B------:R-:W-:Y:S02]  /*4160*/  LOP3.LUT R124, R95, 0xff0000ff, RZ, 0xc0, !PT ;  /* 0xff0000ff5f7c7812 */ /* 0x000fe400078ec0ff */
[----:B------:R-:W-:Y:S01]  /*4170*/  SHF.R.U32.HI R95, RZ, 0x10, R95 ;  /* 0x00000010ff5f7819 */ /* 0x000fe2000001165f */
[----:B------:R-:W-:Y:S01]  /*4180*/  IMAD.SHL.U32 R136, R136, 0x100, RZ ;  /* 0x0000010088887824 */ /* 0x000fe200078e00ff */
[----:B------:R-:W-:Y:S02]  /*4190*/  SHF.R.U32.HI R137, RZ, 0x8, R125 ;  /* 0x00000008ff897819 */ /* 0x000fe4000001167d */
[----:B------:R-:W-:Y:S01]  /*41a0*/  LOP3.LUT R138, R125, 0xff0000ff, RZ, 0xc0, !PT ;  /* 0xff0000ff7d8a7812 */ /* 0x000fe200078ec0ff */
[----:B------:R-:W-:Y:S01]  /*41b0*/  IMAD.U32 R95, R95, 0x10000, RZ ;  /* 0x000100005f5f7824 */ /* 0x000fe200078e00ff */
[----:B------:R-:W-:Y:S01]  /*41c0*/  LOP3.LUT R124, R124, 0xff00, R136, 0xf8, !PT ;  /* 0x0000ff007c7c7812 */ /* 0x000fe200078ef888 */
[----:B------:R-:W-:Y:S01]  /*41d0*/  IMAD.SHL.U32 R137, R137, 0x100, RZ ;  /* 0x0000010089897824 */ /* 0x000fe200078e00ff */
[----:B-1----:R-:W-:-:S02]  /*41e0*/  F2FP.F16.E4M3.UNPACK_B R136, R41 ;  /* 0x00000029ff88723e */ /* 0x002fc400020006ff */
[----:B------:R-:W-:Y:S02]  /*41f0*/  LOP3.LUT R95, R124, 0xff0000, R95, 0xf8, !PT ;  /* 0x00ff00007c5f7812 */ /* 0x000fe400078ef85f */
[-C--:B------:R-:W-:Y:S02]  /*4200*/  F2FP.F16.E4M3.UNPACK_B R124, R165.reuse.H1 ;  /* 0x000000a5ff7c723e */ /* 0x080fe400030006ff */
[----:B------:R-:W-:Y:S01]  /*4210*/  SHF.R.U32.HI R94, RZ, 0x10, R125 ;  /* 0x00000010ff5e7819 */ /* 0x000fe2000001167d */
[----:B------:R-:W-:Y:S01]  /*4220*/  HADD2.F32 R125, -RZ, R136.H1_H1 ;  /* 0x30000088ff7d7230 */ /* 0x000fe20000004100 */
[----:B------:R-:W-:Y:S01]  /*4230*/  LOP3.LUT R138, R138, 0xff00, R137, 0xf8, !PT ;  /* 0x0000ff008a8a7812 */ /* 0x000fe200078ef889 */
[----:B------:R-:W-:Y:S01]  /*4240*/  HADD2.F32 R166, -RZ, R124.H0_H0 ;  /* 0x2000007cffa67230 */ /* 0x000fe20000004100 */
        /* <DEDUP_REMOVED lines=18> */
[----:B------:R-:W-:Y:S01]  /*4370*/  IMAD.U32 R41, R94, 0x10000, RZ ;  /* 0x000100005e297824 */ /* 0x000fe200078e00ff */
[----:B------:R-:W-:Y:S02]  /*4380*/  MOV R94, R43 ;  /* 0x0000002b005e7202 */ /* 0x000fe40000000f00 */
        /* <DEDUP_REMOVED lines=57> */
[-C--:B------:R-:W-:Y:S01]  /*4720*/  FFMA.FTZ R136, R124, R95.reuse, -R136 ;  /* 0x0000005f7c887223 */ /* 0x080fe20000010888 */
[----:B------:R-:W-:Y:S01]  /*4730*/  FFMA.FTZ R139, R43, R95, R139 ;  /* 0x0000005f2b8b7223 */ /* 0x000fe2000001008b */
[----:B------:R-:W-:Y:S01]  /*4740*/  F2FP.F16.E4M3.UNPACK_B R43, R40 ;  /* 0x00000028ff2b723e */ /* 0x000fe200020006ff */
[----:B------:R-:W-:-:S03]  /*4750*/  IMAD.MOV.U32 R42, RZ, RZ, R137 ;  /* 0x000000ffff2a7224 */ /* 0x000fc600078e0089 */
        /* <DEDUP_REMOVED lines=10> */
.L_x_354:
[----:B------:R-:W-:Y:S05]  /*4800*/  BSYNC B3 ;  /* 0x0000000000037941 */ /* 0x000fea0003800000 */
.L_x_353:
[----:B-1----:R0:W-:Y:S02]  /*4810*/  STG.E.128 desc[UR54][R48.64+0x20], R40 ;  /* 0x0000202830007986 */ /* 0x0021e4000c101d36 */
.L_x_352:
[----:B------:R-:W-:Y:S05]  /*4820*/  BSYNC B2 ;  /* 0x0000000000027941 */ /* 0x000fea0003800000 */
.L_x_351:
        /* <DEDUP_REMOVED lines=83> */
[--C-:B------:R-:W-:Y:S02]  /*4d60*/  HADD2.F32 R43, -RZ, R42.reuse.H1_H1 ;  /* 0x3000002aff2b7230 */ /* 0x100fe40000004100 */
        /* <DEDUP_REMOVED lines=24> */
[----:B------:R-:W-:Y:S01]  /*4ef0*/  F2FP.SATFINITE.E4M3.F32.PACK_AB_MERGE_C R43, R137, R139, R86 ;  /* 0x0000008b892b723e */ /* 0x000fe20004807056 */
[----:B------:R-:W-:-:S05]  /*4f00*/  FFMA.FTZ R163, R40, R162, R163 ;  /* 0x000000a228a37223 */ /* 0x000fca00000100a3 */
[----:B------:R-:W-:-:S07]  /*4f10*/  F2FP.SATFINITE.E4M3.F32.PACK_AB_MERGE_C R40, R163, R87, R94 ;  /* 0x00000057a328723e */ /* 0x000fce000480705e */
.L_x_358:
[----:B------:R-:W-:Y:S05]  /*4f20*/  BSYNC B3 ;  /* 0x0000000000037941 */ /* 0x000fea0003800000 */
.L_x_357:
[----:B-1----:R0:W-:Y:S02]  /*4f30*/  STG.E.128 desc[UR54][R48.64+0x40], R40 ;  /* 0x0000402830007986 */ /* 0x0021e4000c101d36 */
.L_x_356:
[----:B------:R-:W-:Y:S05]  /*4f40*/  BSYNC B2 ;  /* 0x0000000000027941 */ /* 0x000fea0003800000 */
.L_x_355:
        /* <DEDUP_REMOVED lines=14> */
[----:B------:R-:W-:-:S02]  /*5030*/  LOP3.LUT R84, R84, 0xff00, R87, 0xf8, !PT ;  /* 0x0000ff0054547812 */ /* 0x000fc400078ef857 */
[----:B------:R-:W-:Y:S02]  /*5040*/  SHF.R.U32.HI R82, RZ, 0x10, R85 ;  /* 0x00000010ff527819 */ /* 0x000fe40000011655 */
[----:B------:R-:W-:Y:S02]  /*5050*/  SHF.L.U32 R85, R86, 0x8, RZ ;  /* 0x0000000856557819 */ /* 0x000fe400000006ff */
[----:B------:R-:W-:Y:S02]  /*5060*/  LOP3.LUT R83, R84, 0xff0000, R83, 0xf8, !PT ;  /* 0x00ff000054537812 */ /* 0x000fe400078ef853 */
[----:B------:R-:W-:Y:S02]  /*5070*/  F2FP.F16.E4M3.UNPACK_B R84, R161.H1 ;  /* 0x000000a1ff54723e */ /* 0x000fe400030006ff */
[----:B-1----:R-:W-:Y:S02]  /*5080*/  F2FP.F16.E4M3.UNPACK_B R86, R41 ;  /* 0x00000029ff56723e */ /* 0x002fe400020006ff */
[----:B------:R-:W-:Y:S01]  /*5090*/  LOP3.LUT R92, R92, 0xff00, R85, 0xf8, !PT ;  /* 0x0000ff005c5c7812 */ /* 0x000fe200078ef855 */
[----:B------:R-:W-:Y:S01]  /*50a0*/  HADD2.F32 R94, -RZ, R84.H0_H0 ;  /* 0x20000054ff5e7230 */ /* 0x000fe20000004100 */
[-C--:B------:R-:W-:Y:S01]  /*50b0*/  F2FP.F16.E4M3.UNPACK_B R87, R160.reuse.H1 ;  /* 0x000000a0ff57723e */ /* 0x080fe200030006ff */
[--C-:B------:R-:W-:Y:S01]  /*50c0*/  HADD2.F32 R85, -RZ, R86.reuse.H1_H1 ;  /* 0x30000056ff557230 */ /* 0x100fe20000004100 */
[----:B------:R-:W-:Y:S01]  /*50d0*/  F2FP.F16.E4M3.UNPACK_B R161, R161 ;  /* 0x000000a1ffa1723e */ /* 0x000fe200020006ff */
[----:B------:R-:W-:Y:S01]  /*50e0*/  HADD2.F32 R86, -RZ, R86.H0_H0 ;  /* 0x20000056ff567230 */ /* 0x000fe20000004100 */
[----:B------:R-:W-:Y:S01]  /*50f0*/  F2FP.F16.E4M3.UNPACK_B R160, R160 ;  /* 0x000000a0ffa0723e */ /* 0x000fe200020006ff */
[----:B------:R-:W-:-:S02]  /*5100*/  HADD2.F32 R93, -RZ, R87.H0_H0 ;  /* 0x20000057ff5d7230 */ /* 0x000fc40000004100 */
[-C--:B------:R-:W-:Y:S01]  /*5110*/  FMUL.FTZ R95, R85, R94.reuse ;  /* 0x0000005e555f7220 */ /* 0x080fe20000410000 */
[----:B------:R-:W-:Y:S02]  /*5120*/  HADD2.F32 R87, -RZ, R87.H1_H1 ;  /* 0x30000057ff577230 */ /* 0x000fe40000004100 */
[C---:B------:R-:W-:Y:S01]  /*5130*/  FMUL.FTZ R94, R86.reuse, R94 ;  /* 0x0000005e565e7220 */ /* 0x040fe20000410000 */
[----:B------:R-:W-:-:S03]  /*5140*/  FFMA.FTZ R86, R86, R93, -R95 ;  /* 0x0000005d56567223 */ /* 0x000fc6000001085f */
[----:B------:R-:W-:Y:S01]  /*5150*/  FFMA.FTZ R85, R85, R93, R94 ;  /* 0x0000005d55557223 */ /* 0x000fe2000001005e */
[----:B------:R-:W-:Y:S01]  /*5160*/  F2FP.F16.E4M3.UNPACK_B R94, R41.H1 ;  /* 0x00000029ff5e723e */ /* 0x000fe200030006ff */
[----:B------:R-:W-:-:S04]  /*5170*/  HADD2.F32 R93, -RZ, R84.H1_H1 ;  /* 0x30000054ff5d7230 */ /* 0x000fc80000004100 */
        /* <DEDUP_REMOVED lines=31> */
[----:B------:R-:W-:-:S03]  /*5370*/  HADD2.F32 R82, -RZ, R82.H0_H0 ;  /* 0x20000052ff527230 */ /* 0x000fc60000004100 */
[----:B------:R-:W-:-:S04]  /*5380*/  FMUL.FTZ R94, R93, R92 ;  /* 0x0000005c5d5e7220 */ /* 0x000fc80000410000 */
[C---:B------:R-:W-:Y:S01]  /*5390*/  FFMA.FTZ R94, R82.reuse, R43, -R94 ;  /* 0x0000002b525e7223 */ /* 0x040fe2000001085e */
[----:B------:R-:W-:Y:S01]  /*53a0*/  FMUL.FTZ R82, R82, R92 ;  /* 0x0000005c52527220 */ /* 0x000fe20000410000 */
[----:B------:R-:W-:-:S03]  /*53b0*/  HADD2.F32 R92, -RZ, R41.H0_H0 ;  /* 0x20000029ff5c7230 */ /* 0x000fc60000004100 */
[----:B------:R-:W-:Y:S01]  /*53c0*/  FFMA.FTZ R82, R93, R43, R82 ;  /* 0x0000002b5d527223 */ /* 0x000fe20000010052 */
[--C-:B------:R-:W-:Y:S02]  /*53d0*/  HADD2.F32 R43, -RZ, R84.reuse.H1_H1 ;  /* 0x30000054ff2b7230 */ /* 0x100fe40000004100 */
[----:B------:R-:W-:Y:S02]  /*53e0*/  HADD2.F32 R84, -RZ, R84.H0_H0 ;  /* 0x20000054ff547230 */ /* 0x000fe40000004100 */
[--C-:B------:R-:W-:Y:S02]  /*53f0*/  HADD2.F32 R93, -RZ, R161.reuse.H1_H1 ;  /* 0x300000a1ff5d7230 */ /* 0x100fe40000004100 */
[-C--:B------:R-:W-:Y:S01]  /*5400*/  FMUL.FTZ R87, R43, R92.reuse ;  /* 0x0000005c2b577220 */ /* 0x080fe20000410000 */
[----:B------:R-:W-:Y:S02]  /*5410*/  HADD2.F32 R161, -RZ, R161.H0_H0 ;  /* 0x200000a1ffa17230 */ /* 0x000fe40000004100 */
[----:B------:R-:W-:Y:S01]  /*5420*/  FMUL.FTZ R92, R84, R92 ;  /* 0x0000005c545c7220 */ /* 0x000fe20000410000 */
[----:B------:R-:W-:Y:S01]  /*5430*/  F2FP.SATFINITE.E4M3.F32.PACK_AB_MERGE_C R82, R82, R94, RZ ;  /* 0x0000005e5252723e */ /* 0x000fe200048070ff */
[----:B------:R-:W-:Y:S01]  /*5440*/  FFMA.FTZ R87, R84, R86, -R87 ;  /* 0x0000005654577223 */ /* 0x000fe20000010857 */
[----:B------:R-:W-:-:S02]  /*5450*/  HADD2.F32 R84, -RZ, R41.H1_H1 ;  /* 0x30000029ff547230 */ /* 0x000fc40000004100 */
[----:B------:R-:W-:Y:S01]  /*5460*/  FFMA.FTZ R92, R43, R86, R92 ;  /* 0x000000562b5c7223 */ /* 0x000fe2000001005c */
[--C-:B------:R-:W-:Y:S02]  /*5470*/  HADD2.F32 R43, -RZ, R42.reuse.H1_H1 ;  /* 0x3000002aff2b7230 */ /* 0x100fe40000004100 */
[----:B------:R-:W-:Y:S02]  /*5480*/  HADD2.F32 R41, -RZ, R42.H0_H0 ;  /* 0x2000002aff297230 */ /* 0x000fe40000004100 */
[----:B------:R-:W-:Y:S02]  /*5490*/  HADD2.F32 R42, -RZ, R83.H1_H1 ;  /* 0x30000053ff2a7230 */ /* 0x000fe40000004100 */
[-C--:B------:R-:W-:Y:S01]  /*54a0*/  FMUL.FTZ R86, R43, R84.reuse ;  /* 0x000000542b567220 */ /* 0x080fe20000410000 */
[--C-:B------:R-:W-:Y:S02]  /*54b0*/  HADD2.F32 R83, -RZ, R160.reuse.H1_H1 ;  /* 0x300000a0ff537230 */ /* 0x100fe40000004100 */
[----:B------:R-:W-:Y:S01]  /*54c0*/  FMUL.FTZ R84, R41, R84 ;  /* 0x0000005429547220 */ /* 0x000fe20000410000 */
[----:B------:R-:W-:-:S02]  /*54d0*/  HADD2.F32 R160, -RZ, R160.H0_H0 ;  /* 0x200000a0ffa07230 */ /* 0x000fc40000004100 */
[-C--:B------:R-:W-:Y:S01]  /*54e0*/  FFMA.FTZ R41, R41, R42.reuse, -R86 ;  /* 0x0000002a29297223 */ /* 0x080fe20000010856 */
[----:B------:R-:W-:Y:S01]  /*54f0*/  FFMA.FTZ R42, R43, R42, R84 ;  /* 0x0000002a2b2a7223 */ /* 0x000fe20000010054 */
[----:B------:R-:W-:-:S04]  /*5500*/  F2FP.F16.E4M3.UNPACK_B R84, R40.H1 ;  /* 0x00000028ff54723e */ /* 0x000fc800030006ff */
[----:B------:R-:W-:Y:S01]  /*5510*/  F2FP.SATFINITE.E4M3.F32.PACK_AB_MERGE_C R41, R42, R41, RZ ;  /* 0x000000292a29723e */ /* 0x000fe200048070ff */
[--C-:B------:R-:W-:Y:S02]  /*5520*/  HADD2.F32 R43, -RZ, R84.reuse.H1_H1 ;  /* 0x30000054ff2b7230 */ /* 0x100fe40000004100 */
[----:B------:R-:W-:Y:S01]  /*5530*/  HADD2.F32 R84, -RZ, R84.H0_H0 ;  /* 0x20000054ff547230 */ /* 0x000fe20000004100 */
[----:B------:R-:W-:Y:S01]  /*5540*/  F2FP.SATFINITE.E4M3.F32.PACK_AB_MERGE_C R42, R92, R87, R41 ;  /* 0x000000575c2a723e */ /* 0x000fe20004807029 */
[----:B------:R-:W-:Y:S02]  /*5550*/  IMAD.MOV.U32 R41, RZ, RZ, R85 ;  /* 0x000000ffff297224 */ /* 0x000fe400078e0055 */
[-C--:B------:R-:W-:Y:S01]  /*5560*/  FMUL.FTZ R86, R43, R93.reuse ;  /* 0x0000005d2b567220 */ /* 0x080fe20000410000 */
[----:B------:R-:W-:-:S03]  /*5570*/  FMUL.FTZ R93, R84, R93 ;  /* 0x0000005d545d7220 */ /* 0x000fc60000410000 */
        /* <DEDUP_REMOVED lines=12> */
.L_x_362:
[----:B------:R-:W-:Y:S05]  /*5640*/  BSYNC B3 ;  /* 0x0000000000037941 */ /* 0x000fea0003800000 */
.L_x_361:
[----:B-1----:R0:W-:Y:S02]  /*5650*/  STG.E.128 desc[UR54][R48.64+0x60], R40 ;  /* 0x0000602830007986 */ /* 0x0021e4000c101d36 */
.L_x_360:
[----:B------:R-:W-:Y:S05]  /*5660*/  BSYNC B2 ;  /* 0x0000000000027941 */ /* 0x000fea0003800000 */
.L_x_359:
[----:B------:R-:W-:Y:S01]  /*5670*/  ISETP.NE.AND P3, PT, R38, RZ, PT ;  /* 0x000000ff2600720c */ /* 0x000fe20003f65270 */
[----:B------:R-:W-:-:S12]  /*5680*/  BSSY B2, `(.L_x_363) ;  /* 0x0000072000027945 */ /* 0x000fd80003800000 */
[----:B------:R-:W-:Y:S05]  /*5690*/  @!P3 BRA `(.L_x_364) ;  /* 0x0000000400c0b947 */ /* 0x000fea0003800000 */
[----:B012-4-:R0:W1:Y:S01]  /*56a0*/  LDS.128 R40, [R47+0x1f400] ;  /* 0x01f400002f287984 */ /* 0x0170620000000c00 */
[----:B------:R-:W-:Y:S01]  /*56b0*/  ISETP.GE.AND P3, PT, R171, R133, PT ;  /* 0x00000085ab00720c */ /* 0x000fe20003f66270 */
[----:B------:R-:W-:-:S12]  /*56c0*/  BSSY B3, `(.L_x_365) ;  /* 0x000006c000037945 */ /* 0x000fd80003800000 */
[----:B0-----:R-:W-:Y:S05]  /*56d0*/  @P3 BRA `(.L_x_366) ;  /* 0x0000000400a83947 */ /* 0x001fea0003800000 */
[----:B-1----:R-:W-:Y:S01]  /*56e0*/  IMAD.MOV.U32 R80, RZ, RZ, R41 ;  /* 0x000000ffff507224 */ /* 0x002fe200078e0029 */
[----:B------:R-:W-:Y:S02]  /*56f0*/  F2FP.F16.E4M3.UNPACK_B R82, R159.H1 ;  /* 0x0000009fff52723e */ /* 0x000fe400030006ff */
[----:B------:R-:W-:Y:S02]  /*5700*/  F2FP.F16.E4M3.UNPACK_B R41, R158.H1 ;  /* 0x0000009eff29723e */ /* 0x000fe400030006ff */
[----:B------:R-:W-:Y:S01]  /*5710*/  F2FP.F16.E4M3.UNPACK_B R78, R80 ;  /* 0x00000050ff4e723e */ /* 0x000fe200020006ff */
[----:B------:R-:W-:Y:S02]  /*5720*/  HADD2.F32 R85, -RZ, R82.H0_H0 ;  /* 0x20000052ff557230 */ /* 0x000fe40000004100 */
[----:B------:R-:W-:Y:S02]  /*5730*/  HADD2.F32 R84, -RZ, R41.H0_H0 ;  /* 0x20000029ff547230 */ /* 0x000fe40000004100 */
[----:B------:R-:W-:-:S02]  /*5740*/  HADD2.F32 R83, -RZ, R78.H1_H1 ;  /* 0x3000004eff537230 */ /* 0x000fc40000004100 */
[----:B------:R-:W-:Y:S02]  /*5750*/  HADD2.F32 R78, -RZ, R78.H0_H0 ;  /* 0x2000004eff4e7230 */ /* 0x000fe40000004100 */
[----:B------:R-:W-:Y:S02]  /*5760*/  HADD2.F32 R82, -RZ, R82.H1_H1 ;  /* 0x30000052ff527230 */ /* 0x000fe40000004100 */
[-C--:B------:R-:W-:Y:S01]  /*5770*/  FMUL.FTZ R87, R83, R85.reuse ;  /* 0x0000005553577220 */ /* 0x080fe20000410000 */
[----:B------:R-:W-:Y:S02]  /*5780*/  HADD2.F32 R41, -RZ, R41.H1_H1 ;  /* 0x30000029ff297230 */ /* 0x000fe40000004100 */
[C---:B------:R-:W-:Y:S01]  /*5790*/  FMUL.FTZ R86, R78.reuse, R85 ;  /* 0x000000554e567220 */ /* 0x040fe20000410000 */
[----:B------:R-:W-:-:S03]  /*57a0*/  FFMA.FTZ R78, R78, R84, -R87 ;  /* 0x000000544e4e7223 */ /* 0x000fc60000010857 */
[----:B------:R-:W-:Y:S01]  /*57b0*/  FFMA.FTZ R83, R83, R84, R86 ;  /* 0x0000005453537223 */ /* 0x000fe20000010056 */
[----:B------:R-:W-:Y:S02]  /*57c0*/  F2FP.F16.E4M3.UNPACK_B R84, R80.H1 ;  /* 0x00000050ff54723e */ /* 0x000fe400030006ff */
[----:B------:R-:W-:Y:S02]  /*57d0*/  MOV R80, R40 ;  /* 0x0000002800507202 */ /* 0x000fe40000000f00 */
[----:B------:R-:W-:Y:S01]  /*57e0*/  F2FP.F16.E4M3.UNPACK_B R86, R159 ;  /* 0x0000009fff56723e */ /* 0x000fe200020006ff */
[--C-:B------:R-:W-:Y:S02]  /*57f0*/  HADD2.F32 R85, -RZ, R84.reuse.H1_H1 ;  /* 0x30000054ff557230 */ /* 0x100fe40000004100 */
[----:B------:R-:W-:Y:S02]  /*5800*/  HADD2.F32 R84, -RZ, R84.H0_H0 ;  /* 0x20000054ff547230 */ /* 0x000fe40000004100 */
[----:B------:R-:W-:-:S02]  /*5810*/  HADD2.F32 R92, -RZ, R86.H1_H1 ;  /* 0x30000056ff5c7230 */ /* 0x000fc40000004100 */
[-C--:B------:R-:W-:Y:S01]  /*5820*/  FMUL.FTZ R87, R85, R82.reuse ;  /* 0x0000005255577220 */ /* 0x080fe20000410000 */
[----:B------:R-:W-:-:S03]  /*5830*/  FMUL.FTZ R40, R84, R82 ;  /* 0x0000005254287220 */ /* 0x000fc60000410000 */
[-C--:B------:R-:W-:Y:S01]  /*5840*/  FFMA.FTZ R82, R84, R41.reuse, -R87 ;  /* 0x0000002954527223 */ /* 0x080fe20000010857 */
[----:B------:R-:W-:Y:S01]  /*5850*/  F2FP.F16.E4M3.UNPACK_B R84, R158 ;  /* 0x0000009eff54723e */ /* 0x000fe200020006ff */
[----:B------:R-:W-:Y:S01]  /*5860*/  FFMA.FTZ R85, R85, R41, R40 ;  /* 0x0000002955557223 */ /* 0x000fe20000010028 */
[-C--:B------:R-:W-:Y:S02]  /*5870*/  F2FP.F16.E4M3.UNPACK_B R40, R80.reuse.H1 ;  /* 0x00000050ff28723e */ /* 0x080fe400030006ff */
[----:B------:R-:W-:Y:S01]  /*5880*/  F2FP.F16.E4M3.UNPACK_B R80, R80 ;  /* 0x00000050ff50723e */ /* 0x000fe200020006ff */
[----:B------:R-:W-:Y:S02]  /*5890*/  HADD2.F32 R87, -RZ, R84.H1_H1 ;  /* 0x30000054ff577230 */ /* 0x000fe40000004100 */
[--C-:B------:R-:W-:Y:S02]  /*58a0*/  HADD2.F32 R41, -RZ, R40.reuse.H1_H1 ;  /* 0x30000028ff297230 */ /* 0x100fe40000004100 */
[----:B------:R-:W-:-:S03]  /*58b0*/  HADD2.F32 R40, -RZ, R40.H0_H0 ;  /* 0x20000028ff287230 */ /* 0x000fc60000004100 */
[CC--:B------:R-:W-:Y:S02]  /*58c0*/  FMUL.FTZ R93, R41.reuse, R92.reuse ;  /* 0x0000005c295d7220 */ /* 0x0c0fe40000410000 */
[C---:B------:R-:W-:Y:S02]  /*58d0*/  FMUL.FTZ R92, R40.reuse, R92 ;  /* 0x0000005c285c7220 */ /* 0x040fe40000410000 */
[-C--:B------:R-:W-:Y:S02]  /*58e0*/  FFMA.FTZ R40, R40, R87.reuse, -R93 ;  /* 0x0000005728287223 */ /* 0x080fe4000001085d */
[----:B------:R-:W-:Y:S01]  /*58f0*/  FFMA.FTZ R41, R41, R87, R92 ;  /* 0x0000005729297223 */ /* 0x000fe2000001005c */
[----:B------:R-:W-:Y:S01]  /*5900*/  F2FP.SATFINITE.E4M3.F32.PACK_AB_MERGE_C R92, R85, R82, RZ ;  /* 0x00000052555c723e */ /* 0x000fe200048070ff */
[----:B------:R-:W-:Y:S01]  /*5910*/  HADD2.F32 R85, -RZ, R86.H0_H0 ;  /* 0x20000056ff557230 */ /* 0x000fe20000004100 */
[--C-:B------:R-:W-:Y:S01]  /*5920*/  SHF.R.U32.HI R86, RZ, 0x10, R81.reuse ;  /* 0x00000010ff567819 */ /* 0x100fe20000011651 */
[--C-:B------:R-:W-:Y:S01]  /*5930*/  HADD2.F32 R82, -RZ, R80.reuse.H1_H1 ;  /* 0x30000050ff527230 */ /* 0x100fe20000004100 */
[----:B------:R-:W-:Y:S01]  /*5940*/  F2FP.SATFINITE.E4M3.F32.PACK_AB_MERGE_C R78, R83, R78, R92 ;  /* 0x0000004e534e723e */ /* 0x000fe2000480705c */
[----:B------:R-:W-:Y:S01]  /*5950*/  HADD2.F32 R80, -RZ, R80.H0_H0 ;  /* 0x20000050ff507230 */ /* 0x000fe20000004100 */
[----:B------:R-:W-:Y:S01]  /*5960*/  SHF.R.U32.HI R83, RZ, 0x8, R81 ;  /* 0x00000008ff537819 */ /* 0x000fe20000011651 */
[----:B------:R-:W-:-:S02]  /*5970*/  HADD2.F32 R87, -RZ, R84.H0_H0 ;  /* 0x20000054ff577230 */ /* 0x000fc40000004100 */
[-C--:B------:R-:W-:Y:S01]  /*5980*/  FMUL.FTZ R93, R82, R85.reuse ;  /* 0x00000055525d7220 */ /* 0x080fe20000410000 */
[----:B------:R-:W-:Y:S01]  /*5990*/  LOP3.LUT R84, R81, 0xff0000ff, RZ, 0xc0, !PT ;  /* 0xff0000ff51547812 */ /* 0x000fe200078ec0ff */
[C---:B------:R-:W-:Y:S01]  /*59a0*/  FMUL.FTZ R95, R80.reuse, R85 ;  /* 0x00000055505f7220 */ /* 0x040fe20000410000 */
[----:B------:R-:W-:Y:S02]  /*59b0*/  IMAD.SHL.U32 R81, R83, 0x100, RZ ;  /* 0x0000010053517824 */ /* 0x000fe400078e00ff */
[-C--:B------:R-:W-:Y:S01]  /*59c0*/  FFMA.FTZ R85, R80, R87.reuse, -R93 ;  /* 0x0000005750557223 */ /* 0x080fe2000001085d */
[----:B------:R-:W-:Y:S01]  /*59d0*/  SHF.R.U32.HI R92, RZ, 0x10, R79 ;  /* 0x00000010ff5c7819 */ /* 0x000fe2000001164f */
[----:B------:R-:W-:Y:S01]  /*59e0*/  FFMA.FTZ R80, R82, R87, R95 ;  /* 0x0000005752507223 */ /* 0x000fe2000001005f */
[----:B------:R-:W-:Y:S02]  /*59f0*/  SHF.R.U32.HI R87, RZ, 0x8, R79 ;  /* 0x00000008ff577819 */ /* 0x000fe4000001164f */
[----:B------:R-:W-:-:S02]  /*5a00*/  LOP3.LUT R82, R79, 0xff0000ff, RZ, 0xc0, !PT ;  /* 0xff0000ff4f527812 */ /* 0x000fc400078ec0ff */
[----:B------:R-:W-:Y:S01]  /*5a10*/  LOP3.LUT R84, R84, 0xff00, R81, 0xf8, !PT ;  /* 0x0000ff0054547812 */ /* 0x000fe200078ef851 */
[----:B------:R-:W-:Y:S01]  /*5a20*/  IMAD.SHL.U32 R79, R87, 0x100, RZ ;  /* 0x00000100574f7824 */ /* 0x000fe200078e00ff */
[----:B------:R-:W-:Y:S01]  /*5a30*/  F2FP.SATFINITE.E4M3.F32.PACK_AB_MERGE_C R40, R41, R40, RZ ;  /* 0x000000282928723e */ /* 0x000fe200048070ff */
[----:B------:R-:W-:Y:S01]  /*5a40*/  IMAD.U32 R81, R86, 0x10000, RZ ;  /* 0x0001000056517824 */ /* 0x000fe200078e00ff */
[----:B------:R-:W-:Y:S01]  /*5a50*/  MOV R41, R78 ;  /* 0x0000004e00297202 */ /* 0x000fe20000000f00 */
[----:B------:R-:W-:Y:S01]  /*5a60*/  IMAD.MOV.U32 R86, RZ, RZ, R43 ;  /* 0x000000ffff567224 */ /* 0x000fe200078e002b */
[----:B------:R-:W-:Y:S01]  /*5a70*/  LOP3.LUT R82, R82, 0xff00, R79, 0xf8, !PT ;  /* 0x0000ff0052527812 */ /* 0x000fe200078ef84f */
[----:B------:R-:W-:Y:S01]  /*5a80*/  IMAD.U32 R79, R92, 0x10000, RZ ;  /* 0x000100005c4f7824 */ /* 0x000fe200078e00ff */
[----:B------:R-:W-:Y:S02]  /*5a90*/  LOP3.LUT R81, R84, 0xff0000, R81, 0xf8, !PT ;  /* 0x00ff000054517812 */ /* 0x000fe400078ef851 */
[----:B------:R-:W-:-:S02]  /*5aa0*/  F2FP.F16.E4M3.UNPACK_B R43, R86 ;  /* 0x00000056ff2b723e */ /* 0x000fc400020006ff */
[----:B------:R-:W-:Y:S02]  /*5ab0*/  LOP3.LUT R79, R82, 0xff0000, R79, 0xf8, !PT ;  /* 0x00ff0000524f7812 */ /* 0x000fe400078ef84f */
[----:B------:R-:W-:Y:S01]  /*5ac0*/  F2FP.F16.E4M3.UNPACK_B R84, R81.H1 ;  /* 0x00000051ff54723e */ /* 0x000fe200030006ff */
[--C-:B------:R-:W-:Y:S01]  /*5ad0*/  HADD2.F32 R87, -RZ, R43.reuse.H1_H1 ;  /* 0x3000002bff577230 */ /* 0x100fe20000004100 */
[-C--:B------:R-:W-:Y:S01]  /*5ae0*/  F2FP.F16.E4M3.UNPACK_B R83, R79.reuse.H1 ;  /* 0x0000004fff53723e */ /* 0x080fe200030006ff */
[----:B------:R-:W-:Y:S01]  /*5af0*/  HADD2.F32 R43, -RZ, R43.H0_H0 ;  /* 0x2000002bff2b7230 */ /* 0x000fe20000004100 */
[----:B------:R-:W-:Y:S01]  /*5b00*/  F2FP.F16.E4M3.UNPACK_B R86, R86.H1 ;  /* 0x00000056ff56723e */ /* 0x000fe200030006ff */
[--C-:B------:R-:W-:Y:S01]  /*5b10*/  HADD2.F32 R82, -RZ, R84.reuse.H0_H0 ;  /* 0x20000054ff527230 */ /* 0x100fe20000004100 */
[----:B------:R-:W-:Y:S01]  /*5b20*/  F2FP.F16.E4M3.UNPACK_B R79, R79 ;  /* 0x0000004fff4f723e */ /* 0x000fe200020006ff */
[----:B------:R-:W-:Y:S01]  /*5b30*/  HADD2.F32 R92, -RZ, R83.H0_H0 ;  /* 0x20000053ff5c7230 */ /* 0x000fe20000004100 */
[----:B------:R-:W-:Y:S01]  /*5b40*/  F2FP.SATFINITE.E4M3.F32.PACK_AB_MERGE_C R40, R80, R85, R40 ;  /* 0x000000555028723e */ /* 0x000fe20004807028 */
[----:B------:R-:W-:-:S02]  /*5b50*/  HADD2.F32 R93, -RZ, R84.H1_H1 ;  /* 0x30000054ff5d7230 */ /* 0x000fc40000004100 */
[-C--:B------:R-:W-:Y:S01]  /*5b60*/  FMUL.FTZ R94, R87, R82.reuse ;  /* 0x00000052575e7220 */ /* 0x080fe20000410000 */
[C---:B------:R-:W-:Y:S01]  /*5b70*/  FMUL.FTZ R124, R43.reuse, R82 ;  /* 0x000000522b7c7220 */ /* 0x040fe20000410000 */
[--C-:B------:R-:W-:Y:S02]  /*5b80*/  HADD2.F32 R84, -RZ, R86.reuse.H1_H1 ;  /* 0x30000056ff547230 */ /* 0x100fe40000004100 */
[----:B------:R-:W-:Y:S02]  /*5b90*/  HADD2.F32 R86, -RZ, R86.H0_H0 ;  /* 0x20000056ff567230 */ /* 0x000fe40000004100 */
[-C--:B------:R-:W-:Y:S01]  /*5ba0*/  FFMA.FTZ R82, R43, R92.reuse, -R94 ;  /* 0x0000005c2b527223 */ /* 0x080fe2000001085e */
[----:B------:R-:W-:Y:S01]  /*5bb0*/  FFMA.FTZ R43, R87, R92, R124 ;  /* 0x0000005c572b7223 */ /* 0x000fe2000001007c */
[----:B------:R-:W-:Y:S02]  /*5bc0*/  HADD2.F32 R87, -RZ, R83.H1_H1 ;  /* 0x30000053ff577230 */ /* 0x000fe40000004100 */
[-C--:B------:R-:W-:Y:S01]  /*5bd0*/  FMUL.FTZ R83, R84, R93.reuse ;  /* 0x0000005d54537220 */ /* 0x080fe20000410000 */
[----:B------:R-:W-:Y:S01]  /*5be0*/  FMUL.FTZ R93, R86, R93 ;  /* 0x0000005d565d7220 */ /* 0x000fe20000410000 */
[----:B------:R-:W-:-:S02]  /*5bf0*/  HADD2.F32 R92, -RZ, R79.H1_H1 ;  /* 0x3000004fff5c7230 */ /* 0x000fc40000004100 */
[-C--:B------:R-:W-:Y:S01]  /*5c00*/  FFMA.FTZ R83, R86, R87.reuse, -R83 ;  /* 0x0000005756537223 */ /* 0x080fe20000010853 */
[----:B------:R-:W-:Y:S01]  /*5c10*/  FFMA.FTZ R84, R84, R87, R93 ;  /* 0x0000005754547223 */ /* 0x000fe2000001005d */
[----:B------:R-:W-:Y:S01]  /*5c20*/  F2FP.F16.E4M3.UNPACK_B R87, R81 ;  /* 0x00000051ff57723e */ /* 0x000fe200020006ff */
[----:B------:R-:W-:Y:S01]  /*5c30*/  HADD2.F32 R79, -RZ, R79.H0_H0 ;  /* 0x2000004fff4f7230 */ /* 0x000fe20000004100 */
[-C--:B------:R-:W-:Y:S02]  /*5c40*/  F2FP.F16.E4M3.UNPACK_B R81, R42.reuse.H1 ;  /* 0x0000002aff51723e */ /* 0x080fe400030006ff */
[----:B------:R-:W-:Y:S01]  /*5c50*/  F2FP.F16.E4M3.UNPACK_B R42, R42 ;  /* 0x0000002aff2a723e */ /* 0x000fe200020006ff */
[----:B------:R-:W-:Y:S01]  /*5c60*/  HADD2.F32 R93, -RZ, R87.H1_H1 ;  /* 0x30000057ff5d7230 */ /* 0x000fe20000004100 */
[----:B------:R-:W-:Y:S01]  /*5c70*/  F2FP.SATFINITE.E4M3.F32.PACK_AB_MERGE_C R83, R84, R83, RZ ;  /* 0x000000535453723e */ /* 0x000fe200048070ff */
[--C-:B------:R-:W-:Y:S02]  /*5c80*/  HADD2.F32 R86, -RZ, R81.reuse.H1_H1 ;  /* 0x30000051ff567230 */ /* 0x100fe40000004100 */
[----:B------:R-:W-:Y:S01]  /*5c90*/  HADD2.F32 R81, -RZ, R81.H0_H0 ;  /* 0x20000051ff517230 */ /* 0x000fe20000004100 */
[----:B------:R-:W-:-:S02]  /*5ca0*/  F2FP.SATFINITE.E4M3.F32.PACK_AB_MERGE_C R43, R43, R82, R83 ;  /* 0x000000522b2b723e */ /* 0x000fc40004807053 */
[CC--:B------:R-:W-:Y:S02]  /*5cb0*/  FMUL.FTZ R94, R86.reuse, R93.reuse ;  /* 0x0000005d565e7220 */ /* 0x0c0fe40000410000 */
[C---:B------:R-:W-:Y:S02]  /*5cc0*/  FMUL.FTZ R93, R81.reuse, R93 ;  /* 0x0000005d515d7220 */ /* 0x040fe40000410000 */
[-C--:B------:R-:W-:Y:S02]  /*5cd0*/  FFMA.FTZ R81, R81, R92.reuse, -R94 ;  /* 0x0000005c51517223 */ /* 0x080fe4000001085e */
[----:B------:R-:W-:Y:S01]  /*5ce0*/  FFMA.FTZ R86, R86, R92, R93 ;  /* 0x0000005c56567223 */ /* 0x000fe2000001005d */
[----:B------:R-:W-:Y:S02]  /*5cf0*/  HADD2.F32 R92, -RZ, R87.H0_H0 ;  /* 0x20000057ff5c7230 */ /* 0x000fe40000004100 */
[--C-:B------:R-:W-:Y:S02]  /*5d00*/  HADD2.F32 R87, -RZ, R42.reuse.H1_H1 ;  /* 0x3000002aff577230 */ /* 0x100fe40000004100 */
[----:B------:R-:W-:Y:S01]  /*5d10*/  HADD2.F32 R42, -RZ, R42.H0_H0 ;  /* 0x2000002aff2a7230 */ /* 0x000fe20000004100 */
[----:B------:R-:W-:-:S02]  /*5d20*/  F2FP.SATFINITE.E4M3.F32.PACK_AB_MERGE_C R81, R86, R81, RZ ;  /* 0x000000515651723e */ /* 0x000fc400048070ff */
[CC--:B------:R-:W-:Y:S02]  /*5d30*/  FMUL.FTZ R93, R87.reuse, R92.reuse ;  /* 0x0000005c575d7220 */ /* 0x0c0fe40000410000 */
[C---:B------:R-:W-:Y:S02]  /*5d40*/  FMUL.FTZ R92, R42.reuse, R92 ;  /* 0x0000005c2a5c7220 */ /* 0x040fe40000410000 */
[-C--:B------:R-:W-:Y:S02]  /*5d50*/  FFMA.FTZ R93, R42, R79.reuse, -R93 ;  /* 0x0000004f2a5d7223 */ /* 0x080fe4000001085d */
[----:B------:R-:W-:-:S05]  /*5d60*/  FFMA.FTZ R92, R87, R79, R92 ;  /* 0x0000004f575c7223 */ /* 0x000fca000001005c */
[----:B------:R-:W-:-:S07]  /*5d70*/  F2FP.SATFINITE.E4M3.F32.PACK_AB_MERGE_C R42, R92, R93, R81 ;  /* 0x0000005d5c2a723e */ /* 0x000fce0004807051 */
.L_x_366:
[----:B------:R-:W-:Y:S05]  /*5d80*/  BSYNC B3 ;  /* 0x0000000000037941 */ /* 0x000fea0003800000 */
.L_x_365:
[----:B-1----:R0:W-:Y:S02]  /*5d90*/  STG.E.128 desc[UR54][R48.64+0x80], R40 ;  /* 0x0000802830007986 */ /* 0x0021e4000c101d36 */
.L_x_364:
[----:B------:R-:W-:Y:S05]  /*5da0*/  BSYNC B2 ;  /* 0x0000000000027941 */ /* 0x000fea0003800000 */
.L_x_363:
[----:B------:R-:W-:-:S13]  /*5db0*/  ISETP.NE.AND P3, PT, R39, RZ, PT ;  /* 0x000000ff2700720c */ /* 0x000fda0003f65270 */
[----:B------:R-:W-:Y:S05]  /*5dc0*/  @!P3 BRA `(.L_x_346) ;  /* 0x0000000400c0b947 */ /* 0x000fea0003800000 */
[----:B012-4-:R0:W1:Y:S01]  /*5dd0*/  LDS.128 R40, [R46+0x1f400] ;  /* 0x01f400002e287984 */ /* 0x0170620000000c00 */
[----:B------:R-:W-:Y:S01]  /*5de0*/  ISETP.GE.AND P3, PT, R174, R133, PT ;  /* 0x00000085ae00720c */ /* 0x000fe20003f66270 */
[----:B------:R-:W-:-:S12]  /*5df0*/  BSSY B2, `(.L_x_367) ;  /* 0x000006c000027945 */ /* 0x000fd80003800000 */
[----:B0-----:R-:W-:Y:S05]  /*5e00*/  @P3 BRA `(.L_x_368) ;  /* 0x0000000400a83947 */ /* 0x001fea0003800000 */
[----:B-1----:R-:W-:Y:S01]  /*5e10*/  IMAD.MOV.U32 R76, RZ, RZ, R41 ;  /* 0x000000ffff4c7224 */ /* 0x002fe200078e0029 */
[-C--:B------:R-:W-:Y:S02]  /*5e20*/  F2FP.F16.E4M3.UNPACK_B R79, R157.reuse.H1 ;  /* 0x0000009dff4f723e */ /* 0x080fe400030006ff */
[----:B------:R-:W-:Y:S02]  /*5e30*/  F2FP.F16.E4M3.UNPACK_B R80, R156.H1 ;  /* 0x0000009cff50723e */ /* 0x000fe400030006ff */
[-C--:B------:R-:W-:Y:S01]  /*5e40*/  F2FP.F16.E4M3.UNPACK_B R41, R76.reuse ;  /* 0x0000004cff29723e */ /* 0x080fe200020006ff */
[----:B------:R-:W-:Y:S01]  /*5e50*/  HADD2.F32 R81, -RZ, R79.H0_H0 ;  /* 0x2000004fff517230 */ /* 0x000fe20000004100 */
[----:B------:R-:W-:Y:S01]  /*5e60*/  F2FP.F16.E4M3.UNPACK_B R76, R76.H1 ;  /* 0x0000004cff4c723e */ /* 0x000fe200030006ff */
[----:B------:R-:W-:Y:S01]  /*5e70*/  HADD2.F32 R78, -RZ, R80.H0_H0 ;  /* 0x20000050ff4e7230 */ /* 0x000fe20000004100 */
[----:B------:R-:W-:Y:S01]  /*5e80*/  F2FP.F16.E4M3.UNPACK_B R83, R157 ;  /* 0x0000009dff53723e */ /* 0x000fe200020006ff */
[--C-:B------:R-:W-:Y:S01]  /*5e90*/  HADD2.F32 R74, -RZ, R41.reuse.H1_H1 ;  /* 0x30000029ff4a7230 */ /* 0x100fe20000004100 */
[----:B------:R-:W-:Y:S01]  /*5ea0*/  SHF.R.U32.HI R86, RZ, 0x8, R75 ;  /* 0x00000008ff567819 */ /* 0x000fe2000001164b */
[----:B------:R-:W-:-:S02]  /*5eb0*/  HADD2.F32 R41, -RZ, R41.H0_H0 ;  /* 0x20000029ff297230 */ /* 0x000fc40000004100 */
[----:B------:R-:W-:Y:S02]  /*5ec0*/  HADD2.F32 R80, -RZ, R80.H1_H1 ;  /* 0x30000050ff507230 */ /* 0x000fe40000004100 */
[-C--:B------:R-:W-:Y:S01]  /*5ed0*/  FMUL.FTZ R82, R74, R81.reuse ;  /* 0x000000514a527220 */ /* 0x080fe20000410000 */
[----:B------:R-:W-:Y:S02]  /*5ee0*/  HADD2.F32 R84, -RZ, R83.H1_H1 ;  /* 0x30000053ff547230 */ /* 0x000fe40000004100 */
[C---:B------:R-:W-:Y:S01]  /*5ef0*/  FMUL.FTZ R81, R41.reuse, R81 ;  /* 0x0000005129517220 */ /* 0x040fe20000410000 */
[----:B------:R-:W-:-:S03]  /*5f00*/  FFMA.FTZ R41, R41, R78, -R82 ;  /* 0x0000004e29297223 */ /* 0x000fc60000010852 */
[----:B------:R-:W-:Y:S01]  /*5f10*/  FFMA.FTZ R74, R74, R78, R81 ;  /* 0x0000004e4a4a7223 */ /* 0x000fe20000010051 */
[----:B------:R-:W-:Y:S02]  /*5f20*/  IMAD.MOV.U32 R78, RZ, RZ, R40 ;  /* 0x000000ffff4e7224 */ /* 0x000fe400078e0028 */
[----:B------:R-:W-:Y:S02]  /*5f30*/  HADD2.F32 R40, -RZ, R79.H1_H1 ;  /* 0x3000004fff287230 */ /* 0x000fe40000004100 */
[--C-:B------:R-:W-:Y:S02]  /*5f40*/  HADD2.F32 R79, -RZ, R76.reuse.H1_H1 ;  /* 0x3000004cff4f7230 */ /* 0x100fe40000004100 */
[----:B------:R-:W-:-:S03]  /*5f50*/  HADD2.F32 R76, -RZ, R76.H0_H0 ;  /* 0x2000004cff4c7230 */ /* 0x000fc60000004100 */
[CC--:B------:R-:W-:Y:S02]  /*5f60*/  FMUL.FTZ R81, R79.reuse, R40.reuse ;  /* 0x000000284f517220 */ /* 0x0c0fe40000410000 */
[C---:B------:R-:W-:Y:S02]  /*5f70*/  FMUL.FTZ R82, R76.reuse, R40 ;  /* 0x000000284c527220 */ /* 0x040fe40000410000 */
[----:B------:R-:W-:Y:S01]  /*5f80*/  FFMA.FTZ R40, R76, R80, -R81 ;  /* 0x000000504c287223 */ /* 0x000fe20000010851 */
[----:B------:R-:W-:Y:S01]  /*5f90*/  F2FP.F16.E4M3.UNPACK_B R76, R78.H1 ;  /* 0x0000004eff4c723e */ /* 0x000fe200030006ff */
[----:B------:R-:W-:Y:S01]  /*5fa0*/  FFMA.FTZ R79, R79, R80, R82 ;  /* 0x000000504f4f7223 */ /* 0x000fe20000010052 */
[----:B------:R-:W-:Y:S02]  /*5fb0*/  F2FP.F16.E4M3.UNPACK_B R80, R156 ;  /* 0x0000009cff50723e */ /* 0x000fe400020006ff */
[----:B------:R-:W-:Y:S01]  /*5fc0*/  F2FP.F16.E4M3.UNPACK_B R78, R78 ;  /* 0x0000004eff4e723e */ /* 0x000fe200020006ff */
[--C-:B------:R-:W-:Y:S01]  /*5fd0*/  HADD2.F32 R81, -RZ, R76.reuse.H1_H1 ;  /* 0x3000004cff517230 */ /* 0x100fe20000004100 */
[----:B------:R-:W-:Y:S01]  /*5fe0*/  F2FP.SATFINITE.E4M3.F32.PACK_AB_MERGE_C R40, R79, R40, RZ ;  /* 0x000000284f28723e */ /* 0x000fe200048070ff */
[----:B------:R-:W-:-:S02]  /*5ff0*/  HADD2.F32 R76, -RZ, R76.H0_H0 ;  /* 0x2000004cff4c7230 */ /* 0x000fc40000004100 */
[--C-:B------:R-:W-:Y:S02]  /*6000*/  HADD2.F32 R82, -RZ, R80.reuse.H1_H1 ;  /* 0x30000050ff527230 */ /* 0x100fe40000004100 */
[CC--:B------:R-:W-:Y:S01]  /*6010*/  FMUL.FTZ R85, R81.reuse, R84.reuse ;  /* 0x0000005451557220 */ /* 0x0c0fe20000410000 */
[----:B------:R-:W-:Y:S02]  /*6020*/  HADD2.F32 R80, -RZ, R80.H0_H0 ;  /* 0x20000050ff507230 */ /* 0x000fe40000004100 */
[----:B------:R-:W-:Y:S01]  /*6030*/  FMUL.FTZ R84, R76, R84 ;  /* 0x000000544c547220 */ /* 0x000fe20000410000 */
[----:B------:R-:W-:Y:S01]  /*6040*/  F2FP.SATFINITE.E4M3.F32.PACK_AB_MERGE_C R41, R74, R41, R40 ;  /* 0x000000294a29723e */ /* 0x000fe20004807028 */
[-C--:B------:R-:W-:Y:S02]  /*6050*/  FFMA.FTZ R76, R76, R82.reuse, -R85 ;  /* 0x000000524c4c7223 */ /* 0x080fe40000010855 */
[----:B------:R-:W-:Y:S01]  /*6060*/  FFMA.FTZ R81, R81, R82, R84 ;  /* 0x0000005251517223 */ /* 0x000fe20000010054 */
[----:B------:R-:W-:Y:S01]  /*6070*/  HADD2.F32 R82, -RZ, R83.H0_H0 ;  /* 0x20000053ff527230 */ /* 0x000fe20000004100 */
[----:B------:R-:W-:Y:S01]  /*6080*/  SHF.R.U32.HI R84, RZ, 0x10, R75 ;  /* 0x00000010ff547819 */ /* 0x000fe2000001164b */
[----:B------:R-:W-:-:S02]  /*6090*/  HADD2.F32 R83, -RZ, R78.H1_H1 ;  /* 0x3000004eff537230 */ /* 0x000fc40000004100 */
[----:B------:R-:W-:Y:S01]  /*60a0*/  HADD2.F32 R78, -RZ, R78.H0_H0 ;  /* 0x2000004eff4e7230 */ /* 0x000fe20000004100 */
[----:B------:R-:W-:Y:S02]  /*60b0*/  F2FP.SATFINITE.E4M3.F32.PACK_AB_MERGE_C R76, R81, R76, RZ ;  /* 0x0000004c514c723e */ /* 0x000fe400048070ff */
[CC--:B------:R-:W-:Y:S02]  /*60c0*/  FMUL.FTZ R85, R83.reuse, R82.reuse ;  /* 0x0000005253557220 */ /* 0x0c0fe40000410000 */
[C---:B------:R-:W-:Y:S02]  /*60d0*/  FMUL.FTZ R82, R78.reuse, R82 ;  /* 0x000000524e527220 */ /* 0x040fe40000410000 */
[-C--:B------:R-:W-:Y:S01]  /*60e0*/  FFMA.FTZ R78, R78, R80.reuse, -R85 ;  /* 0x000000504e4e7223 */ /* 0x080fe20000010855 */
[--C-:B------:R-:W-:Y:S01]  /*60f0*/  SHF.R.U32.HI R85, RZ, 0x8, R77.reuse ;  /* 0x00000008ff557819 */ /* 0x100fe2000001164d */
[----:B------:R-:W-:Y:S01]  /*6100*/  FFMA.FTZ R83, R83, R80, R82 ;  /* 0x0000005053537223 */ /* 0x000fe20000010052 */
[----:B------:R-:W-:-:S02]  /*6110*/  SHF.R.U32.HI R82, RZ, 0x10, R77 ;  /* 0x00000010ff527819 */ /* 0x000fc4000001164d */
[----:B------:R-:W-:Y:S01]  /*6120*/  LOP3.LUT R80, R77, 0xff0000ff, RZ, 0xc0, !PT ;  /* 0xff0000ff4d507812 */ /* 0x000fe200078ec0ff */
[----:B------:R-:W-:Y:S01]  /*6130*/  IMAD.SHL.U32 R85, R85, 0x100, RZ ;  /* 0x0000010055557824 */ /* 0x000fe200078e00ff */
[----:B------:R-:W-:Y:S01]  /*6140*/  LOP3.LUT R77, R75, 0xff0000ff, RZ, 0xc0, !PT ;  /* 0xff0000ff4b4d7812 */ /* 0x000fe200078ec0ff */
[----:B------:R-:W-:Y:S01]  /*6150*/  IMAD.U32 R82, R82, 0x10000, RZ ;  /* 0x0001000052527824 */ /* 0x000fe200078e00ff */
[----:B------:R-:W-:Y:S02]  /*6160*/  F2FP.SATFINITE.E4M3.F32.PACK_AB_MERGE_C R40, R83, R78, R76 ;  /* 0x0000004e5328723e */ /* 0x000fe4000480704c */
[----:B------:R-:W-:Y:S01]  /*6170*/  LOP3.LUT R75, R80, 0xff00, R85, 0xf8, !PT ;  /* 0x0000ff00504b7812 */ /* 0x000fe200078ef855 */
[----:B------:R-:W-:-:S03]  /*6180*/  IMAD.SHL.U32 R80, R86, 0x100, RZ ;  /* 0x0000010056507824 */ /* 0x000fc600078e00ff */
[----:B------:R-:W-:Y:S01]  /*6190*/  LOP3.LUT R75, R75, 0xff0000, R82, 0xf8, !PT ;  /* 0x00ff00004b4b7812 */ /* 0x000fe200078ef852 */
[----:B------:R-:W-:Y:S01]  /*61a0*/  IMAD.MOV.U32 R82, RZ, RZ, R43 ;  /* 0x000000ffff527224 */ /* 0x000fe200078e002b */
[----:B------:R-:W-:Y:S02]  /*61b0*/  LOP3.LUT R77, R77, 0xff00, R80, 0xf8, !PT ;  /* 0x0000ff004d4d7812 */ /* 0x000fe400078ef850 */
[----:B------:R-:W-:Y:S02]  /*61c0*/  SHF.L.U32 R80, R84, 0x10, RZ ;  /* 0x0000001054507819 */ /* 0x000fe400000006ff */
[----:B------:R-:W-:Y:S02]  /*61d0*/  F2FP.F16.E4M3.UNPACK_B R43, R82 ;  /* 0x00000052ff2b723e */ /* 0x000fe400020006ff */
[----:B------:R-:W-:Y:S02]  /*61e0*/  F2FP.F16.E4M3.UNPACK_B R86, R75.H1 ;  /* 0x0000004bff56723e */ /* 0x000fe400030006ff */
[----:B------:R-:W-:Y:S01]  /*61f0*/  LOP3.LUT R77, R77, 0xff0000, R80, 0xf8, !PT ;  /* 0x00ff00004d4d7812 */ /* 0x000fe200078ef850 */
[----:B------:R-:W-:-:S02]  /*6200*/  HADD2.F32 R80, -RZ, R43.H1_H1 ;  /* 0x3000002bff507230 */ /* 0x000fc40000004100 */
[----:B------:R-:W-:Y:S01]  /*6210*/  HADD2.F32 R87, -RZ, R86.H0_H0 ;  /* 0x20000056ff577230 */ /* 0x000fe20000004100 */
[----:B------:R-:W-:Y:S01]  /*6220*/  F2FP.F16.E4M3.UNPACK_B R84, R77.H1 ;  /* 0x0000004dff54723e */ /* 0x000fe200030006ff */
[----:B------:R-:W-:-:S03]  /*6230*/  HADD2.F32 R43, -RZ, R43.H0_H0 ;  /* 0x2000002bff2b7230 */ /* 0x000fc60000004100 */
[CC--:B------:R-:W-:Y:S01]  /*6240*/  FMUL.FTZ R92, R80.reuse, R87.reuse ;  /* 0x00000057505c7220 */ /* 0x0c0fe20000410000 */
[--C-:B------:R-:W-:Y:S02]  /*6250*/  HADD2.F32 R85, -RZ, R84.reuse.H0_H0 ;  /* 0x20000054ff557230 */ /* 0x100fe40000004100 */
[C---:B------:R-:W-:Y:S01]  /*6260*/  FMUL.FTZ R87, R43.reuse, R87 ;  /* 0x000000572b577220 */ /* 0x040fe20000410000 */
[----:B------:R-:W-:Y:S02]  /*6270*/  HADD2.F32 R84, -RZ, R84.H1_H1 ;  /* 0x30000054ff547230 */ /* 0x000fe40000004100 */
[-C--:B------:R-:W-:Y:S01]  /*6280*/  FFMA.FTZ R43, R43, R85.reuse, -R92 ;  /* 0x000000552b2b7223 */ /* 0x080fe2000001085c */
[----:B------:R-:W-:Y:S01]  /*6290*/  FFMA.FTZ R80, R80, R85, R87 ;  /* 0x0000005550507223 */ /* 0x000fe20000010057 */
[----:B------:R-:W-:Y:S01]  /*62a0*/  F2FP.F16.E4M3.UNPACK_B R85, R82.H1 ;  /* 0x00000052ff55723e */ /* 0x000fe200030006ff */
[----:B------:R-:W-:Y:S02]  /*62b0*/  IMAD.MOV.U32 R82, RZ, RZ, R42 ;  /* 0x000000ffff527224 */ /* 0x000fe400078e002a */
[----:B------:R-:W-:-:S02]  /*62c0*/  HADD2.F32 R42, -RZ, R86.H1_H1 ;  /* 0x30000056ff2a7230 */ /* 0x000fc40000004100 */
[--C-:B------:R-:W-:Y:S02]  /*62d0*/  HADD2.F32 R86, -RZ, R85.reuse.H1_H1 ;  /* 0x30000055ff567230 */ /* 0x100fe40000004100 */
[----:B------:R-:W-:-:S03]  /*62e0*/  HADD2.F32 R85, -RZ, R85.H0_H0 ;  /* 0x20000055ff557230 */ /* 0x000fc60000004100 */
[CC--:B------:R-:W-:Y:S02]  /*62f0*/  FMUL.FTZ R92, R86.reuse, R42.reuse ;  /* 0x0000002a565c7220 */ /* 0x0c0fe40000410000 */
[C---:B------:R-:W-:Y:S02]  /*6300*/  FMUL.FTZ R87, R85.reuse, R42 ;  /* 0x0000002a55577220 */ /* 0x040fe40000410000 */
[-C--:B------:R-:W-:Y:S02]  /*6310*/  FFMA.FTZ R42, R85, R84.reuse, -R92 ;  /* 0x00000054552a7223 */ /* 0x080fe4000001085c */
[----:B------:R-:W-:Y:S01]  /*6320*/  FFMA.FTZ R85, R86, R84, R87 ;  /* 0x0000005456557223 */ /* 0x000fe20000010057 */
[----:B------:R-:W-:Y:S02]  /*6330*/  F2FP.F16.E4M3.UNPACK_B R87, R75 ;  /* 0x0000004bff57723e */ /* 0x000fe400020006ff */
[-C--:B------:R-:W-:Y:S02]  /*6340*/  F2FP.F16.E4M3.UNPACK_B R75, R82.reuse.H1 ;  /* 0x00000052ff4b723e */ /* 0x080fe400030006ff */
[----:B------:R-:W-:Y:S01]  /*6350*/  F2FP.F16.E4M3.UNPACK_B R84, R77 ;  /* 0x0000004dff54723e */ /* 0x000fe200020006ff */
[----:B------:R-:W-:Y:S01]  /*6360*/  HADD2.F32 R92, -RZ, R87.H1_H1 ;  /* 0x30000057ff5c7230 */ /* 0x000fe20000004100 */
[----:B------:R-:W-:Y:S01]  /*6370*/  F2FP.F16.E4M3.UNPACK_B R82, R82 ;  /* 0x00000052ff52723e */ /* 0x000fe200020006ff */
[--C-:B------:R-:W-:Y:S01]  /*6380*/  HADD2.F32 R77, -RZ, R75.reuse.H1_H1 ;  /* 0x3000004bff4d7230 */ /* 0x100fe20000004100 */
[----:B------:R-:W-:Y:S01]  /*6390*/  F2FP.SATFINITE.E4M3.F32.PACK_AB_MERGE_C R85, R85, R42, RZ ;  /* 0x0000002a5555723e */ /* 0x000fe200048070ff */
[----:B------:R-:W-:-:S02]  /*63a0*/  HADD2.F32 R75, -RZ, R75.H0_H0 ;  /* 0x2000004bff4b7230 */ /* 0x000fc40000004100 */
[--C-:B------:R-:W-:Y:S02]  /*63b0*/  HADD2.F32 R86, -RZ, R84.reuse.H1_H1 ;  /* 0x30000054ff567230 */ /* 0x100fe40000004100 */
[-C--:B------:R-:W-:Y:S01]  /*63c0*/  FMUL.FTZ R94, R77, R92.reuse ;  /* 0x0000005c4d5e7220 */ /* 0x080fe20000410000 */
[----:B------:R-:W-:Y:S02]  /*63d0*/  HADD2.F32 R87, -RZ, R87.H0_H0 ;  /* 0x20000057ff577230 */ /* 0x000fe40000004100 */
[C---:B------:R-:W-:Y:S01]  /*63e0*/  FMUL.FTZ R92, R75.reuse, R92 ;  /* 0x0000005c4b5c7220 */ /* 0x040fe20000410000 */
[----:B------:R-:W-:Y:S02]  /*63f0*/  HADD2.F32 R84, -RZ, R84.H0_H0 ;  /* 0x20000054ff547230 */ /* 0x000fe40000004100 */
[-C--:B------:R-:W-:Y:S01]  /*6400*/  FFMA.FTZ R75, R75, R86.reuse, -R94 ;  /* 0x000000564b4b7223 */ /* 0x080fe2000001085e */
[----:B------:R-:W-:Y:S01]  /*6410*/  F2FP.SATFINITE.E4M3.F32.PACK_AB_MERGE_C R43, R80, R43, R85 ;  /* 0x0000002b502b723e */ /* 0x000fe20004807055 */
[----:B------:R-:W-:Y:S01]  /*6420*/  FFMA.FTZ R92, R77, R86, R92 ;  /* 0x000000564d5c7223 */ /* 0x000fe2000001005c */
[----:B------:R-:W-:-:S02]  /*6430*/  HADD2.F32 R77, -RZ, R82.H1_H1 ;  /* 0x30000052ff4d7230 */ /* 0x000fc40000004100 */
[----:B------:R-:W-:Y:S02]  /*6440*/  HADD2.F32 R82, -RZ, R82.H0_H0 ;  /* 0x20000052ff527230 */ /* 0x000fe40000004100 */
[----:B------:R-:W-:Y:S01]  /*6450*/  F2FP.SATFINITE.E4M3.F32.PACK_AB_MERGE_C R75, R92, R75, RZ ;  /* 0x0000004b5c4b723e */ /* 0x000fe200048070ff */
[CC--:B------:R-:W-:Y:S02]  /*6460*/  FMUL.FTZ R93, R77.reuse, R87.reuse ;  /* 0x000000574d5d7220 */ /* 0x0c0fe40000410000 */
[C---:B------:R-:W-:Y:S02]  /*6470*/  FMUL.FTZ R86, R82.reuse, R87 ;  /* 0x0000005752567220 */ /* 0x040fe40000410000 */
[-C--:B------:R-:W-:Y:S02]  /*6480*/  FFMA.FTZ R93, R82, R84.reuse, -R93 ;  /* 0x00000054525d7223 */ /* 0x080fe4000001085d */
[----:B------:R-:W-:-:S05]  /*6490*/  FFMA.FTZ R86, R77, R84, R86 ;  /* 0x000000544d567223 */ /* 0x000fca0000010056 */
[----:B------:R-:W-:-:S07]  /*64a0*/  F2FP.SATFINITE.E4M3.F32.PACK_AB_MERGE_C R42, R86, R93, R75 ;  /* 0x0000005d562a723e */ /* 0x000fce000480704b */
.L_x_368:
[----:B------:R-:W-:Y:S05]  /*64b0*/  BSYNC B2 ;  /* 0x0000000000027941 */ /* 0x000fea0003800000 */
.L_x_367:
[----:B-1----:R0:W-:Y:S02]  /*64c0*/  STG.E.128 desc[UR54][R48.64+0xa0], R40 ;  /* 0x0000a02830007986 */ /* 0x0021e4000c101d36 */
.L_x_346:
[----:B------:R-:W-:Y:S05]  /*64d0*/  BSYNC B1 ;  /* 0x0000000000017941 */ /* 0x000fea0003800000 */
.L_x_345:
[----:B------:R-:W-:Y:S05]  /*64e0*/  @P4 BRA `(.L_x_369) ;  /* 0x0000009400084947 */ /* 0x000fea0003800000 */
[----:B------:R-:W-:Y:S01]  /*64f0*/  ISETP.NE.AND P3, PT, R34, RZ, PT ;  /* 0x000000ff2200720c */ /* 0x000fe20003f65270 */
[----:B------:R-:W-:-:S12]  /*6500*/  BSSY B1, `(.L_x_370) ;  /* 0x000006f000017945 */ /* 0x000fd80003800000 */
[----:B------:R-:W-:Y:S05]  /*6510*/  @!P3 BRA `(.L_x_371) ;  /* 0x0000000400b4b947 */ /* 0x000fea0003800000 */
[----:B012-4-:R0:W1:Y:S01]  /*6520*/  LDS.128 R40, [R47+0x1c400] ;  /* 0x01c400002f287984 */ /* 0x0170620000000c00 */
[----:B------:R-:W-:Y:S01]  /*6530*/  ISETP.GE.AND P3, PT, R22, R133, PT ;  /* 0x000000851600720c */ /* 0x000fe20003f66270 */
[----:B------:R-:W-:-:S12]  /*6540*/  BSSY B2, `(.L_x_372) ;  /* 0x0000069000027945 */ /* 0x000fd80003800000 */
[----:B0-----:R-:W-:Y:S05]  /*6550*/  @P3 BRA `(.L_x_373) ;  /* 0x00000004009c3947 */ /* 0x001fea0003800000 */
[----:B------:R-:W-:Y:S01]  /*6560*/  SHF.R.U32.HI R49, RZ, 0x8, R71 ;  /* 0x00000008ff317819 */ /* 0x000fe20000011647 */
[----:B-1----:R-:W-:Y:S01]  /*6570*/  IMAD.MOV.U32 R70, RZ, RZ, R40 ;  /* 0x000000ffff467224 */ /* 0x002fe200078e0028 */
[----:B------:R-:W-:Y:S02]  /*6580*/  SHF.R.U32.HI R72, RZ, 0x8, R73 ;  /* 0x00000008ff487819 */ /* 0x000fe40000011649 */
[----:B------:R-:W-:Y:S01]  /*6590*/  LOP3.LUT R48, R71, 0xff0000ff, RZ, 0xc0, !PT ;  /* 0xff0000ff47307812 */ /* 0x000fe200078ec0ff */
[----:B------:R-:W-:Y:S01]  /*65a0*/  IMAD.SHL.U32 R49, R49, 0x100, RZ ;  /* 0x0000010031317824 */ /* 0x000fe200078e00ff */
[----:B------:R-:W-:Y:S01]  /*65b0*/  SHF.R.U32.HI R75, RZ, 0x10, R71 ;  /* 0x00000010ff4b7819 */ /* 0x000fe20000011647 */
[----:B------:R-:W-:Y:S01]  /*65c0*/  IMAD.SHL.U32 R72, R72, 0x100, RZ ;  /* 0x0000010048487824 */ /* 0x000fe200078e00ff */
[----:B------:R-:W-:Y:S02]  /*65d0*/  SHF.R.U32.HI R74, RZ, 0x10, R73 ;  /* 0x00000010ff4a7819 */ /* 0x000fe40000011649 */
[----:B------:R-:W-:-:S02]  /*65e0*/  LOP3.LUT R71, R73, 0xff0000ff, RZ, 0xc0, !PT ;  /* 0xff0000ff49477812 */ /* 0x000fc400078ec0ff */
[----:B------:R-:W-:Y:S01]  /*65f0*/  LOP3.LUT R48, R48, 0xff00, R49, 0xf8, !PT ;  /* 0x0000ff0030307812 */ /* 0x000fe200078ef831 */
[----:B------:R-:W-:Y:S01]  /*6600*/  IMAD.U32 R74, R74, 0x10000, RZ ;  /* 0x000100004a4a7824 */ /* 0x000fe200078e00ff */
[----:B------:R-:W-:Y:S02]  /*6610*/  LOP3.LUT R71, R71, 0xff00, R72, 0xf8, !PT ;  /* 0x0000ff0047477812 */ /* 0x000fe400078ef848 */
[----:B------:R-:W-:Y:S02]  /*6620*/  SHF.L.U32 R49, R75, 0x10, RZ ;  /* 0x000000104b317819 */ /* 0x000fe400000006ff */
[----:B------:R-:W-:Y:S02]  /*6630*/  F2FP.F16.E4M3.UNPACK_B R72, R155.H1 ;  /* 0x0000009bff48723e */ /* 0x000fe400030006ff */
[-C--:B------:R-:W-:Y:S02]  /*6640*/  F2FP.F16.E4M3.UNPACK_B R40, R41.reuse ;  /* 0x00000029ff28723e */ /* 0x080fe400020006ff */
[----:B------:R-:W-:Y:S01]  /*6650*/  LOP3.LUT R48, R48, 0xff0000, R49, 0xf8, !PT ;  /* 0x00ff000030307812 */ /* 0x000fe200078ef831 */
[----:B------:R-:W-:Y:S01]  /*6660*/  HADD2.F32 R76, -RZ, R72.H0_H0 ;  /* 0x20000048ff4c7230 */ /* 0x000fe20000004100 */
[----:B------:R-:W-:Y:S01]  /*6670*/  LOP3.LUT R49, R71, 0xff0000, R74, 0xf8, !PT ;  /* 0x00ff000047317812 */ /* 0x000fe200078ef84a */
[--C-:B------:R-:W-:Y:S01]  /*6680*/  HADD2.F32 R71, -RZ, R40.reuse.H1_H1 ;  /* 0x30000028ff477230 */ /* 0x100fe20000004100 */
[----:B------:R-:W-:Y:S01]  /*6690*/  F2FP.F16.E4M3.UNPACK_B R74, R154.H1 ;  /* 0x0000009aff4a723e */ /* 0x000fe200030006ff */
[----:B------:R-:W-:Y:S01]  /*66a0*/  HADD2.F32 R40, -RZ, R40.H0_H0 ;  /* 0x20000028ff287230 */ /* 0x000fe20000004100 */
[----:B------:R-:W-:Y:S01]  /*66b0*/  F2FP.F16.E4M3.UNPACK_B R41, R41.H1 ;  /* 0x00000029ff29723e */ /* 0x000fe200030006ff */
[----:B------:R-:W-:-:S02]  /*66c0*/  HADD2.F32 R77, -RZ, R72.H1_H1 ;  /* 0x30000048ff4d7230 */ /* 0x000fc40000004100 */
[CC--:B------:R-:W-:Y:S01]  /*66d0*/  FMUL.FTZ R79, R71.reuse, R76.reuse ;  /* 0x0000004c474f7220 */ /* 0x0c0fe20000410000 */
[--C-:B------:R-:W-:Y:S02]  /*66e0*/  HADD2.F32 R75, -RZ, R74.reuse.H0_H0 ;  /* 0x2000004aff4b7230 */ /* 0x100fe40000004100 */
[C---:B------:R-:W-:Y:S01]  /*66f0*/  FMUL.FTZ R76, R40.reuse, R76 ;  /* 0x0000004c284c7220 */ /* 0x040fe20000410000 */
[--C-:B------:R-:W-:Y:S01]  /*6700*/  HADD2.F32 R73, -RZ, R41.reuse.H1_H1 ;  /* 0x30000029ff497230 */ /* 0x100fe20000004100 */
[----:B------:R-:W-:Y:S01]  /*6710*/  F2FP.F16.E4M3.UNPACK_B R155, R155 ;  /* 0x0000009bff9b723e */ /* 0x000fe200020006ff */
[----:B------:R-:W-:Y:S02]  /*6720*/  HADD2.F32 R72, -RZ, R41.H0_H0 ;  /* 0x20000029ff487230 */ /* 0x000fe40000004100 */
[-C--:B------:R-:W-:Y:S01]  /*6730*/  FFMA.FTZ R40, R40, R75.reuse, -R79 ;  /* 0x0000004b28287223 */ /* 0x080fe2000001084f */
[----:B------:R-:W-:Y:S02]  /*6740*/  HADD2.F32 R74, -RZ, R74.H1_H1 ;  /* 0x3000004aff4a7230 */ /* 0x000fe40000004100 */
[----:B------:R-:W-:Y:S01]  /*6750*/  FFMA.FTZ R41, R71, R75, R76 ;  /* 0x0000004b47297223 */ /* 0x000fe2000001004c */
[CC--:B------:R-:W-:Y:S01]  /*6760*/  FMUL.FTZ R79, R73.reuse, R77.reuse ;  /* 0x0000004d494f7220 */ /* 0x0c0fe20000410000 */
[C---:B------:R-:W-:Y:S01]  /*6770*/  FMUL.FTZ R78, R72.reuse, R77 ;  /* 0x0000004d484e7220 */ /* 0x040fe20000410000 */
[-C--:B------:R-:W-:Y:S01]  /*6780*/  F2FP.F16.E4M3.UNPACK_B R71, R70.reuse.H1 ;  /* 0x00000046ff47723e */ /* 0x080fe200030006ff */
[----:B------:R-:W-:Y:S01]  /*6790*/  HADD2.F32 R75, -RZ, R155.H1_H1 ;  /* 0x3000009bff4b7230 */ /* 0x000fe20000004100 */
[----:B------:R-:W-:Y:S01]  /*67a0*/  F2FP.F16.E4M3.UNPACK_B R70, R70 ;  /* 0x00000046ff46723e */ /* 0x000fe200020006ff */
[-C--:B------:R-:W-:Y:S01]  /*67b0*/  FFMA.FTZ R79, R72, R74.reuse, -R79 ;  /* 0x0000004a484f7223 */ /* 0x080fe2000001084f */
[----:B------:R-:W-:Y:S01]  /*67c0*/  FFMA.FTZ R80, R73, R74, R78 ;  /* 0x0000004a49507223 */ /* 0x000fe2000001004e */
[----:B------:R-:W-:Y:S01]  /*67d0*/  F2FP.F16.E4M3.UNPACK_B R154, R154 ;  /* 0x0000009aff9a723e */ /* 0x000fe200020006ff */
[--C-:B------:R-:W-:Y:S01]  /*67e0*/  HADD2.F32 R74, -RZ, R71.reuse.H1_H1 ;  /* 0x30000047ff4a7230 */ /* 0x100fe20000004100 */
[----:B------:R-:W-:Y:S01]  /*67f0*/  F2FP.F16.E4M3.UNPACK_B R82, R49.H1 ;  /* 0x00000031ff52723e */ /* 0x000fe200030006ff */
[----:B------:R-:W-:-:S02]  /*6800*/  HADD2.F32 R73, -RZ, R71.H0_H0 ;  /* 0x20000047ff497230 */ /* 0x000fc40000004100 */
[--C-:B------:R-:W-:Y:S02]  /*6810*/  HADD2.F32 R71, -RZ, R70.reuse.H0_H0 ;  /* 0x20000046ff477230 */ /* 0x100fe40000004100 */
[-C--:B------:R-:W-:Y:S01]  /*6820*/  FMUL.FTZ R78, R74, R75.reuse ;  /* 0x0000004b4a4e7220 */ /* 0x080fe20000410000 */
[----:B------:R-:W-:Y:S02]  /*6830*/  HADD2.F32 R72, -RZ, R70.H1_H1 ;  /* 0x30000046ff487230 */ /* 0x000fe40000004100 */
[----:B------:R-:W-:Y:S01]  /*6840*/  FMUL.FTZ R75, R73, R75 ;  /* 0x0000004b494b7220 */ /* 0x000fe20000410000 */
[----:B------:R-:W-:Y:S02]  /*6850*/  HADD2.F32 R155, -RZ, R155.H0_H0 ;  /* 0x2000009bff9b7230 */ /* 0x000fe40000004100 */
[--C-:B------:R-:W-:Y:S02]  /*6860*/  HADD2.F32 R70, -RZ, R154.reuse.H1_H1 ;  /* 0x3000009aff467230 */ /* 0x100fe40000004100 */
[----:B------:R-:W-:-:S02]  /*6870*/  HADD2.F32 R154, -RZ, R154.H0_H0 ;  /* 0x2000009aff9a7230 */ /* 0x000fc40000004100 */
[-C--:B------:R-:W-:Y:S01]  /*6880*/  FMUL.FTZ R76, R72, R155.reuse ;  /* 0x0000009b484c7220 */ /* 0x080fe20000410000 */
[----:B------:R-:W-:Y:S01]  /*6890*/  FMUL.FTZ R155, R71, R155 ;  /* 0x0000009b479b7220 */ /* 0x000fe20000410000 */
[-C--:B------:R-:W-:Y:S01]  /*68a0*/  FFMA.FTZ R73, R73, R70.reuse, -R78 ;  /* 0x0000004649497223 */ /* 0x080fe2000001084e */
[----:B------:R-:W-:Y:S01]  /*68b0*/  FFMA.FTZ R78, R74, R70, R75 ;  /* 0x000000464a4e7223 */ /* 0x000fe2000001004b */
[----:B------:R-:W-:Y:S01]  /*68c0*/  F2FP.F16.E4M3.UNPACK_B R74, R43.H1 ;  /* 0x0000002bff4a723e */ /* 0x000fe200030006ff */
[-C--:B------:R-:W-:Y:S01]  /*68d0*/  FFMA.FTZ R70, R71, R154.reuse, -R76 ;  /* 0x0000009a47467223 */ /* 0x080fe2000001084c */
[----:B------:R-:W-:Y:S01]  /*68e0*/  FFMA.FTZ R71, R72, R154, R155 ;  /* 0x0000009a48477223 */ /* 0x000fe2000001009b */
[----:B------:R-:W-:Y:S01]  /*68f0*/  F2FP.SATFINITE.E4M3.F32.PACK_AB_MERGE_C R72, R80, R79, RZ ;  /* 0x0000004f5048723e */ /* 0x000fe200048070ff */
[----:B------:R-:W-:Y:S01]  /*6900*/  HADD2.F32 R80, -RZ, R82.H1_H1 ;  /* 0x30000052ff507230 */ /* 0x000fe20000004100 */
[----:B------:R-:W-:Y:S01]  /*6910*/  F2FP.SATFINITE.E4M3.F32.PACK_AB_MERGE_C R73, R78, R73, RZ ;  /* 0x000000494e49723e */ /* 0x000fe200048070ff */
[--C-:B------:R-:W-:Y:S01]  /*6920*/  HADD2.F32 R78, -RZ, R74.reuse.H0_H0 ;  /* 0x2000004aff4e7230 */ /* 0x100fe20000004100 */
[----:B------:R-:W-:Y:S01]  /*6930*/  F2FP.F16.E4M3.UNPACK_B R76, R42.H1 ;  /* 0x0000002aff4c723e */ /* 0x000fe200030006ff */
[----:B------:R-:W-:Y:S01]  /*6940*/  HADD2.F32 R79, -RZ, R74.H1_H1 ;  /* 0x3000004aff4f7230 */ /* 0x000fe20000004100 */
[-C--:B------:R-:W-:Y:S01]  /*6950*/  F2FP.F16.E4M3.UNPACK_B R74, R48.reuse.H1 ;  /* 0x00000030ff4a723e */ /* 0x080fe200030006ff */
[----:B------:R-:W-:Y:S01]  /*6960*/  HADD2.F32 R82, -RZ, R82.H0_H0 ;  /* 0x20000052ff527230 */ /* 0x000fe20000004100 */
[----:B------:R-:W-:Y:S01]  /*6970*/  F2FP.F16.E4M3.UNPACK_B R75, R49 ;  /* 0x00000031ff4b723e */ /* 0x000fe200020006ff */
[----:B------:R-:W-:Y:S01]  /*6980*/  HADD2.F32 R77, -RZ, R76.H1_H1 ;  /* 0x3000004cff4d7230 */ /* 0x000fe20000004100 */
[----:B------:R-:W-:Y:S01]  /*6990*/  F2FP.F16.E4M3.UNPACK_B R49, R48 ;  /* 0x00000030ff31723e */ /* 0x000fe200020006ff */
[----:B------:R-:W-:-:S02]  /*69a0*/  HADD2.F32 R81, -RZ, R74.H1_H1 ;  /* 0x3000004aff517230 */ /* 0x000fc40000004100 */
[-C--:B------:R-:W-:Y:S01]  /*69b0*/  FMUL.FTZ R85, R79, R80.reuse ;  /* 0x000000504f557220 */ /* 0x080fe20000410000 */
[----:B------:R-:W-:Y:S02]  /*69c0*/  HADD2.F32 R83, -RZ, R75.H1_H1 ;  /* 0x3000004bff537230 */ /* 0x000fe40000004100 */
[C---:B------:R-:W-:Y:S01]  /*69d0*/  FMUL.FTZ R86, R78.reuse, R80 ;  /* 0x000000504e567220 */ /* 0x040fe20000410000 */
[----:B------:R-:W-:Y:S02]  /*69e0*/  HADD2.F32 R76, -RZ, R76.H0_H0 ;  /* 0x2000004cff4c7230 */ /* 0x000fe40000004100 */
[----:B------:R-:W-:Y:S01]  /*69f0*/  FFMA.FTZ R48, R78, R81, -R85 ;  /* 0x000000514e307223 */ /* 0x000fe20000010855 */
[----:B------:R-:W-:Y:S02]  /*6a00*/  HADD2.F32 R80, -RZ, R49.H1_H1 ;  /* 0x30000031ff507230 */ /* 0x000fe40000004100 */
[-C--:B------:R-:W-:Y:S01]  /*6a10*/  FMUL.FTZ R85, R77, R83.reuse ;  /* 0x000000534d557220 */ /* 0x080fe20000410000 */
[----:B------:R-:W-:Y:S01]  /*6a20*/  F2FP.F16.E4M3.UNPACK_B R42, R42 ;  /* 0x0000002aff2a723e */ /* 0x000fe200020006ff */
[C---:B------:R-:W-:Y:S01]  /*6a30*/  FMUL.FTZ R84, R76.reuse, R83 ;  /* 0x000000534c547220 */ /* 0x040fe20000410000 */
[----:B------:R-:W-:Y:S01]  /*6a40*/  F2FP.F16.E4M3.UNPACK_B R78, R43 ;  /* 0x0000002bff4e723e */ /* 0x000fe200020006ff */
[----:B------:R-:W-:Y:S01]  /*6a50*/  FFMA.FTZ R85, R76, R80, -R85 ;  /* 0x000000504c557223 */ /* 0x000fe20000010855 */
[----:B------:R-:W-:-:S02]  /*6a60*/  HADD2.F32 R75, -RZ, R75.H0_H0 ;  /* 0x2000004bff4b7230 */ /* 0x000fc40000004100 */
[----:B------:R-:W-:Y:S01]  /*6a70*/  FFMA.FTZ R84, R77, R80, R84 ;  /* 0x000000504d547223 */ /* 0x000fe20000010054 */
[----:B------:R-:W-:Y:S02]  /*6a80*/  HADD2.F32 R76, -RZ, R42.H0_H0 ;  /* 0x2000002aff4c7230 */ /* 0x000fe40000004100 */
[----:B------:R-:W-:Y:S01]  /*6a90*/  FFMA.FTZ R43, R79, R81, R86 ;  /* 0x000000514f2b7223 */ /* 0x000fe20000010056 */
[----:B------:R-:W-:Y:S01]  /*6aa0*/  HADD2.F32 R77, -RZ, R78.H0_H0 ;  /* 0x2000004eff4d7230 */ /* 0x000fe20000004100 */
[----:B------:R-:W-:Y:S01]  /*6ab0*/  F2FP.SATFINITE.E4M3.F32.PACK_AB_MERGE_C R41, R41, R40, R72 ;  /* 0x000000282929723e */ /* 0x000fe20004807048 */
[----:B------:R-:W-:Y:S01]  /*6ac0*/  HADD2.F32 R42, -RZ, R42.H1_H1 ;  /* 0x3000002aff2a7230 */ /* 0x000fe20000004100 */
[----:B------:R-:W-:Y:S01]  /*6ad0*/  F2FP.SATFINITE.E4M3.F32.PACK_AB_MERGE_C R84, R84, R85, RZ ;  /* 0x000000555454723e */ /* 0x000fe200048070ff */
[----:B------:R-:W-:Y:S02]  /*6ae0*/  HADD2.F32 R78, -RZ, R78.H1_H1 ;  /* 0x3000004eff4e7230 */ /* 0x000fe40000004100 */
[----:B------:R-:W-:Y:S01]  /*6af0*/  FMUL.FTZ R81, R77, R82 ;  /* 0x000000524d517220 */ /* 0x000fe20000410000 */
[----:B------:R-:W-:-:S02]  /*6b00*/  HADD2.F32 R74, -RZ, R74.H0_H0 ;  /* 0x2000004aff4a7230 */ /* 0x000fc40000004100 */
[-C--:B------:R-:W-:Y:S01]  /*6b10*/  FMUL.FTZ R79, R42, R75.reuse ;  /* 0x0000004b2a4f7220 */ /* 0x080fe20000410000 */
[----:B------:R-:W-:Y:S02]  /*6b20*/  HADD2.F32 R49, -RZ, R49.H0_H0 ;  /* 0x20000031ff317230 */ /* 0x000fe40000004100 */
[----:B------:R-:W-:Y:S01]  /*6b30*/  FMUL.FTZ R80, R78, R82 ;  /* 0x000000524e507220 */ /* 0x000fe20000410000 */
[----:B------:R-:W-:Y:S01]  /*6b40*/  FMUL.FTZ R75, R76, R75 ;  /* 0x0000004b4c4b7220 */ /* 0x000fe20000410000 */
[----:B------:R-:W-:Y:S01]  /*6b50*/  FFMA.FTZ R81, R78, R74, R81 ;  /* 0x0000004a4e517223 */ /* 0x000fe20000010051 */
[----:B------:R-:W-:Y:S01]  /*6b60*/  F2FP.SATFINITE.E4M3.F32.PACK_AB_MERGE_C R43, R43, R48, RZ ;  /* 0x000000302b2b723e */ /* 0x000fe200048070ff */
[----:B------:R-:W-:Y:S01]  /*6b70*/  FFMA.FTZ R80, R77, R74, -R80 ;  /* 0x0000004a4d507223 */ /* 0x000fe20000010850 */
[-C--:B------:R-:W-:Y:S01]  /*6b80*/  FFMA.FTZ R79, R76, R49.reuse, -R79 ;  /* 0x000000314c4f7223 */ /* 0x080fe2000001084f */
[----:B------:R-:W-:Y:S01]  /*6b90*/  FFMA.FTZ R42, R42, R49, R75 ;  /* 0x000000312a2a7223 */ /* 0x000fe2000001004b */
[----:B------:R-:W-:-:S02]  /*6ba0*/  F2FP.SATFINITE.E4M3.F32.PACK_AB_MERGE_C R40, R71, R70, R73 ;  /* 0x000000464728723e */ /* 0x000fc40004807049 */
[----:B------:R-:W-:Y:S02]  /*6bb0*/  F2FP.SATFINITE.E4M3.F32.PACK_AB_MERGE_C R43, R81, R80, R43 ;  /* 0x00000050512b723e */ /* 0x000fe4000480702b */
[----:B------:R-:W-:-:S07]  /*6bc0*/  F2FP.SATFINITE.E4M3.F32.PACK_AB_MERGE_C R42, R42, R79, R84 ;  /* 0x0000004f2a2a723e */ /* 0x000fce0004807054 */
.L_x_373:
[----:B------:R-:W-:Y:S05]  /*6bd0*/  BSYNC B2 ;  /* 0x0000000000027941 */ /* 0x000fea0003800000 */
.L_x_372:
[----:B-1----:R0:W-:Y:S02]  /*6be0*/  STG.E.128 desc[UR54][R44.64], R40 ;  /* 0x000000282c007986 */ /* 0x0021e4000c101d36 */
.L_x_371:
[----:B------:R-:W-:Y:S05]  /*6bf0*/  BSYNC B1 ;  /* 0x0000000000017941 */ /* 0x000fea0003800000 */
.L_x_370:
[----:B------:R-:W-:Y:S01]  /*6c00*/  ISETP.NE.AND P3, PT, R35, RZ, PT ;  /* 0x000000ff2300720c */ /* 0x000fe20003f65270 */
[----:B------:R-:W-:-:S12]  /*6c10*/  BSSY B1, `(.L_x_374) ;  /* 0x000006f000017945 */ /* 0x000fd80003800000 */
[----:B------:R-:W-:Y:S05]  /*6c20*/  @!P3 BRA `(.L_x_375) ;  /* 0x0000000400b4b947 */ /* 0x000fea0003800000 */
[----:B012-4-:R0:W1:Y:S01]  /*6c30*/  LDS.128 R40, [R46+0x1c400] ;  /* 0x01c400002e287984 */ /* 0x0170620000000c00 */
[----:B------:R-:W-:Y:S01]  /*6c40*/  ISETP.GE.AND P3, PT, R170, R133, PT ;  /* 0x00000085aa00720c */ /* 0x000fe20003f66270 */
[----:B------:R-:W-:-:S12]  /*6c50*/  BSSY B2, `(.L_x_376) ;  /* 0x0000069000027945 */ /* 0x000fd80003800000 */
[----:B0-----:R-:W-:Y:S05]  /*6c60*/  @P3 BRA `(.L_x_377) ;  /* 0x00000004009c3947 */ /* 0x001fea0003800000 */
[--C-:B------:R-:W-:Y:S01]  /*6c70*/  SHF.R.U32.HI R48, RZ, 0x8, R67.reuse ;  /* 0x00000008ff307819 */ /* 0x100fe20000011643 */
[----:B-1----:R-:W-:Y:S01]  /*6c80*/  IMAD.MOV.U32 R66, RZ, RZ, R40 ;  /* 0x000000ffff427224 */ /* 0x002fe200078e0028 */
[----:B------:R-:W-:Y:S02]  /*6c90*/  SHF.R.U32.HI R72, RZ, 0x10, R67 ;  /* 0x00000010ff487819 */ /* 0x000fe40000011643 */
[----:B------:R-:W-:Y:S01]  /*6ca0*/  LOP3.LUT R49, R67, 0xff0000ff, RZ, 0xc0, !PT ;  /* 0xff0000ff43317812 */ /* 0x000fe200078ec0ff */
[----:B------:R-:W-:Y:S01]  /*6cb0*/  IMAD.SHL.U32 R48, R48, 0x100, RZ ;  /* 0x0000010030307824 */ /* 0x000fe200078e00ff */
[--C-:B------:R-:W-:Y:S02]  /*6cc0*/  SHF.R.U32.HI R67, RZ, 0x8, R69.reuse ;  /* 0x00000008ff437819 */ /* 0x100fe40000011645 */
[----:B------:R-:W-:Y:S02]  /*6cd0*/  LOP3.LUT R68, R69, 0xff0000ff, RZ, 0xc0, !PT ;  /* 0xff0000ff45447812 */ /* 0x000fe400078ec0ff */
[----:B------:R-:W-:Y:S01]  /*6ce0*/  SHF.R.U32.HI R71, RZ, 0x10, R69 ;  /* 0x00000010ff477819 */ /* 0x000fe20000011645 */
[----:B------:R-:W-:Y:S01]  /*6cf0*/  IMAD.SHL.U32 R67, R67, 0x100, RZ ;  /* 0x0000010043437824 */ /* 0x000fe200078e00ff */
[----:B------:R-:W-:Y:S01]  /*6d00*/  LOP3.LUT R49, R49, 0xff00, R48, 0xf8, !PT ;  /* 0x0000ff0031317812 */ /* 0x000fe200078ef830 */
[----:B------:R-:W-:Y:S01]  /*6d10*/  IMAD.U32 R48, R72, 0x10000, RZ ;  /* 0x0001000048307824 */ /* 0x000fe200078e00ff */
[----:B------:R-:W-:-:S02]  /*6d20*/  F2FP.F16.E4M3.UNPACK_B R40, R41 ;  /* 0x00000029ff28723e */ /* 0x000fc400020006ff */
[----:B------:R-:W-:Y:S02]  /*6d30*/  LOP3.LUT R70, R68, 0xff00, R67, 0xf8, !PT ;  /* 0x0000ff0044467812 */ /* 0x000fe400078ef843 */
[----:B------:R-:W-:Y:S02]  /*6d40*/  SHF.L.U32 R67, R71, 0x10, RZ ;  /* 0x0000001047437819 */ /* 0x000fe400000006ff */
[----:B------:R-:W-:Y:S02]  /*6d50*/  F2FP.F16.E4M3.UNPACK_B R68, R153.H1 ;  /* 0x00000099ff44723e */ /* 0x000fe400030006ff */
[----:B------:R-:W-:Y:S02]  /*6d60*/  LOP3.LUT R48, R49, 0xff0000, R48, 0xf8, !PT ;  /* 0x00ff000031307812 */ /* 0x000fe400078ef830 */
[----:B------:R-:W-:Y:S01]  /*6d70*/  LOP3.LUT R49, R70, 0xff0000, R67, 0xf8, !PT ;  /* 0x00ff000046317812 */ /* 0x000fe200078ef843 */
[----:B------:R-:W-:Y:S01]  /*6d80*/  HADD2.F32 R72, -RZ, R68.H0_H0 ;  /* 0x20000044ff487230 */ /* 0x000fe20000004100 */
[----:B------:R-:W-:Y:S01]  /*6d90*/  F2FP.F16.E4M3.UNPACK_B R70, R152.H1 ;  /* 0x00000098ff46723e */ /* 0x000fe200030006ff */
[--C-:B------:R-:W-:Y:S01]  /*6da0*/  HADD2.F32 R67, -RZ, R40.reuse.H1_H1 ;  /* 0x30000028ff437230 */ /* 0x100fe20000004100 */
[----:B------:R-:W-:Y:S01]  /*6db0*/  F2FP.F16.E4M3.UNPACK_B R41, R41.H1 ;  /* 0x00000029ff29723e */ /* 0x000fe200030006ff */
[----:B------:R-:W-:Y:S01]  /*6dc0*/  HADD2.F32 R40, -RZ, R40.H0_H0 ;  /* 0x20000028ff287230 */ /* 0x000fe20000004100 */
[----:B------:R-:W-:Y:S01]  /*6dd0*/  F2FP.F16.E4M3.UNPACK_B R153, R153 ;  /* 0x00000099ff99723e */ /* 0x000fe200020006ff */
        /* <DEDUP_REMOVED lines=10> */
[-C--:B------:R-:W-:Y:S01]  /*6e80*/  FMUL.FTZ R75, R69, R73.reuse ;  /* 0x00000049454b7220 */ /* 0x080fe20000410000 */
[----:B------:R-:W-:Y:S01]  /*6e90*/  FMUL.FTZ R74, R68, R73 ;  /* 0x00000049444a7220 */ /* 0x000fe20000410000 */
[----:B------:R-:W-:Y:S01]  /*6ea0*/  F2FP.F16.E4M3.UNPACK_B R67, R66.H1 ;  /* 0x00000042ff43723e */ /* 0x000fe200030006ff */
[----:B------:R-:W-:-:S02]  /*6eb0*/  HADD2.F32 R71, -RZ, R153.H1_H1 ;  /* 0x30000099ff477230 */ /* 0x000fc40000004100 */
[-C--:B------:R-:W-:Y:S01]  /*6ec0*/  FFMA.FTZ R75, R68, R70.reuse, -R75 ;  /* 0x00000046444b7223 */ /* 0x080fe2000001084b */
[----:B------:R-:W-:Y:S01]  /*6ed0*/  FFMA.FTZ R76, R69, R70, R74 ;  /* 0x00000046454c7223 */ /* 0x000fe2000001004a */
[----:B------:R-:W-:Y:S01]  /*6ee0*/  F2FP.F16.E4M3.UNPACK_B R66, R66 ;  /* 0x00000042ff42723e */ /* 0x000fe200020006ff */
[--C-:B------:R-:W-:Y:S01]  /*6ef0*/  HADD2.F32 R70, -RZ, R67.reuse.H1_H1 ;  /* 0x30000043ff467230 */ /* 0x100fe20000004100 */
[----:B------:R-:W-:Y:S01]  /*6f00*/  F2FP.F16.E4M3.UNPACK_B R77, R49.H1 ;  /* 0x00000031ff4d723e */ /* 0x000fe200030006ff */
[----:B------:R-:W-:Y:S01]  /*6f10*/  HADD2.F32 R69, -RZ, R67.H0_H0 ;  /* 0x20000043ff457230 */ /* 0x000fe20000004100 */
[----:B------:R-:W-:Y:S01]  /*6f20*/  F2FP.F16.E4M3.UNPACK_B R73, R48 ;  /* 0x00000030ff49723e */ /* 0x000fe200020006ff */
[--C-:B------:R-:W-:Y:S02]  /*6f30*/  HADD2.F32 R67, -RZ, R66.reuse.H0_H0 ;  /* 0x20000042ff437230 */ /* 0x100fe40000004100 */
[----:B------:R-:W-:Y:S01]  /*6f40*/  FMUL.FTZ R74, R70, R71 ;  /* 0x00000047464a7220 */ /* 0x000fe20000410000 */
[----:B------:R-:W-:-:S02]  /*6f50*/  HADD2.F32 R68, -RZ, R66.H1_H1 ;  /* 0x30000042ff447230 */ /* 0x000fc40000004100 */
[----:B------:R-:W-:Y:S01]  /*6f60*/  FMUL.FTZ R71, R69, R71 ;  /* 0x0000004745477220 */ /* 0x000fe20000410000 */
[----:B------:R-:W-:Y:S02]  /*6f70*/  HADD2.F32 R153, -RZ, R153.H0_H0 ;  /* 0x20000099ff997230 */ /* 0x000fe40000004100 */
[--C-:B------:R-:W-:Y:S02]  /*6f80*/  HADD2.F32 R66, -RZ, R152.reuse.H1_H1 ;  /* 0x30000098ff427230 */ /* 0x100fe40000004100 */
[----:B------:R-:W-:Y:S02]  /*6f90*/  HADD2.F32 R152, -RZ, R152.H0_H0 ;  /* 0x20000098ff987230 */ /* 0x000fe40000004100 */
[-C--:B------:R-:W-:Y:S01]  /*6fa0*/  FMUL.FTZ R72, R68, R153.reuse ;  /* 0x0000009944487220 */ /* 0x080fe20000410000 */
[----:B------:R-:W-:Y:S01]  /*6fb0*/  FMUL.FTZ R153, R67, R153 ;  /* 0x0000009943997220 */ /* 0x000fe20000410000 */
[-C--:B------:R-:W-:Y:S01]  /*6fc0*/  FFMA.FTZ R70, R70, R66.reuse, R71 ;  /* 0x0000004246467223 */ /* 0x080fe20000010047 */
[----:B------:R-:W-:Y:S01]  /*6fd0*/  FFMA.FTZ R69, R69, R66, -R74 ;  /* 0x0000004245457223 */ /* 0x000fe2000001084a */
        /* <DEDUP_REMOVED lines=9> */
[----:B------:R-:W-:Y:S01]  /*7070*/  F2FP.F16.E4M3.UNPACK_B R70, R42.H1 ;  /* 0x0000002aff46723e */ /* 0x000fe200030006ff */
[----:B------:R-:W-:Y:S01]  /*7080*/  HADD2.F32 R77, -RZ, R77.H0_H0 ;  /* 0x2000004dff4d7230 */ /* 0x000fe20000004100 */
[----:B------:R-:W-:Y:S01]  /*7090*/  F2FP.F16.E4M3.UNPACK_B R76, R49 ;  /* 0x00000031ff4c723e */ /* 0x000fe200020006ff */
[----:B------:R-:W-:-:S02]  /*70a0*/  HADD2.F32 R75, -RZ, R74.H1_H1 ;  /* 0x3000004aff4b7230 */ /* 0x000fc40000004100 */
[-C--:B------:R-:W-:Y:S01]  /*70b0*/  FMUL.FTZ R81, R71, R79.reuse ;  /* 0x0000004f47517220 */ /* 0x080fe20000410000 */
[----:B------:R-:W-:Y:S02]  /*70c0*/  HADD2.F32 R49, -RZ, R70.H1_H1 ;  /* 0x30000046ff317230 */ /* 0x000fe40000004100 */
[C---:B------:R-:W-:Y:S01]  /*70d0*/  FMUL.FTZ R80, R72.reuse, R79 ;  /* 0x0000004f48507220 */ /* 0x040fe20000410000 */
[----:B------:R-:W-:Y:S02]  /*70e0*/  HADD2.F32 R78, -RZ, R76.H1_H1 ;  /* 0x3000004cff4e7230 */ /* 0x000fe40000004100 */
[----:B------:R-:W-:Y:S01]  /*70f0*/  FFMA.FTZ R48, R72, R75, -R81 ;  /* 0x0000004b48307223 */ /* 0x000fe20000010851 */
[----:B------:R-:W-:Y:S01]  /*7100*/  HADD2.F32 R70, -RZ, R70.H0_H0 ;  /* 0x20000046ff467230 */ /* 0x000fe20000004100 */
[----:B------:R-:W-:Y:S01]  /*7110*/  F2FP.F16.E4M3.UNPACK_B R43, R43 ;  /* 0x0000002bff2b723e */ /* 0x000fe200020006ff */
[----:B------:R-:W-:Y:S02]  /*7120*/  HADD2.F32 R72, -RZ, R73.H1_H1 ;  /* 0x30000049ff487230 */ /* 0x000fe40000004100 */
[----:B------:R-:W-:Y:S01]  /*7130*/  FMUL.FTZ R79, R49, R78 ;  /* 0x0000004e314f7220 */ /* 0x000fe20000410000 */
[----:B------:R-:W-:Y:S01]  /*7140*/  F2FP.F16.E4M3.UNPACK_B R42, R42 ;  /* 0x0000002aff2a723e */ /* 0x000fe200020006ff */
[----:B------:R-:W-:Y:S01]  /*7150*/  FMUL.FTZ R78, R70, R78 ;  /* 0x0000004e464e7220 */ /* 0x000fe20000410000 */
[----:B------:R-:W-:-:S02]  /*7160*/  HADD2.F32 R76, -RZ, R76.H0_H0 ;  /* 0x2000004cff4c7230 */ /* 0x000fc40000004100 */
[-C--:B------:R-:W-:Y:S01]  /*7170*/  FFMA.FTZ R79, R70, R72.reuse, -R79 ;  /* 0x00000048464f7223 */ /* 0x080fe2000001084f */
[--C-:B------:R-:W-:Y:S02]  /*7180*/  HADD2.F32 R70, -RZ, R43.reuse.H1_H1 ;  /* 0x3000002bff467230 */ /* 0x100fe40000004100 */
[----:B------:R-:W-:Y:S01]  /*7190*/  FFMA.FTZ R78, R49, R72, R78 ;  /* 0x00000048314e7223 */ /* 0x000fe2000001004e */
[----:B------:R-:W-:Y:S02]  /*71a0*/  HADD2.F32 R49, -RZ, R43.H0_H0 ;  /* 0x2000002bff317230 */ /* 0x000fe40000004100 */
[----:B------:R-:W-:Y:S01]  /*71b0*/  FFMA.FTZ R75, R71, R75, R80 ;  /* 0x0000004b474b7223 */ /* 0x000fe20000010050 */
[--C-:B------:R-:W-:Y:S02]  /*71c0*/  HADD2.F32 R43, -RZ, R42.reuse.H0_H0 ;  /* 0x2000002aff2b7230 */ /* 0x100fe40000004100 */
[----:B------:R-:W-:Y:S01]  /*71d0*/  FMUL.FTZ R80, R70, R77 ;  /* 0x0000004d46507220 */ /* 0x000fe20000410000 */
[----:B------:R-:W-:-:S02]  /*71e0*/  HADD2.F32 R42, -RZ, R42.H1_H1 ;  /* 0x3000002aff2a7230 */ /* 0x000fc40000004100 */
[----:B------:R-:W-:Y:S01]  /*71f0*/  FMUL.FTZ R77, R49, R77 ;  /* 0x0000004d314d7220 */ /* 0x000fe20000410000 */
[----:B------:R-:W-:Y:S02]  /*7200*/  HADD2.F32 R74, -RZ, R74.H0_H0 ;  /* 0x2000004aff4a7230 */ /* 0x000fe40000004100 */
[-C--:B------:R-:W-:Y:S01]  /*7210*/  FMUL.FTZ R71, R43, R76.reuse ;  /* 0x0000004c2b477220 */ /* 0x080fe20000410000 */
[----:B------:R-:W-:Y:S02]  /*7220*/  HADD2.F32 R73, -RZ, R73.H0_H0 ;  /* 0x20000049ff497230 */ /* 0x000fe40000004100 */
[----:B------:R-:W-:Y:S01]  /*7230*/  FMUL.FTZ R72, R42, R76 ;  /* 0x0000004c2a487220 */ /* 0x000fe20000410000 */
[----:B------:R-:W-:Y:S01]  /*7240*/  F2FP.SATFINITE.E4M3.F32.PACK_AB_MERGE_C R78, R78, R79, RZ ;  /* 0x0000004f4e4e723e */ /* 0x000fe200048070ff */
[-C--:B------:R-:W-:Y:S01]  /*7250*/  FFMA.FTZ R80, R49, R74.reuse, -R80 ;  /* 0x0000004a31507223 */ /* 0x080fe20000010850 */
[----:B------:R-:W-:Y:S01]  /*7260*/  FFMA.FTZ R77, R70, R74, R77 ;  /* 0x0000004a464d7223 */ /* 0x000fe2000001004d */
[-C--:B------:R-:W-:Y:S01]  /*7270*/  FFMA.FTZ R72, R43, R73.reuse, -R72 ;  /* 0x000000492b487223 */ /* 0x080fe20000010848 */
[----:B------:R-:W-:Y:S01]  /*7280*/  FFMA.FTZ R71, R42, R73, R71 ;  /* 0x000000492a477223 */ /* 0x000fe20000010047 */
[----:B------:R-:W-:-:S02]  /*7290*/  F2FP.SATFINITE.E4M3.F32.PACK_AB_MERGE_C R48, R75, R48, RZ ;  /* 0x000000304b30723e */ /* 0x000fc400048070ff */
[----:B------:R-:W-:Y:S02]  /*72a0*/  F2FP.SATFINITE.E4M3.F32.PACK_AB_MERGE_C R41, R41, R40, R68 ;  /* 0x000000282929723e */ /* 0x000fe40004807044 */
[----:B------:R-:W-:Y:S02]  /*72b0*/  F2FP.SATFINITE.E4M3.F32.PACK_AB_MERGE_C R40, R67, R66, R69 ;  /* 0x000000424328723e */ /* 0x000fe40004807045 */
[----:B------:R-:W-:Y:S02]  /*72c0*/  F2FP.SATFINITE.E4M3.F32.PACK_AB_MERGE_C R42, R71, R72, R78 ;  /* 0x00000048472a723e */ /* 0x000fe4000480704e */
[----:B------:R-:W-:-:S07]  /*72d0*/  F2FP.SATFINITE.E4M3.F32.PACK_AB_MERGE_C R43, R77, R80, R48 ;  /* 0x000000504d2b723e */ /* 0x000fce0004807030 */
.L_x_377:
[----:B------:R-:W-:Y:S05]  /*72e0*/  BSYNC B2 ;  /* 0x0000000000027941 */ /* 0x000fea0003800000 */
.L_x_376:
[----:B-1----:R0:W-:Y:S02]  /*72f0*/  STG.E.128 desc[UR54][R44.64+0x20], R40 ;  /* 0x000020282c007986 */ /* 0x0021e4000c101d36 */
.L_x_375:
[----:B------:R-:W-:Y:S05]  /*7300*/  BSYNC B1 ;  /* 0x0000000000017941 */ /* 0x000fea0003800000 */
.L_x_374:
        /* <DEDUP_REMOVED lines=18> */
[----:B------:R-:W-:Y:S01]  /*7430*/  LOP3.LUT R63, R63, 0xff00, R64, 0xf8, !PT ;  /* 0x0000ff003f3f7812 */ /* 0x000fe200078ef840 */
[----:B------:R-:W-:Y:S01]  /*7440*/  IMAD.U32 R66, R66, 0x10000, RZ ;  /* 0x0001000042427824 */ /* 0x000fe200078e00ff */
        /* <DEDUP_REMOVED lines=27> */
[----:B------:R-:W-:Y:S01]  /*7600*/  F2FP.F16.E4M3.UNPACK_B R150, R150 ;  /* 0x00000096ff96723e */ /* 0x000fe200020006ff */
[----:B------:R-:W-:Y:S01]  /*7610*/  HADD2.F32 R65, -RZ, R63.H0_H0 ;  /* 0x2000003fff417230 */ /* 0x000fe20000004100 */
[----:B------:R-:W-:Y:S01]  /*7620*/  F2FP.F16.E4M3.UNPACK_B R73, R49.H1 ;  /* 0x00000031ff49723e */ /* 0x000fe200030006ff */
[----:B------:R-:W-:Y:S02]  /*7630*/  HADD2.F32 R151, -RZ, R151.H0_H0 ;  /* 0x20000097ff977230 */ /* 0x000fe40000004100 */
[----:B------:R-:W-:Y:S01]  /*7640*/  FMUL.FTZ R70, R66, R67 ;  /* 0x0000004342467220 */ /* 0x000fe20000410000 */
[----:B------:R-:W-:-:S02]  /*7650*/  HADD2.F32 R63, -RZ, R62.H0_H0 ;  /* 0x2000003eff3f7230 */ /* 0x000fc40000004100 */
[----:B------:R-:W-:Y:S01]  /*7660*/  FMUL.FTZ R67, R65, R67 ;  /* 0x0000004341437220 */ /* 0x000fe20000410000 */
[----:B------:R-:W-:Y:S01]  /*7670*/  HADD2.F32 R64, -RZ, R62.H1_H1 ;  /* 0x3000003eff407230 */ /* 0x000fe20000004100 */
[----:B------:R-:W-:Y:S01]  /*7680*/  F2FP.F16.E4M3.UNPACK_B R69, R48 ;  /* 0x00000030ff45723e */ /* 0x000fe200020006ff */
[--C-:B------:R-:W-:Y:S02]  /*7690*/  HADD2.F32 R62, -RZ, R150.reuse.H1_H1 ;  /* 0x30000096ff3e7230 */ /* 0x100fe40000004100 */
[----:B------:R-:W-:Y:S02]  /*76a0*/  HADD2.F32 R150, -RZ, R150.H0_H0 ;  /* 0x20000096ff967230 */ /* 0x000fe40000004100 */
[-C--:B------:R-:W-:Y:S01]  /*76b0*/  FMUL.FTZ R68, R64, R151.reuse ;  /* 0x0000009740447220 */ /* 0x080fe20000410000 */
[----:B------:R-:W-:Y:S01]  /*76c0*/  FMUL.FTZ R151, R63, R151 ;  /* 0x000000973f977220 */ /* 0x000fe20000410000 */
[-C--:B------:R-:W-:Y:S01]  /*76d0*/  FFMA.FTZ R65, R65, R62.reuse, -R70 ;  /* 0x0000003e41417223 */ /* 0x080fe20000010846 */
[----:B------:R-:W-:Y:S01]  /*76e0*/  FFMA.FTZ R66, R66, R62, R67 ;  /* 0x0000003e42427223 */ /* 0x000fe20000010043 */
[-C--:B------:R-:W-:Y:S01]  /*76f0*/  FFMA.FTZ R62, R63, R150.reuse, -R68 ;  /* 0x000000963f3e7223 */ /* 0x080fe20000010844 */
[----:B------:R-:W-:Y:S01]  /*7700*/  FFMA.FTZ R63, R64, R150, R151 ;  /* 0x00000096403f7223 */ /* 0x000fe20000010097 */
[----:B------:R-:W-:Y:S01]  /*7710*/  F2FP.F16.E4M3.UNPACK_B R67, R43.H1 ;  /* 0x0000002bff43723e */ /* 0x000fe200030006ff */
[--C-:B------:R-:W-:Y:S01]  /*7720*/  HADD2.F32 R75, -RZ, R73.reuse.H1_H1 ;  /* 0x30000049ff4b7230 */ /* 0x100fe20000004100 */
[----:B------:R-:W-:Y:S01]  /*7730*/  F2FP.SATFINITE.E4M3.F32.PACK_AB_MERGE_C R64, R72, R71, RZ ;  /* 0x000000474840723e */ /* 0x000fe200048070ff */
[----:B------:R-:W-:Y:S01]  /*7740*/  HADD2.F32 R73, -RZ, R73.H0_H0 ;  /* 0x20000049ff497230 */ /* 0x000fe20000004100 */
[----:B------:R-:W-:Y:S01]  /*7750*/  F2FP.SATFINITE.E4M3.F32.PACK_AB_MERGE_C R65, R66, R65, RZ ;  /* 0x000000414241723e */ /* 0x000fe200048070ff */
[--C-:B------:R-:W-:Y:S01]  /*7760*/  HADD2.F32 R68, -RZ, R67.reuse.H0_H0 ;  /* 0x20000043ff447230 */ /* 0x100fe20000004100 */
[----:B------:R-:W-:Y:S01]  /*7770*/  F2FP.F16.E4M3.UNPACK_B R66, R42.H1 ;  /* 0x0000002aff42723e */ /* 0x000fe200030006ff */
[----:B------:R-:W-:Y:S01]  /*7780*/  HADD2.F32 R67, -RZ, R67.H1_H1 ;  /* 0x30000043ff437230 */ /* 0x000fe20000004100 */
[----:B------:R-:W-:-:S02]  /*7790*/  F2FP.F16.E4M3.UNPACK_B R72, R49 ;  /* 0x00000031ff48723e */ /* 0x000fc400020006ff */
[----:B------:R-:W-:Y:S01]  /*77a0*/  F2FP.F16.E4M3.UNPACK_B R70, R48.H1 ;  /* 0x00000030ff46723e */ /* 0x000fe200030006ff */
[----:B------:R-:W-:Y:S02]  /*77b0*/  HADD2.F32 R49, -RZ, R66.H1_H1 ;  /* 0x30000042ff317230 */ /* 0x000fe40000004100 */
[-C--:B------:R-:W-:Y:S01]  /*77c0*/  FMUL.FTZ R77, R67, R75.reuse ;  /* 0x0000004b434d7220 */ /* 0x080fe20000410000 */
[----:B------:R-:W-:Y:S02]  /*77d0*/  HADD2.F32 R74, -RZ, R72.H1_H1 ;  /* 0x30000048ff4a7230 */ /* 0x000fe40000004100 */
[----:B------:R-:W-:Y:S01]  /*77e0*/  FMUL.FTZ R76, R68, R75 ;  /* 0x0000004b444c7220 */ /* 0x000fe20000410000 */
[----:B------:R-:W-:Y:S01]  /*77f0*/  HADD2.F32 R66, -RZ, R66.H0_H0 ;  /* 0x20000042ff427230 */ /* 0x000fe20000004100 */
[----:B------:R-:W-:Y:S01]  /*7800*/  F2FP.F16.E4M3.UNPACK_B R43, R43 ;  /* 0x0000002bff2b723e */ /* 0x000fe200020006ff */
[----:B------:R-:W-:Y:S02]  /*7810*/  HADD2.F32 R48, -RZ, R69.H1_H1 ;  /* 0x30000045ff307230 */ /* 0x000fe40000004100 */
[----:B------:R-:W-:Y:S01]  /*7820*/  FMUL.FTZ R75, R49, R74 ;  /* 0x0000004a314b7220 */ /* 0x000fe20000410000 */
[----:B------:R-:W-:Y:S01]  /*7830*/  F2FP.F16.E4M3.UNPACK_B R42, R42 ;  /* 0x0000002aff2a723e */ /* 0x000fe200020006ff */
[----:B------:R-:W-:Y:S01]  /*7840*/  FMUL.FTZ R74, R66, R74 ;  /* 0x0000004a424a7220 */ /* 0x000fe20000410000 */
[----:B------:R-:W-:-:S02]  /*7850*/  HADD2.F32 R71, -RZ, R70.H1_H1 ;  /* 0x30000046ff477230 */ /* 0x000fc40000004100 */
[-C--:B------:R-:W-:Y:S01]  /*7860*/  FFMA.FTZ R75, R66, R48.reuse, -R75 ;  /* 0x00000030424b7223 */ /* 0x080fe2000001084b */
[----:B------:R-:W-:Y:S02]  /*7870*/  HADD2.F32 R72, -RZ, R72.H0_H0 ;  /* 0x20000048ff487230 */ /* 0x000fe40000004100 */
[----:B------:R-:W-:Y:S01]  /*7880*/  FFMA.FTZ R74, R49, R48, R74 ;  /* 0x00000030314a7223 */ /* 0x000fe2000001004a */
[--C-:B------:R-:W-:Y:S02]  /*7890*/  HADD2.F32 R48, -RZ, R43.reuse.H0_H0 ;  /* 0x2000002bff307230 */ /* 0x100fe40000004100 */
[-C--:B------:R-:W-:Y:S01]  /*78a0*/  FFMA.FTZ R77, R68, R71.reuse, -R77 ;  /* 0x00000047444d7223 */ /* 0x080fe2000001084d */
[----:B------:R-:W-:Y:S02]  /*78b0*/  HADD2.F32 R49, -RZ, R43.H1_H1 ;  /* 0x3000002bff317230 */ /* 0x000fe40000004100 */
[----:B------:R-:W-:Y:S01]  /*78c0*/  FFMA.FTZ R76, R67, R71, R76 ;  /* 0x00000047434c7223 */ /* 0x000fe2000001004c */
[----:B------:R-:W-:-:S02]  /*78d0*/  HADD2.F32 R43, -RZ, R42.H0_H0 ;  /* 0x2000002aff2b7230 */ /* 0x000fc40000004100 */
[-C--:B------:R-:W-:Y:S01]  /*78e0*/  FMUL.FTZ R68, R48, R73.reuse ;  /* 0x0000004930447220 */ /* 0x080fe20000410000 */
[----:B------:R-:W-:Y:S02]  /*78f0*/  HADD2.F32 R42, -RZ, R42.H1_H1 ;  /* 0x3000002aff2a7230 */ /* 0x000fe40000004100 */
        /* <DEDUP_REMOVED lines=15> */
.L_x_381:
[----:B------:R-:W-:Y:S05]  /*79f0*/  BSYNC B2 ;  /* 0x0000000000027941 */ /* 0x000fea0003800000 */
.L_x_380:
[----:B-1----:R0:W-:Y:S02]  /*7a00*/  STG.E.128 desc[UR54][R44.64+0x40], R40 ;  /* 0x000040282c007986 */ /* 0x0021e4000c101d36 */
.L_x_379:
[----:B------:R-:W-:Y:S05]  /*7a10*/  BSYNC B1 ;  /* 0x0000000000017941 */ /* 0x000fea0003800000 */
.L_x_378:
        /* <DEDUP_REMOVED lines=10> */
[----:B------:R-:W-:Y:S02]  /*7ac0*/  LOP3.LUT R49, R59, 0xff0000ff, RZ, 0xc0, !PT ;  /* 0xff0000ff3b317812 */ /* 0x000fe400078ec0ff */
[--C-:B------:R-:W-:Y:S02]  /*7ad0*/  SHF.R.U32.HI R59, RZ, 0x8, R61.reuse ;  /* 0x00000008ff3b7819 */ /* 0x100fe4000001163d */
[----:B------:R-:W-:Y:S02]  /*7ae0*/  SHF.L.U32 R48, R48, 0x8, RZ ;  /* 0x0000000830307819 */ /* 0x000fe400000006ff */
[----:B------:R-:W-:Y:S01]  /*7af0*/  SHF.R.U32.HI R63, RZ, 0x10, R61 ;  /* 0x00000010ff3f7819 */ /* 0x000fe2000001163d */
[----:B------:R-:W-:Y:S01]  /*7b00*/  IMAD.SHL.U32 R59, R59, 0x100, RZ ;  /* 0x000001003b3b7824 */ /* 0x000fe200078e00ff */
        /* <DEDUP_REMOVED lines=34> */
[----:B------:R-:W-:Y:S01]  /*7d30*/  F2FP.SATFINITE.E4M3.F32.PACK_AB_MERGE_C R73, R68, R67, RZ ;  /* 0x000000434449723e */ /* 0x000fe200048070ff */
[--C-:B------:R-:W-:Y:S02]  /*7d40*/  HADD2.F32 R59, -RZ, R58.reuse.H0_H0 ;  /* 0x2000003aff3b7230 */ /* 0x100fe40000004100 */
[----:B------:R-:W-:Y:S01]  /*7d50*/  FMUL.FTZ R66, R62, R63 ;  /* 0x0000003f3e427220 */ /* 0x000fe20000410000 */
[----:B------:R-:W-:-:S02]  /*7d60*/  HADD2.F32 R60, -RZ, R58.H1_H1 ;  /* 0x3000003aff3c7230 */ /* 0x000fc40000004100 */
[----:B------:R-:W-:Y:S01]  /*7d70*/  FMUL.FTZ R63, R61, R63 ;  /* 0x0000003f3d3f7220 */ /* 0x000fe20000410000 */
[----:B------:R-:W-:Y:S01]  /*7d80*/  HADD2.F32 R141, -RZ, R141.H0_H0 ;  /* 0x2000008dff8d7230 */ /* 0x000fe20000004100 */
[----:B------:R-:W-:Y:S01]  /*7d90*/  F2FP.F16.E4M3.UNPACK_B R67, R49.H1 ;  /* 0x00000031ff43723e */ /* 0x000fe200030006ff */
[--C-:B------:R-:W-:Y:S01]  /*7da0*/  HADD2.F32 R58, -RZ, R140.reuse.H1_H1 ;  /* 0x3000008cff3a7230 */ /* 0x100fe20000004100 */
[----:B------:R-:W-:Y:S01]  /*7db0*/  F2FP.SATFINITE.E4M3.F32.PACK_AB_MERGE_C R41, R41, R40, R73 ;  /* 0x000000282929723e */ /* 0x000fe20004807049 */
[----:B------:R-:W-:Y:S02]  /*7dc0*/  HADD2.F32 R140, -RZ, R140.H0_H0 ;  /* 0x2000008cff8c7230 */ /* 0x000fe40000004100 */
[-C--:B------:R-:W-:Y:S01]  /*7dd0*/  FMUL.FTZ R64, R60, R141.reuse ;  /* 0x0000008d3c407220 */ /* 0x080fe20000410000 */
[----:B------:R-:W-:Y:S01]  /*7de0*/  FMUL.FTZ R141, R59, R141 ;  /* 0x0000008d3b8d7220 */ /* 0x000fe20000410000 */
[-C--:B------:R-:W-:Y:S01]  /*7df0*/  FFMA.FTZ R66, R61, R58.reuse, -R66 ;  /* 0x0000003a3d427223 */ /* 0x080fe20000010842 */
[----:B------:R-:W-:Y:S01]  /*7e00*/  FFMA.FTZ R63, R62, R58, R63 ;  /* 0x0000003a3e3f7223 */ /* 0x000fe2000001003f */
[-C--:B------:R-:W-:Y:S01]  /*7e10*/  FFMA.FTZ R58, R59, R140.reuse, -R64 ;  /* 0x0000008c3b3a7223 */ /* 0x080fe20000010840 */
[----:B------:R-:W-:Y:S01]  /*7e20*/  F2FP.F16.E4M3.UNPACK_B R61, R43.H1 ;  /* 0x0000002bff3d723e */ /* 0x000fe200030006ff */
[----:B------:R-:W-:Y:S01]  /*7e30*/  FFMA.FTZ R59, R60, R140, R141 ;  /* 0x0000008c3c3b7223 */ /* 0x000fe2000001008d */
[----:B------:R-:W-:Y:S01]  /*7e40*/  F2FP.F16.E4M3.UNPACK_B R60, R42.H1 ;  /* 0x0000002aff3c723e */ /* 0x000fe200030006ff */
[----:B------:R-:W-:Y:S01]  /*7e50*/  HADD2.F32 R69, -RZ, R67.H1_H1 ;  /* 0x30000043ff457230 */ /* 0x000fe20000004100 */
[----:B------:R-:W-:Y:S01]  /*7e60*/  F2FP.SATFINITE.E4M3.F32.PACK_AB_MERGE_C R72, R63, R66, RZ ;  /* 0x000000423f48723e */ /* 0x000fe200048070ff */
[--C-:B------:R-:W-:Y:S01]  /*7e70*/  HADD2.F32 R62, -RZ, R61.reuse.H0_H0 ;  /* 0x2000003dff3e7230 */ /* 0x100fe20000004100 */
[----:B------:R-:W-:Y:S01]  /*7e80*/  F2FP.F16.E4M3.UNPACK_B R66, R49 ;  /* 0x00000031ff42723e */ /* 0x000fe200020006ff */
[----:B------:R-:W-:Y:S01]  /*7e90*/  HADD2.F32 R61, -RZ, R61.H1_H1 ;  /* 0x3000003dff3d7230 */ /* 0x000fe20000004100 */
[-C--:B------:R-:W-:Y:S01]  /*7ea0*/  F2FP.F16.E4M3.UNPACK_B R63, R48.reuse ;  /* 0x00000030ff3f723e */ /* 0x080fe200020006ff */
[----:B------:R-:W-:Y:S01]  /*7eb0*/  HADD2.F32 R49, -RZ, R60.H1_H1 ;  /* 0x3000003cff317230 */ /* 0x000fe20000004100 */
[----:B------:R-:W-:Y:S01]  /*7ec0*/  F2FP.F16.E4M3.UNPACK_B R64, R48.H1 ;  /* 0x00000030ff40723e */ /* 0x000fe200030006ff */
[----:B------:R-:W-:-:S02]  /*7ed0*/  HADD2.F32 R68, -RZ, R66.H1_H1 ;  /* 0x30000042ff447230 */ /* 0x000fc40000004100 */
[-C--:B------:R-:W-:Y:S01]  /*7ee0*/  FMUL.FTZ R71, R61, R69.reuse ;  /* 0x000000453d477220 */ /* 0x080fe20000410000 */
[----:B------:R-:W-:Y:S02]  /*7ef0*/  HADD2.F32 R60, -RZ, R60.H0_H0 ;  /* 0x2000003cff3c7230 */ /* 0x000fe40000004100 */
[----:B------:R-:W-:Y:S01]  /*7f00*/  FMUL.FTZ R70, R62, R69 ;  /* 0x000000453e467220 */ /* 0x000fe20000410000 */
[----:B------:R-:W-:Y:S02]  /*7f10*/  HADD2.F32 R48, -RZ, R63.H1_H1 ;  /* 0x3000003fff307230 */ /* 0x000fe40000004100 */
[-C--:B------:R-:W-:Y:S01]  /*7f20*/  FMUL.FTZ R69, R49, R68.reuse ;  /* 0x0000004431457220 */ /* 0x080fe20000410000 */
[----:B------:R-:W-:Y:S01]  /*7f30*/  F2FP.F16.E4M3.UNPACK_B R43, R43 ;  /* 0x0000002bff2b723e */ /* 0x000fe200020006ff */
[C---:B------:R-:W-:Y:S01]  /*7f40*/  FMUL.FTZ R68, R60.reuse, R68 ;  /* 0x000000443c447220 */ /* 0x040fe20000410000 */
[----:B------:R-:W-:Y:S01]  /*7f50*/  F2FP.F16.E4M3.UNPACK_B R42, R42 ;  /* 0x0000002aff2a723e */ /* 0x000fe200020006ff */
[----:B------:R-:W-:Y:S01]  /*7f60*/  FFMA.FTZ R69, R60, R48, -R69 ;  /* 0x000000303c457223 */ /* 0x000fe20000010845 */
[----:B------:R-:W-:-:S02]  /*7f70*/  HADD2.F32 R65, -RZ, R64.H1_H1 ;  /* 0x30000040ff417230 */ /* 0x000fc40000004100 */
[----:B------:R-:W-:Y:S01]  /*7f80*/  FFMA.FTZ R68, R49, R48, R68 ;  /* 0x0000003031447223 */ /* 0x000fe20000010044 */
[--C-:B------:R-:W-:Y:S01]  /*7f90*/  HADD2.F32 R48, -RZ, R43.reuse.H0_H0 ;  /* 0x2000002bff307230 */ /* 0x100fe20000004100 */
[----:B------:R-:W-:Y:S01]  /*7fa0*/  F2FP.SATFINITE.E4M3.F32.PACK_AB_MERGE_C R40, R59, R58, R72 ;  /* 0x0000003a3b28723e */ /* 0x000fe20004807048 */
[----:B------:R-:W-:Y:S02]  /*7fb0*/  HADD2.F32 R49, -RZ, R43.H1_H1 ;  /* 0x3000002bff317230 */ /* 0x000fe40000004100 */
[-C--:B------:R-:W-:Y:S01]  /*7fc0*/  FFMA.FTZ R71, R62, R65.reuse, -R71 ;  /* 0x000000413e477223 */ /* 0x080fe20000010847 */
[--C-:B------:R-:W-:Y:S02]  /*7fd0*/  HADD2.F32 R43, -RZ, R42.reuse.H0_H0 ;  /* 0x2000002aff2b7230 */ /* 0x100fe40000004100 */
[----:B------:R-:W-:Y:S01]  /*7fe0*/  FFMA.FTZ R70, R61, R65, R70 ;  /* 0x000000413d467223 */ /* 0x000fe20000010046 */
[----:B------:R-:W-:Y:S01]  /*7ff0*/  HADD2.F32 R67, -RZ, R67.H0_H0 ;  /* 0x20000043ff437230 */ /* 0x000fe20000004100 */
[----:B------:R-:W-:Y:S01]  /*8000*/  F2FP.SATFINITE.E4M3.F32.PACK_AB_MERGE_C R68, R68, R69, RZ ;  /* 0x000000454444723e */ /* 0x000fe200048070ff */
[----:B------:R-:W-:-:S02]  /*8010*/  HADD2.F32 R42, -RZ, R42.H1_H1 ;  /* 0x3000002aff2a7230 */ /* 0x000fc40000004100 */
[----:B------:R-:W-:Y:S02]  /*8020*/  HADD2.F32 R66, -RZ, R66.H0_H0 ;  /* 0x20000042ff427230 */ /* 0x000fe40000004100 */
[-C--:B------:R-:W-:Y:S01]  /*8030*/  FMUL.FTZ R65, R49, R67.reuse ;  /* 0x0000004331417220 */ /* 0x080fe20000410000 */
[----:B------:R-:W-:Y:S02]  /*8040*/  HADD2.F32 R64, -RZ, R64.H0_H0 ;  /* 0x20000040ff407230 */ /* 0x000fe40000004100 */
[----:B------:R-:W-:Y:S01]  /*8050*/  FMUL.FTZ R62, R48, R67 ;  /* 0x00000043303e7220 */ /* 0x000fe20000410000 */
[----:B------:R-:W-:Y:S02]  /*8060*/  HADD2.F32 R63, -RZ, R63.H0_H0 ;  /* 0x2000003fff3f7230 */ /* 0x000fe40000004100 */
[-C--:B------:R-:W-:Y:S01]  /*8070*/  FMUL.FTZ R60, R42, R66.reuse ;  /* 0x000000422a3c7220 */ /* 0x080fe20000410000 */
[----:B------:R-:W-:Y:S01]  /*8080*/  FMUL.FTZ R61, R43, R66 ;  /* 0x000000422b3d7220 */ /* 0x000fe20000410000 */
[-C--:B------:R-:W-:Y:S01]  /*8090*/  FFMA.FTZ R65, R48, R64.reuse, -R65 ;  /* 0x0000004030417223 */ /* 0x080fe20000010841 */
[----:B------:R-:W-:Y:S01]  /*80a0*/  FFMA.FTZ R62, R49, R64, R62 ;  /* 0x00000040313e7223 */ /* 0x000fe2000001003e */
[-C--:B------:R-:W-:Y:S01]  /*80b0*/  FFMA.FTZ R60, R43, R63.reuse, -R60 ;  /* 0x0000003f2b3c7223 */ /* 0x080fe2000001083c */
[----:B------:R-:W-:Y:S01]  /*80c0*/  FFMA.FTZ R61, R42, R63, R61 ;  /* 0x0000003f2a3d7223 */ /* 0x000fe2000001003d */
[----:B------:R-:W-:-:S04]  /*80d0*/  F2FP.SATFINITE.E4M3.F32.PACK_AB_MERGE_C R70, R70, R71, RZ ;  /* 0x000000474646723e */ /* 0x000fc800048070ff */
[----:B------:R-:W-:Y:S02]  /*80e0*/  F2FP.SATFINITE.E4M3.F32.PACK_AB_MERGE_C R42, R61, R60, R68 ;  /* 0x0000003c3d2a723e */ /* 0x000fe40004807044 */
[----:B------:R-:W-:-:S07]  /*80f0*/  F2FP.SATFINITE.E4M3.F32.PACK_AB_MERGE_C R43, R62, R65, R70 ;  /* 0x000000413e2b723e */ /* 0x000fce0004807046 */
.L_x_385:
[----:B------:R-:W-:Y:S05]  /*8100*/  BSYNC B2 ;  /* 0x0000000000027941 */ /* 0x000fea0003800000 */
.L_x_384:
[----:B-1----:R0:W-:Y:S02]  /*8110*/  STG.E.128 desc[UR54][R44.64+0x60], R40 ;  /* 0x000060282c007986 */ /* 0x0021e4000c101d36 */
.L_x_383:
[----:B------:R-:W-:Y:S05]  /*8120*/  BSYNC B1 ;  /* 0x0000000000017941 */ /* 0x000fea0003800000 */
.L_x_382:
        /* <DEDUP_REMOVED lines=9> */
[----:B------:R-:W-:Y:S02]  /*81c0*/  LOP3.LUT R48, R55, 0xff0000ff, RZ, 0xc0, !PT ;  /* 0xff0000ff37307812 */ /* 0x000fe400078ec0ff */
[----:B------:R-:W-:Y:S01]  /*81d0*/  SHF.R.U32.HI R56, RZ, 0x10, R55 ;  /* 0x00000010ff387819 */ /* 0x000fe20000011637 */
[----:B------:R-:W-:Y:S01]  /*81e0*/  IMAD.SHL.U32 R49, R49, 0x100, RZ ;  /* 0x0000010031317824 */ /* 0x000fe200078e00ff */
[--C-:B------:R-:W-:Y:S02]  /*81f0*/  SHF.R.U32.HI R55, RZ, 0x8, R57.reuse ;  /* 0x00000008ff377819 */ /* 0x100fe40000011639 */
[----:B------:R-:W-:Y:S02]  /*8200*/  SHF.R.U32.HI R58, RZ, 0x10, R57 ;  /* 0x00000010ff3a7819 */ /* 0x000fe40000011639 */
[----:B------:R-:W-:-:S02]  /*8210*/  LOP3.LUT R54, R57, 0xff0000ff, RZ, 0xc0, !PT ;  /* 0xff0000ff39367812 */ /* 0x000fc400078ec0ff */
[----:B------:R-:W-:Y:S01]  /*8220*/  SHF.L.U32 R55, R55, 0x8, RZ ;  /* 0x0000000837377819 */ /* 0x000fe200000006ff */
[----:B------:R-:W-:Y:S01]  /*8230*/  IMAD.U32 R58, R58, 0x10000, RZ ;  /* 0x000100003a3a7824 */ /* 0x000fe200078e00ff */
[----:B------:R-:W-:Y:S01]  /*8240*/  LOP3.LUT R48, R48, 0xff00, R49, 0xf8, !PT ;  /* 0x0000ff0030307812 */ /* 0x000fe200078ef831 */
[----:B------:R-:W-:Y:S01]  /*8250*/  IMAD.U32 R49, R56, 0x10000, RZ ;  /* 0x0001000038317824 */ /* 0x000fe200078e00ff */
[----:B------:R-:W-:Y:S02]  /*8260*/  LOP3.LUT R55, R54, 0xff00, R55, 0xf8, !PT ;  /* 0x0000ff0036377812 */ /* 0x000fe400078ef837 */
[----:B------:R-:W-:Y:S02]  /*8270*/  F2FP.F16.E4M3.UNPACK_B R40, R41 ;  /* 0x00000029ff28723e */ /* 0x000fe400020006ff */
[----:B------:R-:W-:Y:S02]  /*8280*/  F2FP.F16.E4M3.UNPACK_B R54, R91.H1 ;  /* 0x0000005bff36723e */ /* 0x000fe400030006ff */
[----:B------:R-:W-:Y:S01]  /*8290*/  LOP3.LUT R56, R48, 0xff0000, R49, 0xf8, !PT ;  /* 0x00ff000030387812 */ /* 0x000fe200078ef831 */
[----:B------:R-:W-:Y:S01]  /*82a0*/  HADD2.F32 R48, -RZ, R40.H1_H1 ;  /* 0x30000028ff307230 */ /* 0x000fe20000004100 */
[----:B------:R-:W-:Y:S01]  /*82b0*/  LOP3.LUT R60, R55, 0xff0000, R58, 0xf8, !PT ;  /* 0x00ff0000373c7812 */ /* 0x000fe200078ef83a */
[----:B------:R-:W-:Y:S01]  /*82c0*/  HADD2.F32 R59, -RZ, R54.H0_H0 ;  /* 0x20000036ff3b7230 */ /* 0x000fe20000004100 */
[----:B------:R-:W-:Y:S01]  /*82d0*/  F2FP.F16.E4M3.UNPACK_B R55, R90.H1 ;  /* 0x0000005aff37723e */ /* 0x000fe200030006ff */
[----:B------:R-:W-:Y:S01]  /*82e0*/  HADD2.F32 R40, -RZ, R40.H0_H0 ;  /* 0x20000028ff287230 */ /* 0x000fe20000004100 */
[----:B------:R-:W-:Y:S01]  /*82f0*/  F2FP.F16.E4M3.UNPACK_B R41, R41.H1 ;  /* 0x00000029ff29723e */ /* 0x000fe200030006ff */
[----:B------:R-:W-:-:S02]  /*8300*/  HADD2.F32 R58, -RZ, R54.H1_H1 ;  /* 0x30000036ff3a7230 */ /* 0x000fc40000004100 */
[----:B------:R-:W-:Y:S01]  /*8310*/  FMUL.FTZ R61, R48, R59 ;  /* 0x0000003b303d7220 */ /* 0x000fe20000410000 */
[----:B------:R-:W-:Y:S01]  /*8320*/  HADD2.F32 R57, -RZ, R55.H0_H0 ;  /* 0x20000037ff397230 */ /* 0x000fe20000004100 */
[----:B------:R-:W-:Y:S01]  /*8330*/  F2FP.F16.E4M3.UNPACK_B R91, R91 ;  /* 0x0000005bff5b723e */ /* 0x000fe200020006ff */
[--C-:B------:R-:W-:Y:S01]  /*8340*/  HADD2.F32 R54, -RZ, R41.reuse.H1_H1 ;  /* 0x30000029ff367230 */ /* 0x100fe20000004100 */
[----:B------:R-:W-:Y:S01]  /*8350*/  F2FP.F16.E4M3.UNPACK_B R90, R90 ;  /* 0x0000005aff5a723e */ /* 0x000fe200020006ff */
[----:B------:R-:W-:Y:S02]  /*8360*/  HADD2.F32 R49, -RZ, R41.H0_H0 ;  /* 0x20000029ff317230 */ /* 0x000fe40000004100 */
[----:B------:R-:W-:Y:S01]  /*8370*/  FMUL.FTZ R41, R40, R59 ;  /* 0x0000003b28297220 */ /* 0x000fe20000410000 */
[----:B------:R-:W-:Y:S02]  /*8380*/  HADD2.F32 R55, -RZ, R55.H1_H1 ;  /* 0x30000037ff377230 */ /* 0x000fe40000004100 */
[-C--:B------:R-:W-:Y:S01]  /*8390*/  FMUL.FTZ R62, R54, R58.reuse ;  /* 0x0000003a363e7220 */ /* 0x080fe20000410000 */
[-C--:B------:R-:W-:Y:S01]  /*83a0*/  FFMA.FTZ R40, R40, R57.reuse, -R61 ;  /* 0x0000003928287223 */ /* 0x080fe2000001083d */
[----:B------:R-:W-:Y:S01]  /*83b0*/  FFMA.FTZ R41, R48, R57, R41 ;  /* 0x0000003930297223 */ /* 0x000fe20000010029 */
[C---:B------:R-:W-:Y:S01]  /*83c0*/  FMUL.FTZ R59, R49.reuse, R58 ;  /* 0x0000003a313b7220 */ /* 0x040fe20000410000 */
[----:B------:R-:W-:Y:S01]  /*83d0*/  F2FP.F16.E4M3.UNPACK_B R48, R47.H1 ;  /* 0x0000002fff30723e */ /* 0x000fe200030006ff */
[----:B------:R-:W-:Y:S01]  /*83e0*/  FFMA.FTZ R61, R49, R55, -R62 ;  /* 0x00000037313d7223 */ /* 0x000fe2000001083e */
[----:B------:R-:W-:Y:S01]  /*83f0*/  F2FP.F16.E4M3.UNPACK_B R47, R47 ;  /* 0x0000002fff2f723e */ /* 0x000fe200020006ff */
[----:B------:R-:W-:Y:S01]  /*8400*/  FFMA.FTZ R64, R54, R55, R59 ;  /* 0x0000003736407223 */ /* 0x000fe2000001003b */
[----:B------:R-:W-:-:S02]  /*8410*/  HADD2.F32 R57, -RZ, R91.H1_H1 ;  /* 0x3000005bff397230 */ /* 0x000fc40000004100 */
[--C-:B------:R-:W-:Y:S02]  /*8420*/  HADD2.F32 R49, -RZ, R48.reuse.H0_H0 ;  /* 0x20000030ff317230 */ /* 0x100fe40000004100 */
[----:B------:R-:W-:Y:S01]  /*8430*/  HADD2.F32 R54, -RZ, R48.H1_H1 ;  /* 0x30000030ff367230 */ /* 0x000fe20000004100 */
[----:B------:R-:W-:Y:S01]  /*8440*/  F2FP.SATFINITE.E4M3.F32.PACK_AB_MERGE_C R69, R64, R61, RZ ;  /* 0x0000003d4045723e */ /* 0x000fe200048070ff */
[----:B------:R-:W-:Y:S02]  /*8450*/  HADD2.F32 R48, -RZ, R47.H0_H0 ;  /* 0x2000002fff307230 */ /* 0x000fe40000004100 */
[-C--:B------:R-:W-:Y:S01]  /*8460*/  FMUL.FTZ R59, R49, R57.reuse ;  /* 0x00000039313b7220 */ /* 0x080fe20000410000 */
[----:B------:R-:W-:Y:S02]  /*8470*/  HADD2.F32 R91, -RZ, R91.H0_H0 ;  /* 0x2000005bff5b7230 */ /* 0x000fe40000004100 */
[----:B------:R-:W-:Y:S01]  /*8480*/  FMUL.FTZ R62, R54, R57 ;  /* 0x00000039363e7220 */ /* 0x000fe20000410000 */
[----:B------:R-:W-:Y:S01]  /*8490*/  HADD2.F32 R47, -RZ, R47.H1_H1 ;  /* 0x3000002fff2f7230 */ /* 0x000fe20000004100 */
[----:B------:R-:W-:Y:S01]  /*84a0*/  F2FP.SATFINITE.E4M3.F32.PACK_AB_MERGE_C R41, R41, R40, R69 ;  /* 0x000000282929723e */ /* 0x000fe20004807045 */
[----:B------:R-:W-:-:S02]  /*84b0*/  HADD2.F32 R55, -RZ, R90.H1_H1 ;  /* 0x3000005aff377230 */ /* 0x000fc40000004100 */
[-C--:B------:R-:W-:Y:S01]  /*84c0*/  FMUL.FTZ R58, R48, R91.reuse ;  /* 0x0000005b303a7220 */ /* 0x080fe20000410000 */
[----:B------:R-:W-:Y:S02]  /*84d0*/  HADD2.F32 R90, -RZ, R90.H0_H0 ;  /* 0x2000005aff5a7230 */ /* 0x000fe40000004100 */
[----:B------:R-:W-:Y:S01]  /*84e0*/  FMUL.FTZ R57, R47, R91 ;  /* 0x0000005b2f397220 */ /* 0x000fe20000410000 */
[-C--:B------:R-:W-:Y:S01]  /*84f0*/  FFMA.FTZ R49, R49, R55.reuse, -R62 ;  /* 0x0000003731317223 */ /* 0x080fe2000001083e */
[----:B------:R-:W-:Y:S02]  /*8500*/  FFMA.FTZ R54, R54, R55, R59 ;  /* 0x0000003736367223 */ /* 0x000fe4000001003b */
[-C--:B------:R-:W-:Y:S01]  /*8510*/  FFMA.FTZ R62, R48, R90.reuse, -R57 ;  /* 0x0000005a303e7223 */ /* 0x080fe20000010839 */
[----:B------:R-:W-:Y:S01]  /*8520*/  FFMA.FTZ R63, R47, R90, R58 ;  /* 0x0000005a2f3f7223 */ /* 0x000fe2000001003a */
[----:B------:R-:W-:Y:S02]  /*8530*/  F2FP.F16.E4M3.UNPACK_B R48, R43.H1 ;  /* 0x0000002bff30723e */ /* 0x000fe400030006ff */
[----:B------:R-:W-:-:S02]  /*8540*/  F2FP.F16.E4M3.UNPACK_B R58, R60.H1 ;  /* 0x0000003cff3a723e */ /* 0x000fc400030006ff */
[----:B------:R-:W-:Y:S01]  /*8550*/  F2FP.SATFINITE.E4M3.F32.PACK_AB_MERGE_C R67, R54, R49, RZ ;  /* 0x000000313643723e */ /* 0x000fe200048070ff */
[----:B------:R-:W-:Y:S01]  /*8560*/  HADD2.F32 R54, -RZ, R48.H1_H1 ;  /* 0x30000030ff367230 */ /* 0x000fe20000004100 */
[----:B------:R-:W-:Y:S01]  /*8570*/  F2FP.F16.E4M3.UNPACK_B R55, R56.H1 ;  /* 0x00000038ff37723e */ /* 0x000fe200030006ff */
[----:B------:R-:W-:Y:S01]  /*8580*/  HADD2.F32 R61, -RZ, R58.H1_H1 ;  /* 0x3000003aff3d7230 */ /* 0x000fe20000004100 */
[----:B------:R-:W-:Y:S01]  /*8590*/  F2FP.F16.E4M3.UNPACK_B R47, R42.H1 ;  /* 0x0000002aff2f723e */ /* 0x000fe200030006ff */
[----:B------:R-:W-:Y:S01]  /*85a0*/  HADD2.F32 R49, -RZ, R48.H0_H0 ;  /* 0x20000030ff317230 */ /* 0x000fe20000004100 */
[----:B------:R-:W-:Y:S01]  /*85b0*/  F2FP.F16.E4M3.UNPACK_B R60, R60 ;  /* 0x0000003cff3c723e */ /* 0x000fe200020006ff */
[----:B------:R-:W-:Y:S01]  /*85c0*/  HADD2.F32 R57, -RZ, R55.H1_H1 ;  /* 0x30000037ff397230 */ /* 0x000fe20000004100 */
[----:B------:R-:W-:Y:S01]  /*85d0*/  F2FP.F16.E4M3.UNPACK_B R56, R56 ;  /* 0x00000038ff38723e */ /* 0x000fe200020006ff */
[----:B------:R-:W-:Y:S02]  /*85e0*/  HADD2.F32 R48, -RZ, R47.H1_H1 ;  /* 0x3000002fff307230 */ /* 0x000fe40000004100 */
[----:B------:R-:W-:Y:S01]  /*85f0*/  FMUL.FTZ R64, R54, R61 ;  /* 0x0000003d36407220 */ /* 0x000fe20000410000 */
[----:B------:R-:W-:-:S02]  /*8600*/  HADD2.F32 R59, -RZ, R60.H1_H1 ;  /* 0x3000003cff3b7230 */ /* 0x000fc40000004100 */
[C---:B------:R-:W-:Y:S01]  /*8610*/  FMUL.FTZ R65, R49.reuse, R61 ;  /* 0x0000003d31417220 */ /* 0x040fe20000410000 */
[----:B------:R-:W-:Y:S02]  /*8620*/  HADD2.F32 R47, -RZ, R47.H0_H0 ;  /* 0x2000002fff2f7230 */ /* 0x000fe40000004100 */
[----:B------:R-:W-:Y:S01]  /*8630*/  FFMA.FTZ R61, R49, R57, -R64 ;  /* 0x00000039313d7223 */ /* 0x000fe20000010840 */
[----:B------:R-:W-:Y:S02]  /*8640*/  HADD2.F32 R49, -RZ, R56.H1_H1 ;  /* 0x30000038ff317230 */ /* 0x000fe40000004100 */
[----:B------:R-:W-:Y:S01]  /*8650*/  FMUL.FTZ R64, R48, R59 ;  /* 0x0000003b30407220 */ /* 0x000fe20000410000 */
[----:B------:R-:W-:Y:S01]  /*8660*/  F2FP.F16.E4M3.UNPACK_B R43, R43 ;  /* 0x0000002bff2b723e */ /* 0x000fe200020006ff */
[C---:B------:R-:W-:Y:S01]  /*8670*/  FMUL.FTZ R59, R47.reuse, R59 ;  /* 0x0000003b2f3b7220 */ /* 0x040fe20000410000 */
[----:B------:R-:W-:Y:S01]  /*8680*/  F2FP.F16.E4M3.UNPACK_B R42, R42 ;  /* 0x0000002aff2a723e */ /* 0x000fe200020006ff */
[----:B------:R-:W-:Y:S01]  /*8690*/  FFMA.FTZ R64, R47, R49, -R64 ;  /* 0x000000312f407223 */ /* 0x000fe20000010840 */
[----:B------:R-:W-:-:S02]  /*86a0*/  HADD2.F32 R58, -RZ, R58.H0_H0 ;  /* 0x2000003aff3a7230 */ /* 0x000fc40000004100 */
[----:B------:R-:W-:Y:S01]  /*86b0*/  FFMA.FTZ R59, R48, R49, R59 ;  /* 0x00000031303b7223 */ /* 0x000fe2000001003b */
[--C-:B------:R-:W-:Y:S02]  /*86c0*/  HADD2.F32 R47, -RZ, R43.reuse.H0_H0 ;  /* 0x2000002bff2f7230 */ /* 0x100fe40000004100 */
[----:B------:R-:W-:Y:S01]  /*86d0*/  FFMA.FTZ R68, R54, R57, R65 ;  /* 0x0000003936447223 */ /* 0x000fe20000010041 */
[----:B------:R-:W-:Y:S01]  /*86e0*/  HADD2.F32 R48, -RZ, R43.H1_H1 ;  /* 0x3000002bff307230 */ /* 0x000fe20000004100 */
[----:B------:R-:W-:Y:S01]  /*86f0*/  F2FP.SATFINITE.E4M3.F32.PACK_AB_MERGE_C R40, R63, R62, R67 ;  /* 0x0000003e3f28723e */ /* 0x000fe20004807043 */
[--C-:B------:R-:W-:Y:S02]  /*8700*/  HADD2.F32 R43, -RZ, R42.reuse.H0_H0 ;  /* 0x2000002aff2b7230 */ /* 0x100fe40000004100 */
[-C--:B------:R-:W-:Y:S01]  /*8710*/  FMUL.FTZ R57, R47, R58.reuse ;  /* 0x0000003a2f397220 */ /* 0x080fe20000410000 */
[----:B------:R-:W-:Y:S02]  /*8720*/  HADD2.F32 R42, -RZ, R42.H1_H1 ;  /* 0x3000002aff2a7230 */ /* 0x000fe40000004100 */
[----:B------:R-:W-:Y:S01]  /*8730*/  FMUL.FTZ R66, R48, R58 ;  /* 0x0000003a30427220 */ /* 0x000fe20000410000 */
[----:B------:R-:W-:Y:S01]  /*8740*/  HADD2.F32 R60, -RZ, R60.H0_H0 ;  /* 0x2000003cff3c7230 */ /* 0x000fe20000004100 */
[----:B------:R-:W-:Y:S01]  /*8750*/  F2FP.SATFINITE.E4M3.F32.PACK_AB_MERGE_C R59, R59, R64, RZ ;  /* 0x000000403b3b723e */ /* 0x000fe200048070ff */
[----:B------:R-:W-:Y:S01]  /*8760*/  HADD2.F32 R55, -RZ, R55.H0_H0 ;  /* 0x20000037ff377230 */ /* 0x000fe20000004100 */
[----:B------:R-:W-:Y:S01]  /*8770*/  F2FP.SATFINITE.E4M3.F32.PACK_AB_MERGE_C R61, R68, R61, RZ ;  /* 0x0000003d443d723e */ /* 0x000fe200048070ff */
[----:B------:R-:W-:-:S02]  /*8780*/  HADD2.F32 R56, -RZ, R56.H0_H0 ;  /* 0x20000038ff387230 */ /* 0x000fc40000004100 */
[-C--:B------:R-:W-:Y:S01]  /*8790*/  FMUL.FTZ R54, R42, R60.reuse ;  /* 0x0000003c2a367220 */ /* 0x080fe20000410000 */
[----:B------:R-:W-:Y:S01]  /*87a0*/  FMUL.FTZ R49, R43, R60 ;  /* 0x0000003c2b317220 */ /* 0x000fe20000410000 */
[-C--:B------:R-:W-:Y:S01]  /*87b0*/  FFMA.FTZ R66, R47, R55.reuse, -R66 ;  /* 0x000000372f427223 */ /* 0x080fe20000010842 */
[----:B------:R-:W-:Y:S01]  /*87c0*/  FFMA.FTZ R57, R48, R55, R57 ;  /* 0x0000003730397223 */ /* 0x000fe20000010039 */
[-C--:B------:R-:W-:Y:S01]  /*87d0*/  FFMA.FTZ R54, R43, R56.reuse, -R54 ;  /* 0x000000382b367223 */ /* 0x080fe20000010836 */
[----:B------:R-:W-:-:S03]  /*87e0*/  FFMA.FTZ R49, R42, R56, R49 ;  /* 0x000000382a317223 */ /* 0x000fc60000010031 */
[----:B------:R-:W-:Y:S02]  /*87f0*/  F2FP.SATFINITE.E4M3.F32.PACK_AB_MERGE_C R43, R57, R66, R61 ;  /* 0x00000042392b723e */ /* 0x000fe4000480703d */
[----:B------:R-:W-:-:S07]  /*8800*/  F2FP.SATFINITE.E4M3.F32.PACK_AB_MERGE_C R42, R49, R54, R59 ;  /* 0x00000036312a723e */ /* 0x000fce000480703b */
.L_x_389:
[----:B------:R-:W-:Y:S05]  /*8810*/  BSYNC B2 ;  /* 0x0000000000027941 */ /* 0x000fea0003800000 */
.L_x_388:
[----:B-1----:R0:W-:Y:S02]  /*8820*/  STG.E.128 desc[UR54][R44.64+0x80], R40 ;  /* 0x000080282c007986 */ /* 0x0021e4000c101d36 */
.L_x_387:
[----:B------:R-:W-:Y:S05]  /*8830*/  BSYNC B1 ;  /* 0x0000000000017941 */ /* 0x000fea0003800000 */
.L_x_386:
[----:B------:R-:W-:-:S13]  /*8840*/  ISETP.NE.AND P3, PT, R39, RZ, PT ;  /* 0x000000ff2700720c */ /* 0x000fda0003f65270 */
[----:B------:R-:W-:Y:S05]  /*8850*/  @!P3 BRA `(.L_x_369) ;  /* 0x00000070002cb947 */ /* 0x000fea0003800000 */
[----:B012-4-:R0:W1:Y:S01]  /*8860*/  LDS.128 R40, [R46+0x21400] ;  /* 0x021400002e287984 */ /* 0x0170620000000c00 */
[----:B------:R-:W-:Y:S01]  /*8870*/  ISETP.GE.AND P3, PT, R174, R133, PT ;  /* 0x00000085ae00720c */ /* 0x000fe20003f66270 */
[----:B------:R-:W-:-:S12]  /*8880*/  BSSY B1, `(.L_x_390) ;  /* 0x0000069000017945 */ /* 0x000fd80003800000 */
[----:B0-----:R-:W-:Y:S05]  /*8890*/  @P3 BRA `(.L_x_391) ;  /* 0x00000004009c3947 */ /* 0x001fea0003800000 */
[----:B------:R-:W-:Y:S02]  /*88a0*/  SHF.R.U32.HI R47, RZ, 0x8, R51 ;  /* 0x00000008ff2f7819 */ /* 0x000fe40000011633 */
[----:B------:R-:W-:Y:S02]  /*88b0*/  SHF.R.U32.HI R49, RZ, 0x8, R53 ;  /* 0x00000008ff317819 */ /* 0x000fe40000011635 */
[----:B------:R-:W-:Y:S01]  /*88c0*/  SHF.R.U32.HI R54, RZ, 0x10, R51 ;  /* 0x00000010ff367819 */ /* 0x000fe20000011633 */
[----:B------:R-:W-:Y:S01]  /*88d0*/  IMAD.SHL.U32 R47, R47, 0x100, RZ ;  /* 0x000001002f2f7824 */ /* 0x000fe200078e00ff */
[----:B------:R-:W-:Y:S01]  /*88e0*/  LOP3.LUT R48, R51, 0xff0000ff, RZ, 0xc0, !PT ;  /* 0xff0000ff33307812 */ /* 0x000fe200078ec0ff */
[----:B------:R-:W-:Y:S01]  /*88f0*/  IMAD.SHL.U32 R49, R49, 0x100, RZ ;  /* 0x0000010031317824 */ /* 0x000fe200078e00ff */
[----:B------:R-:W-:Y:S02]  /*8900*/  SHF.R.U32.HI R52, RZ, 0x10, R53 ;  /* 0x00000010ff347819 */ /* 0x000fe40000011635 */
[----:B------:R-:W-:-:S02]  /*8910*/  LOP3.LUT R50, R53, 0xff0000ff, RZ, 0xc0, !PT ;  /* 0xff0000ff35327812 */ /* 0x000fc400078ec0ff */
[----:B------:R-:W-:Y:S01]  /*8920*/  LOP3.LUT R48, R48, 0xff00, R47, 0xf8, !PT ;  /* 0x0000ff0030307812 */ /* 0x000fe200078ef82f */
[----:B------:R-:W-:Y:S01]  /*8930*/  IMAD.U32 R47, R54, 0x10000, RZ ;  /* 0x00010000362f7824 */ /* 0x000fe200078e00ff */
[----:B------:R-:W-:Y:S01]  /*8940*/  LOP3.LUT R51, R50, 0xff00, R49, 0xf8, !PT ;  /* 0x0000ff0032337812 */ /* 0x000fe200078ef831 */
[----:B------:R-:W-:Y:S01]  /*8950*/  IMAD.U32 R50, R52, 0x10000, RZ ;  /* 0x0001000034327824 */ /* 0x000fe200078e00ff */
[----:B-1----:R-:W-:Y:S02]  /*8960*/  MOV R46, R40 ;  /* 0x00000028002e7202 */ /* 0x002fe40000000f00 */
[----:B------:R-:W-:Y:S02]  /*8970*/  F2FP.F16.E4M3.UNPACK_B R40, R41 ;  /* 0x00000029ff28723e */ /* 0x000fe400020006ff */
[----:B------:R-:W-:Y:S02]  /*8980*/  F2FP.F16.E4M3.UNPACK_B R49, R89.H1 ;  /* 0x00000059ff31723e */ /* 0x000fe400030006ff */
[----:B------:R-:W-:Y:S01]  /*8990*/  LOP3.LUT R52, R48, 0xff0000, R47, 0xf8, !PT ;  /* 0x00ff000030347812 */ /* 0x000fe200078ef82f */
[--C-:B------:R-:W-:Y:S01]  /*89a0*/  HADD2.F32 R47, -RZ, R40.reuse.H1_H1 ;  /* 0x30000028ff2f7230 */ /* 0x100fe20000004100 */
[----:B------:R-:W-:Y:S01]  /*89b0*/  LOP3.LUT R55, R51, 0xff0000, R50, 0xf8, !PT ;  /* 0x00ff000033377812 */ /* 0x000fe200078ef832 */
[--C-:B------:R-:W-:Y:S01]  /*89c0*/  HADD2.F32 R53, -RZ, R49.reuse.H0_H0 ;  /* 0x20000031ff357230 */ /* 0x100fe20000004100 */
[----:B------:R-:W-:Y:S01]  /*89d0*/  F2FP.F16.E4M3.UNPACK_B R50, R88.H1 ;  /* 0x00000058ff32723e */ /* 0x000fe200030006ff */
[----:B------:R-:W-:Y:S01]  /*89e0*/  HADD2.F32 R40, -RZ, R40.H0_H0 ;  /* 0x20000028ff287230 */ /* 0x000fe20000004100 */
[----:B------:R-:W-:Y:S01]  /*89f0*/  F2FP.F16.E4M3.UNPACK_B R41, R41.H1 ;  /* 0x00000029ff29723e */ /* 0x000fe200030006ff */
[----:B------:R-:W-:-:S02]  /*8a00*/  HADD2.F32 R54, -RZ, R49.H1_H1 ;  /* 0x30000031ff367230 */ /* 0x000fc40000004100 */
[CC--:B------:R-:W-:Y:S01]  /*8a10*/  FMUL.FTZ R57, R47.reuse, R53.reuse ;  /* 0x000000352f397220 */ /* 0x0c0fe20000410000 */
[--C-:B------:R-:W-:Y:S02]  /*8a20*/  HADD2.F32 R51, -RZ, R50.reuse.H0_H0 ;  /* 0x20000032ff337230 */ /* 0x100fe40000004100 */
[----:B------:R-:W-:Y:S01]  /*8a30*/  FMUL.FTZ R56, R40, R53 ;  /* 0x0000003528387220 */ /* 0x000fe20000410000 */
[--C-:B------:R-:W-:Y:S01]  /*8a40*/  HADD2.F32 R49, -RZ, R41.reuse.H1_H1 ;  /* 0x30000029ff317230 */ /* 0x100fe20000004100 */
[----:B------:R-:W-:Y:S01]  /*8a50*/  F2FP.F16.E4M3.UNPACK_B R89, R89 ;  /* 0x00000059ff59723e */ /* 0x000fe200020006ff */
[----:B------:R-:W-:Y:S02]  /*8a60*/  HADD2.F32 R48, -RZ, R41.H0_H0 ;  /* 0x20000029ff307230 */ /* 0x000fe40000004100 */
[-C--:B------:R-:W-:Y:S01]  /*8a70*/  FFMA.FTZ R41, R47, R51.reuse, R56 ;  /* 0x000000332f297223 */ /* 0x080fe20000010038 */
[----:B------:R-:W-:Y:S02]  /*8a80*/  HADD2.F32 R50, -RZ, R50.H1_H1 ;  /* 0x30000032ff327230 */ /* 0x000fe40000004100 */
[C---:B------:R-:W-:Y:S01]  /*8a90*/  FMUL.FTZ R53, R49.reuse, R54 ;  /* 0x0000003631357220 */ /* 0x040fe20000410000 */
[----:B------:R-:W-:Y:S01]  /*8aa0*/  F2FP.F16.E4M3.UNPACK_B R47, R46.H1 ;  /* 0x0000002eff2f723e */ /* 0x000fe200030006ff */
[----:B------:R-:W-:Y:S01]  /*8ab0*/  FMUL.FTZ R54, R48, R54 ;  /* 0x0000003630367220 */ /* 0x000fe20000410000 */
[----:B------:R-:W-:Y:S01]  /*8ac0*/  FFMA.FTZ R40, R40, R51, -R57 ;  /* 0x0000003328287223 */ /* 0x000fe20000010839 */
[----:B------:R-:W-:Y:S01]  /*8ad0*/  FFMA.FTZ R58, R48, R50, -R53 ;  /* 0x00000032303a7223 */ /* 0x000fe20000010835 */
[----:B------:R-:W-:Y:S01]  /*8ae0*/  F2FP.F16.E4M3.UNPACK_B R46, R46 ;  /* 0x0000002eff2e723e */ /* 0x000fe200020006ff */
[----:B------:R-:W-:Y:S01]  /*8af0*/  FFMA.FTZ R59, R49, R50, R54 ;  /* 0x00000032313b7223 */ /* 0x000fe20000010036 */
[----:B------:R-:W-:Y:S01]  /*8b00*/  F2FP.F16.E4M3.UNPACK_B R88, R88 ;  /* 0x00000058ff58723e */ /* 0x000fe200020006ff */
[----:B------:R-:W-:-:S02]  /*8b10*/  HADD2.F32 R51, -RZ, R89.H1_H1 ;  /* 0x30000059ff337230 */ /* 0x000fc40000004100 */
[--C-:B------:R-:W-:Y:S01]  /*8b20*/  HADD2.F32 R48, -RZ, R47.reuse.H0_H0 ;  /* 0x2000002fff307230 */ /* 0x100fe20000004100 */
[----:B------:R-:W-:Y:S01]  /*8b30*/  F2FP.SATFINITE.E4M3.F32.PACK_AB_MERGE_C R61, R59, R58, RZ ;  /* 0x0000003a3b3d723e */ /* 0x000fe200048070ff */
[----:B------:R-:W-:Y:S02]  /*8b40*/  HADD2.F32 R49, -RZ, R47.H1_H1 ;  /* 0x3000002fff317230 */ /* 0x000fe40000004100 */
[----:B------:R-:W-:Y:S02]  /*8b50*/  HADD2.F32 R47, -RZ, R46.H0_H0 ;  /* 0x2000002eff2f7230 */ /* 0x000fe40000004100 */
[-C--:B------:R-:W-:Y:S01]  /*8b60*/  FMUL.FTZ R56, R48, R51.reuse ;  /* 0x0000003330387220 */ /* 0x080fe20000410000 */
[----:B------:R-:W-:Y:S02]  /*8b70*/  HADD2.F32 R50, -RZ, R88.H1_H1 ;  /* 0x30000058ff327230 */ /* 0x000fe40000004100 */
[----:B------:R-:W-:Y:S01]  /*8b80*/  FMUL.FTZ R53, R49, R51 ;  /* 0x0000003331357220 */ /* 0x000fe20000410000 */
[----:B------:R-:W-:Y:S01]  /*8b90*/  HADD2.F32 R89, -RZ, R89.H0_H0 ;  /* 0x20000059ff597230 */ /* 0x000fe20000004100 */
[----:B------:R-:W-:Y:S01]  /*8ba0*/  F2FP.SATFINITE.E4M3.F32.PACK_AB_MERGE_C R41, R41, R40, R61 ;  /* 0x000000282929723e */ /* 0x000fe2000480703d */
[----:B------:R-:W-:-:S02]  /*8bb0*/  HADD2.F32 R46, -RZ, R46.H1_H1 ;  /* 0x3000002eff2e7230 */ /* 0x000fc40000004100 */
[-C--:B------:R-:W-:Y:S01]  /*8bc0*/  FFMA.FTZ R53, R48, R50.reuse, -R53 ;  /* 0x0000003230357223 */ /* 0x080fe20000010835 */
[----:B------:R-:W-:Y:S02]  /*8bd0*/  HADD2.F32 R88, -RZ, R88.H0_H0 ;  /* 0x20000058ff587230 */ /* 0x000fe40000004100 */
[----:B------:R-:W-:Y:S01]  /*8be0*/  FFMA.FTZ R56, R49, R50, R56 ;  /* 0x0000003231387223 */ /* 0x000fe20000010038 */
[-C--:B------:R-:W-:Y:S01]  /*8bf0*/  F2FP.F16.E4M3.UNPACK_B R50, R52.reuse.H1 ;  /* 0x00000034ff32723e */ /* 0x080fe200030006ff */
[-C--:B------:R-:W-:Y:S01]  /*8c00*/  FMUL.FTZ R54, R46, R89.reuse ;  /* 0x000000592e367220 */ /* 0x080fe20000410000 */
[C---:B------:R-:W-:Y:S01]  /*8c10*/  FMUL.FTZ R89, R47.reuse, R89 ;  /* 0x000000592f597220 */ /* 0x040fe20000410000 */
[----:B------:R-:W-:Y:S02]  /*8c20*/  F2FP.F16.E4M3.UNPACK_B R52, R52 ;  /* 0x00000034ff34723e */ /* 0x000fe400020006ff */
[-C--:B------:R-:W-:Y:S01]  /*8c30*/  FFMA.FTZ R57, R47, R88.reuse, -R54 ;  /* 0x000000582f397223 */ /* 0x080fe20000010836 */
[----:B------:R-:W-:Y:S01]  /*8c40*/  F2FP.SATFINITE.E4M3.F32.PACK_AB_MERGE_C R60, R56, R53, RZ ;  /* 0x00000035383c723e */ /* 0x000fe200048070ff */
[----:B------:R-:W-:Y:S01]  /*8c50*/  FFMA.FTZ R88, R46, R88, R89 ;  /* 0x000000582e587223 */ /* 0x000fe20000010059 */
[----:B------:R-:W-:Y:S01]  /*8c60*/  F2FP.F16.E4M3.UNPACK_B R47, R43.H1 ;  /* 0x0000002bff2f723e */ /* 0x000fe200030006ff */
[--C-:B------:R-:W-:Y:S01]  /*8c70*/  HADD2.F32 R51, -RZ, R50.reuse.H1_H1 ;  /* 0x30000032ff337230 */ /* 0x100fe20000004100 */
[-C--:B------:R-:W-:Y:S01]  /*8c80*/  F2FP.F16.E4M3.UNPACK_B R53, R55.reuse.H1 ;  /* 0x00000037ff35723e */ /* 0x080fe200030006ff */
[----:B------:R-:W-:Y:S01]  /*8c90*/  HADD2.F32 R50, -RZ, R50.H0_H0 ;  /* 0x20000032ff327230 */ /* 0x000fe20000004100 */
[-C--:B------:R-:W-:Y:S01]  /*8ca0*/  F2FP.F16.E4M3.UNPACK_B R46, R42.reuse.H1 ;  /* 0x0000002aff2e723e */ /* 0x080fe200030006ff */
[----:B------:R-:W-:Y:S01]  /*8cb0*/  HADD2.F32 R49, -RZ, R47.H1_H1 ;  /* 0x3000002fff317230 */ /* 0x000fe20000004100 */
[----:B------:R-:W-:Y:S01]  /*8cc0*/  F2FP.F16.E4M3.UNPACK_B R55, R55 ;  /* 0x00000037ff37723e */ /* 0x000fe200020006ff */
[----:B------:R-:W-:Y:S01]  /*8cd0*/  HADD2.F32 R56, -RZ, R53.H1_H1 ;  /* 0x30000035ff387230 */ /* 0x000fe20000004100 */
[----:B------:R-:W-:Y:S01]  /*8ce0*/  F2FP.F16.E4M3.UNPACK_B R43, R43 ;  /* 0x0000002bff2b723e */ /* 0x000fe200020006ff */
[----:B------:R-:W-:Y:S01]  /*8cf0*/  HADD2.F32 R48, -RZ, R47.H0_H0 ;  /* 0x2000002fff307230 */ /* 0x000fe20000004100 */
[----:B------:R-:W-:Y:S01]  /*8d00*/  F2FP.F16.E4M3.UNPACK_B R42, R42 ;  /* 0x0000002aff2a723e */ /* 0x000fe200020006ff */
[----:B------:R-:W-:-:S02]  /*8d10*/  HADD2.F32 R47, -RZ, R46.H1_H1 ;  /* 0x3000002eff2f7230 */ /* 0x000fc40000004100 */
[-C--:B------:R-:W-:Y:S01]  /*8d20*/  FMUL.FTZ R59, R49, R56.reuse ;  /* 0x00000038313b7220 */ /* 0x080fe20000410000 */
[--C-:B------:R-:W-:Y:S02]  /*8d30*/  HADD2.F32 R54, -RZ, R55.reuse.H1_H1 ;  /* 0x30000037ff367230 */ /* 0x100fe40000004100 */
[C---:B------:R-:W-:Y:S01]  /*8d40*/  FMUL.FTZ R56, R48.reuse, R56 ;  /* 0x0000003830387220 */ /* 0x040fe20000410000 */
[----:B------:R-:W-:Y:S02]  /*8d50*/  HADD2.F32 R46, -RZ, R46.H0_H0 ;  /* 0x2000002eff2e7230 */ /* 0x000fe40000004100 */
[----:B------:R-:W-:Y:S01]  /*8d60*/  FFMA.FTZ R58, R48, R51, -R59 ;  /* 0x00000033303a7223 */ /* 0x000fe2000001083b */
[----:B------:R-:W-:Y:S02]  /*8d70*/  HADD2.F32 R48, -RZ, R52.H1_H1 ;  /* 0x30000034ff307230 */ /* 0x000fe40000004100 */
[----:B------:R-:W-:Y:S01]  /*8d80*/  FMUL.FTZ R59, R47, R54 ;  /* 0x000000362f3b7220 */ /* 0x000fe20000410000 */
[----:B------:R-:W-:-:S02]  /*8d90*/  HADD2.F32 R55, -RZ, R55.H0_H0 ;  /* 0x20000037ff377230 */ /* 0x000fc40000004100 */
[C---:B------:R-:W-:Y:S01]  /*8da0*/  FMUL.FTZ R54, R46.reuse, R54 ;  /* 0x000000362e367220 */ /* 0x040fe20000410000 */
[----:B------:R-:W-:Y:S02]  /*8db0*/  HADD2.F32 R53, -RZ, R53.H0_H0 ;  /* 0x20000035ff357230 */ /* 0x000fe40000004100 */
[-C--:B------:R-:W-:Y:S01]  /*8dc0*/  FFMA.FTZ R59, R46, R48.reuse, -R59 ;  /* 0x000000302e3b7223 */ /* 0x080fe2000001083b */
[--C-:B------:R-:W-:Y:S02]  /*8dd0*/  HADD2.F32 R46, -RZ, R43.reuse.H0_H0 ;  /* 0x2000002bff2e7230 */ /* 0x100fe40000004100 */
[----:B------:R-:W-:Y:S01]  /*8de0*/  FFMA.FTZ R54, R47, R48, R54 ;  /* 0x000000302f367223 */ /* 0x000fe20000010036 */
[----:B------:R-:W-:Y:S02]  /*8df0*/  HADD2.F32 R47, -RZ, R43.H1_H1 ;  /* 0x3000002bff2f7230 */ /* 0x000fe40000004100 */
[----:B------:R-:W-:Y:S01]  /*8e00*/  FFMA.FTZ R51, R49, R51, R56 ;  /* 0x0000003331337223 */ /* 0x000fe20000010038 */
[----:B------:R-:W-:-:S02]  /*8e10*/  HADD2.F32 R43, -RZ, R42.H0_H0 ;  /* 0x2000002aff2b7230 */ /* 0x000fc40000004100 */
[-C--:B------:R-:W-:Y:S01]  /*8e20*/  FMUL.FTZ R56, R46, R53.reuse ;  /* 0x000000352e387220 */ /* 0x080fe20000410000 */
[----:B------:R-:W-:Y:S02]  /*8e30*/  HADD2.F32 R42, -RZ, R42.H1_H1 ;  /* 0x3000002aff2a7230 */ /* 0x000fe40000004100 */
[C---:B------:R-:W-:Y:S01]  /*8e40*/  FMUL.FTZ R49, R47.reuse, R53 ;  /* 0x000000352f317220 */ /* 0x040fe20000410000 */
[----:B------:R-:W-:Y:S02]  /*8e50*/  HADD2.F32 R52, -RZ, R52.H0_H0 ;  /* 0x20000034ff347230 */ /* 0x000fe40000004100 */
[-C--:B------:R-:W-:Y:S01]  /*8e60*/  FFMA.FTZ R56, R47, R50.reuse, R56 ;  /* 0x000000322f387223 */ /* 0x080fe20000010038 */
[----:B------:R-:W-:Y:S01]  /*8e70*/  F2FP.SATFINITE.E4M3.F32.PACK_AB_MERGE_C R54, R54, R59, RZ ;  /* 0x0000003b3636723e */ /* 0x000fe200048070ff */
[-C--:B------:R-:W-:Y:S01]  /*8e80*/  FMUL.FTZ R48, R42, R55.reuse ;  /* 0x000000372a307220 */ /* 0x080fe20000410000 */
[----:B------:R-:W-:Y:S01]  /*8e90*/  FMUL.FTZ R55, R43, R55 ;  /* 0x000000372b377220 */ /* 0x000fe20000410000 */
[----:B------:R-:W-:Y:S01]  /*8ea0*/  FFMA.FTZ R49, R46, R50, -R49 ;  /* 0x000000322e317223 */ /* 0x000fe20000010831 */
[----:B------:R-:W-:Y:S01]  /*8eb0*/  F2FP.SATFINITE.E4M3.F32.PACK_AB_MERGE_C R51, R51, R58, RZ ;  /* 0x0000003a3333723e */ /* 0x000fe200048070ff */
[-C--:B------:R-:W-:Y:S01]  /*8ec0*/  FFMA.FTZ R48, R43, R52.reuse, -R48 ;  /* 0x000000342b307223 */ /* 0x080fe20000010830 */
[----:B------:R-:W-:Y:S01]  /*8ed0*/  FFMA.FTZ R55, R42, R52, R55 ;  /* 0x000000342a377223 */ /* 0x000fe20000010037 */
[----:B------:R-:W-:-:S02]  /*8ee0*/  F2FP.SATFINITE.E4M3.F32.PACK_AB_MERGE_C R40, R88, R57, R60 ;  /* 0x000000395828723e */ /* 0x000fc4000480703c */
[----:B------:R-:W-:Y:S02]  /*8ef0*/  F2FP.SATFINITE.E4M3.F32.PACK_AB_MERGE_C R43, R56, R49, R51 ;  /* 0x00000031382b723e */ /* 0x000fe40004807033 */
[----:B------:R-:W-:-:S07]  /*8f00*/  F2FP.SATFINITE.E4M3.F32.PACK_AB_MERGE_C R42, R55, R48, R54 ;  /* 0x00000030372a723e */ /* 0x000fce0004807036 */
.L_x_391:
[----:B------:R-:W-:Y:S05]  /*8f10*/  BSYNC B1 ;  /* 0x0000000000017941 */ /* 0x000fea0003800000 */
.L_x_390:
[----:B-1----:R0:W-:Y:S01]  /*8f20*/  STG.E.128 desc[UR54][R44.64+0xa0], R40 ;  /* 0x0000a0282c007986 */ /* 0x0021e2000c101d36 */
[----:B------:R-:W-:Y:S05]  /*8f30*/  BRA `(.L_x_369) ;  /* 0x0000006800747947 */ /* 0x000fea0003800000 */
.L_x_337:
[----:B------:R-:W-:Y:S01]  /*8f40*/  ISETP.GE.AND P4, PT, R168, R96, PT ;  /* 0x00000060a800720c */ /* 0x000fe20003f86270 */
[----:B------:R-:W-:Y:S01]  /*8f50*/  BSSY B1, `(.L_x_392) ;  /* 0x000002f000017945 */ /* 0x000fe20003800000 */
[----:B------:R-:W-:Y:S02]  /*8f60*/  CS2R R60, SRZ ;  /* 0x00000000003c7805 */ /* 0x000fe4000001ff00 */
[----:B------:R-:W-:Y:S02]  /*8f70*/  CS2R R40, SRZ ;  /* 0x0000000000287805 */ /* 0x000fe4000001ff00 */
[----:B0-----:R-:W-:Y:S02]  /*8f80*/  CS2R R42, SRZ ;  /* 0x00000000002a7805 */ /* 0x001fe4000001ff00 */
        /* <DEDUP_REMOVED lines=15> */
[----:B------:R-:W-:Y:S06]  /*9080*/  @P4 BRA `(.L_x_393) ;  /* 0x00000000006c4947 */ /* 0x000fec0003800000 */
[----:B------:R-:W-:Y:S01]  /*9090*/  ULDC.64 UR4, c[0x0][0x3e8] ;  /* 0x0000fa0000047ab9 */ /* 0x000fe20000000a00 */
[----:B------:R-:W-:Y:S02]  /*90a0*/  CS2R R52, SRZ ;  /* 0x0000000000347805 */ /* 0x000fe4000001ff00 */
[----:B------:R-:W-:Y:S02]  /*90b0*/  IADD3 R76, P2, P3, R108, UR4, R90 ;  /* 0x000000046c4c7c10 */ /* 0x000fe4000fb5e05a */
[----:B------:R-:W-:Y:S02]  /*90c0*/  CS2R R54, SRZ ;  /* 0x0000000000367805 */ /* 0x000fe4000001ff00 */
[----:B------:R-:W-:Y:S02]  /*90d0*/  CS2R R40, SRZ ;  /* 0x0000000000287805 */ /* 0x000fe4000001ff00 */
[----:B------:R-:W-:Y:S02]  /*90e0*/  CS2R R42, SRZ ;  /* 0x00000000002a7805 */ /* 0x000fe4000001ff00 */
[----:B------:R-:W-:Y:S01]  /*90f0*/  IADD3.X R77, R14, UR5, R97, P2, P3 ;  /* 0x000000050e4d7c10 */ /* 0x000fe200097e6461 */
[----:B------:R-:W-:-:S02]  /*9100*/  ULDC.64 UR4, c[0x0][0x400] ;  /* 0x0001000000047ab9 */ /* 0x000fc40000000a00 */
[----:B------:R-:W-:-:S04]  /*9110*/  IADD3 R78, P2, P3, R102, UR4, R88 ;  /* 0x00000004664e7c10 */ /* 0x000fc8000fb5e058 */
[----:B------:R-:W-:Y:S02]  /*9120*/  IADD3.X R79, R20, UR5, R98, P2, P3 ;  /* 0x00000005144f7c10 */ /* 0x000fe400097e6462 */
[----:B------:R-:W-:Y:S02]  /*9130*/  ISETP.GE.AND P2, PT, R18, R133, PT ;  /* 0x000000851200720c */ /* 0x000fe40003f46270 */
[----:B------:R-:W-:Y:S02]  /*9140*/  CS2R R56, SRZ ;  /* 0x0000000000387805 */ /* 0x000fe4000001ff00 */
[----:B------:R-:W-:Y:S02]  /*9150*/  CS2R R58, SRZ ;  /* 0x00000000003a7805 */ /* 0x000fe4000001ff00 */
[----:B------:R-:W-:Y:S02]  /*9160*/  CS2R R44, SRZ ;  /* 0x00000000002c7805 */ /* 0x000fe4000001ff00 */
[----:B------:R-:W-:-:S05]  /*9170*/  CS2R R46, SRZ ;  /* 0x00000000002e7805 */ /* 0x000fca000001ff00 */
[----:B------:R0:W5:Y:S04]  /*9180*/  @!P2 LDG.E.128 R52, desc[UR54][R76.64] ;  /* 0x000000364c34a981 */ /* 0x000168000c1e1d00 */
[----:B------:R0:W5:Y:S01]  /*9190*/  @!P2 LDG.E.128 R40, desc[UR54][R78.64] ;  /* 0x000000364e28a981 */ /* 0x000162000c1e1d00 */
[----:B------:R-:W-:Y:S02]  /*91a0*/  ISETP.GE.AND P2, PT, R0, R133, PT ;  /* 0x000000850000720c */ /* 0x000fe40003f46270 */
[----:B------:R-:W-:Y:S02]  /*91b0*/  CS2R R72, SRZ ;  /* 0x0000000000487805 */ /* 0x000fe4000001ff00 */
[----:B------:R-:W-:Y:S02]  /*91c0*/  CS2R R74, SRZ ;  /* 0x00000000004a7805 */ /* 0x000fe4000001ff00 */
[----:B------:R-:W-:-:S02]  /*91d0*/  CS2R R48, SRZ ;  /* 0x0000000000307805 */ /* 0x000fc4000001ff00 */
[----:B------:R-:W-:-:S05]  /*91e0*/  CS2R R50, SRZ ;  /* 0x0000000000327805 */ /* 0x000fca000001ff00 */
[----:B------:R0:W5:Y:S04]  /*91f0*/  @!P2 LDG.E.128 R56, desc[UR54][R76.64+0x20] ;  /* 0x000020364c38a981 */ /* 0x000168000c1e1d00 */
[----:B------:R0:W5:Y:S01]  /*9200*/  @!P2 LDG.E.128 R44, desc[UR54][R78.64+0x20] ;  /* 0x000020364e2ca981 */ /* 0x000162000c1e1d00 */
[----:B------:R-:W-:-:S13]  /*9210*/  ISETP.GE.AND P2, PT, R6, R133, PT ;  /* 0x000000850600720c */ /* 0x000fda0003f46270 */
[----:B------:R0:W5:Y:S04]  /*9220*/  @!P2 LDG.E.128 R72, desc[UR54][R76.64+0x40] ;  /* 0x000040364c48a981 */ /* 0x000168000c1e1d00 */
[----:B------:R0:W5:Y:S02]  /*9230*/  @!P2 LDG.E.128 R48, desc[UR54][R78.64+0x40] ;  /* 0x000040364e30a981 */ /* 0x000164000c1e1d00 */
.L_x_393:
[----:B------:R-:W-:Y:S05]  /*9240*/  BSYNC B1 ;  /* 0x0000000000017941 */ /* 0x000fea0003800000 */
.L_x_392:
[----:B------:R-:W-:Y:S01]  /*9250*/  ISETP.GE.AND P3, PT, R216, R96, PT ;  /* 0x00000060d800720c */ /* 0x000fe20003f66270 */
[----:B------:R-:W-:Y:S01]  /*9260*/  BSSY B1, `(.L_x_394) ;  /* 0x0000027000017945 */ /* 0x000fe20003800000 */
[----:B0-----:R-:W-:Y:S02]  /*9270*/  CS2R R76, SRZ ;  /* 0x00000000004c7805 */ /* 0x001fe4000001ff00 */
[----:B------:R-:W-:Y:S02]  /*9280*/  CS2R R78, SRZ ;  /* 0x00000000004e7805 */ /* 0x000fe4000001ff00 */
[----:B------:R-:W-:Y:S02]  /*9290*/  CS2R R80, SRZ ;  /* 0x0000000000507805 */ /* 0x000fe4000001ff00 */
[----:B------:R-:W-:Y:S02]  /*92a0*/  CS2R R82, SRZ ;  /* 0x0000000000527805 */ /* 0x000fe4000001ff00 */
[----:B------:R-:W-:-:S02]  /*92b0*/  CS2R R84, SRZ ;  /* 0x0000000000547805 */ /* 0x000fc4000001ff00 */
[----:B------:R-:W-:Y:S01]  /*92c0*/  CS2R R86, SRZ ;  /* 0x0000000000567805 */ /* 0x000fe2000001ff00 */
[----:B------:R-:W-:Y:S06]  /*92d0*/  @P3 BRA `(.L_x_395) ;  /* 0x00000000007c3947 */ /* 0x000fec0003800000 */
[----:B------:R-:W-:Y:S01]  /*92e0*/  IADD3 R89, P2, P5, R108, R90, R10 ;  /* 0x0000005a6c597210 */ /* 0x000fe20007d5e00a */
[----:B------:R-:W-:Y:S01]  /*92f0*/  ULDC.64 UR4, c[0x0][0x3e8] ;  /* 0x0000fa0000047ab9 */ /* 0x000fe20000000a00 */
[----:B------:R-:W-:Y:S02]  /*9300*/  CS2R R76, SRZ ;  /* 0x00000000004c7805 */ /* 0x000fe4000001ff00 */
[----:B------:R-:W-:Y:S02]  /*9310*/  CS2R R78, SRZ ;  /* 0x00000000004e7805 */ /* 0x000fe4000001ff00 */
[----:B------:R-:W-:Y:S02]  /*9320*/  IADD3.X R97, R14, R97, R9, P2, P5 ;  /* 0x000000610e617210 */ /* 0x000fe400017ea409 */
[----:B------:R-:W-:Y:S02]  /*9330*/  CS2R R60, SRZ ;  /* 0x00000000003c7805 */ /* 0x000fe4000001ff00 */
[----:B------:R-:W-:-:S02]  /*9340*/  IADD3 R90, P2, P5, R102, R88, R12 ;  /* 0x00000058665a7210 */ /* 0x000fc40007d5e00c */
[----:B------:R-:W-:Y:S02]  /*9350*/  CS2R R62, SRZ ;  /* 0x00000000003e7805 */ /* 0x000fe4000001ff00 */
        /* <DEDUP_REMOVED lines=23> */
.L_x_395:
[----:B------:R-:W-:Y:S05]  /*94d0*/  BSYNC B1 ;  /* 0x0000000000017941 */ /* 0x000fea0003800000 */
.L_x_394:
        /* <DEDUP_REMOVED lines=28> */
.L_x_396:
[----:B------:R-:W-:Y:S01]  /*96a0*/  IMAD R97, R17, 0x8, R16 ;  /* 0x0000000811617824 */ /* 0x000fe200078e0210 */
[----:B------:R-:W-:Y:S01]  /*96b0*/  SHF.L.U32 R98, R169, 0x1f, RZ ;  /* 0x0000001fa9627819 */ /* 0x000fe200000006ff */
[----:B------:R-:W1:Y:S01]  /*96c0*/  LDC R154, c[0x0][0x2f4] ;  /* 0x0000bd00ff9a7b82 */ /* 0x000e620000000800 */
[----:B------:R-:W-:Y:S01]  /*96d0*/  BSSY B1, `(.L_x_397) ;  /* 0x0000004000017945 */ /* 0x000fe20003800000 */
[----:B------:R-:W-:Y:S01]  /*96e0*/  IMAD.MOV.U32 R137, RZ, RZ, R92 ;  /* 0x000000ffff897224 */ /* 0x000fe200078e005c */
[----:B------:R-:W2:Y:S02]  /*96f0*/  SYNCS.PHASECHK.TRANS64.TRYWAIT P5, [R97+URZ+0x29890], R98 ;  /* 0x02989062610075a7 */ /* 0x000ea400080a017f */
[----:B--2---:R-:W-:Y:S05]  /*9700*/  @!P5 BRA `(.L_x_398) ;  /* 0x0000020400a0d947 */ /* 0x004fea0003800000 */
.L_x_664:
[----:B------:R-:W-:Y:S05]  /*9710*/  BSYNC B1 ;  /* 0x0000000000017941 */ /* 0x000fea0003800000 */
.L_x_397:
[----:B------:R-:W3:Y:S01]  /*9720*/  LDC.64 R138, c[0x0][0x300] ;  /* 0x0000c000ff8a7b82 */ /* 0x000ee20000000a00 */
[----:B------:R-:W-:Y:S01]  /*9730*/  BSSY B1, `(.L_x_399) ;  /* 0x00002f7000017945 */ /* 0x000fe20003800000 */
[----:B-1----:R-:W-:-:S03]  /*9740*/  IMAD.IADD R159, R154, 0x1, -R99 ;  /* 0x000000019a9f7824 */ /* 0x002fc600078e0a63 */
[----:B------:R-:W-:Y:S05]  /*9750*/  @P4 BRA `(.L_x_400) ;  /* 0x0000002c00d04947 */ /* 0x000fea0003800000 */
[----:B------:R-:W-:Y:S01]  /*9760*/  ISETP.NE.AND P4, PT, R34, RZ, PT ;  /* 0x000000ff2200720c */ /* 0x000fe20003f85270 */
[-C--:B---3--:R-:W-:Y:S01]  /*9770*/  IMAD R176, R219, R138.reuse, RZ ;  /* 0x0000008adbb07224 */ /* 0x088fe200078e02ff */
[----:B------:R-:W-:Y:S01]  /*9780*/  BSSY B2, `(.L_x_401) ;  /* 0x00000fc000027945 */ /* 0x000fe20003800000 */
[----:B------:R-:W-:-:S04]  /*9790*/  IMAD.WIDE.U32 R140, R168, R138, R136 ;  /* 0x0000008aa88c7225 */ /* 0x000fc800078e0088 */
[----:B------:R-:W-:-:S05]  /*97a0*/  IMAD R176, R168, R139, R176 ;  /* 0x0000008ba8b07224 */ /* 0x000fca00078e02b0 */
[----:B------:R-:W-:Y:S01]  /*97b0*/  IADD3 R176, R176, R141, RZ ;  /* 0x0000008db0b07210 */ /* 0x000fe20007ffe0ff */
[----:B------:R-:W-:Y:S06]  /*97c0*/  @!P4 BRA `(.L_x_402) ;  /* 0x0000000c00dcc947 */ /* 0x000fec0003800000 */
[----:B0-----:R-:W-:Y:S01]  /*97d0*/  SEL R88, R99, R159, !P0 ;  /* 0x0000009f63587207 */ /* 0x001fe20004000000 */
[----:B------:R-:W-:Y:S01]  /*97e0*/  BSSY B3, `(.L_x_403) ;  /* 0x00000e9000037945 */ /* 0x000fe20003800000 */
[----:B------:R-:W-:Y:S02]  /*97f0*/  ISETP.GE.AND P4, PT, R18, R133, PT ;  /* 0x000000851200720c */ /* 0x000fe40003f86270 */
[----:B------:R-:W-:-:S04]  /*9800*/  SHF.R.S32.HI R89, RZ, 0x1f, R88 ;  /* 0x0000001fff597819 */ /* 0x000fc80000011458 */
[----:B------:R-:W-:-:S04]  /*9810*/  LEA.HI R89, R89, R88, RZ, 0x5 ;  /* 0x0000005859597211 */ /* 0x000fc800078f28ff */
[----:B------:R-:W-:-:S04]  /*9820*/  LEA.HI.SX32 R185, R89, R21, 0x1b ;  /* 0x0000001559b97211 */ /* 0x000fc800078fdaff */
[----:B------:R-:W-:-:S04]  /*9830*/  SHF.R.S32.HI R89, RZ, 0x1f, R185 ;  /* 0x0000001fff597819 */ /* 0x000fc800000114b9 */
[----:B------:R-:W-:Y:S01]  /*9840*/  LEA.HI R89, R89, R185, RZ, 0x2 ;  /* 0x000000b959597211 */ /* 0x000fe200078f10ff */
[----:B------:R-:W-:-:S03]  /*9850*/  IMAD.SHL.U32 R185, R185, 0x10, RZ ;  /* 0x00000010b9b97824 */ /* 0x000fc600078e00ff */
[----:B------:R-:W-:Y:S02]  /*9860*/  SHF.R.S32.HI R89, RZ, 0x2, R89 ;  /* 0x00000002ff597819 */ /* 0x000fe40000011459 */
[----:B------:R-:W-:-:S03]  /*9870*/  LOP3.LUT R88, R175, 0x30, R185, 0xf8, !PT ;  /* 0x00000030af587812 */ /* 0x000fc600078ef8b9 */
[----:B------:R-:W-:Y:S01]  /*9880*/  IMAD R89, R89, 0x2800, R197 ;  /* 0x0000280059597824 */ /* 0x000fe200078e02c5 */
[----:B------:R-:W-:-:S05]  /*9890*/  LOP3.LUT R88, R88, R196, RZ, 0x3c, !PT ;  /* 0x000000c458587212 */ /* 0x000fca00078e3cff */
[----:B------:R-:W-:-:S04]  /*98a0*/  IMAD.IADD R88, R89, 0x1, R88 ;  /* 0x0000000159587824 */ /* 0x000fc800078e0258 */
[C---:B------:R-:W-:Y:S02]  /*98b0*/  IMAD R92, R17.reuse, 0x7800, R88 ;  /* 0x00007800115c7824 */ /* 0x040fe400078e0258 */
[----:B------:R-:W-:Y:S02]  /*98c0*/  IMAD R88, R17, 0x7800, R143 ;  /* 0x0000780011587824 */ /* 0x000fe400078e028f */
[C---:B------:R-:W-:Y:S02]  /*98d0*/  IMAD.IADD R92, R16.reuse, 0x1, R92 ;  /* 0x00000001105c7824 */ /* 0x040fe400078e025c */
[----:B------:R-:W-:-:S04]  /*98e0*/  IMAD.IADD R88, R16, 0x1, R88 ;  /* 0x0000000110587824 */ /* 0x000fc800078e0258 */
[----:B------:R-:W0:Y:S04]  /*98f0*/  LDS.128 R92, [R92+0x1a400] ;  /* 0x01a400005c5c7984 */ /* 0x000e280000000c00 */
[----:B------:R-:W1:Y:S01]  /*9900*/  LDS.128 R88, [R88+0x1a400] ;  /* 0x01a4000058587984 */ /* 0x000e620000000c00 */
[----:B------:R-:W-:Y:S05]  /*9910*/  @P4 BRA `(.L_x_404) ;  /* 0x0000000c00544947 */ /* 0x000fea0003800000 */
[--C-:B------:R-:W-:Y:S02]  /*9920*/  SHF.R.U32.HI R54, RZ, 0x8, R53.reuse ;  /* 0x00000008ff367819 */ /* 0x100fe40000011635 */
[----:B------:R-:W-:Y:S02]  /*9930*/  SHF.R.U32.HI R40, RZ, 0x10, R53 ;  /* 0x00000010ff287819 */ /* 0x000fe40000011635 */
[----:B------:R-:W-:Y:S01]  /*9940*/  LOP3.LUT R52, R53, 0xff0000ff, RZ, 0xc0, !PT ;  /* 0xff0000ff35347812 */ /* 0x000fe200078ec0ff */
[----:B------:R-:W-:Y:S01]  /*9950*/  IMAD.SHL.U32 R189, R54, 0x100, RZ ;  /* 0x0000010036bd7824 */ /* 0x000fe200078e00ff */
[--C-:B------:R-:W-:Y:S01]  /*9960*/  SHF.R.U32.HI R42, RZ, 0x10, R55.reuse ;  /* 0x00000010ff2a7819 */ /* 0x100fe20000011637 */
[----:B------:R-:W-:Y:S01]  /*9970*/  IMAD.U32 R40, R40, 0x10000, RZ ;  /* 0x0001000028287824 */ /* 0x000fe200078e00ff */
[----:B------:R-:W-:Y:S02]  /*9980*/  SHF.R.U32.HI R53, RZ, 0x8, R55 ;  /* 0x00000008ff357819 */ /* 0x000fe40000011637 */
[----:B------:R-:W-:Y:S01]  /*9990*/  LOP3.LUT R187, R55, 0xff0000ff, RZ, 0xc0, !PT ;  /* 0xff0000ff37bb7812 */ /* 0x000fe200078ec0ff */
[----:B------:R-:W-:Y:S01]  /*99a0*/  IMAD.U32 R42, R42, 0x10000, RZ ;  /* 0x000100002a2a7824 */ /* 0x000fe200078e00ff */
[----:B------:R-:W-:-:S02]  /*99b0*/  SHF.R.U32.HI R55, RZ, 0x8, R41 ;  /* 0x00000008ff377819 */ /* 0x000fc40000011629 */
[----:B------:R-:W-:Y:S02]  /*99c0*/  SHF.R.U32.HI R186, RZ, 0x10, R41 ;  /* 0x00000010ffba7819 */ /* 0x000fe40000011629 */
[----:B------:R-:W-:Y:S01]  /*99d0*/  LOP3.LUT R52, R52, 0xff00, R189, 0xf8, !PT ;  /* 0x0000ff0034347812 */ /* 0x000fe200078ef8bd */
[----:B------:R-:W-:Y:S01]  /*99e0*/  IMAD.SHL.U32 R189, R55, 0x100, RZ ;  /* 0x0000010037bd7824 */ /* 0x000fe200078e00ff */
[----:B------:R-:W-:Y:S02]  /*99f0*/  SHF.L.U32 R53, R53, 0x8, RZ ;  /* 0x0000000835357819 */ /* 0x000fe400000006ff */
[----:B------:R-:W-:Y:S02]  /*9a00*/  LOP3.LUT R188, R41, 0xff0000ff, RZ, 0xc0, !PT ;  /* 0xff0000ff29bc7812 */ /* 0x000fe400078ec0ff */
[----:B------:R-:W-:Y:S01]  /*9a10*/  LOP3.LUT R55, R187, 0xff00, R53, 0xf8, !PT ;  /* 0x0000ff00bb377812 */ /* 0x000fe200078ef835 */
[----:B------:R-:W-:Y:S01]  /*9a20*/  IMAD.U32 R53, R186, 0x10000, RZ ;  /* 0x00010000ba357824 */ /* 0x000fe200078e00ff */
[----:B------:R-:W-:-:S02]  /*9a30*/  LOP3.LUT R188, R188, 0xff00, R189, 0xf8, !PT ;  /* 0x0000ff00bcbc7812 */ /* 0x000fc400078ef8bd */
[----:B------:R-:W-:Y:S02]  /*9a40*/  LOP3.LUT R186, R52, 0xff0000, R40, 0xf8, !PT ;  /* 0x00ff000034ba7812 */ /* 0x000fe400078ef828 */
[----:B------:R-:W-:Y:S02]  /*9a50*/  LOP3.LUT R40, R188, 0xff0000, R53, 0xf8, !PT ;  /* 0x00ff0000bc287812 */ /* 0x000fe400078ef835 */
[----:B0-----:R-:W-:Y:S02]  /*9a60*/  F2FP.F16.E4M3.UNPACK_B R187, R93 ;  /* 0x0000005dffbb723e */ /* 0x001fe400020006ff */
[----:B------:R-:W-:Y:S02]  /*9a70*/  F2FP.F16.E4M3.UNPACK_B R189, R40 ;  /* 0x00000028ffbd723e */ /* 0x000fe400020006ff */
[----:B-1----:R-:W-:Y:S01]  /*9a80*/  F2FP.F16.E4M3.UNPACK_B R52, R89 ;  /* 0x00000059ff34723e */ /* 0x002fe200020006ff */
[----:B------:R-:W-:Y:S01]  /*9a90*/  HADD2.F32 R53, -RZ, R187.H0_H0 ;  /* 0x200000bbff357230 */ /* 0x000fe20000004100 */
[-C--:B------:R-:W-:Y:S01]  /*9aa0*/  F2FP.F16.E4M3.UNPACK_B R190, R186.reuse ;  /* 0x000000baffbe723e */ /* 0x080fe200020006ff */
[----:B------:R-:W-:Y:S01]  /*9ab0*/  HADD2.F32 R192, -RZ, R189.H0_H0 ;  /* 0x200000bdffc07230 */ /* 0x000fe20000004100 */
[----:B------:R-:W-:Y:S01]  /*9ac0*/  F2FP.F16.E4M3.UNPACK_B R93, R93.H1 ;  /* 0x0000005dff5d723e */ /* 0x000fe200030006ff */
[----:B------:R-:W-:Y:S01]  /*9ad0*/  HADD2.F32 R188, -RZ, R52.H0_H0 ;  /* 0x20000034ffbc7230 */ /* 0x000fe20000004100 */
[----:B------:R-:W-:Y:S01]  /*9ae0*/  F2FP.F16.E4M3.UNPACK_B R186, R186.H1 ;  /* 0x000000baffba723e */ /* 0x000fe200030006ff */
[----:B------:R-:W-:-:S02]  /*9af0*/  HADD2.F32 R191, -RZ, R190.H0_H0 ;  /* 0x200000beffbf7230 */ /* 0x000fc40000004100 */
[CC--:B------:R-:W-:Y:S01]  /*9b00*/  FMUL.FTZ R193, R53.reuse, R192.reuse ;  /* 0x000000c035c17220 */ /* 0x0c0fe20000410000 */
[----:B------:R-:W-:Y:S02]  /*9b10*/  HADD2.F32 R189, -RZ, R189.H1_H1 ;  /* 0x300000bdffbd7230 */ /* 0x000fe40000004100 */
[C---:B------:R-:W-:Y:S01]  /*9b20*/  FMUL.FTZ R192, R188.reuse, R192 ;  /* 0x000000c0bcc07220 */ /* 0x040fe20000410000 */
[----:B------:R-:W-:Y:S02]  /*9b30*/  HADD2.F32 R52, -RZ, R52.H1_H1 ;  /* 0x30000034ff347230 */ /* 0x000fe40000004100 */
[-C--:B------:R-:W-:Y:S01]  /*9b40*/  FFMA.FTZ R188, R188, R191.reuse, -R193 ;  /* 0x000000bfbcbc7223 */ /* 0x080fe200000108c1 */
[----:B------:R-:W-:Y:S02]  /*9b50*/  HADD2.F32 R190, -RZ, R190.H1_H1 ;  /* 0x300000beffbe7230 */ /* 0x000fe40000004100 */
[----:B------:R-:W-:Y:S01]  /*9b60*/  FFMA.FTZ R53, R53, R191, R192 ;  /* 0x000000bf35357223 */ /* 0x000fe200000100c0 */
[----:B------:R-:W-:Y:S01]  /*9b70*/  HADD2.F32 R191, -RZ, R187.H1_H1 ;  /* 0x300000bbffbf7230 */ /* 0x000fe20000004100 */
[----:B------:R-:W-:-:S02]  /*9b80*/  SHF.R.U32.HI R54, RZ, 0x8, R43 ;  /* 0x00000008ff367819 */ /* 0x000fc4000001162b */
[----:B------:R-:W-:Y:S02]  /*9b90*/  SHF.R.U32.HI R41, RZ, 0x10, R43 ;  /* 0x00000010ff297819 */ /* 0x000fe4000001162b */
[-C--:B------:R-:W-:Y:S01]  /*9ba0*/  FMUL.FTZ R187, R191, R189.reuse ;  /* 0x000000bdbfbb7220 */ /* 0x080fe20000410000 */
[----:B------:R-:W-:Y:S01]  /*9bb0*/  FMUL.FTZ R189, R52, R189 ;  /* 0x000000bd34bd7220 */ /* 0x000fe20000410000 */
[----:B------:R-:W-:Y:S01]  /*9bc0*/  IMAD.SHL.U32 R54, R54, 0x100, RZ ;  /* 0x0000010036367824 */ /* 0x000fe200078e00ff */
[----:B------:R-:W-:Y:S01]  /*9bd0*/  LOP3.LUT R43, R43, 0xff0000ff, RZ, 0xc0, !PT ;  /* 0xff0000ff2b2b7812 */ /* 0x000fe200078ec0ff */
[-C--:B------:R-:W-:Y:S01]  /*9be0*/  FFMA.FTZ R187, R52, R190.reuse, -R187 ;  /* 0x000000be34bb7223 */ /* 0x080fe200000108bb */
[----:B------:R-:W-:Y:S01]  /*9bf0*/  FFMA.FTZ R52, R191, R190, R189 ;  /* 0x000000bebf347223 */ /* 0x000fe200000100bd */
[----:B------:R-:W-:Y:S01]  /*9c00*/  F2FP.F16.E4M3.UNPACK_B R189, R40.H1 ;  /* 0x00000028ffbd723e */ /* 0x000fe200030006ff */
[----:B------:R-:W-:Y:S01]  /*9c10*/  HADD2.F32 R40, -RZ, R93.H0_H0 ;  /* 0x2000005dff287230 */ /* 0x000fe20000004100 */
[----:B------:R-:W-:Y:S01]  /*9c20*/  F2FP.F16.E4M3.UNPACK_B R190, R89.H1 ;  /* 0x00000059ffbe723e */ /* 0x000fe200030006ff */
[----:B------:R-:W-:Y:S01]  /*9c30*/  HADD2.F32 R191, -RZ, R186.H0_H0 ;  /* 0x200000baffbf7230 */ /* 0x000fe20000004100 */
[----:B------:R-:W-:Y:S01]  /*9c40*/  LOP3.LUT R43, R43, 0xff00, R54, 0xf8, !PT ;  /* 0x0000ff002b2b7812 */ /* 0x000fe200078ef836 */
[----:B------:R-:W-:Y:S01]  /*9c50*/  HADD2.F32 R192, -RZ, R189.H0_H0 ;  /* 0x200000bdffc07230 */ /* 0x000fe20000004100 */
[----:B------:R-:W-:Y:S01]  /*9c60*/  SHF.L.U32 R41, R41, 0x10, RZ ;  /* 0x0000001029297819 */ /* 0x000fe200000006ff */
[----:B------:R-:W-:Y:S01]  /*9c70*/  HADD2.F32 R89, -RZ, R190.H0_H0 ;  /* 0x200000beff597230 */ /* 0x000fe20000004100 */
[----:B------:R-:W-:Y:S01]  /*9c80*/  F2FP.F16.E4M3.UNPACK_B R54, R91 ;  /* 0x0000005bff36723e */ /* 0x000fe200020006ff */
[----:B------:R-:W-:-:S02]  /*9c90*/  HADD2.F32 R93, -RZ, R93.H1_H1 ;  /* 0x3000005dff5d7230 */ /* 0x000fc40000004100 */
[CC--:B------:R-:W-:Y:S01]  /*9ca0*/  FMUL.FTZ R193, R40.reuse, R192.reuse ;  /* 0x000000c028c17220 */ /* 0x0c0fe20000410000 */
[----:B------:R-:W-:Y:S02]  /*9cb0*/  HADD2.F32 R189, -RZ, R189.H1_H1 ;  /* 0x300000bdffbd7230 */ /* 0x000fe40000004100 */
[C---:B------:R-:W-:Y:S01]  /*9cc0*/  FMUL.FTZ R192, R89.reuse, R192 ;  /* 0x000000c059c07220 */ /* 0x040fe20000410000 */
[----:B------:R-:W-:Y:S02]  /*9cd0*/  HADD2.F32 R190, -RZ, R190.H1_H1 ;  /* 0x300000beffbe7230 */ /* 0x000fe40000004100 */
[-C--:B------:R-:W-:Y:S01]  /*9ce0*/  FFMA.FTZ R89, R89, R191.reuse, -R193 ;  /* 0x000000bf59597223 */ /* 0x080fe200000108c1 */
[----:B------:R-:W-:Y:S02]  /*9cf0*/  HADD2.F32 R186, -RZ, R186.H1_H1 ;  /* 0x300000baffba7230 */ /* 0x000fe40000004100 */
[----:B------:R-:W-:Y:S01]  /*9d00*/  FFMA.FTZ R40, R40, R191, R192 ;  /* 0x000000bf28287223 */ /* 0x000fe200000100c0 */
[-C--:B------:R-:W-:Y:S01]  /*9d10*/  FMUL.FTZ R191, R93, R189.reuse ;  /* 0x000000bd5dbf7220 */ /* 0x080fe20000410000 */
[----:B------:R-:W-:Y:S01]  /*9d20*/  FMUL.FTZ R192, R190, R189 ;  /* 0x000000bdbec07220 */ /* 0x000fe20000410000 */
[----:B------:R-:W-:Y:S01]  /*9d30*/  LOP3.LUT R41, R43, 0xff0000, R41, 0xf8, !PT ;  /* 0x00ff00002b297812 */ /* 0x000fe200078ef829 */
[----:B------:R-:W-:-:S02]  /*9d40*/  HADD2.F32 R193, -RZ, R54.H0_H0 ;  /* 0x20000036ffc17230 */ /* 0x000fc40000004100 */
[-C--:B------:R-:W-:Y:S01]  /*9d50*/  FFMA.FTZ R189, R190, R186.reuse, -R191 ;  /* 0x000000babebd7223 */ /* 0x080fe200000108bf */
[----:B------:R-:W-:Y:S01]  /*9d60*/  FFMA.FTZ R186, R93, R186, R192 ;  /* 0x000000ba5dba7223 */ /* 0x000fe200000100c0 */
[----:B------:R-:W-:Y:S01]  /*9d70*/  LOP3.LUT R93, R55, 0xff0000, R42, 0xf8, !PT ;  /* 0x00ff0000375d7812 */ /* 0x000fe200078ef82a */
[----:B------:R-:W-:Y:S01]  /*9d80*/  IMAD.MOV.U32 R42, RZ, RZ, R95 ;  /* 0x000000ffff2a7224 */ /* 0x000fe200078e005f */
[----:B------:R-:W-:Y:S02]  /*9d90*/  F2FP.F16.E4M3.UNPACK_B R95, R41 ;  /* 0x00000029ff5f723e */ /* 0x000fe400020006ff */
[----:B------:R-:W-:Y:S02]  /*9da0*/  F2FP.F16.E4M3.UNPACK_B R190, R93 ;  /* 0x0000005dffbe723e */ /* 0x000fe400020006ff */
[-C--:B------:R-:W-:Y:S01]  /*9db0*/  F2FP.F16.E4M3.UNPACK_B R43, R42.reuse ;  /* 0x0000002aff2b723e */ /* 0x080fe200020006ff */
[----:B------:R-:W-:Y:S01]  /*9dc0*/  HADD2.F32 R55, -RZ, R95.H0_H0 ;  /* 0x2000005fff377230 */ /* 0x000fe20000004100 */
[----:B------:R-:W-:Y:S01]  /*9dd0*/  F2FP.F16.E4M3.UNPACK_B R42, R42.H1 ;  /* 0x0000002aff2a723e */ /* 0x000fe200030006ff */
[----:B------:R-:W-:Y:S01]  /*9de0*/  HADD2.F32 R192, -RZ, R190.H0_H0 ;  /* 0x200000beffc07230 */ /* 0x000fe20000004100 */
[----:B------:R-:W-:Y:S01]  /*9df0*/  F2FP.F16.E4M3.UNPACK_B R41, R41.H1 ;  /* 0x00000029ff29723e */ /* 0x000fe200030006ff */
[--C-:B------:R-:W-:Y:S01]  /*9e00*/  HADD2.F32 R191, -RZ, R43.reuse.H0_H0 ;  /* 0x2000002bffbf7230 */ /* 0x100fe20000004100 */
[----:B------:R-:W-:Y:S01]  /*9e10*/  F2FP.F16.E4M3.UNPACK_B R93, R93.H1 ;  /* 0x0000005dff5d723e */ /* 0x000fe200030006ff */
[----:B------:R-:W-:Y:S01]  /*9e20*/  HADD2.F32 R43, -RZ, R43.H1_H1 ;  /* 0x3000002bff2b7230 */ /* 0x000fe20000004100 */
[----:B------:R-:W-:Y:S01]  /*9e30*/  F2FP.SATFINITE.E4M3.F32.PACK_AB_MERGE_C R89, R189, R89, RZ ;  /* 0x00000059bd59723e */ /* 0x000fe200048070ff */
[----:B------:R-:W-:-:S02]  /*9e40*/  HADD2.F32 R95, -RZ, R95.H1_H1 ;  /* 0x3000005fff5f7230 */ /* 0x000fc40000004100 */
[-C--:B------:R-:W-:Y:S01]  /*9e50*/  FMUL.FTZ R194, R191, R55.reuse ;  /* 0x00000037bfc27220 */ /* 0x080fe20000410000 */
[----:B------:R-:W-:Y:S01]  /*9e60*/  FMUL.FTZ R55, R193, R55 ;  /* 0x00000037c1377220 */ /* 0x000fe20000410000 */
[----:B------:R-:W-:Y:S01]  /*9e70*/  HADD2.F32 R190, -RZ, R190.H1_H1 ;  /* 0x300000beffbe7230 */ /* 0x000fe20000004100 */
[----:B------:R-:W-:Y:S01]  /*9e80*/  F2FP.SATFINITE.E4M3.F32.PACK_AB_MERGE_C R187, R187, R188, R89 ;  /* 0x000000bcbbbb723e */ /* 0x000fe20004807059 */
[-C--:B------:R-:W-:Y:S01]  /*9e90*/  FFMA.FTZ R194, R193, R192.reuse, -R194 ;  /* 0x000000c0c1c27223 */ /* 0x080fe200000108c2 */
[----:B------:R-:W-:Y:S01]  /*9ea0*/  FFMA.FTZ R191, R191, R192, R55 ;  /* 0x000000c0bfbf7223 */ /* 0x000fe20000010037 */
[----:B------:R-:W-:Y:S02]  /*9eb0*/  HADD2.F32 R55, -RZ, R54.H1_H1 ;  /* 0x30000036ff377230 */ /* 0x000fe40000004100 */
[----:B------:R-:W-:Y:S01]  /*9ec0*/  FMUL.FTZ R54, R43, R95 ;  /* 0x0000005f2b367220 */ /* 0x000fe20000410000 */
[--C-:B------:R-:W-:Y:S01]  /*9ed0*/  HADD2.F32 R192, -RZ, R41.reuse.H0_H0 ;  /* 0x20000029ffc07230 */ /* 0x100fe20000004100 */
[----:B------:R-:W-:Y:S01]  /*9ee0*/  F2FP.F16.E4M3.UNPACK_B R89, R92.H1 ;  /* 0x0000005cff59723e */ /* 0x000fe200030006ff */
[----:B------:R-:W-:-:S02]  /*9ef0*/  HADD2.F32 R41, -RZ, R41.H1_H1 ;  /* 0x30000029ff297230 */ /* 0x000fc40000004100 */
[C---:B------:R-:W-:Y:S01]  /*9f00*/  FFMA.FTZ R54, R55.reuse, R190, -R54 ;  /* 0x000000be37367223 */ /* 0x040fe20000010836 */
[----:B------:R-:W-:Y:S01]  /*9f10*/  FMUL.FTZ R55, R55, R95 ;  /* 0x0000005f37377220 */ /* 0x000fe20000410000 */
[--C-:B------:R-:W-:Y:S01]  /*9f20*/  HADD2.F32 R95, -RZ, R93.reuse.H0_H0 ;  /* 0x2000005dff5f7230 */ /* 0x100fe20000004100 */
[----:B------:R-:W-:Y:S01]  /*9f30*/  F2FP.SATFINITE.E4M3.F32.PACK_AB_MERGE_C R40, R186, R40, RZ ;  /* 0x00000028ba28723e */ /* 0x000fe200048070ff */
[----:B------:R-:W-:Y:S02]  /*9f40*/  HADD2.F32 R93, -RZ, R93.H1_H1 ;  /* 0x3000005dff5d7230 */ /* 0x000fe40000004100 */
[----:B------:R-:W-:Y:S01]  /*9f50*/  FFMA.FTZ R43, R43, R190, R55 ;  /* 0x000000be2b2b7223 */ /* 0x000fe20000010037 */
[----:B------:R-:W-:Y:S01]  /*9f60*/  F2FP.F16.E4M3.UNPACK_B R55, R91.H1 ;  /* 0x0000005bff37723e */ /* 0x000fe200030006ff */
[--C-:B------:R-:W-:Y:S01]  /*9f70*/  HADD2.F32 R91, -RZ, R42.reuse.H0_H0 ;  /* 0x2000002aff5b7230 */ /* 0x100fe20000004100 */
[----:B------:R-:W-:Y:S01]  /*9f80*/  F2FP.F16.E4M3.UNPACK_B R92, R92 ;  /* 0x0000005cff5c723e */ /* 0x000fe200020006ff */
[----:B------:R-:W-:Y:S01]  /*9f90*/  HADD2.F32 R42, -RZ, R42.H1_H1 ;  /* 0x3000002aff2a7230 */ /* 0x000fe20000004100 */
[----:B------:R-:W-:Y:S01]  /*9fa0*/  F2FP.SATFINITE.E4M3.F32.PACK_AB_MERGE_C R40, R52, R53, R40 ;  /* 0x000000353428723e */ /* 0x000fe20004807028 */
[----:B------:R-:W-:-:S02]  /*9fb0*/  HADD2.F32 R190, -RZ, R55.H0_H0 ;  /* 0x20000037ffbe7230 */ /* 0x000fc40000004100 */
[----:B------:R-:W-:Y:S01]  /*9fc0*/  FMUL.FTZ R193, R91, R192 ;  /* 0x000000c05bc17220 */ /* 0x000fe20000410000 */
[----:B------:R-:W-:-:S03]  /*9fd0*/  HADD2.F32 R55, -RZ, R55.H1_H1 ;  /* 0x30000037ff377230 */ /* 0x000fc60000004100 */
[C---:B------:R-:W-:Y:S01]  /*9fe0*/  FFMA.FTZ R193, R190.reuse, R95, -R193 ;  /* 0x0000005fbec17223 */ /* 0x040fe200000108c1 */
[----:B------:R-:W-:-:S04]  /*9ff0*/  FMUL.FTZ R190, R190, R192 ;  /* 0x000000c0bebe7220 */ /* 0x000fc80000410000 */
[----:B------:R-:W-:Y:S01]  /*a000*/  FFMA.FTZ R190, R91, R95, R190 ;  /* 0x0000005f5bbe7223 */ /* 0x000fe200000100be */
[CC--:B------:R-:W-:Y:S01]  /*a010*/  FMUL.FTZ R91, R42.reuse, R41.reuse ;  /* 0x000000292a5b7220 */ /* 0x0c0fe20000410000 */
[C---:B------:R-:W-:Y:S01]  /*a020*/  FMUL.FTZ R41, R55.reuse, R41 ;  /* 0x0000002937297220 */ /* 0x040fe20000410000 */
[----:B------:R-:W-:Y:S02]  /*a030*/  F2FP.F16.E4M3.UNPACK_B R95, R181.H1 ;  /* 0x000000b5ff5f723e */ /* 0x000fe400030006ff */
[-C--:B------:R-:W-:Y:S01]  /*a040*/  FFMA.FTZ R91, R55, R93.reuse, -R91 ;  /* 0x0000005d375b7223 */ /* 0x080fe2000001085b */
[----:B------:R-:W-:Y:S01]  /*a050*/  FFMA.FTZ R42, R42, R93, R41 ;  /* 0x0000005d2a2a7223 */ /* 0x000fe20000010029 */
[----:B------:R-:W-:Y:S01]  /*a060*/  IMAD.MOV.U32 R41, RZ, RZ, R88 ;  /* 0x000000ffff297224 */ /* 0x000fe200078e0058 */
[-C--:B------:R-:W-:Y:S01]  /*a070*/  F2FP.F16.E4M3.UNPACK_B R55, R182.reuse.H1 ;  /* 0x000000b6ff37723e */ /* 0x080fe200030006ff */
[----:B------:R-:W-:Y:S01]  /*a080*/  HADD2.F32 R93, -RZ, R89.H0_H0 ;  /* 0x20000059ff5d7230 */ /* 0x000fe20000004100 */
[----:B------:R-:W-:Y:S01]  /*a090*/  F2FP.F16.E4M3.UNPACK_B R182, R182 ;  /* 0x000000b6ffb6723e */ /* 0x000fe200020006ff */
[----:B------:R-:W-:Y:S01]  /*a0a0*/  HADD2.F32 R188, -RZ, R95.H0_H0 ;  /* 0x2000005fffbc7230 */ /* 0x000fe20000004100 */
[-C--:B------:R-:W-:Y:S01]  /*a0b0*/  F2FP.F16.E4M3.UNPACK_B R88, R41.reuse.H1 ;  /* 0x00000029ff58723e */ /* 0x080fe200030006ff */
[--C-:B------:R-:W-:Y:S01]  /*a0c0*/  HADD2.F32 R192, -RZ, R55.reuse.H0_H0 ;  /* 0x20000037ffc07230 */ /* 0x100fe20000004100 */
[----:B------:R-:W-:Y:S01]  /*a0d0*/  F2FP.F16.E4M3.UNPACK_B R41, R41 ;  /* 0x00000029ff29723e */ /* 0x000fe200020006ff */
[----:B------:R-:W-:Y:S01]  /*a0e0*/  HADD2.F32 R55, -RZ, R55.H1_H1 ;  /* 0x30000037ff377230 */ /* 0x000fe20000004100 */
[----:B------:R-:W-:Y:S01]  /*a0f0*/  F2FP.F16.E4M3.UNPACK_B R181, R181 ;  /* 0x000000b5ffb5723e */ /* 0x000fe200020006ff */
[----:B------:R-:W-:-:S02]  /*a100*/  HADD2.F32 R186, -RZ, R88.H0_H0 ;  /* 0x20000058ffba7230 */ /* 0x000fc40000004100 */
[-C--:B------:R-:W-:Y:S01]  /*a110*/  FMUL.FTZ R189, R93, R192.reuse ;  /* 0x000000c05dbd7220 */ /* 0x080fe20000410000 */
[----:B------:R-:W-:Y:S01]  /*a120*/  HADD2.F32 R89, -RZ, R89.H1_H1 ;  /* 0x30000059ff597230 */ /* 0x000fe20000004100 */
[----:B------:R-:W-:Y:S01]  /*a130*/  F2FP.SATFINITE.E4M3.F32.PACK_AB_MERGE_C R91, R91, R193, RZ ;  /* 0x000000c15b5b723e */ /* 0x000fe200048070ff */
[----:B------:R-:W-:Y:S02]  /*a140*/  HADD2.F32 R88, -RZ, R88.H1_H1 ;  /* 0x30000058ff587230 */ /* 0x000fe40000004100 */
[C---:B------:R-:W-:Y:S01]  /*a150*/  FMUL.FTZ R192, R186.reuse, R192 ;  /* 0x000000c0bac07220 */ /* 0x040fe20000410000 */
[----:B------:R-:W-:Y:S02]  /*a160*/  HADD2.F32 R95, -RZ, R95.H1_H1 ;  /* 0x3000005fff5f7230 */ /* 0x000fe40000004100 */
[----:B------:R-:W-:Y:S01]  /*a170*/  FFMA.FTZ R189, R186, R188, -R189 ;  /* 0x000000bcbabd7223 */ /* 0x000fe200000108bd */
[----:B------:R-:W-:Y:S01]  /*a180*/  F2FP.SATFINITE.E4M3.F32.PACK_AB_MERGE_C R42, R42, R190, RZ ;  /* 0x000000be2a2a723e */ /* 0x000fe200048070ff */
[----:B------:R-:W-:Y:S01]  /*a190*/  FFMA.FTZ R192, R93, R188, R192 ;  /* 0x000000bc5dc07223 */ /* 0x000fe200000100c0 */
[-C--:B------:R-:W-:Y:S01]  /*a1a0*/  FMUL.FTZ R93, R89, R55.reuse ;  /* 0x00000037595d7220 */ /* 0x080fe20000410000 */
[C---:B------:R-:W-:Y:S01]  /*a1b0*/  FMUL.FTZ R55, R88.reuse, R55 ;  /* 0x0000003758377220 */ /* 0x040fe20000410000 */
[----:B------:R-:W-:Y:S01]  /*a1c0*/  HADD2.F32 R188, -RZ, R182.H0_H0 ;  /* 0x200000b6ffbc7230 */ /* 0x000fe20000004100 */
[----:B------:R-:W-:Y:S01]  /*a1d0*/  F2FP.SATFINITE.E4M3.F32.PACK_AB_MERGE_C R42, R43, R191, R42 ;  /* 0x000000bf2b2a723e */ /* 0x000fe2000480702a */
[-C--:B------:R-:W-:Y:S01]  /*a1e0*/  FFMA.FTZ R88, R88, R95.reuse, -R93 ;  /* 0x0000005f58587223 */ /* 0x080fe2000001085d */
[----:B------:R-:W-:Y:S01]  /*a1f0*/  FFMA.FTZ R55, R89, R95, R55 ;  /* 0x0000005f59377223 */ /* 0x000fe20000010037 */
[----:B------:R-:W-:Y:S01]  /*a200*/  HADD2.F32 R89, -RZ, R92.H0_H0 ;  /* 0x2000005cff597230 */ /* 0x000fe20000004100 */
[----:B------:R-:W-:Y:S01]  /*a210*/  F2FP.SATFINITE.E4M3.F32.PACK_AB_MERGE_C R91, R54, R194, R91 ;  /* 0x000000c2365b723e */ /* 0x000fe2000480705b */
[----:B------:R-:W-:Y:S01]  /*a220*/  HADD2.F32 R95, -RZ, R41.H0_H0 ;  /* 0x20000029ff5f7230 */ /* 0x000fe20000004100 */
[----:B------:R-:W-:Y:S01]  /*a230*/  F2FP.SATFINITE.E4M3.F32.PACK_AB_MERGE_C R88, R88, R189, RZ ;  /* 0x000000bd5858723e */ /* 0x000fe200048070ff */
[----:B------:R-:W-:-:S02]  /*a240*/  HADD2.F32 R93, -RZ, R181.H0_H0 ;  /* 0x200000b5ff5d7230 */ /* 0x000fc40000004100 */
[-C--:B------:R-:W-:Y:S01]  /*a250*/  FMUL.FTZ R186, R89, R188.reuse ;  /* 0x000000bc59ba7220 */ /* 0x080fe20000410000 */
[----:B------:R-:W-:Y:S02]  /*a260*/  HADD2.F32 R182, -RZ, R182.H1_H1 ;  /* 0x300000b6ffb67230 */ /* 0x000fe40000004100 */
[C---:B------:R-:W-:Y:S01]  /*a270*/  FMUL.FTZ R188, R95.reuse, R188 ;  /* 0x000000bc5fbc7220 */ /* 0x040fe20000410000 */
[----:B------:R-:W-:Y:S02]  /*a280*/  HADD2.F32 R92, -RZ, R92.H1_H1 ;  /* 0x3000005cff5c7230 */ /* 0x000fe40000004100 */
[-C--:B------:R-:W-:Y:S01]  /*a290*/  FFMA.FTZ R186, R95, R93.reuse, -R186 ;  /* 0x0000005d5fba7223 */ /* 0x080fe200000108ba */
[----:B------:R-:W-:Y:S02]  /*a2a0*/  HADD2.F32 R41, -RZ, R41.H1_H1 ;  /* 0x30000029ff297230 */ /* 0x000fe40000004100 */
[----:B------:R-:W-:Y:S01]  /*a2b0*/  FFMA.FTZ R188, R89, R93, R188 ;  /* 0x0000005d59bc7223 */ /* 0x000fe200000100bc */
[----:B------:R-:W-:-:S02]  /*a2c0*/  HADD2.F32 R181, -RZ, R181.H1_H1 ;  /* 0x300000b5ffb57230 */ /* 0x000fc40000004100 */
[C---:B------:R-:W-:Y:S01]  /*a2d0*/  FMUL.FTZ R89, R92.reuse, R182 ;  /* 0x000000b65c597220 */ /* 0x040fe20000410000 */
[----:B------:R-:W-:Y:S01]  /*a2e0*/  F2FP.F16.E4M3.UNPACK_B R95, R184.H1 ;  /* 0x000000b8ff5f723e */ /* 0x000fe200030006ff */
[C---:B------:R-:W-:Y:S01]  /*a2f0*/  FMUL.FTZ R182, R41.reuse, R182 ;  /* 0x000000b629b67220 */ /* 0x040fe20000410000 */
[----:B------:R-:W-:Y:S01]  /*a300*/  F2FP.F16.E4M3.UNPACK_B R184, R184 ;  /* 0x000000b8ffb8723e */ /* 0x000fe200020006ff */
[-C--:B------:R-:W-:Y:S01]  /*a310*/  FFMA.FTZ R89, R41, R181.reuse, -R89 ;  /* 0x000000b529597223 */ /* 0x080fe20000010859 */
[----:B------:R-:W-:Y:S01]  /*a320*/  F2FP.SATFINITE.E4M3.F32.PACK_AB_MERGE_C R55, R55, R192, RZ ;  /* 0x000000c03737723e */ /* 0x000fe200048070ff */
[----:B------:R-:W-:Y:S01]  /*a330*/  FFMA.FTZ R41, R92, R181, R182 ;  /* 0x000000b55c297223 */ /* 0x000fe200000100b6 */
[----:B------:R-:W-:Y:S01]  /*a340*/  F2FP.F16.E4M3.UNPACK_B R92, R94.H1 ;  /* 0x0000005eff5c723e */ /* 0x000fe200030006ff */
[--C-:B------:R-:W-:Y:S01]  /*a350*/  HADD2.F32 R182, -RZ, R95.reuse.H0_H0 ;  /* 0x2000005fffb67230 */ /* 0x100fe20000004100 */
[----:B------:R-:W-:Y:S01]  /*a360*/  F2FP.SATFINITE.E4M3.F32.PACK_AB_MERGE_C R186, R89, R186, R88 ;  /* 0x000000ba59ba723e */ /* 0x000fe20004807058 */
[----:B------:R-:W-:Y:S01]  /*a370*/  HADD2.F32 R95, -RZ, R95.H1_H1 ;  /* 0x3000005fff5f7230 */ /* 0x000fe20000004100 */
[-C--:B------:R-:W-:Y:S01]  /*a380*/  F2FP.F16.E4M3.UNPACK_B R88, R183.reuse.H1 ;  /* 0x000000b7ff58723e */ /* 0x080fe200030006ff */
[--C-:B------:R-:W-:Y:S01]  /*a390*/  HADD2.F32 R93, -RZ, R92.reuse.H0_H0 ;  /* 0x2000005cff5d7230 */ /* 0x100fe20000004100 */
[----:B------:R-:W-:Y:S01]  /*a3a0*/  F2FP.F16.E4M3.UNPACK_B R89, R90.H1 ;  /* 0x0000005aff59723e */ /* 0x000fe200030006ff */
[----:B------:R-:W-:Y:S01]  /*a3b0*/  HADD2.F32 R92, -RZ, R92.H1_H1 ;  /* 0x3000005cff5c7230 */ /* 0x000fe20000004100 */
[----:B------:R-:W-:Y:S01]  /*a3c0*/  F2FP.F16.E4M3.UNPACK_B R183, R183 ;  /* 0x000000b7ffb7723e */ /* 0x000fe200020006ff */
[--C-:B------:R-:W-:Y:S01]  /*a3d0*/  HADD2.F32 R193, -RZ, R88.reuse.H0_H0 ;  /* 0x20000058ffc17230 */ /* 0x100fe20000004100 */
[----:B------:R-:W-:Y:S01]  /*a3e0*/  F2FP.F16.E4M3.UNPACK_B R94, R94 ;  /* 0x0000005eff5e723e */ /* 0x000fe200020006ff */
[----:B------:R-:W-:Y:S01]  /*a3f0*/  HADD2.F32 R181, -RZ, R89.H0_H0 ;  /* 0x20000059ffb57230 */ /* 0x000fe20000004100 */
[----:B------:R-:W-:Y:S01]  /*a400*/  F2FP.F16.E4M3.UNPACK_B R90, R90 ;  /* 0x0000005aff5a723e */ /* 0x000fe200020006ff */
[----:B------:R-:W-:-:S02]  /*a410*/  HADD2.F32 R88, -RZ, R88.H1_H1 ;  /* 0x30000058ff587230 */ /* 0x000fc40000004100 */
[-C--:B------:R-:W-:Y:S01]  /*a420*/  FMUL.FTZ R189, R93, R193.reuse ;  /* 0x000000c15dbd7220 */ /* 0x080fe20000410000 */
[----:B------:R-:W-:Y:S02]  /*a430*/  HADD2.F32 R89, -RZ, R89.H1_H1 ;  /* 0x30000059ff597230 */ /* 0x000fe40000004100 */
[----:B------:R-:W-:Y:S01]  /*a440*/  FMUL.FTZ R193, R181, R193 ;  /* 0x000000c1b5c17220 */ /* 0x000fe20000410000 */
[----:B------:R-:W-:Y:S01]  /*a450*/  F2FP.SATFINITE.E4M3.F32.PACK_AB_MERGE_C R41, R41, R188, R55 ;  /* 0x000000bc2929723e */ /* 0x000fe20004807037 */
[-C--:B------:R-:W-:Y:S02]  /*a460*/  FFMA.FTZ R189, R181, R182.reuse, -R189 ;  /* 0x000000b6b5bd7223 */ /* 0x080fe400000108bd */
[----:B------:R-:W-:Y:S01]  /*a470*/  FFMA.FTZ R193, R93, R182, R193 ;  /* 0x000000b65dc17223 */ /* 0x000fe200000100c1 */
[-C--:B------:R-:W-:Y:S01]  /*a480*/  FMUL.FTZ R93, R92, R88.reuse ;  /* 0x000000585c5d7220 */ /* 0x080fe20000410000 */
[----:B------:R-:W-:Y:S01]  /*a490*/  FMUL.FTZ R88, R89, R88 ;  /* 0x0000005859587220 */ /* 0x000fe20000410000 */
[----:B------:R-:W-:-:S02]  /*a4a0*/  HADD2.F32 R182, -RZ, R183.H0_H0 ;  /* 0x200000b7ffb67230 */ /* 0x000fc40000004100 */
[-C--:B------:R-:W-:Y:S01]  /*a4b0*/  FFMA.FTZ R89, R89, R95.reuse, -R93 ;  /* 0x0000005f59597223 */ /* 0x080fe2000001085d */
[----:B------:R-:W-:Y:S01]  /*a4c0*/  FFMA.FTZ R88, R92, R95, R88 ;  /* 0x0000005f5c587223 */ /* 0x000fe20000010058 */
[----:B------:R-:W-:Y:S02]  /*a4d0*/  HADD2.F32 R92, -RZ, R94.H0_H0 ;  /* 0x2000005eff5c7230 */ /* 0x000fe40000004100 */
[----:B------:R-:W-:Y:S01]  /*a4e0*/  HADD2.F32 R95, -RZ, R90.H0_H0 ;  /* 0x2000005aff5f7230 */ /* 0x000fe20000004100 */
[----:B------:R-:W-:Y:S01]  /*a4f0*/  F2FP.SATFINITE.E4M3.F32.PACK_AB_MERGE_C R89, R89, R189, RZ ;  /* 0x000000bd5959723e */ /* 0x000fe200048070ff */
[----:B------:R-:W-:Y:S02]  /*a500*/  HADD2.F32 R93, -RZ, R184.H0_H0 ;  /* 0x200000b8ff5d7230 */ /* 0x000fe40000004100 */
[-C--:B------:R-:W-:Y:S01]  /*a510*/  FMUL.FTZ R181, R92, R182.reuse ;  /* 0x000000b65cb57220 */ /* 0x080fe20000410000 */
[----:B------:R-:W-:Y:S02]  /*a520*/  HADD2.F32 R183, -RZ, R183.H1_H1 ;  /* 0x300000b7ffb77230 */ /* 0x000fe40000004100 */
[----:B------:R-:W-:Y:S01]  /*a530*/  FMUL.FTZ R182, R95, R182 ;  /* 0x000000b65fb67220 */ /* 0x000fe20000410000 */
[----:B------:R-:W-:-:S02]  /*a540*/  HADD2.F32 R94, -RZ, R94.H1_H1 ;  /* 0x3000005eff5e7230 */ /* 0x000fc40000004100 */
[-C--:B------:R-:W-:Y:S01]  /*a550*/  FFMA.FTZ R181, R95, R93.reuse, -R181 ;  /* 0x0000005d5fb57223 */ /* 0x080fe200000108b5 */
[----:B------:R-:W-:Y:S02]  /*a560*/  HADD2.F32 R90, -RZ, R90.H1_H1 ;  /* 0x3000005aff5a7230 */ /* 0x000fe40000004100 */
[----:B------:R-:W-:Y:S01]  /*a570*/  FFMA.FTZ R182, R92, R93, R182 ;  /* 0x0000005d5cb67223 */ /* 0x000fe200000100b6 */
[----:B------:R-:W-:Y:S02]  /*a580*/  HADD2.F32 R184, -RZ, R184.H1_H1 ;  /* 0x300000b8ffb87230 */ /* 0x000fe40000004100 */
[----:B------:R-:W-:Y:S01]  /*a590*/  FMUL.FTZ R92, R94, R183 ;  /* 0x000000b75e5c7220 */ /* 0x000fe20000410000 */
[----:B------:R-:W-:Y:S01]  /*a5a0*/  F2FP.SATFINITE.E4M3.F32.PACK_AB_MERGE_C R88, R88, R193, RZ ;  /* 0x000000c15858723e */ /* 0x000fe200048070ff */
[C---:B------:R-:W-:Y:S01]  /*a5b0*/  FMUL.FTZ R183, R90.reuse, R183 ;  /* 0x000000b75ab77220 */ /* 0x040fe20000410000 */
[----:B------:R-:W-:Y:S01]  /*a5c0*/  MOV R93, R40 ;  /* 0x00000028005d7202 */ /* 0x000fe20000000f00 */
[----:B------:R-:W-:Y:S01]  /*a5d0*/  FFMA.FTZ R92, R90, R184, -R92 ;  /* 0x000000b85a5c7223 */ /* 0x000fe2000001085c */
[----:B------:R-:W-:-:S02]  /*a5e0*/  IMAD.MOV.U32 R95, RZ, RZ, R42 ;  /* 0x000000ffff5f7224 */ /* 0x000fc400078e002a */
[----:B------:R-:W-:Y:S02]  /*a5f0*/  FFMA.FTZ R183, R94, R184, R183 ;  /* 0x000000b85eb77223 */ /* 0x000fe400000100b7 */
[----:B------:R-:W-:Y:S01]  /*a600*/  F2FP.SATFINITE.E4M3.F32.PACK_AB_MERGE_C R181, R92, R181, R89 ;  /* 0x000000b55cb5723e */ /* 0x000fe20004807059 */
[----:B------:R-:W-:Y:S02]  /*a610*/  IMAD.MOV.U32 R89, RZ, RZ, R187 ;  /* 0x000000ffff597224 */ /* 0x000fe400078e00bb */
[----:B------:R-:W-:Y:S01]  /*a620*/  F2FP.SATFINITE.E4M3.F32.PACK_AB_MERGE_C R182, R183, R182, R88 ;  /* 0x000000b6b7b6723e */ /* 0x000fe20004807058 */
[----:B------:R-:W-:Y:S02]  /*a630*/  IMAD.MOV.U32 R88, RZ, RZ, R186 ;  /* 0x000000ffff587224 */ /* 0x000fe400078e00ba */
[----:B------:R-:W-:Y:S02]  /*a640*/  IMAD.MOV.U32 R92, RZ, RZ, R41 ;  /* 0x000000ffff5c7224 */ /* 0x000fe400078e0029 */
[----:B------:R-:W-:-:S02]  /*a650*/  IMAD.MOV.U32 R90, RZ, RZ, R181 ;  /* 0x000000ffff5a7224 */ /* 0x000fc400078e00b5 */
[----:B------:R-:W-:-:S07]  /*a660*/  IMAD.MOV.U32 R94, RZ, RZ, R182 ;  /* 0x000000ffff5e7224 */ /* 0x000fce00078e00b6 */
.L_x_404:
[----:B------:R-:W-:Y:S05]  /*a670*/  BSYNC B3 ;  /* 0x0000000000037941 */ /* 0x000fea0003800000 */
.L_x_403:
[----:B------:R-:W-:-:S13]  /*a680*/  ISETP.GE.AND P4, PT, R185, R154, PT ;  /* 0x0000009ab900720c */ /* 0x000fda0003f86270 */
[--C-:B------:R-:W-:Y:S02]  /*a690*/  @!P4 SHF.R.S32.HI R43, RZ, 0x1f, R185.reuse ;  /* 0x0000001fff2bc819 */ /* 0x100fe400000114b9 */
[----:B------:R-:W-:-:S04]  /*a6a0*/  @!P4 IADD3 R42, P5, P6, R116, R140, R185 ;  /* 0x0000008c742ac210 */ /* 0x000fc80007ebe0b9 */
[----:B------:R-:W-:Y:S02]  /*a6b0*/  @!P4 IADD3.X R43, R4, R176, R43, P5, P6 ;  /* 0x000000b0042bc210 */ /* 0x000fe40002fec42b */
[----:B------:R-:W-:-:S04]  /*a6c0*/  IADD3 R40, P5, P6, R116, R140, R25 ;  /* 0x0000008c74287210 */ /* 0x000fc80007ebe019 */
[----:B------:R-:W-:Y:S02]  /*a6d0*/  IADD3.X R41, R4, R176, R30, P5, P6 ;  /* 0x000000b004297210 */ /* 0x000fe40002fec41e */
[----:B------:R-:W-:-:S05]  /*a6e0*/  IADD3 R40, P5, R40, R124, RZ ;  /* 0x0000007c28287210 */ /* 0x000fca0007fbe0ff */
[----:B------:R-:W-:Y:S01]  /*a6f0*/  IMAD.X R41, R41, 0x1, R125, P5 ;  /* 0x0000000129297824 */ /* 0x000fe200028e067d */
[----:B------:R-:W-:-:S04]  /*a700*/  @!P4 IADD3 R42, P5, R42, R124, RZ ;  /* 0x0000007c2a2ac210 */ /* 0x000fc80007fbe0ff */
[----:B-1----:R1:W-:Y:S01]  /*a710*/  STG.E.128 desc[UR54][R40.64], R88 ;  /* 0x0000005828007986 */ /* 0x0023e2000c101d36 */
[----:B------:R-:W-:-:S05]  /*a720*/  @!P4 IMAD.X R43, R43, 0x1, R125, P5 ;  /* 0x000000012b2bc824 */ /* 0x000fca00028e067d */
[----:B0-----:R1:W-:Y:S03]  /*a730*/  @!P4 STG.E.128 desc[UR54][R42.64], R92 ;  /* 0x0000005c2a00c986 */ /* 0x0013e6000c101d36 */
.L_x_402:
[----:B------:R-:W-:Y:S05]  /*a740*/  BSYNC B2 ;  /* 0x0000000000027941 */ /* 0x000fea0003800000 */
.L_x_401:
[----:B------:R-:W-:Y:S01]  /*a750*/  ISETP.NE.AND P4, PT, R35, RZ, PT ;  /* 0x000000ff2300720c */ /* 0x000fe20003f85270 */
[----:B------:R-:W-:-:S12]  /*a760*/  BSSY B2, `(.L_x_405) ;  /* 0x00000fb000027945 */ /* 0x000fd80003800000 */
[----:B------:R-:W-:Y:S05]  /*a770*/  @!P4 BRA `(.L_x_406) ;  /* 0x0000000c00e4c947 */ /* 0x000fea0003800000 */
[----:B-1----:R-:W-:Y:S01]  /*a780*/  SEL R40, R99, R159, !P1 ;  /* 0x0000009f63287207 */ /* 0x002fe20004800000 */
[----:B------:R-:W-:Y:S01]  /*a790*/  BSSY B3, `(.L_x_407) ;  /* 0x00000eb000037945 */ /* 0x000fe20003800000 */
[----:B------:R-:W-:Y:S02]  /*a7a0*/  ISETP.GE.AND P4, PT, R0, R133, PT ;  /* 0x000000850000720c */ /* 0x000fe40003f86270 */
[----:B------:R-:W-:-:S04]  /*a7b0*/  SHF.R.S32.HI R41, RZ, 0x1f, R40 ;  /* 0x0000001fff297819 */ /* 0x000fc80000011428 */
[----:B------:R-:W-:-:S04]  /*a7c0*/  LEA.HI R41, R41, R40, RZ, 0x5 ;  /* 0x0000002829297211 */ /* 0x000fc800078f28ff */
[----:B0-----:R-:W-:-:S04]  /*a7d0*/  LEA.HI.SX32 R88, R41, R26, 0x1b ;  /* 0x0000001a29587211 */ /* 0x001fc800078fdaff */
[----:B------:R-:W-:-:S04]  /*a7e0*/  SHF.R.S32.HI R41, RZ, 0x1f, R88 ;  /* 0x0000001fff297819 */ /* 0x000fc80000011458 */
[----:B------:R-:W-:Y:S02]  /*a7f0*/  LEA.HI R41, R41, R88, RZ, 0x2 ;  /* 0x0000005829297211 */ /* 0x000fe400078f10ff */
[----:B------:R-:W-:Y:S02]  /*a800*/  SHF.L.U32 R88, R88, 0x4, RZ ;  /* 0x0000000458587819 */ /* 0x000fe400000006ff */
        /* <DEDUP_REMOVED lines=12> */
[----:B------:R-:W-:Y:S02]  /*a8d0*/  SHF.R.U32.HI R46, RZ, 0x8, R57 ;  /* 0x00000008ff2e7819 */ /* 0x000fe40000011639 */
[--C-:B------:R-:W-:Y:S02]  /*a8e0*/  SHF.R.U32.HI R90, RZ, 0x8, R59.reuse ;  /* 0x00000008ff5a7819 */ /* 0x100fe4000001163b */
[----:B------:R-:W-:Y:S01]  /*a8f0*/  LOP3.LUT R89, R59, 0xff0000ff, RZ, 0xc0, !PT ;  /* 0xff0000ff3b597812 */ /* 0x000fe200078ec0ff */
[----:B------:R-:W-:Y:S01]  /*a900*/  IMAD.SHL.U32 R93, R46, 0x100, RZ ;  /* 0x000001002e5d7824 */ /* 0x000fe200078e00ff */
[----:B------:R-:W-:Y:S01]  /*a910*/  SHF.R.U32.HI R44, RZ, 0x10, R59 ;  /* 0x00000010ff2c7819 */ /* 0x000fe2000001163b */
[----:B------:R-:W-:Y:S01]  /*a920*/  IMAD.SHL.U32 R90, R90, 0x100, RZ ;  /* 0x000001005a5a7824 */ /* 0x000fe200078e00ff */
[----:B------:R-:W-:Y:S02]  /*a930*/  SHF.R.U32.HI R58, RZ, 0x10, R57 ;  /* 0x00000010ff3a7819 */ /* 0x000fe40000011639 */
[----:B------:R-:W-:Y:S01]  /*a940*/  SHF.R.U32.HI R59, RZ, 0x8, R45 ;  /* 0x00000008ff3b7819 */ /* 0x000fe2000001162d */
[----:B------:R-:W-:Y:S01]  /*a950*/  IMAD.U32 R44, R44, 0x10000, RZ ;  /* 0x000100002c2c7824 */ /* 0x000fe200078e00ff */
[----:B------:R-:W-:Y:S01]  /*a960*/  LOP3.LUT R56, R57, 0xff0000ff, RZ, 0xc0, !PT ;  /* 0xff0000ff39387812 */ /* 0x000fe200078ec0ff */
[----:B------:R-:W-:Y:S01]  /*a970*/  IMAD.U32 R58, R58, 0x10000, RZ ;  /* 0x000100003a3a7824 */ /* 0x000fe200078e00ff */
[----:B------:R-:W-:-:S02]  /*a980*/  LOP3.LUT R91, R45, 0xff0000ff, RZ, 0xc0, !PT ;  /* 0xff0000ff2d5b7812 */ /* 0x000fc400078ec0ff */
[----:B------:R-:W-:Y:S02]  /*a990*/  SHF.R.U32.HI R92, RZ, 0x10, R45 ;  /* 0x00000010ff5c7819 */ /* 0x000fe4000001162d */
[--C-:B------:R-:W-:Y:S02]  /*a9a0*/  SHF.R.U32.HI R45, RZ, 0x8, R47.reuse ;  /* 0x00000008ff2d7819 */ /* 0x100fe4000001162f */
[----:B------:R-:W-:Y:S01]  /*a9b0*/  LOP3.LUT R46, R47, 0xff0000ff, RZ, 0xc0, !PT ;  /* 0xff0000ff2f2e7812 */ /* 0x000fe200078ec0ff */
[----:B------:R-:W-:Y:S01]  /*a9c0*/  IMAD.U32 R92, R92, 0x10000, RZ ;  /* 0x000100005c5c7824 */ /* 0x000fe200078e00ff */
[----:B------:R-:W-:Y:S01]  /*a9d0*/  SHF.R.U32.HI R57, RZ, 0x10, R47 ;  /* 0x00000010ff397819 */ /* 0x000fe2000001162f */
[----:B------:R-:W-:Y:S01]  /*a9e0*/  IMAD.SHL.U32 R45, R45, 0x100, RZ ;  /* 0x000001002d2d7824 */ /* 0x000fe200078e00ff */
[----:B------:R-:W-:Y:S02]  /*a9f0*/  SHF.L.U32 R47, R59, 0x8, RZ ;  /* 0x000000083b2f7819 */ /* 0x000fe400000006ff */
[----:B------:R-:W-:-:S02]  /*aa00*/  LOP3.LUT R56, R56, 0xff00, R93, 0xf8, !PT ;  /* 0x0000ff0038387812 */ /* 0x000fc400078ef85d */
[----:B------:R-:W-:Y:S02]  /*aa10*/  LOP3.LUT R47, R91, 0xff00, R47, 0xf8, !PT ;  /* 0x0000ff005b2f7812 */ /* 0x000fe400078ef82f */
[----:B------:R-:W-:Y:S01]  /*aa20*/  LOP3.LUT R91, R56, 0xff0000, R58, 0xf8, !PT ;  /* 0x00ff0000385b7812 */ /* 0x000fe200078ef83a */
[----:B0-----:R-:W-:Y:S01]  /*aa30*/  IMAD.MOV.U32 R58, RZ, RZ, R53 ;  /* 0x000000ffff3a7224 */ /* 0x001fe200078e0035 */
[----:B------:R-:W-:Y:S02]  /*aa40*/  LOP3.LUT R56, R47, 0xff0000, R92, 0xf8, !PT ;  /* 0x00ff00002f387812 */ /* 0x000fe400078ef85c */
[----:B------:R-:W-:Y:S02]  /*aa50*/  LOP3.LUT R59, R89, 0xff00, R90, 0xf8, !PT ;  /* 0x0000ff00593b7812 */ /* 0x000fe400078ef85a */
[----:B------:R-:W-:Y:S02]  /*aa60*/  F2FP.F16.E4M3.UNPACK_B R89, R58 ;  /* 0x0000003aff59723e */ /* 0x000fe400020006ff */
[----:B------:R-:W-:-:S02]  /*aa70*/  F2FP.F16.E4M3.UNPACK_B R92, R56 ;  /* 0x00000038ff5c723e */ /* 0x000fc400020006ff */
[----:B-1----:R-:W-:Y:S01]  /*aa80*/  F2FP.F16.E4M3.UNPACK_B R47, R41 ;  /* 0x00000029ff2f723e */ /* 0x002fe200020006ff */
[----:B------:R-:W-:Y:S01]  /*aa90*/  HADD2.F32 R53, -RZ, R89.H0_H0 ;  /* 0x20000059ff357230 */ /* 0x000fe20000004100 */
[-C--:B------:R-:W-:Y:S01]  /*aaa0*/  F2FP.F16.E4M3.UNPACK_B R93, R91.reuse ;  /* 0x0000005bff5d723e */ /* 0x080fe200020006ff */
[--C-:B------:R-:W-:Y:S01]  /*aab0*/  HADD2.F32 R95, -RZ, R92.reuse.H0_H0 ;  /* 0x2000005cff5f7230 */ /* 0x100fe20000004100 */
[----:B------:R-:W-:Y:S01]  /*aac0*/  F2FP.F16.E4M3.UNPACK_B R58, R58.H1 ;  /* 0x0000003aff3a723e */ /* 0x000fe200030006ff */
[----:B------:R-:W-:Y:S01]  /*aad0*/  HADD2.F32 R90, -RZ, R47.H0_H0 ;  /* 0x2000002fff5a7230 */ /* 0x000fe20000004100 */
[----:B------:R-:W-:Y:S01]  /*aae0*/  F2FP.F16.E4M3.UNPACK_B R91, R91.H1 ;  /* 0x0000005bff5b723e */ /* 0x000fe200030006ff */
[----:B------:R-:W-:Y:S02]  /*aaf0*/  HADD2.F32 R94, -RZ, R93.H0_H0 ;  /* 0x2000005dff5e7230 */ /* 0x000fe40000004100 */
[----:B------:R-:W-:Y:S01]  /*ab00*/  FMUL.FTZ R181, R53, R95 ;  /* 0x0000005f35b57220 */ /* 0x000fe20000410000 */
[----:B------:R-:W-:-:S02]  /*ab10*/  HADD2.F32 R92, -RZ, R92.H1_H1 ;  /* 0x3000005cff5c7230 */ /* 0x000fc40000004100 */
[C---:B------:R-:W-:Y:S01]  /*ab20*/  FMUL.FTZ R95, R90.reuse, R95 ;  /* 0x0000005f5a5f7220 */ /* 0x040fe20000410000 */
[----:B------:R-:W-:Y:S02]  /*ab30*/  HADD2.F32 R47, -RZ, R47.H1_H1 ;  /* 0x3000002fff2f7230 */ /* 0x000fe40000004100 */
[-C--:B------:R-:W-:Y:S01]  /*ab40*/  FFMA.FTZ R90, R90, R94.reuse, -R181 ;  /* 0x0000005e5a5a7223 */ /* 0x080fe200000108b5 */
[----:B------:R-:W-:Y:S02]  /*ab50*/  HADD2.F32 R93, -RZ, R93.H1_H1 ;  /* 0x3000005dff5d7230 */ /* 0x000fe40000004100 */
[----:B------:R-:W-:Y:S01]  /*ab60*/  FFMA.FTZ R53, R53, R94, R95 ;  /* 0x0000005e35357223 */ /* 0x000fe2000001005f */
[----:B------:R-:W-:Y:S01]  /*ab70*/  HADD2.F32 R94, -RZ, R89.H1_H1 ;  /* 0x30000059ff5e7230 */ /* 0x000fe20000004100 */
[----:B------:R-:W-:Y:S02]  /*ab80*/  LOP3.LUT R46, R46, 0xff00, R45, 0xf8, !PT ;  /* 0x0000ff002e2e7812 */ /* 0x000fe400078ef82d */
[----:B------:R-:W-:-:S02]  /*ab90*/  SHF.L.U32 R45, R57, 0x10, RZ ;  /* 0x00000010392d7819 */ /* 0x000fc400000006ff */
[CC--:B------:R-:W-:Y:S01]  /*aba0*/  FMUL.FTZ R89, R94.reuse, R92.reuse ;  /* 0x0000005c5e597220 */ /* 0x0c0fe20000410000 */
[----:B------:R-:W-:Y:S01]  /*abb0*/  FMUL.FTZ R92, R47, R92 ;  /* 0x0000005c2f5c7220 */ /* 0x000fe20000410000 */
[----:B------:R-:W-:Y:S01]  /*abc0*/  LOP3.LUT R57, R59, 0xff0000, R44, 0xf8, !PT ;  /* 0x00ff00003b397812 */ /* 0x000fe200078ef82c */
[----:B------:R-:W-:Y:S02]  /*abd0*/  IMAD.MOV.U32 R59, RZ, RZ, R43 ;  /* 0x000000ffff3b7224 */ /* 0x000fe400078e002b */
        /* <DEDUP_REMOVED lines=8> */
[----:B------:R-:W-:Y:S01]  /*ac60*/  F2FP.F16.E4M3.UNPACK_B R43, R59 ;  /* 0x0000003bff2b723e */ /* 0x000fe200020006ff */
[----:B------:R-:W-:-:S02]  /*ac70*/  HADD2.F32 R56, -RZ, R93.H0_H0 ;  /* 0x2000005dff387230 */ /* 0x000fc40000004100 */
[----:B------:R-:W-:Y:S02]  /*ac80*/  HADD2.F32 R58, -RZ, R58.H1_H1 ;  /* 0x3000003aff3a7230 */ /* 0x000fe40000004100 */
[CC--:B------:R-:W-:Y:S01]  /*ac90*/  FMUL.FTZ R181, R41.reuse, R95.reuse ;  /* 0x0000005f29b57220 */ /* 0x0c0fe20000410000 */
[----:B------:R-:W-:Y:S02]  /*aca0*/  HADD2.F32 R92, -RZ, R92.H1_H1 ;  /* 0x3000005cff5c7230 */ /* 0x000fe40000004100 */
[C---:B------:R-:W-:Y:S01]  /*acb0*/  FMUL.FTZ R95, R56.reuse, R95 ;  /* 0x0000005f385f7220 */ /* 0x040fe20000410000 */
[----:B------:R-:W-:Y:S02]  /*acc0*/  IMAD.MOV.U32 R45, RZ, RZ, R55 ;  /* 0x000000ffff2d7224 */ /* 0x000fe400078e0037 */
[-C--:B------:R-:W-:Y:S01]  /*acd0*/  FFMA.FTZ R56, R56, R94.reuse, -R181 ;  /* 0x0000005e38387223 */ /* 0x080fe200000108b5 */
[----:B------:R-:W-:Y:S02]  /*ace0*/  HADD2.F32 R181, -RZ, R43.H0_H0 ;  /* 0x2000002bffb57230 */ /* 0x000fe40000004100 */
[----:B------:R-:W-:Y:S01]  /*acf0*/  FFMA.FTZ R41, R41, R94, R95 ;  /* 0x0000005e29297223 */ /* 0x000fe2000001005f */
[----:B------:R-:W-:Y:S01]  /*ad00*/  HADD2.F32 R94, -RZ, R93.H1_H1 ;  /* 0x3000005dff5e7230 */ /* 0x000fe20000004100 */
[----:B------:R-:W-:Y:S01]  /*ad10*/  F2FP.F16.E4M3.UNPACK_B R46, R45 ;  /* 0x0000002dff2e723e */ /* 0x000fe200020006ff */
[----:B------:R-:W-:-:S02]  /*ad20*/  HADD2.F32 R93, -RZ, R91.H1_H1 ;  /* 0x3000005bff5d7230 */ /* 0x000fc40000004100 */
[-C--:B------:R-:W-:Y:S01]  /*ad30*/  FMUL.FTZ R91, R58, R92.reuse ;  /* 0x0000005c3a5b7220 */ /* 0x080fe20000410000 */
[----:B------:R-:W-:Y:S02]  /*ad40*/  HADD2.F32 R43, -RZ, R43.H1_H1 ;  /* 0x3000002bff2b7230 */ /* 0x000fe40000004100 */
[C---:B------:R-:W-:Y:S01]  /*ad50*/  FMUL.FTZ R92, R94.reuse, R92 ;  /* 0x0000005c5e5c7220 */ /* 0x040fe20000410000 */
[----:B------:R-:W-:Y:S01]  /*ad60*/  F2FP.F16.E4M3.UNPACK_B R45, R45.H1 ;  /* 0x0000002dff2d723e */ /* 0x000fe200030006ff */
[-C--:B------:R-:W-:Y:S01]  /*ad70*/  FFMA.FTZ R91, R94, R93.reuse, -R91 ;  /* 0x0000005d5e5b7223 */ /* 0x080fe2000001085b */
[----:B------:R-:W-:Y:S02]  /*ad80*/  HADD2.F32 R94, -RZ, R46.H0_H0 ;  /* 0x2000002eff5e7230 */ /* 0x000fe40000004100 */
[----:B------:R-:W-:Y:S01]  /*ad90*/  FFMA.FTZ R58, R58, R93, R92 ;  /* 0x0000005d3a3a7223 */ /* 0x000fe2000001005c */
[----:B------:R-:W-:Y:S02]  /*ada0*/  F2FP.F16.E4M3.UNPACK_B R92, R44 ;  /* 0x0000002cff5c723e */ /* 0x000fe400020006ff */
[----:B------:R-:W-:-:S02]  /*adb0*/  F2FP.F16.E4M3.UNPACK_B R93, R57 ;  /* 0x00000039ff5d723e */ /* 0x000fc400020006ff */
[----:B------:R-:W-:Y:S01]  /*adc0*/  F2FP.F16.E4M3.UNPACK_B R44, R44.H1 ;  /* 0x0000002cff2c723e */ /* 0x000fe200030006ff */
[--C-:B------:R-:W-:Y:S01]  /*add0*/  HADD2.F32 R55, -RZ, R92.reuse.H0_H0 ;  /* 0x2000005cff377230 */ /* 0x100fe20000004100 */
[----:B------:R-:W-:Y:S01]  /*ade0*/  F2FP.F16.E4M3.UNPACK_B R57, R57.H1 ;  /* 0x00000039ff39723e */ /* 0x000fe200030006ff */
[--C-:B------:R-:W-:Y:S01]  /*adf0*/  HADD2.F32 R95, -RZ, R93.reuse.H0_H0 ;  /* 0x2000005dff5f7230 */ /* 0x100fe20000004100 */
[----:B------:R-:W-:Y:S01]  /*ae00*/  F2FP.SATFINITE.E4M3.F32.PACK_AB_MERGE_C R56, R91, R56, RZ ;  /* 0x000000385b38723e */ /* 0x000fe200048070ff */
[----:B------:R-:W-:Y:S02]  /*ae10*/  HADD2.F32 R92, -RZ, R92.H1_H1 ;  /* 0x3000005cff5c7230 */ /* 0x000fe40000004100 */
[CC--:B------:R-:W-:Y:S01]  /*ae20*/  FMUL.FTZ R182, R94.reuse, R55.reuse ;  /* 0x000000375eb67220 */ /* 0x0c0fe20000410000 */
[----:B------:R-:W-:Y:S01]  /*ae30*/  FMUL.FTZ R55, R181, R55 ;  /* 0x00000037b5377220 */ /* 0x000fe20000410000 */
[----:B------:R-:W-:Y:S01]  /*ae40*/  HADD2.F32 R93, -RZ, R93.H1_H1 ;  /* 0x3000005dff5d7230 */ /* 0x000fe20000004100 */
[----:B------:R-:W-:Y:S01]  /*ae50*/  F2FP.SATFINITE.E4M3.F32.PACK_AB_MERGE_C R89, R89, R90, R56 ;  /* 0x0000005a5959723e */ /* 0x000fe20004807038 */
[-C--:B------:R-:W-:Y:S01]  /*ae60*/  FFMA.FTZ R182, R181, R95.reuse, -R182 ;  /* 0x0000005fb5b67223 */ /* 0x080fe200000108b6 */
[----:B------:R-:W-:Y:S01]  /*ae70*/  FFMA.FTZ R94, R94, R95, R55 ;  /* 0x0000005f5e5e7223 */ /* 0x000fe20000010037 */
[----:B------:R-:W-:Y:S01]  /*ae80*/  HADD2.F32 R55, -RZ, R46.H1_H1 ;  /* 0x3000002eff377230 */ /* 0x000fe20000004100 */
[----:B------:R-:W-:Y:S01]  /*ae90*/  F2FP.F16.E4M3.UNPACK_B R56, R52.H1 ;  /* 0x00000034ff38723e */ /* 0x000fe200030006ff */
[--C-:B------:R-:W-:Y:S01]  /*aea0*/  HADD2.F32 R95, -RZ, R44.reuse.H0_H0 ;  /* 0x2000002cff5f7230 */ /* 0x100fe20000004100 */
[----:B------:R-:W-:Y:S01]  /*aeb0*/  F2FP.SATFINITE.E4M3.F32.PACK_AB_MERGE_C R41, R58, R41, RZ ;  /* 0x000000293a29723e */ /* 0x000fe200048070ff */
[----:B------:R-:W-:-:S02]  /*aec0*/  HADD2.F32 R44, -RZ, R44.H1_H1 ;  /* 0x3000002cff2c7230 */ /* 0x000fc40000004100 */
[----:B------:R-:W-:Y:S01]  /*aed0*/  FMUL.FTZ R46, R55, R92 ;  /* 0x0000005c372e7220 */ /* 0x000fe20000410000 */
[----:B------:R-:W-:Y:S02]  /*aee0*/  F2FP.F16.E4M3.UNPACK_B R58, R178.H1 ;  /* 0x000000b2ff3a723e */ /* 0x000fe400030006ff */
[----:B------:R-:W-:Y:S01]  /*aef0*/  F2FP.F16.E4M3.UNPACK_B R52, R52 ;  /* 0x00000034ff34723e */ /* 0x000fe200020006ff */
[CC--:B------:R-:W-:Y:S01]  /*af00*/  FFMA.FTZ R46, R43.reuse, R93.reuse, -R46 ;  /* 0x0000005d2b2e7223 */ /* 0x0c0fe2000001082e */
[----:B------:R-:W-:Y:S01]  /*af10*/  FMUL.FTZ R43, R43, R92 ;  /* 0x0000005c2b2b7220 */ /* 0x000fe20000410000 */
[--C-:B------:R-:W-:Y:S01]  /*af20*/  HADD2.F32 R92, -RZ, R57.reuse.H0_H0 ;  /* 0x20000039ff5c7230 */ /* 0x100fe20000004100 */
[----:B------:R-:W-:Y:S01]  /*af30*/  F2FP.F16.E4M3.UNPACK_B R178, R178 ;  /* 0x000000b2ffb2723e */ /* 0x000fe200020006ff */
[----:B------:R-:W-:Y:S02]  /*af40*/  HADD2.F32 R57, -RZ, R57.H1_H1 ;  /* 0x30000039ff397230 */ /* 0x000fe40000004100 */
[----:B------:R-:W-:Y:S01]  /*af50*/  FFMA.FTZ R43, R55, R93, R43 ;  /* 0x0000005d372b7223 */ /* 0x000fe2000001002b */
[----:B------:R-:W-:Y:S01]  /*af60*/  F2FP.F16.E4M3.UNPACK_B R55, R59.H1 ;  /* 0x0000003bff37723e */ /* 0x000fe200030006ff */
[--C-:B------:R-:W-:Y:S01]  /*af70*/  HADD2.F32 R59, -RZ, R45.reuse.H0_H0 ;  /* 0x2000002dff3b7230 */ /* 0x100fe20000004100 */
[----:B------:R-:W-:Y:S01]  /*af80*/  F2FP.SATFINITE.E4M3.F32.PACK_AB_MERGE_C R53, R47, R53, R41 ;  /* 0x000000352f35723e */ /* 0x000fe20004807029 */
[----:B------:R-:W-:-:S02]  /*af90*/  HADD2.F32 R45, -RZ, R45.H1_H1 ;  /* 0x3000002dff2d7230 */ /* 0x000fc40000004100 */
[--C-:B------:R-:W-:Y:S02]  /*afa0*/  HADD2.F32 R93, -RZ, R55.reuse.H0_H0 ;  /* 0x20000037ff5d7230 */ /* 0x100fe40000004100 */
[-C--:B------:R-:W-:Y:S01]  /*afb0*/  FMUL.FTZ R181, R59, R95.reuse ;  /* 0x0000005f3bb57220 */ /* 0x080fe20000410000 */
[----:B------:R-:W-:Y:S02]  /*afc0*/  HADD2.F32 R55, -RZ, R55.H1_H1 ;  /* 0x30000037ff377230 */ /* 0x000fe40000004100 */
[--C-:B------:R-:W-:Y:S02]  /*afd0*/  HADD2.F32 R91, -RZ, R58.reuse.H0_H0 ;  /* 0x2000003aff5b7230 */ /* 0x100fe40000004100 */
[C---:B------:R-:W-:Y:S01]  /*afe0*/  FFMA.FTZ R181, R93.reuse, R92, -R181 ;  /* 0x0000005c5db57223 */ /* 0x040fe200000108b5 */
[----:B------:R-:W-:Y:S01]  /*aff0*/  FMUL.FTZ R93, R93, R95 ;  /* 0x0000005f5d5d7220 */ /* 0x000fe20000410000 */
[----:B------:R-:W-:Y:S02]  /*b000*/  HADD2.F32 R58, -RZ, R58.H1_H1 ;  /* 0x3000003aff3a7230 */ /* 0x000fe40000004100 */
[----:B------:R-:W-:-:S02]  /*b010*/  IMAD.MOV.U32 R41, RZ, RZ, R89 ;  /* 0x000000ffff297224 */ /* 0x000fc400078e0059 */
[----:B------:R-:W-:Y:S01]  /*b020*/  FFMA.FTZ R93, R59, R92, R93 ;  /* 0x0000005c3b5d7223 */ /* 0x000fe2000001005d */
[-C--:B------:R-:W-:Y:S01]  /*b030*/  FMUL.FTZ R59, R45, R44.reuse ;  /* 0x0000002c2d3b7220 */ /* 0x080fe20000410000 */
[----:B------:R-:W-:-:S03]  /*b040*/  FMUL.FTZ R44, R55, R44 ;  /* 0x0000002c372c7220 */ /* 0x000fc60000410000 */
[-C--:B------:R-:W-:Y:S01]  /*b050*/  FFMA.FTZ R59, R55, R57.reuse, -R59 ;  /* 0x00000039373b7223 */ /* 0x080fe2000001083b */
[----:B------:R-:W-:Y:S01]  /*b060*/  FFMA.FTZ R45, R45, R57, R44 ;  /* 0x000000392d2d7223 */ /* 0x000fe2000001002c */
[----:B------:R-:W-:Y:S01]  /*b070*/  F2FP.F16.E4M3.UNPACK_B R44, R180.H1 ;  /* 0x000000b4ff2c723e */ /* 0x000fe200030006ff */
[--C-:B------:R-:W-:Y:S01]  /*b080*/  HADD2.F32 R57, -RZ, R56.reuse.H0_H0 ;  /* 0x20000038ff397230 */ /* 0x100fe20000004100 */
[----:B------:R-:W-:Y:S01]  /*b090*/  F2FP.F16.E4M3.UNPACK_B R55, R40.H1 ;  /* 0x00000028ff37723e */ /* 0x000fe200030006ff */
[----:B------:R-:W-:Y:S01]  /*b0a0*/  HADD2.F32 R56, -RZ, R56.H1_H1 ;  /* 0x30000038ff387230 */ /* 0x000fe20000004100 */
[----:B------:R-:W-:Y:S01]  /*b0b0*/  F2FP.F16.E4M3.UNPACK_B R180, R180 ;  /* 0x000000b4ffb4723e */ /* 0x000fe200020006ff */
[--C-:B------:R-:W-:Y:S01]  /*b0c0*/  HADD2.F32 R95, -RZ, R44.reuse.H0_H0 ;  /* 0x2000002cff5f7230 */ /* 0x100fe20000004100 */
[----:B------:R-:W-:Y:S01]  /*b0d0*/  F2FP.F16.E4M3.UNPACK_B R40, R40 ;  /* 0x00000028ff28723e */ /* 0x000fe200020006ff */
[----:B------:R-:W-:Y:S01]  /*b0e0*/  HADD2.F32 R90, -RZ, R55.H0_H0 ;  /* 0x20000037ff5a7230 */ /* 0x000fe20000004100 */
[----:B------:R-:W-:Y:S01]  /*b0f0*/  F2FP.SATFINITE.E4M3.F32.PACK_AB_MERGE_C R59, R59, R181, RZ ;  /* 0x000000b53b3b723e */ /* 0x000fe200048070ff */
[----:B------:R-:W-:-:S02]  /*b100*/  HADD2.F32 R44, -RZ, R44.H1_H1 ;  /* 0x3000002cff2c7230 */ /* 0x000fc40000004100 */
[-C--:B------:R-:W-:Y:S01]  /*b110*/  FMUL.FTZ R92, R57, R95.reuse ;  /* 0x0000005f395c7220 */ /* 0x080fe20000410000 */
[----:B------:R-:W-:Y:S02]  /*b120*/  HADD2.F32 R55, -RZ, R55.H1_H1 ;  /* 0x30000037ff377230 */ /* 0x000fe40000004100 */
[C---:B------:R-:W-:Y:S01]  /*b130*/  FMUL.FTZ R95, R90.reuse, R95 ;  /* 0x0000005f5a5f7220 */ /* 0x040fe20000410000 */
[----:B------:R-:W-:Y:S01]  /*b140*/  F2FP.SATFINITE.E4M3.F32.PACK_AB_MERGE_C R45, R45, R93, RZ ;  /* 0x0000005d2d2d723e */ /* 0x000fe200048070ff */
[-C--:B------:R-:W-:Y:S01]  /*b150*/  FFMA.FTZ R92, R90, R91.reuse, -R92 ;  /* 0x0000005b5a5c7223 */ /* 0x080fe2000001085c */
[----:B------:R-:W-:Y:S01]  /*b160*/  F2FP.SATFINITE.E4M3.F32.PACK_AB_MERGE_C R46, R46, R182, R59 ;  /* 0x000000b62e2e723e */ /* 0x000fe2000480703b */
[----:B------:R-:W-:Y:S01]  /*b170*/  FFMA.FTZ R95, R57, R91, R95 ;  /* 0x0000005b395f7223 */ /* 0x000fe2000001005f */
[CC--:B------:R-:W-:Y:S01]  /*b180*/  FMUL.FTZ R57, R56.reuse, R44.reuse ;  /* 0x0000002c38397220 */ /* 0x0c0fe20000410000 */
[----:B------:R-:W-:Y:S01]  /*b190*/  FMUL.FTZ R44, R55, R44 ;  /* 0x0000002c372c7220 */ /* 0x000fe20000410000 */
[----:B------:R-:W-:Y:S01]  /*b1a0*/  HADD2.F32 R91, -RZ, R180.H0_H0 ;  /* 0x200000b4ff5b7230 */ /* 0x000fe20000004100 */
[----:B------:R-:W-:Y:S01]  /*b1b0*/  F2FP.SATFINITE.E4M3.F32.PACK_AB_MERGE_C R45, R43, R94, R45 ;  /* 0x0000005e2b2d723e */ /* 0x000fe2000480702d */
[-C--:B------:R-:W-:Y:S01]  /*b1c0*/  FFMA.FTZ R55, R55, R58.reuse, -R57 ;  /* 0x0000003a37377223 */ /* 0x080fe20000010839 */
[----:B------:R-:W-:Y:S01]  /*b1d0*/  FFMA.FTZ R44, R56, R58, R44 ;  /* 0x0000003a382c7223 */ /* 0x000fe2000001002c */
[----:B------:R-:W-:-:S02]  /*b1e0*/  HADD2.F32 R56, -RZ, R52.H0_H0 ;  /* 0x20000034ff387230 */ /* 0x000fc40000004100 */
[----:B------:R-:W-:Y:S01]  /*b1f0*/  HADD2.F32 R58, -RZ, R40.H0_H0 ;  /* 0x20000028ff3a7230 */ /* 0x000fe20000004100 */
[----:B------:R-:W-:Y:S01]  /*b200*/  F2FP.SATFINITE.E4M3.F32.PACK_AB_MERGE_C R55, R55, R92, RZ ;  /* 0x0000005c3737723e */ /* 0x000fe200048070ff */
[----:B------:R-:W-:Y:S02]  /*b210*/  HADD2.F32 R57, -RZ, R178.H0_H0 ;  /* 0x200000b2ff397230 */ /* 0x000fe40000004100 */
[-C--:B------:R-:W-:Y:S01]  /*b220*/  FMUL.FTZ R90, R56, R91.reuse ;  /* 0x0000005b385a7220 */ /* 0x080fe20000410000 */
[----:B------:R-:W-:Y:S02]  /*b230*/  HADD2.F32 R180, -RZ, R180.H1_H1 ;  /* 0x300000b4ffb47230 */ /* 0x000fe40000004100 */
[C---:B------:R-:W-:Y:S01]  /*b240*/  FMUL.FTZ R91, R58.reuse, R91 ;  /* 0x0000005b3a5b7220 */ /* 0x040fe20000410000 */
[----:B------:R-:W-:Y:S02]  /*b250*/  HADD2.F32 R52, -RZ, R52.H1_H1 ;  /* 0x30000034ff347230 */ /* 0x000fe40000004100 */
[----:B------:R-:W-:Y:S01]  /*b260*/  FFMA.FTZ R90, R58, R57, -R90 ;  /* 0x000000393a5a7223 */ /* 0x000fe2000001085a */
[----:B------:R-:W-:-:S02]  /*b270*/  HADD2.F32 R40, -RZ, R40.H1_H1 ;  /* 0x30000028ff287230 */ /* 0x000fc40000004100 */
[----:B------:R-:W-:Y:S01]  /*b280*/  FFMA.FTZ R91, R56, R57, R91 ;  /* 0x00000039385b7223 */ /* 0x000fe2000001005b */
[----:B------:R-:W-:Y:S02]  /*b290*/  HADD2.F32 R178, -RZ, R178.H1_H1 ;  /* 0x300000b2ffb27230 */ /* 0x000fe40000004100 */
[-C--:B------:R-:W-:Y:S01]  /*b2a0*/  FMUL.FTZ R56, R52, R180.reuse ;  /* 0x000000b434387220 */ /* 0x080fe20000410000 */
[-C--:B------:R-:W-:Y:S01]  /*b2b0*/  F2FP.F16.E4M3.UNPACK_B R58, R177.reuse.H1 ;  /* 0x000000b1ff3a723e */ /* 0x080fe200030006ff */
[C---:B------:R-:W-:Y:S01]  /*b2c0*/  FMUL.FTZ R180, R40.reuse, R180 ;  /* 0x000000b428b47220 */ /* 0x040fe20000410000 */
[----:B------:R-:W-:Y:S01]  /*b2d0*/  F2FP.F16.E4M3.UNPACK_B R177, R177 ;  /* 0x000000b1ffb1723e */ /* 0x000fe200020006ff */
[-C--:B------:R-:W-:Y:S01]  /*b2e0*/  FFMA.FTZ R56, R40, R178.reuse, -R56 ;  /* 0x000000b228387223 */ /* 0x080fe20000010838 */
[----:B------:R-:W-:Y:S01]  /*b2f0*/  F2FP.SATFINITE.E4M3.F32.PACK_AB_MERGE_C R44, R44, R95, RZ ;  /* 0x0000005f2c2c723e */ /* 0x000fe200048070ff */
[----:B------:R-:W-:Y:S01]  /*b300*/  FFMA.FTZ R40, R52, R178, R180 ;  /* 0x000000b234287223 */ /* 0x000fe200000100b4 */
[----:B------:R-:W-:Y:S01]  /*b310*/  IMAD.MOV.U32 R52, RZ, RZ, R42 ;  /* 0x000000ffff347224 */ /* 0x000fe200078e002a */
[-C--:B------:R-:W-:Y:S01]  /*b320*/  F2FP.F16.E4M3.UNPACK_B R42, R179.reuse.H1 ;  /* 0x000000b3ff2a723e */ /* 0x080fe200030006ff */
[--C-:B------:R-:W-:Y:S01]  /*b330*/  HADD2.F32 R178, -RZ, R58.reuse.H0_H0 ;  /* 0x2000003affb27230 */ /* 0x100fe20000004100 */
[----:B------:R-:W-:Y:S01]  /*b340*/  F2FP.SATFINITE.E4M3.F32.PACK_AB_MERGE_C R90, R56, R90, R55 ;  /* 0x0000005a385a723e */ /* 0x000fe20004807037 */
[----:B------:R-:W-:Y:S01]  /*b350*/  HADD2.F32 R58, -RZ, R58.H1_H1 ;  /* 0x3000003aff3a7230 */ /* 0x000fe20000004100 */
        /* <DEDUP_REMOVED lines=10> */
[CC--:B------:R-:W-:Y:S01]  /*b400*/  FMUL.FTZ R180, R57.reuse, R181.reuse ;  /* 0x000000b539b47220 */ /* 0x0c0fe20000410000 */
[----:B------:R-:W-:Y:S02]  /*b410*/  HADD2.F32 R55, -RZ, R55.H1_H1 ;  /* 0x30000037ff377230 */ /* 0x000fe40000004100 */
[----:B------:R-:W-:Y:S01]  /*b420*/  FMUL.FTZ R181, R92, R181 ;  /* 0x000000b55cb57220 */ /* 0x000fe20000410000 */
[----:B------:R-:W-:Y:S01]  /*b430*/  F2FP.SATFINITE.E4M3.F32.PACK_AB_MERGE_C R44, R40, R91, R44 ;  /* 0x0000005b282c723e */ /* 0x000fe2000480702c */
[-C--:B------:R-:W-:Y:S01]  /*b440*/  FFMA.FTZ R180, R92, R178.reuse, -R180 ;  /* 0x000000b25cb47223 */ /* 0x080fe200000108b4 */
[----:B------:R-:W-:Y:S02]  /*b450*/  IMAD.MOV.U32 R40, RZ, RZ, R90 ;  /* 0x000000ffff287224 */ /* 0x000fe400078e005a */
        /* <DEDUP_REMOVED lines=21> */
[----:B------:R-:W-:Y:S02]  /*b5b0*/  IMAD.MOV.U32 R43, RZ, RZ, R46 ;  /* 0x000000ffff2b7224 */ /* 0x000fe400078e002e */
[-C--:B------:R-:W-:Y:S01]  /*b5c0*/  FFMA.FTZ R56, R52, R177.reuse, -R56 ;  /* 0x000000b134387223 */ /* 0x080fe20000010838 */
[----:B------:R-:W-:Y:S01]  /*b5d0*/  MOV R52, R44 ;  /* 0x0000002c00347202 */ /* 0x000fe20000000f00 */
[----:B------:R-:W-:-:S03]  /*b5e0*/  FFMA.FTZ R179, R54, R177, R179 ;  /* 0x000000b136b37223 */ /* 0x000fc600000100b3 */
[----:B------:R-:W-:Y:S02]  /*b5f0*/  F2FP.SATFINITE.E4M3.F32.PACK_AB_MERGE_C R55, R56, R92, R55 ;  /* 0x0000005c3837723e */ /* 0x000fe40004807037 */
[----:B------:R-:W-:-:S03]  /*b600*/  F2FP.SATFINITE.E4M3.F32.PACK_AB_MERGE_C R178, R179, R178, R42 ;  /* 0x000000b2b3b2723e */ /* 0x000fc6000480702a */
[----:B------:R-:W-:Y:S02]  /*b610*/  IMAD.MOV.U32 R42, RZ, RZ, R55 ;  /* 0x000000ffff2a7224 */ /* 0x000fe400078e0037 */
[----:B------:R-:W-:Y:S02]  /*b620*/  IMAD.MOV.U32 R54, RZ, RZ, R178 ;  /* 0x000000ffff367224 */ /* 0x000fe400078e00b2 */
[----:B------:R-:W-:-:S07]  /*b630*/  IMAD.MOV.U32 R55, RZ, RZ, R45 ;  /* 0x000000ffff377224 */ /* 0x000fce00078e002d */
.L_x_408:
[----:B------:R-:W-:Y:S05]  /*b640*/  BSYNC B3 ;  /* 0x0000000000037941 */ /* 0x000fea0003800000 */
.L_x_407:
        /* <DEDUP_REMOVED lines=9> */
[----:B------:R-:W-:Y:S01]  /*b6e0*/  @!P4 IADD3.X R47, R47, R125, RZ, P5, !PT ;  /* 0x0000007d2f2fc210 */ /* 0x000fe20002ffe4ff */
[----:B-1----:R3:W-:Y:S04]  /*b6f0*/  STG.E.128 desc[UR54][R44.64], R40 ;  /* 0x000000282c007986 */ /* 0x0027e8000c101d36 */
[----:B0-----:R3:W-:Y:S04]  /*b700*/  @!P4 STG.E.128 desc[UR54][R46.64], R52 ;  /* 0x000000342e00c986 */ /* 0x0017e8000c101d36 */
.L_x_406:
[----:B------:R-:W-:Y:S05]  /*b710*/  BSYNC B2 ;  /* 0x0000000000027941 */ /* 0x000fea0003800000 */
.L_x_405:
[----:B------:R-:W-:-:S13]  /*b720*/  ISETP.NE.AND P4, PT, R36, RZ, PT ;  /* 0x000000ff2400720c */ /* 0x000fda0003f85270 */
[----:B------:R-:W-:Y:S05]  /*b730*/  @!P4 BRA `(.L_x_400) ;  /* 0x0000000c00d8c947 */ /* 0x000fea0003800000 */
[----:B-1-3--:R-:W3:Y:S01]  /*b740*/  LDL R40, [R1+0x10] ;  /* 0x0000100001287983 */ /* 0x00aee20000100800 */
[----:B------:R-:W-:Y:S01]  /*b750*/  ISETP.GE.AND P4, PT, R6, R133, PT ;  /* 0x000000850600720c */ /* 0x000fe20003f86270 */
[----:B------:R-:W-:Y:S01]  /*b760*/  BSSY B2, `(.L_x_409) ;  /* 0x00000e7000027945 */ /* 0x000fe20003800000 */
[----:B---3--:R-:W-:-:S04]  /*b770*/  LOP3.LUT P5, RZ, R40, 0x1, RZ, 0xc0, !PT ;  /* 0x0000000128ff7812 */ /* 0x008fc800078ac0ff */
[----:B------:R-:W-:-:S04]  /*b780*/  SEL R40, R99, R159, !P5 ;  /* 0x0000009f63287207 */ /* 0x000fc80006800000 */
[----:B------:R-:W-:-:S04]  /*b790*/  SHF.R.S32.HI R41, RZ, 0x1f, R40 ;  /* 0x0000001fff297819 */ /* 0x000fc80000011428 */
[----:B------:R-:W-:-:S04]  /*b7a0*/  LEA.HI R41, R41, R40, RZ, 0x5 ;  /* 0x0000002829297211 */ /* 0x000fc800078f28ff */
[----:B------:R-:W-:-:S04]  /*b7b0*/  LEA.HI.SX32 R41, R41, R28, 0x1b ;  /* 0x0000001c29297211 */ /* 0x000fc800078fdaff */
[----:B------:R-:W-:Y:S01]  /*b7c0*/  SHF.R.S32.HI R40, RZ, 0x1f, R41 ;  /* 0x0000001fff287819 */ /* 0x000fe20000011429 */
[----:B------:R-:W-:-:S03]  /*b7d0*/  IMAD.SHL.U32 R52, R41, 0x10, RZ ;  /* 0x0000001029347824 */ /* 0x000fc600078e00ff */
[----:B------:R-:W-:Y:S02]  /*b7e0*/  LEA.HI R40, R40, R41, RZ, 0x2 ;  /* 0x0000002928287211 */ /* 0x000fe400078f10ff */
[----:B------:R-:W-:Y:S02]  /*b7f0*/  LOP3.LUT R41, R175, 0x30, R52, 0xf8, !PT ;  /* 0x00000030af297812 */ /* 0x000fe400078ef834 */
[----:B------:R-:W-:Y:S02]  /*b800*/  SHF.R.S32.HI R40, RZ, 0x2, R40 ;  /* 0x00000002ff287819 */ /* 0x000fe40000011428 */
[----:B------:R-:W-:-:S03]  /*b810*/  LOP3.LUT R41, R41, R196, RZ, 0x3c, !PT ;  /* 0x000000c429297212 */ /* 0x000fc600078e3cff */
[----:B------:R-:W-:-:S04]  /*b820*/  IMAD R40, R40, 0x2800, R197 ;  /* 0x0000280028287824 */ /* 0x000fc800078e02c5 */
[----:B------:R-:W-:Y:S02]  /*b830*/  IMAD.IADD R40, R40, 0x1, R41 ;  /* 0x0000000128287824 */ /* 0x000fe400078e0229 */
[C---:B------:R-:W-:Y:S02]  /*b840*/  IMAD R41, R17.reuse, 0x7800, R134 ;  /* 0x0000780011297824 */ /* 0x040fe400078e0286 */
[----:B------:R-:W-:Y:S02]  /*b850*/  IMAD R43, R17, 0x7800, R40 ;  /* 0x00007800112b7824 */ /* 0x000fe400078e0228 */
[C---:B------:R-:W-:Y:S02]  /*b860*/  IMAD.IADD R41, R16.reuse, 0x1, R41 ;  /* 0x0000000110297824 */ /* 0x040fe400078e0229 */
[----:B------:R-:W-:-:S04]  /*b870*/  IMAD.IADD R44, R16, 0x1, R43 ;  /* 0x00000001102c7824 */ /* 0x000fc800078e022b */
[----:B------:R-:W1:Y:S04]  /*b880*/  LDS.128 R40, [R41+0x1a400] ;  /* 0x01a4000029287984 */ /* 0x000e680000000c00 */
[----:B------:R-:W3:Y:S01]  /*b890*/  LDS.128 R44, [R44+0x1a400] ;  /* 0x01a400002c2c7984 */ /* 0x000ee20000000c00 */
[----:B------:R-:W-:Y:S05]  /*b8a0*/  @P4 BRA `(.L_x_410) ;  /* 0x0000000c00484947 */ /* 0x000fea0003800000 */
[----:B------:R-:W-:Y:S02]  /*b8b0*/  SHF.R.U32.HI R58, RZ, 0x8, R49 ;  /* 0x00000008ff3a7819 */ /* 0x000fe40000011631 */
[--C-:B------:R-:W-:Y:S02]  /*b8c0*/  SHF.R.U32.HI R54, RZ, 0x8, R73.reuse ;  /* 0x00000008ff367819 */ /* 0x100fe40000011649 */
[----:B------:R-:W-:Y:S01]  /*b8d0*/  SHF.R.U32.HI R50, RZ, 0x10, R73 ;  /* 0x00000010ff327819 */ /* 0x000fe20000011649 */
[----:B------:R-:W-:Y:S01]  /*b8e0*/  IMAD.SHL.U32 R58, R58, 0x100, RZ ;  /* 0x000001003a3a7824 */ /* 0x000fe200078e00ff */
[----:B------:R-:W-:Y:S01]  /*b8f0*/  SHF.R.U32.HI R57, RZ, 0x10, R49 ;  /* 0x00000010ff397819 */ /* 0x000fe20000011631 */
[----:B------:R-:W-:Y:S01]  /*b900*/  IMAD.SHL.U32 R59, R54, 0x100, RZ ;  /* 0x00000100363b7824 */ /* 0x000fe200078e00ff */
[----:B------:R-:W-:Y:S01]  /*b910*/  SHF.R.U32.HI R55, RZ, 0x8, R75 ;  /* 0x00000008ff377819 */ /* 0x000fe2000001164b */
[----:B------:R-:W-:Y:S01]  /*b920*/  IMAD.U32 R50, R50, 0x10000, RZ ;  /* 0x0001000032327824 */ /* 0x000fe200078e00ff */
[----:B------:R-:W-:-:S02]  /*b930*/  LOP3.LUT R49, R49, 0xff0000ff, RZ, 0xc0, !PT ;  /* 0xff0000ff31317812 */ /* 0x000fc400078ec0ff */
[----:B------:R-:W-:Y:S02]  /*b940*/  LOP3.LUT R53, R73, 0xff0000ff, RZ, 0xc0, !PT ;  /* 0xff0000ff49357812 */ /* 0x000fe400078ec0ff */
[----:B------:R-:W-:Y:S02]  /*b950*/  LOP3.LUT R72, R75, 0xff0000ff, RZ, 0xc0, !PT ;  /* 0xff0000ff4b487812 */ /* 0x000fe400078ec0ff */
[----:B------:R-:W-:Y:S02]  /*b960*/  SHF.L.U32 R55, R55, 0x8, RZ ;  /* 0x0000000837377819 */ /* 0x000fe400000006ff */
[----:B------:R-:W-:Y:S01]  /*b970*/  LOP3.LUT R49, R49, 0xff00, R58, 0xf8, !PT ;  /* 0x0000ff0031317812 */ /* 0x000fe200078ef83a */
[----:B------:R-:W-:Y:S01]  /*b980*/  IMAD.U32 R58, R57, 0x10000, RZ ;  /* 0x00010000393a7824 */ /* 0x000fe200078e00ff */
[----:B------:R-:W-:Y:S02]  /*b990*/  LOP3.LUT R53, R53, 0xff00, R59, 0xf8, !PT ;  /* 0x0000ff0035357812 */ /* 0x000fe400078ef83b */
[----:B------:R-:W-:-:S02]  /*b9a0*/  LOP3.LUT R72, R72, 0xff00, R55, 0xf8, !PT ;  /* 0x0000ff0048487812 */ /* 0x000fc400078ef837 */
[----:B------:R-:W-:Y:S02]  /*b9b0*/  LOP3.LUT R55, R53, 0xff0000, R50, 0xf8, !PT ;  /* 0x00ff000035377812 */ /* 0x000fe400078ef832 */
[----:B------:R-:W-:Y:S02]  /*b9c0*/  LOP3.LUT R53, R49, 0xff0000, R58, 0xf8, !PT ;  /* 0x00ff000031357812 */ /* 0x000fe400078ef83a */
[----:B---3--:R-:W-:Y:S02]  /*b9d0*/  F2FP.F16.E4M3.UNPACK_B R57, R45 ;  /* 0x0000002dff39723e */ /* 0x008fe400020006ff */
[----:B------:R-:W-:Y:S02]  /*b9e0*/  F2FP.F16.E4M3.UNPACK_B R59, R53 ;  /* 0x00000035ff3b723e */ /* 0x000fe400020006ff */
[----:B-1----:R-:W-:Y:S01]  /*b9f0*/  F2FP.F16.E4M3.UNPACK_B R49, R41 ;  /* 0x00000029ff31723e */ /* 0x002fe200020006ff */
[----:B------:R-:W-:Y:S01]  /*ba00*/  HADD2.F32 R50, -RZ, R57.H0_H0 ;  /* 0x20000039ff327230 */ /* 0x000fe20000004100 */
[----:B------:R-:W-:Y:S01]  /*ba10*/  SHF.R.U32.HI R48, RZ, 0x10, R75 ;  /* 0x00000010ff307819 */ /* 0x000fe2000001164b */
[----:B------:R-:W-:Y:S01]  /*ba20*/  HADD2.F32 R75, -RZ, R59.H0_H0 ;  /* 0x2000003bff4b7230 */ /* 0x000fe20000004100 */
[----:B------:R-:W-:Y:S01]  /*ba30*/  F2FP.F16.E4M3.UNPACK_B R73, R55 ;  /* 0x00000037ff49723e */ /* 0x000fe200020006ff */
[----:B------:R-:W-:Y:S01]  /*ba40*/  HADD2.F32 R58, -RZ, R49.H0_H0 ;  /* 0x20000031ff3a7230 */ /* 0x000fe20000004100 */
[----:B------:R-:W-:Y:S01]  /*ba50*/  F2FP.F16.E4M3.UNPACK_B R45, R45.H1 ;  /* 0x0000002dff2d723e */ /* 0x000fe200030006ff */
[----:B------:R-:W-:-:S02]  /*ba60*/  HADD2.F32 R59, -RZ, R59.H1_H1 ;  /* 0x3000003bff3b7230 */ /* 0x000fc40000004100 */
[-C--:B0-----:R-:W-:Y:S01]  /*ba70*/  FMUL.FTZ R88, R50, R75.reuse ;  /* 0x0000004b32587220 */ /* 0x081fe20000410000 */
[----:B------:R-:W-:Y:S02]  /*ba80*/  HADD2.F32 R74, -RZ, R73.H0_H0 ;  /* 0x20000049ff4a7230 */ /* 0x000fe40000004100 */
[C---:B------:R-:W-:Y:S01]  /*ba90*/  FMUL.FTZ R75, R58.reuse, R75 ;  /* 0x0000004b3a4b7220 */ /* 0x040fe20000410000 */
[----:B------:R-:W-:Y:S01]  /*baa0*/  HADD2.F32 R49, -RZ, R49.H1_H1 ;  /* 0x30000031ff317230 */ /* 0x000fe20000004100 */
[----:B------:R-:W-:Y:S01]  /*bab0*/  F2FP.F16.E4M3.UNPACK_B R55, R55.H1 ;  /* 0x00000037ff37723e */ /* 0x000fe200030006ff */
[----:B------:R-:W-:Y:S02]  /*bac0*/  HADD2.F32 R73, -RZ, R73.H1_H1 ;  /* 0x30000049ff497230 */ /* 0x000fe40000004100 */
[-C--:B------:R-:W-:Y:S01]  /*bad0*/  FFMA.FTZ R58, R58, R74.reuse, -R88 ;  /* 0x0000004a3a3a7223 */ /* 0x080fe20000010858 */
[----:B------:R-:W-:Y:S01]  /*bae0*/  FFMA.FTZ R50, R50, R74, R75 ;  /* 0x0000004a32327223 */ /* 0x000fe2000001004b */
[----:B------:R-:W-:Y:S01]  /*baf0*/  HADD2.F32 R74, -RZ, R57.H1_H1 ;  /* 0x30000039ff4a7230 */ /* 0x000fe20000004100 */
[--C-:B------:R-:W-:Y:S01]  /*bb00*/  SHF.R.U32.HI R56, RZ, 0x8, R51.reuse ;  /* 0x00000008ff387819 */ /* 0x100fe20000011633 */
[----:B------:R-:W-:Y:S01]  /*bb10*/  IMAD.U32 R48, R48, 0x10000, RZ ;  /* 0x0001000030307824 */ /* 0x000fe200078e00ff */
[----:B------:R-:W-:-:S02]  /*bb20*/  SHF.R.U32.HI R54, RZ, 0x10, R51 ;  /* 0x00000010ff367819 */ /* 0x000fc40000011633 */
[CC--:B------:R-:W-:Y:S01]  /*bb30*/  FMUL.FTZ R57, R74.reuse, R59.reuse ;  /* 0x0000003b4a397220 */ /* 0x0c0fe20000410000 */
[----:B------:R-:W-:Y:S01]  /*bb40*/  FMUL.FTZ R59, R49, R59 ;  /* 0x0000003b313b7220 */ /* 0x000fe20000410000 */
[----:B------:R-:W-:Y:S02]  /*bb50*/  LOP3.LUT R51, R51, 0xff0000ff, RZ, 0xc0, !PT ;  /* 0xff0000ff33337812 */ /* 0x000fe400078ec0ff */
[-C--:B------:R-:W-:Y:S01]  /*bb60*/  FFMA.FTZ R57, R49, R73.reuse, -R57 ;  /* 0x0000004931397223 */ /* 0x080fe20000010839 */
[----:B------:R-:W-:Y:S01]  /*bb70*/  FFMA.FTZ R49, R74, R73, R59 ;  /* 0x000000494a317223 */ /* 0x000fe2000001003b */
[----:B------:R-:W-:Y:S01]  /*bb80*/  F2FP.F16.E4M3.UNPACK_B R59, R53.H1 ;  /* 0x00000035ff3b723e */ /* 0x000fe200030006ff */
[----:B------:R-:W-:Y:S01]  /*bb90*/  HADD2.F32 R74, -RZ, R55.H0_H0 ;  /* 0x20000037ff4a7230 */ /* 0x000fe20000004100 */
[----:B------:R-:W-:Y:S01]  /*bba0*/  F2FP.F16.E4M3.UNPACK_B R73, R41.H1 ;  /* 0x00000029ff49723e */ /* 0x000fe200030006ff */
[----:B------:R-:W-:Y:S02]  /*bbb0*/  HADD2.F32 R41, -RZ, R45.H0_H0 ;  /* 0x2000002dff297230 */ /* 0x000fe40000004100 */
[----:B------:R-:W-:-:S02]  /*bbc0*/  HADD2.F32 R75, -RZ, R59.H0_H0 ;  /* 0x2000003bff4b7230 */ /* 0x000fc40000004100 */
[----:B------:R-:W-:Y:S02]  /*bbd0*/  HADD2.F32 R53, -RZ, R73.H0_H0 ;  /* 0x20000049ff357230 */ /* 0x000fe40000004100 */
[----:B------:R-:W-:Y:S02]  /*bbe0*/  HADD2.F32 R45, -RZ, R45.H1_H1 ;  /* 0x3000002dff2d7230 */ /* 0x000fe40000004100 */
[-C--:B------:R-:W-:Y:S01]  /*bbf0*/  FMUL.FTZ R88, R41, R75.reuse ;  /* 0x0000004b29587220 */ /* 0x080fe20000410000 */
[----:B------:R-:W-:Y:S02]  /*bc00*/  HADD2.F32 R59, -RZ, R59.H1_H1 ;  /* 0x3000003bff3b7230 */ /* 0x000fe40000004100 */
[C---:B------:R-:W-:Y:S01]  /*bc10*/  FMUL.FTZ R75, R53.reuse, R75 ;  /* 0x0000004b354b7220 */ /* 0x040fe20000410000 */
[----:B------:R-:W-:Y:S02]  /*bc20*/  HADD2.F32 R73, -RZ, R73.H1_H1 ;  /* 0x30000049ff497230 */ /* 0x000fe40000004100 */
[----:B------:R-:W-:Y:S01]  /*bc30*/  FFMA.FTZ R53, R53, R74, -R88 ;  /* 0x0000004a35357223 */ /* 0x000fe20000010858 */
[----:B------:R-:W-:-:S02]  /*bc40*/  HADD2.F32 R55, -RZ, R55.H1_H1 ;  /* 0x30000037ff377230 */ /* 0x000fc40000004100 */
[----:B------:R-:W-:Y:S01]  /*bc50*/  FFMA.FTZ R41, R41, R74, R75 ;  /* 0x0000004a29297223 */ /* 0x000fe2000001004b */
[-C--:B------:R-:W-:Y:S01]  /*bc60*/  FMUL.FTZ R74, R45, R59.reuse ;  /* 0x0000003b2d4a7220 */ /* 0x080fe20000410000 */
[----:B------:R-:W-:-:S03]  /*bc70*/  FMUL.FTZ R75, R73, R59 ;  /* 0x0000003b494b7220 */ /* 0x000fc60000410000 */
[-C--:B------:R-:W-:Y:S01]  /*bc80*/  FFMA.FTZ R59, R73, R55.reuse, -R74 ;  /* 0x00000037493b7223 */ /* 0x080fe2000001084a */
[----:B------:R-:W-:Y:S01]  /*bc90*/  FFMA.FTZ R55, R45, R55, R75 ;  /* 0x000000372d377223 */ /* 0x000fe2000001004b */
[----:B------:R-:W-:Y:S02]  /*bca0*/  IMAD.SHL.U32 R45, R56, 0x100, RZ ;  /* 0x00000100382d7824 */ /* 0x000fe400078e00ff */
[----:B------:R-:W-:Y:S01]  /*bcb0*/  IMAD.MOV.U32 R56, RZ, RZ, R43 ;  /* 0x000000ffff387224 */ /* 0x000fe200078e002b */
[----:B------:R-:W-:Y:S02]  /*bcc0*/  F2FP.SATFINITE.E4M3.F32.PACK_AB_MERGE_C R53, R59, R53, RZ ;  /* 0x000000353b35723e */ /* 0x000fe400048070ff */
[----:B------:R-:W-:Y:S02]  /*bcd0*/  LOP3.LUT R45, R51, 0xff00, R45, 0xf8, !PT ;  /* 0x0000ff00332d7812 */ /* 0x000fe400078ef82d */
[----:B------:R-:W-:Y:S02]  /*bce0*/  SHF.L.U32 R51, R54, 0x10, RZ ;  /* 0x0000001036337819 */ /* 0x000fe400000006ff */
[----:B------:R-:W-:-:S02]  /*bcf0*/  LOP3.LUT R54, R72, 0xff0000, R48, 0xf8, !PT ;  /* 0x00ff000048367812 */ /* 0x000fc400078ef830 */
[----:B------:R-:W-:Y:S02]  /*bd00*/  LOP3.LUT R45, R45, 0xff0000, R51, 0xf8, !PT ;  /* 0x00ff00002d2d7812 */ /* 0x000fe400078ef833 */
[----:B------:R-:W-:Y:S02]  /*bd10*/  F2FP.F16.E4M3.UNPACK_B R48, R47 ;  /* 0x0000002fff30723e */ /* 0x000fe400020006ff */
[----:B------:R-:W-:Y:S02]  /*bd20*/  F2FP.F16.E4M3.UNPACK_B R72, R45 ;  /* 0x0000002dff48723e */ /* 0x000fe400020006ff */
[----:B------:R-:W-:Y:S01]  /*bd30*/  F2FP.F16.E4M3.UNPACK_B R43, R56 ;  /* 0x00000038ff2b723e */ /* 0x000fe200020006ff */
[----:B------:R-:W-:Y:S01]  /*bd40*/  HADD2.F32 R74, -RZ, R48.H0_H0 ;  /* 0x20000030ff4a7230 */ /* 0x000fe20000004100 */
[----:B------:R-:W-:Y:S01]  /*bd50*/  F2FP.F16.E4M3.UNPACK_B R73, R54 ;  /* 0x00000036ff49723e */ /* 0x000fe200020006ff */
[----:B------:R-:W-:Y:S01]  /*bd60*/  HADD2.F32 R51, -RZ, R72.H0_H0 ;  /* 0x20000048ff337230 */ /* 0x000fe20000004100 */
[----:B------:R-:W-:Y:S01]  /*bd70*/  F2FP.F16.E4M3.UNPACK_B R47, R47.H1 ;  /* 0x0000002fff2f723e */ /* 0x000fe200030006ff */
[----:B------:R-:W-:Y:S01]  /*bd80*/  HADD2.F32 R88, -RZ, R43.H0_H0 ;  /* 0x2000002bff587230 */ /* 0x000fe20000004100 */
[----:B------:R-:W-:Y:S01]  /*bd90*/  F2FP.F16.E4M3.UNPACK_B R45, R45.H1 ;  /* 0x0000002dff2d723e */ /* 0x000fe200030006ff */
        /* <DEDUP_REMOVED lines=8> */
[----:B------:R-:W-:Y:S01]  /*be20*/  HADD2.F32 R51, -RZ, R48.H1_H1 ;  /* 0x30000030ff337230 */ /* 0x000fe20000004100 */
[----:B------:R-:W-:Y:S01]  /*be30*/  F2FP.F16.E4M3.UNPACK_B R54, R54.H1 ;  /* 0x00000036ff36723e */ /* 0x000fe200030006ff */
[--C-:B------:R-:W-:Y:S01]  /*be40*/  HADD2.F32 R75, -RZ, R45.reuse.H0_H0 ;  /* 0x2000002dff4b7230 */ /* 0x100fe20000004100 */
[----:B------:R-:W-:Y:S01]  /*be50*/  F2FP.SATFINITE.E4M3.F32.PACK_AB_MERGE_C R57, R57, R58, R53 ;  /* 0x0000003a3939723e */ /* 0x000fe20004807035 */
[----:B------:R-:W-:-:S02]  /*be60*/  HADD2.F32 R45, -RZ, R45.H1_H1 ;  /* 0x3000002dff2d7230 */ /* 0x000fc40000004100 */
[----:B------:R-:W-:Y:S01]  /*be70*/  FMUL.FTZ R48, R51, R72 ;  /* 0x0000004833307220 */ /* 0x000fe20000410000 */
[----:B------:R-:W-:Y:S02]  /*be80*/  F2FP.F16.E4M3.UNPACK_B R53, R44.H1 ;  /* 0x0000002cff35723e */ /* 0x000fe400030006ff */
[----:B------:R-:W-:Y:S01]  /*be90*/  F2FP.SATFINITE.E4M3.F32.PACK_AB_MERGE_C R41, R55, R41, RZ ;  /* 0x000000293729723e */ /* 0x000fe200048070ff */
[CC--:B------:R-:W-:Y:S01]  /*bea0*/  FFMA.FTZ R48, R43.reuse, R73.reuse, -R48 ;  /* 0x000000492b307223 */ /* 0x0c0fe20000010830 */
[----:B------:R-:W-:Y:S01]  /*beb0*/  FMUL.FTZ R43, R43, R72 ;  /* 0x000000482b2b7220 */ /* 0x000fe20000410000 */
[--C-:B------:R-:W-:Y:S01]  /*bec0*/  HADD2.F32 R72, -RZ, R54.reuse.H0_H0 ;  /* 0x20000036ff487230 */ /* 0x100fe20000004100 */
[----:B------:R-:W-:Y:S01]  /*bed0*/  F2FP.F16.E4M3.UNPACK_B R55, R166.H1 ;  /* 0x000000a6ff37723e */ /* 0x000fe200030006ff */
[----:B------:R-:W-:Y:S02]  /*bee0*/  HADD2.F32 R54, -RZ, R54.H1_H1 ;  /* 0x30000036ff367230 */ /* 0x000fe40000004100 */
[----:B------:R-:W-:Y:S01]  /*bef0*/  FFMA.FTZ R43, R51, R73, R43 ;  /* 0x00000049332b7223 */ /* 0x000fe2000001002b */
[----:B------:R-:W-:Y:S01]  /*bf00*/  F2FP.F16.E4M3.UNPACK_B R51, R56.H1 ;  /* 0x00000038ff33723e */ /* 0x000fe200030006ff */
[--C-:B------:R-:W-:Y:S01]  /*bf10*/  HADD2.F32 R56, -RZ, R47.reuse.H0_H0 ;  /* 0x2000002fff387230 */ /* 0x100fe20000004100 */
[----:B------:R-:W-:Y:S01]  /*bf20*/  F2FP.F16.E4M3.UNPACK_B R44, R44 ;  /* 0x0000002cff2c723e */ /* 0x000fe200020006ff */
[----:B------:R-:W-:Y:S01]  /*bf30*/  HADD2.F32 R47, -RZ, R47.H1_H1 ;  /* 0x3000002fff2f7230 */ /* 0x000fe20000004100 */
[----:B------:R-:W-:Y:S01]  /*bf40*/  F2FP.F16.E4M3.UNPACK_B R166, R166 ;  /* 0x000000a6ffa6723e */ /* 0x000fe200020006ff */
[----:B------:R-:W-:-:S02]  /*bf50*/  HADD2.F32 R73, -RZ, R51.H0_H0 ;  /* 0x20000033ff497230 */ /* 0x000fc40000004100 */
[-C--:B------:R-:W-:Y:S01]  /*bf60*/  FMUL.FTZ R88, R56, R75.reuse ;  /* 0x0000004b38587220 */ /* 0x080fe20000410000 */
[----:B------:R-:W-:Y:S02]  /*bf70*/  HADD2.F32 R51, -RZ, R51.H1_H1 ;  /* 0x30000033ff337230 */ /* 0x000fe40000004100 */
[--C-:B------:R-:W-:Y:S02]  /*bf80*/  HADD2.F32 R59, -RZ, R55.reuse.H0_H0 ;  /* 0x20000037ff3b7230 */ /* 0x100fe40000004100 */
[C---:B------:R-:W-:Y:S01]  /*bf90*/  FFMA.FTZ R88, R73.reuse, R72, -R88 ;  /* 0x0000004849587223 */ /* 0x040fe20000010858 */
[----:B------:R-:W-:Y:S01]  /*bfa0*/  FMUL.FTZ R73, R73, R75 ;  /* 0x0000004b49497220 */ /* 0x000fe20000410000 */
[----:B------:R-:W-:-:S03]  /*bfb0*/  HADD2.F32 R55, -RZ, R55.H1_H1 ;  /* 0x30000037ff377230 */ /* 0x000fc60000004100 */
        /* <DEDUP_REMOVED lines=10> */
[----:B------:R-:W-:Y:S01]  /*c060*/  HADD2.F32 R75, -RZ, R45.H0_H0 ;  /* 0x2000002dff4b7230 */ /* 0x000fe20000004100 */
        /* <DEDUP_REMOVED lines=8> */
[----:B------:R-:W-:Y:S01]  /*c0f0*/  FFMA.FTZ R72, R58, R59, -R72 ;  /* 0x0000003b3a487223 */ /* 0x000fe20000010848 */
[----:B------:R-:W-:Y:S01]  /*c100*/  F2FP.SATFINITE.E4M3.F32.PACK_AB_MERGE_C R48, R48, R89, R56 ;  /* 0x000000593030723e */ /* 0x000fe20004807038 */
[----:B------:R-:W-:Y:S01]  /*c110*/  FFMA.FTZ R75, R54, R59, R75 ;  /* 0x0000003b364b7223 */ /* 0x000fe2000001004b */
[-C--:B------:R-:W-:Y:S01]  /*c120*/  FMUL.FTZ R54, R53, R45.reuse ;  /* 0x0000002d35367220 */ /* 0x080fe20000410000 */
[----:B------:R-:W-:Y:S01]  /*c130*/  FMUL.FTZ R45, R51, R45 ;  /* 0x0000002d332d7220 */ /* 0x000fe20000410000 */
[----:B------:R-:W-:Y:S01]  /*c140*/  HADD2.F32 R59, -RZ, R164.H0_H0 ;  /* 0x200000a4ff3b7230 */ /* 0x000fe20000004100 */
[----:B------:R-:W-:Y:S01]  /*c150*/  F2FP.SATFINITE.E4M3.F32.PACK_AB_MERGE_C R47, R43, R74, R47 ;  /* 0x0000004a2b2f723e */ /* 0x000fe2000480702f */
[-C--:B------:R-:W-:Y:S01]  /*c160*/  FFMA.FTZ R51, R51, R55.reuse, -R54 ;  /* 0x0000003733337223 */ /* 0x080fe20000010836 */
[----:B------:R-:W-:Y:S01]  /*c170*/  FFMA.FTZ R45, R53, R55, R45 ;  /* 0x00000037352d7223 */ /* 0x000fe2000001002d */
[----:B------:R-:W-:Y:S01]  /*c180*/  HADD2.F32 R53, -RZ, R44.H0_H0 ;  /* 0x2000002cff357230 */ /* 0x000fe20000004100 */
[----:B------:R-:W-:Y:S01]  /*c190*/  MOV R43, R48 ;  /* 0x00000030002b7202 */ /* 0x000fe20000000f00 */
        /* <DEDUP_REMOVED lines=31> */
[----:B------:R-:W-:Y:S01]  /*c390*/  F2FP.F16.E4M3.UNPACK_B R44, R44 ;  /* 0x0000002cff2c723e */ /* 0x000fe200020006ff */
[----:B------:R-:W-:-:S02]  /*c3a0*/  HADD2.F32 R53, -RZ, R53.H1_H1 ;  /* 0x30000035ff357230 */ /* 0x000fc40000004100 */
[-C--:B------:R-:W-:Y:S01]  /*c3b0*/  FMUL.FTZ R90, R54, R91.reuse ;  /* 0x0000005b365a7220 */ /* 0x080fe20000410000 */
[----:B------:R-:W-:Y:S02]  /*c3c0*/  HADD2.F32 R51, -RZ, R51.H1_H1 ;  /* 0x30000033ff337230 */ /* 0x000fe40000004100 */
[C---:B------:R-:W-:Y:S01]  /*c3d0*/  FMUL.FTZ R91, R72.reuse, R91 ;  /* 0x0000005b485b7220 */ /* 0x040fe20000410000 */
[----:B------:R-:W-:-:S03]  /*c3e0*/  FFMA.FTZ R90, R72, R88, -R90 ;  /* 0x00000058485a7223 */ /* 0x000fc6000001085a */
[----:B------:R-:W-:Y:S01]  /*c3f0*/  FFMA.FTZ R91, R54, R88, R91 ;  /* 0x00000058365b7223 */ /* 0x000fe2000001005b */
[-C--:B------:R-:W-:Y:S01]  /*c400*/  FMUL.FTZ R54, R53, R42.reuse ;  /* 0x0000002a35367220 */ /* 0x080fe20000410000 */
[C---:B------:R-:W-:Y:S01]  /*c410*/  FMUL.FTZ R42, R51.reuse, R42 ;  /* 0x0000002a332a7220 */ /* 0x040fe20000410000 */
[----:B------:R-:W-:Y:S02]  /*c420*/  HADD2.F32 R88, -RZ, R165.H0_H0 ;  /* 0x200000a5ff587230 */ /* 0x000fe40000004100 */
[-C--:B------:R-:W-:Y:S01]  /*c430*/  FFMA.FTZ R51, R51, R55.reuse, -R54 ;  /* 0x0000003733337223 */ /* 0x080fe20000010836 */
[----:B------:R-:W-:Y:S01]  /*c440*/  FFMA.FTZ R42, R53, R55, R42 ;  /* 0x00000037352a7223 */ /* 0x000fe2000001002a */
[----:B------:R-:W-:Y:S02]  /*c450*/  HADD2.F32 R53, -RZ, R46.H0_H0 ;  /* 0x2000002eff357230 */ /* 0x000fe40000004100 */
        /* <DEDUP_REMOVED lines=11> */
[----:B------:R-:W-:Y:S01]  /*c510*/  FMUL.FTZ R53, R46, R165 ;  /* 0x000000a52e357220 */ /* 0x000fe20000410000 */
[----:B------:R-:W-:Y:S01]  /*c520*/  F2FP.SATFINITE.E4M3.F32.PACK_AB_MERGE_C R42, R42, R91, RZ ;  /* 0x0000005b2a2a723e */ /* 0x000fe200048070ff */
[C---:B------:R-:W-:Y:S02]  /*c530*/  FMUL.FTZ R165, R44.reuse, R165 ;  /* 0x000000a52ca57220 */ /* 0x040fe40000410000 */
[----:B------:R-:W-:Y:S01]  /*c540*/  FFMA.FTZ R53, R44, R167, -R53 ;  /* 0x000000a72c357223 */ /* 0x000fe20000010835 */
[----:B------:R-:W-:Y:S01]  /*c550*/  F2FP.SATFINITE.E4M3.F32.PACK_AB_MERGE_C R44, R40, R59, R45 ;  /* 0x0000003b282c723e */ /* 0x000fe2000480702d */
[----:B------:R-:W-:Y:S01]  /*c560*/  FFMA.FTZ R165, R46, R167, R165 ;  /* 0x000000a72ea57223 */ /* 0x000fe200000100a5 */
[----:B------:R-:W-:Y:S01]  /*c570*/  F2FP.SATFINITE.E4M3.F32.PACK_AB_MERGE_C R45, R49, R50, R41 ;  /* 0x00000032312d723e */ /* 0x000fe20004807029 */
[----:B------:R-:W-:Y:S01]  /*c580*/  IMAD.MOV.U32 R40, RZ, RZ, R58 ;  /* 0x000000ffff287224 */ /* 0x000fe200078e003a */
[----:B------:R-:W-:Y:S01]  /*c590*/  F2FP.SATFINITE.E4M3.F32.PACK_AB_MERGE_C R51, R53, R72, R51 ;  /* 0x000000483533723e */ /* 0x000fe20004807033 */
[----:B------:R-:W-:Y:S01]  /*c5a0*/  IMAD.MOV.U32 R41, RZ, RZ, R57 ;  /* 0x000000ffff297224 */ /* 0x000fe200078e0039 */
[----:B------:R-:W-:-:S03]  /*c5b0*/  F2FP.SATFINITE.E4M3.F32.PACK_AB_MERGE_C R46, R165, R88, R42 ;  /* 0x00000058a52e723e */ /* 0x000fc6000480702a */
[----:B------:R-:W-:-:S07]  /*c5c0*/  IMAD.MOV.U32 R42, RZ, RZ, R51 ;  /* 0x000000ffff2a7224 */ /* 0x000fce00078e0033 */
.L_x_410:
[----:B------:R-:W-:Y:S05]  /*c5d0*/  BSYNC B2 ;  /* 0x0000000000027941 */ /* 0x000fea0003800000 */
.L_x_409:
        /* <DEDUP_REMOVED lines=11> */
[----:B---3--:R4:W-:Y:S03]  /*c690*/  @!P4 STG.E.128 desc[UR54][R50.64], R44 ;  /* 0x0000002c3200c986 */ /* 0x0089e6000c101d36 */
.L_x_400:
[----:B------:R-:W-:Y:S05]  /*c6a0*/  BSYNC B1 ;  /* 0x0000000000017941 */ /* 0x000fea0003800000 */
.L_x_399:
[-C--:B-1-34-:R-:W-:Y:S02]  /*c6b0*/  IMAD R40, R146, R138.reuse, RZ ;  /* 0x0000008a92287224 */ /* 0x09afe400078e02ff */
[----:B------:R-:W-:-:S04]  /*c6c0*/  IMAD.WIDE.U32 R136, R216, R138, R136 ;  /* 0x0000008ad8887225 */ /* 0x000fc800078e0088 */
[----:B------:R-:W-:Y:S01]  /*c6d0*/  IMAD R139, R216, R139, R40 ;  /* 0x0000008bd88b7224 */ /* 0x000fe200078e0228 */
[----:B------:R-:W-:Y:S06]  /*c6e0*/  @P3 BRA `(.L_x_369) ;  /* 0x0000003000883947 */ /* 0x000fec0003800000 */
[----:B------:R-:W-:Y:S01]  /*c6f0*/  ISETP.NE.AND P3, PT, R34, RZ, PT ;  /* 0x000000ff2200720c */ /* 0x000fe20003f65270 */
[----:B------:R-:W-:Y:S01]  /*c700*/  BSSY B1, `(.L_x_411) ;  /* 0x00000f5000017945 */ /* 0x000fe20003800000 */
[----:B------:R-:W-:-:S11]  /*c710*/  IMAD.IADD R52, R137, 0x1, R139 ;  /* 0x0000000189347824 */ /* 0x000fd600078e028b */
[----:B------:R-:W-:Y:S05]  /*c720*/  @!P3 BRA `(.L_x_412) ;  /* 0x0000000c00c8b947 */ /* 0x000fea0003800000 */
[----:B------:R-:W-:Y:S01]  /*c730*/  SEL R40, R99, R159, !P0 ;  /* 0x0000009f63287207 */ /* 0x000fe20004000000 */
[----:B------:R-:W-:Y:S01]  /*c740*/  BSSY B2, `(.L_x_413) ;  /* 0x00000e6000027945 */ /* 0x000fe20003800000 */
[----:B------:R-:W-:Y:S02]  /*c750*/  IADD3 R48, P3, P4, R116, R136, R25 ;  /* 0x0000008874307210 */ /* 0x000fe40007c7e019 */
[----:B------:R-:W-:Y:S02]  /*c760*/  SHF.R.S32.HI R41, RZ, 0x1f, R40 ;  /* 0x0000001fff297819 */ /* 0x000fe40000011428 */
[----:B------:R-:W-:Y:S02]  /*c770*/  IADD3.X R49, R4, R52, R30, P3, P4 ;  /* 0x0000003404317210 */ /* 0x000fe40001fe841e */
[----:B------:R-:W-:Y:S02]  /*c780*/  LEA.HI R40, R41, R40, RZ, 0x5 ;  /* 0x0000002829287211 */ /* 0x000fe400078f28ff */
[----:B------:R-:W-:-:S02]  /*c790*/  ISETP.GE.AND P3, PT, R18, R133, PT ;  /* 0x000000851200720c */ /* 0x000fc40003f66270 */
[----:B------:R-:W-:-:S04]  /*c7a0*/  LEA.HI.SX32 R40, R40, R21, 0x1b ;  /* 0x0000001528287211 */ /* 0x000fc800078fdaff */
[----:B------:R-:W-:Y:S01]  /*c7b0*/  SHF.R.S32.HI R41, RZ, 0x1f, R40 ;  /* 0x0000001fff297819 */ /* 0x000fe20000011428 */
[----:B------:R-:W-:-:S03]  /*c7c0*/  IMAD.SHL.U32 R50, R40, 0x10, RZ ;  /* 0x0000001028327824 */ /* 0x000fc600078e00ff */
[----:B------:R-:W-:-:S04]  /*c7d0*/  LEA.HI R41, R41, R40, RZ, 0x2 ;  /* 0x0000002829297211 */ /* 0x000fc800078f10ff */
[----:B------:R-:W-:Y:S02]  /*c7e0*/  SHF.R.S32.HI R43, RZ, 0x2, R41 ;  /* 0x00000002ff2b7819 */ /* 0x000fe40000011429 */
[----:B------:R-:W-:-:S03]  /*c7f0*/  LOP3.LUT R41, R199, 0x30, R50, 0xf8, !PT ;  /* 0x00000030c7297812 */ /* 0x000fc600078ef832 */
[----:B------:R-:W-:Y:S01]  /*c800*/  IMAD R40, R43, 0x2800, R200 ;  /* 0x000028002b287824 */ /* 0x000fe200078e02c8 */
[----:B------:R-:W-:-:S05]  /*c810*/  LOP3.LUT R41, R41, R8, RZ, 0x3c, !PT ;  /* 0x0000000829297212 */ /* 0x000fca00078e3cff */
[----:B------:R-:W-:Y:S02]  /*c820*/  IMAD.IADD R40, R40, 0x1, R41 ;  /* 0x0000000128287824 */ /* 0x000fe400078e0229 */
[C---:B------:R-:W-:Y:S02]  /*c830*/  IMAD R41, R17.reuse, 0x7800, R135 ;  /* 0x0000780011297824 */ /* 0x040fe400078e0287 */
[----:B------:R-:W-:-:S03]  /*c840*/  IMAD R43, R17, 0x7800, R40 ;  /* 0x00007800112b7824 */ /* 0x000fc600078e0228 */
[C---:B------:R-:W-:Y:S01]  /*c850*/  IADD3 R41, R16.reuse, R41, RZ ;  /* 0x0000002910297210 */ /* 0x040fe20007ffe0ff */
[----:B------:R-:W-:-:S05]  /*c860*/  IMAD.IADD R44, R16, 0x1, R43 ;  /* 0x00000001102c7824 */ /* 0x000fca00078e022b */
[----:B------:R-:W1:Y:S04]  /*c870*/  LDS.128 R40, [R41+0x1a400] ;  /* 0x01a4000029287984 */ /* 0x000e680000000c00 */
[----:B------:R-:W3:Y:S01]  /*c880*/  LDS.128 R44, [R44+0x1a400] ;  /* 0x01a400002c2c7984 */ /* 0x000ee20000000c00 */
[----:B------:R-:W-:Y:S05]  /*c890*/  @P3 BRA `(.L_x_414) ;  /* 0x0000000c00403947 */ /* 0x000fea0003800000 */
[----:B---3--:R-:W-:Y:S01]  /*c8a0*/  IMAD.MOV.U32 R55, RZ, RZ, R44 ;  /* 0x000000ffff377224 */ /* 0x008fe200078e002c */
[----:B------:R-:W-:Y:S01]  /*c8b0*/  F2FP.F16.E4M3.UNPACK_B R58, R160.H1 ;  /* 0x000000a0ff3a723e */ /* 0x000fe200030006ff */
[----:B-1----:R-:W-:Y:S01]  /*c8c0*/  IMAD.MOV.U32 R54, RZ, RZ, R40 ;  /* 0x000000ffff367224 */ /* 0x002fe200078e0028 */
[----:B------:R-:W-:Y:S01]  /*c8d0*/  F2FP.F16.E4M3.UNPACK_B R51, R162.H1 ;  /* 0x000000a2ff33723e */ /* 0x000fe200030006ff */
[----:B------:R-:W-:Y:S01]  /*c8e0*/  IMAD.MOV.U32 R78, RZ, RZ, R46 ;  /* 0x000000ffff4e7224 */ /* 0x000fe200078e002e */
[----:B------:R-:W-:Y:S01]  /*c8f0*/  F2FP.F16.E4M3.UNPACK_B R56, R55.H1 ;  /* 0x00000037ff38723e */ /* 0x000fe200030006ff */
[----:B------:R-:W-:Y:S01]  /*c900*/  HADD2.F32 R59, -RZ, R58.H0_H0 ;  /* 0x2000003aff3b7230 */ /* 0x000fe20000004100 */
[-C--:B------:R-:W-:Y:S01]  /*c910*/  F2FP.F16.E4M3.UNPACK_B R53, R54.reuse.H1 ;  /* 0x00000036ff35723e */ /* 0x080fe200030006ff */
[----:B------:R-:W-:Y:S01]  /*c920*/  HADD2.F32 R57, -RZ, R51.H0_H0 ;  /* 0x20000033ff397230 */ /* 0x000fe20000004100 */
[----:B------:R-:W-:Y:S01]  /*c930*/  F2FP.F16.E4M3.UNPACK_B R54, R54 ;  /* 0x00000036ff36723e */ /* 0x000fe200020006ff */
[----:B------:R-:W-:Y:S01]  /*c940*/  HADD2.F32 R40, -RZ, R56.H0_H0 ;  /* 0x20000038ff287230 */ /* 0x000fe20000004100 */
[----:B------:R-:W-:Y:S01]  /*c950*/  SHF.R.U32.HI R72, RZ, 0x10, R79 ;  /* 0x00000010ff487819 */ /* 0x000fe2000001164f */
[----:B------:R-:W-:Y:S01]  /*c960*/  HADD2.F32 R44, -RZ, R53.H0_H0 ;  /* 0x20000035ff2c7230 */ /* 0x000fe20000004100 */
[----:B------:R-:W-:Y:S01]  /*c970*/  F2FP.F16.E4M3.UNPACK_B R46, R161.H1 ;  /* 0x000000a1ff2e723e */ /* 0x000fe200030006ff */
[----:B------:R-:W-:-:S02]  /*c980*/  HADD2.F32 R58, -RZ, R58.H1_H1 ;  /* 0x3000003aff3a7230 */ /* 0x000fc40000004100 */
[-C--:B------:R-:W-:Y:S01]  /*c990*/  FMUL.FTZ R73, R40, R59.reuse ;  /* 0x0000003b28497220 */ /* 0x080fe20000410000 */
        /* <DEDUP_REMOVED lines=8> */
[----:B------:R-:W-:Y:S01]  /*ca20*/  F2FP.F16.E4M3.UNPACK_B R59, R162 ;  /* 0x000000a2ff3b723e */ /* 0x000fe200020006ff */
[----:B------:R-:W-:-:S02]  /*ca30*/  HADD2.F32 R58, -RZ, R54.H0_H0 ;  /* 0x20000036ff3a7230 */ /* 0x000fc40000004100 */
[-C--:B------:R-:W-:Y:S01]  /*ca40*/  FFMA.FTZ R53, R53, R51.reuse, -R60 ;  /* 0x0000003335357223 */ /* 0x080fe2000001083c */
[----:B------:R-:W-:Y:S01]  /*ca50*/  FFMA.FTZ R51, R56, R51, R57 ;  /* 0x0000003338337223 */ /* 0x000fe20000010039 */
[----:B------:R-:W-:Y:S01]  /*ca60*/  F2FP.F16.E4M3.UNPACK_B R57, R160 ;  /* 0x000000a0ff39723e */ /* 0x000fe200020006ff */
[----:B------:R-:W-:Y:S01]  /*ca70*/  HADD2.F32 R60, -RZ, R59.H0_H0 ;  /* 0x2000003bff3c7230 */ /* 0x000fe20000004100 */
[----:B------:R-:W-:Y:S01]  /*ca80*/  F2FP.F16.E4M3.UNPACK_B R56, R55 ;  /* 0x00000037ff38723e */ /* 0x000fe200020006ff */
[----:B------:R-:W-:Y:S01]  /*ca90*/  HADD2.F32 R94, -RZ, R46.H0_H0 ;  /* 0x2000002eff5e7230 */ /* 0x000fe20000004100 */
[-C--:B0-----:R-:W-:Y:S01]  /*caa0*/  F2FP.F16.E4M3.UNPACK_B R88, R78.reuse.H1 ;  /* 0x0000004eff58723e */ /* 0x081fe200030006ff */
[----:B------:R-:W-:Y:S01]  /*cab0*/  HADD2.F32 R62, -RZ, R57.H0_H0 ;  /* 0x20000039ff3e7230 */ /* 0x000fe20000004100 */
[----:B------:R-:W-:Y:S01]  /*cac0*/  F2FP.F16.E4M3.UNPACK_B R90, R163.H1 ;  /* 0x000000a3ff5a723e */ /* 0x000fe200030006ff */
[----:B------:R-:W-:Y:S01]  /*cad0*/  HADD2.F32 R55, -RZ, R56.H0_H0 ;  /* 0x20000038ff377230 */ /* 0x000fe20000004100 */
[----:B------:R-:W-:Y:S01]  /*cae0*/  F2FP.F16.E4M3.UNPACK_B R161, R161 ;  /* 0x000000a1ffa1723e */ /* 0x000fe200020006ff */
[----:B------:R-:W-:Y:S01]  /*caf0*/  HADD2.F32 R89, -RZ, R88.H0_H0 ;  /* 0x20000058ff597230 */ /* 0x000fe20000004100 */
[----:B------:R-:W-:Y:S01]  /*cb00*/  F2FP.F16.E4M3.UNPACK_B R78, R78 ;  /* 0x0000004eff4e723e */ /* 0x000fe200020006ff */
[----:B------:R-:W-:-:S02]  /*cb10*/  HADD2.F32 R92, -RZ, R90.H0_H0 ;  /* 0x2000005aff5c7230 */ /* 0x000fc40000004100 */
[-C--:B------:R-:W-:Y:S01]  /*cb20*/  FMUL.FTZ R73, R55, R62.reuse ;  /* 0x0000003e37497220 */ /* 0x080fe20000410000 */
[C---:B------:R-:W-:Y:S01]  /*cb30*/  FMUL.FTZ R62, R58.reuse, R62 ;  /* 0x0000003e3a3e7220 */ /* 0x040fe20000410000 */
[----:B------:R-:W-:Y:S01]  /*cb40*/  FMUL.FTZ R93, R89, R94 ;  /* 0x0000005e595d7220 */ /* 0x000fe20000410000 */
[----:B------:R-:W-:Y:S02]  /*cb50*/  HADD2.F32 R46, -RZ, R46.H1_H1 ;  /* 0x3000002eff2e7230 */ /* 0x000fe40000004100 */
[-C--:B------:R-:W-:Y:S01]  /*cb60*/  FFMA.FTZ R58, R58, R60.reuse, -R73 ;  /* 0x0000003c3a3a7223 */ /* 0x080fe20000010849 */
[----:B------:R-:W-:Y:S01]  /*cb70*/  FFMA.FTZ R55, R55, R60, R62 ;  /* 0x0000003c37377223 */ /* 0x000fe2000001003e */
[----:B------:R-:W-:Y:S01]  /*cb80*/  SHF.R.U32.HI R62, RZ, 0x8, R79 ;  /* 0x00000008ff3e7819 */ /* 0x000fe2000001164f */
[----:B------:R-:W-:Y:S01]  /*cb90*/  HADD2.F32 R88, -RZ, R88.H1_H1 ;  /* 0x30000058ff587230 */ /* 0x000fe20000004100 */
[----:B------:R-:W-:Y:S01]  /*cba0*/  LOP3.LUT R60, R79, 0xff0000ff, RZ, 0xc0, !PT ;  /* 0xff0000ff4f3c7812 */ /* 0x000fe200078ec0ff */
[----:B------:R-:W-:Y:S01]  /*cbb0*/  HADD2.F32 R90, -RZ, R90.H1_H1 ;  /* 0x3000005aff5a7230 */ /* 0x000fe20000004100 */
[-C--:B------:R-:W-:Y:S01]  /*cbc0*/  F2FP.F16.E4M3.UNPACK_B R79, R42.reuse.H1 ;  /* 0x0000002aff4f723e */ /* 0x080fe200030006ff */
[----:B------:R-:W-:Y:S01]  /*cbd0*/  HADD2.F32 R57, -RZ, R57.H1_H1 ;  /* 0x30000039ff397230 */ /* 0x000fe20000004100 */
[----:B------:R-:W-:Y:S01]  /*cbe0*/  F2FP.F16.E4M3.UNPACK_B R42, R42 ;  /* 0x0000002aff2a723e */ /* 0x000fe200020006ff */
[----:B------:R-:W-:Y:S01]  /*cbf0*/  HADD2.F32 R56, -RZ, R56.H1_H1 ;  /* 0x30000038ff387230 */ /* 0x000fe20000004100 */
[----:B------:R-:W-:Y:S01]  /*cc00*/  F2FP.F16.E4M3.UNPACK_B R163, R163 ;  /* 0x000000a3ffa3723e */ /* 0x000fe200020006ff */
[--C-:B------:R-:W-:Y:S01]  /*cc10*/  HADD2.F32 R91, -RZ, R79.reuse.H0_H0 ;  /* 0x2000004fff5b7230 */ /* 0x100fe20000004100 */
[----:B------:R-:W-:Y:S01]  /*cc20*/  LOP3.LUT R74, R61, 0xff0000ff, RZ, 0xc0, !PT ;  /* 0xff0000ff3d4a7812 */ /* 0x000fe200078ec0ff */
[----:B------:R-:W-:-:S02]  /*cc30*/  HADD2.F32 R79, -RZ, R79.H1_H1 ;  /* 0x3000004fff4f7230 */ /* 0x000fc40000004100 */
[----:B------:R-:W-:Y:S01]  /*cc40*/  FMUL.FTZ R73, R56, R57 ;  /* 0x0000003938497220 */ /* 0x000fe20000410000 */
[----:B------:R-:W-:Y:S02]  /*cc50*/  HADD2.F32 R54, -RZ, R54.H1_H1 ;  /* 0x30000036ff367230 */ /* 0x000fe40000004100 */
[C---:B------:R-:W-:Y:S01]  /*cc60*/  FMUL.FTZ R94, R91.reuse, R94 ;  /* 0x0000005e5b5e7220 */ /* 0x040fe20000410000 */
[-C--:B------:R-:W-:Y:S01]  /*cc70*/  FFMA.FTZ R93, R91, R92.reuse, -R93 ;  /* 0x0000005c5b5d7223 */ /* 0x080fe2000001085d */
[----:B------:R-:W-:Y:S01]  /*cc80*/  HADD2.F32 R59, -RZ, R59.H1_H1 ;  /* 0x3000003bff3b7230 */ /* 0x000fe20000004100 */
[----:B------:R-:W-:Y:S01]  /*cc90*/  SHF.R.U32.HI R76, RZ, 0x10, R77 ;  /* 0x00000010ff4c7819 */ /* 0x000fe2000001164d */
[----:B------:R-:W-:Y:S01]  /*cca0*/  FFMA.FTZ R94, R89, R92, R94 ;  /* 0x0000005c595e7223 */ /* 0x000fe2000001005e */
[-C--:B------:R-:W-:Y:S01]  /*ccb0*/  FMUL.FTZ R89, R88, R46.reuse ;  /* 0x0000002e58597220 */ /* 0x080fe20000410000 */
[----:B------:R-:W-:Y:S01]  /*ccc0*/  FMUL.FTZ R46, R79, R46 ;  /* 0x0000002e4f2e7220 */ /* 0x000fe20000410000 */
[----:B------:R-:W-:-:S02]  /*ccd0*/  HADD2.F32 R92, -RZ, R161.H0_H0 ;  /* 0x200000a1ff5c7230 */ /* 0x000fc40000004100 */
[----:B------:R-:W-:Y:S01]  /*cce0*/  FMUL.FTZ R75, R54, R57 ;  /* 0x00000039364b7220 */ /* 0x000fe20000410000 */
[-C--:B------:R-:W-:Y:S01]  /*ccf0*/  FFMA.FTZ R79, R79, R90.reuse, -R89 ;  /* 0x0000005a4f4f7223 */ /* 0x080fe20000010859 */
[----:B------:R-:W-:Y:S01]  /*cd00*/  FFMA.FTZ R46, R88, R90, R46 ;  /* 0x0000005a582e7223 */ /* 0x000fe2000001002e */
[----:B------:R-:W-:Y:S02]  /*cd10*/  HADD2.F32 R88, -RZ, R78.H0_H0 ;  /* 0x2000004eff587230 */ /* 0x000fe40000004100 */
[-C--:B------:R-:W-:Y:S01]  /*cd20*/  FFMA.FTZ R57, R54, R59.reuse, -R73 ;  /* 0x0000003b36397223 */ /* 0x080fe20000010849 */
[----:B------:R-:W-:Y:S02]  /*cd30*/  HADD2.F32 R90, -RZ, R42.H0_H0 ;  /* 0x2000002aff5a7230 */ /* 0x000fe40000004100 */
[----:B------:R-:W-:Y:S01]  /*cd40*/  FFMA.FTZ R54, R56, R59, R75 ;  /* 0x0000003b38367223 */ /* 0x000fe2000001004b */
[----:B------:R-:W-:Y:S02]  /*cd50*/  HADD2.F32 R89, -RZ, R163.H0_H0 ;  /* 0x200000a3ff597230 */ /* 0x000fe40000004100 */
[----:B------:R-:W-:Y:S01]  /*cd60*/  FMUL.FTZ R91, R88, R92 ;  /* 0x0000005c585b7220 */ /* 0x000fe20000410000 */
[----:B------:R-:W-:-:S02]  /*cd70*/  HADD2.F32 R161, -RZ, R161.H1_H1 ;  /* 0x300000a1ffa17230 */ /* 0x000fc40000004100 */
[C---:B------:R-:W-:Y:S01]  /*cd80*/  FMUL.FTZ R92, R90.reuse, R92 ;  /* 0x0000005c5a5c7220 */ /* 0x040fe20000410000 */
[----:B------:R-:W-:Y:S01]  /*cd90*/  HADD2.F32 R78, -RZ, R78.H1_H1 ;  /* 0x3000004eff4e7230 */ /* 0x000fe20000004100 */
[----:B------:R-:W-:Y:S01]  /*cda0*/  SHF.R.U32.HI R56, RZ, 0x8, R77 ;  /* 0x00000008ff387819 */ /* 0x000fe2000001164d */
[----:B------:R-:W-:Y:S02]  /*cdb0*/  HADD2.F32 R42, -RZ, R42.H1_H1 ;  /* 0x3000002aff2a7230 */ /* 0x000fe40000004100 */
[-C--:B------:R-:W-:Y:S01]  /*cdc0*/  FFMA.FTZ R91, R90, R89.reuse, -R91 ;  /* 0x000000595a5b7223 */ /* 0x080fe2000001085b */
[----:B------:R-:W-:Y:S01]  /*cdd0*/  FFMA.FTZ R92, R88, R89, R92 ;  /* 0x00000059585c7223 */ /* 0x000fe2000001005c */
[----:B------:R-:W-:Y:S01]  /*cde0*/  HADD2.F32 R163, -RZ, R163.H1_H1 ;  /* 0x300000a3ffa37230 */ /* 0x000fe20000004100 */
[----:B------:R-:W-:Y:S01]  /*cdf0*/  SHF.R.U32.HI R73, RZ, 0x8, R61 ;  /* 0x00000008ff497819 */ /* 0x000fe2000001163d */
[-C--:B------:R-:W-:Y:S01]  /*ce00*/  FMUL.FTZ R89, R78, R161.reuse ;  /* 0x000000a14e597220 */ /* 0x080fe20000410000 */
[----:B------:R-:W-:Y:S01]  /*ce10*/  SHF.R.U32.HI R75, RZ, 0x8, R63 ;  /* 0x00000008ff4b7819 */ /* 0x000fe2000001163f */
[----:B------:R-:W-:Y:S01]  /*ce20*/  FMUL.FTZ R161, R42, R161 ;  /* 0x000000a12aa17220 */ /* 0x000fe20000410000 */
[----:B------:R-:W-:Y:S01]  /*ce30*/  IMAD.SHL.U32 R56, R56, 0x100, RZ ;  /* 0x0000010038387824 */ /* 0x000fe200078e00ff */
[----:B------:R-:W-:Y:S01]  /*ce40*/  LOP3.LUT R59, R77, 0xff0000ff, RZ, 0xc0, !PT ;  /* 0xff0000ff4d3b7812 */ /* 0x000fe200078ec0ff */
[-C--:B------:R-:W-:Y:S01]  /*ce50*/  FFMA.FTZ R42, R42, R163.reuse, -R89 ;  /* 0x000000a32a2a7223 */ /* 0x080fe20000010859 */
[----:B------:R-:W-:Y:S01]  /*ce60*/  SHF.R.U32.HI R61, RZ, 0x10, R61 ;  /* 0x00000010ff3d7819 */ /* 0x000fe2000001163d */
[----:B------:R-:W-:Y:S01]  /*ce70*/  IMAD.SHL.U32 R73, R73, 0x100, RZ ;  /* 0x0000010049497824 */ /* 0x000fe200078e00ff */
[----:B------:R-:W-:Y:S01]  /*ce80*/  SHF.L.U32 R89, R62, 0x8, RZ ;  /* 0x000000083e597819 */ /* 0x000fe200000006ff */
[----:B------:R-:W-:Y:S01]  /*ce90*/  IMAD.SHL.U32 R62, R75, 0x100, RZ ;  /* 0x000001004b3e7824 */ /* 0x000fe200078e00ff */
[----:B------:R-:W-:Y:S01]  /*cea0*/  LOP3.LUT R77, R63, 0xff0000ff, RZ, 0xc0, !PT ;  /* 0xff0000ff3f4d7812 */ /* 0x000fe200078ec0ff */
[----:B------:R-:W-:Y:S01]  /*ceb0*/  IMAD.U32 R61, R61, 0x10000, RZ ;  /* 0x000100003d3d7824 */ /* 0x000fe200078e00ff */
[----:B------:R-:W-:Y:S01]  /*cec0*/  LOP3.LUT R59, R59, 0xff00, R56, 0xf8, !PT ;  /* 0x0000ff003b3b7812 */ /* 0x000fe200078ef838 */
[----:B------:R-:W-:Y:S01]  /*ced0*/  IMAD.U32 R76, R76, 0x10000, RZ ;  /* 0x000100004c4c7824 */ /* 0x000fe200078e00ff */
[----:B------:R-:W-:Y:S01]  /*cee0*/  SHF.R.U32.HI R63, RZ, 0x10, R63 ;  /* 0x00000010ff3f7819 */ /* 0x000fe2000001163f */
[----:B------:R-:W-:Y:S01]  /*cef0*/  FFMA.FTZ R161, R78, R163, R161 ;  /* 0x000000a34ea17223 */ /* 0x000fe200000100a1 */
[----:B------:R-:W-:-:S02]  /*cf00*/  LOP3.LUT R56, R60, 0xff00, R89, 0xf8, !PT ;  /* 0x0000ff003c387812 */ /* 0x000fc400078ef859 */
[----:B------:R-:W-:Y:S01]  /*cf10*/  LOP3.LUT R60, R74, 0xff00, R73, 0xf8, !PT ;  /* 0x0000ff004a3c7812 */ /* 0x000fe200078ef849 */
[----:B------:R-:W-:Y:S01]  /*cf20*/  IMAD.U32 R73, R72, 0x10000, RZ ;  /* 0x0001000048497824 */ /* 0x000fe200078e00ff */
[----:B------:R-:W-:Y:S02]  /*cf30*/  LOP3.LUT R62, R77, 0xff00, R62, 0xf8, !PT ;  /* 0x0000ff004d3e7812 */ /* 0x000fe400078ef83e */
[----:B------:R-:W-:Y:S02]  /*cf40*/  SHF.L.U32 R63, R63, 0x10, RZ ;  /* 0x000000103f3f7819 */ /* 0x000fe400000006ff */
[----:B------:R-:W-:Y:S02]  /*cf50*/  F2FP.SATFINITE.E4M3.F32.PACK_AB_MERGE_C R53, R53, R44, RZ ;  /* 0x0000002c3535723e */ /* 0x000fe400048070ff */
[----:B------:R-:W-:Y:S02]  /*cf60*/  LOP3.LUT R60, R60, 0xff0000, R61, 0xf8, !PT ;  /* 0x00ff00003c3c7812 */ /* 0x000fe400078ef83d */
[----:B------:R-:W-:-:S02]  /*cf70*/  F2FP.SATFINITE.E4M3.F32.PACK_AB_MERGE_C R51, R51, R40, RZ ;  /* 0x000000283333723e */ /* 0x000fc400048070ff */
[----:B------:R-:W-:Y:S02]  /*cf80*/  LOP3.LUT R44, R62, 0xff0000, R63, 0xf8, !PT ;  /* 0x00ff00003e2c7812 */ /* 0x000fe400078ef83f */
[----:B------:R-:W-:Y:S02]  /*cf90*/  F2FP.SATFINITE.E4M3.F32.PACK_AB_MERGE_C R40, R57, R58, R53 ;  /* 0x0000003a3928723e */ /* 0x000fe40004807035 */
[----:B------:R-:W-:Y:S02]  /*cfa0*/  F2FP.F16.E4M3.UNPACK_B R57, R45 ;  /* 0x0000002dff39723e */ /* 0x000fe400020006ff */
[----:B------:R-:W-:Y:S02]  /*cfb0*/  F2FP.SATFINITE.E4M3.F32.PACK_AB_MERGE_C R54, R54, R55, R51 ;  /* 0x000000373636723e */ /* 0x000fe40004807033 */
[----:B------:R-:W-:Y:S01]  /*cfc0*/  F2FP.F16.E4M3.UNPACK_B R63, R60 ;  /* 0x0000003cff3f723e */ /* 0x000fe200020006ff */
[--C-:B------:R-:W-:Y:S01]  /*cfd0*/  HADD2.F32 R51, -RZ, R57.reuse.H0_H0 ;  /* 0x20000039ff337230 */ /* 0x100fe20000004100 */
[----:B------:R-:W-:Y:S01]  /*cfe0*/  LOP3.LUT R59, R59, 0xff0000, R76, 0xf8, !PT ;  /* 0x00ff00003b3b7812 */ /* 0x000fe200078ef84c */
[----:B------:R-:W-:Y:S01]  /*cff0*/  HADD2.F32 R61, -RZ, R57.H1_H1 ;  /* 0x30000039ff3d7230 */ /* 0x000fe20000004100 */
[----:B------:R-:W-:Y:S01]  /*d000*/  F2FP.F16.E4M3.UNPACK_B R55, R41 ;  /* 0x00000029ff37723e */ /* 0x000fe200020006ff */
[----:B------:R-:W-:Y:S01]  /*d010*/  HADD2.F32 R72, -RZ, R63.H0_H0 ;  /* 0x2000003fff487230 */ /* 0x000fe20000004100 */
[----:B------:R-:W-:-:S02]  /*d020*/  F2FP.F16.E4M3.UNPACK_B R58, R59 ;  /* 0x0000003bff3a723e */ /* 0x000fc400020006ff */
[----:B------:R-:W-:Y:S01]  /*d030*/  LOP3.LUT R56, R56, 0xff0000, R73, 0xf8, !PT ;  /* 0x00ff000038387812 */ /* 0x000fe200078ef849 */
[--C-:B------:R-:W-:Y:S02]  /*d040*/  HADD2.F32 R53, -RZ, R55.reuse.H0_H0 ;  /* 0x20000037ff357230 */ /* 0x100fe40000004100 */
[-C--:B------:R-:W-:Y:S01]  /*d050*/  FMUL.FTZ R74, R51, R72.reuse ;  /* 0x00000048334a7220 */ /* 0x080fe20000410000 */
[--C-:B------:R-:W-:Y:S01]  /*d060*/  HADD2.F32 R62, -RZ, R58.reuse.H0_H0 ;  /* 0x2000003aff3e7230 */ /* 0x100fe20000004100 */
[----:B------:R-:W-:Y:S01]  /*d070*/  F2FP.F16.E4M3.UNPACK_B R57, R45.H1 ;  /* 0x0000002dff39723e */ /* 0x000fe200030006ff */
[----:B------:R-:W-:Y:S02]  /*d080*/  HADD2.F32 R55, -RZ, R55.H1_H1 ;  /* 0x30000037ff377230 */ /* 0x000fe40000004100 */
[C---:B------:R-:W-:Y:S01]  /*d090*/  FMUL.FTZ R72, R53.reuse, R72 ;  /* 0x0000004835487220 */ /* 0x040fe20000410000 */
[----:B------:R-:W-:Y:S01]  /*d0a0*/  F2FP.F16.E4M3.UNPACK_B R73, R60.H1 ;  /* 0x0000003cff49723e */ /* 0x000fe200030006ff */
[-C--:B------:R-:W-:Y:S01]  /*d0b0*/  FFMA.FTZ R53, R53, R62.reuse, -R74 ;  /* 0x0000003e35357223 */ /* 0x080fe2000001084a */
[----:B------:R-:W-:Y:S01]  /*d0c0*/  F2FP.F16.E4M3.UNPACK_B R45, R41.H1 ;  /* 0x00000029ff2d723e */ /* 0x000fe200030006ff */
[----:B------:R-:W-:Y:S01]  /*d0d0*/  FFMA.FTZ R51, R51, R62, R72 ;  /* 0x0000003e33337223 */ /* 0x000fe20000010048 */
[----:B------:R-:W-:Y:S01]  /*d0e0*/  HADD2.F32 R72, -RZ, R63.H1_H1 ;  /* 0x3000003fff487230 */ /* 0x000fe20000004100 */
[----:B------:R-:W-:Y:S01]  /*d0f0*/  F2FP.F16.E4M3.UNPACK_B R59, R59.H1 ;  /* 0x0000003bff3b723e */ /* 0x000fe200030006ff */
[----:B------:R-:W-:Y:S01]  /*d100*/  HADD2.F32 R62, -RZ, R58.H1_H1 ;  /* 0x3000003aff3e7230 */ /* 0x000fe20000004100 */
[----:B------:R-:W-:Y:S01]  /*d110*/  F2FP.SATFINITE.E4M3.F32.PACK_AB_MERGE_C R79, R79, R93, RZ ;  /* 0x0000005d4f4f723e */ /* 0x000fe200048070ff */
[----:B------:R-:W-:-:S02]  /*d120*/  HADD2.F32 R63, -RZ, R57.H0_H0 ;  /* 0x20000039ff3f7230 */ /* 0x000fc40000004100 */
[-C--:B------:R-:W-:Y:S01]  /*d130*/  FMUL.FTZ R58, R61, R72.reuse ;  /* 0x000000483d3a7220 */ /* 0x080fe20000410000 */
[C---:B------:R-:W-:Y:S01]  /*d140*/  FMUL.FTZ R60, R55.reuse, R72 ;  /* 0x00000048373c7220 */ /* 0x040fe20000410000 */
[----:B------:R-:W-:Y:S01]  /*d150*/  HADD2.F32 R76, -RZ, R73.H0_H0 ;  /* 0x20000049ff4c7230 */ /* 0x000fe20000004100 */
[----:B------:R-:W-:Y:S01]  /*d160*/  F2FP.SATFINITE.E4M3.F32.PACK_AB_MERGE_C R46, R46, R94, RZ ;  /* 0x0000005e2e2e723e */ /* 0x000fe200048070ff */
[----:B------:R-:W-:Y:S02]  /*d170*/  HADD2.F32 R41, -RZ, R45.H0_H0 ;  /* 0x2000002dff297230 */ /* 0x000fe40000004100 */
[-C--:B------:R-:W-:Y:S01]  /*d180*/  FFMA.FTZ R58, R55, R62.reuse, -R58 ;  /* 0x0000003e373a7223 */ /* 0x080fe2000001083a */
[----:B------:R-:W-:Y:S01]  /*d190*/  FFMA.FTZ R60, R61, R62, R60 ;  /* 0x0000003e3d3c7223 */ /* 0x000fe2000001003c */
[----:B------:R-:W-:Y:S02]  /*d1a0*/  HADD2.F32 R74, -RZ, R59.H0_H0 ;  /* 0x2000003bff4a7230 */ /* 0x000fe40000004100 */
[----:B------:R-:W-:Y:S01]  /*d1b0*/  FMUL.FTZ R62, R63, R76 ;  /* 0x0000004c3f3e7220 */ /* 0x000fe20000410000 */
[----:B------:R-:W-:-:S02]  /*d1c0*/  HADD2.F32 R72, -RZ, R57.H1_H1 ;  /* 0x30000039ff487230 */ /* 0x000fc40000004100 */
[C---:B------:R-:W-:Y:S01]  /*d1d0*/  FMUL.FTZ R76, R41.reuse, R76 ;  /* 0x0000004c294c7220 */ /* 0x040fe20000410000 */
[----:B------:R-:W-:Y:S02]  /*d1e0*/  HADD2.F32 R73, -RZ, R73.H1_H1 ;  /* 0x30000049ff497230 */ /* 0x000fe40000004100 */
[----:B------:R-:W-:Y:S01]  /*d1f0*/  FFMA.FTZ R41, R41, R74, -R62 ;  /* 0x0000004a29297223 */ /* 0x000fe2000001083e */
[----:B------:R-:W-:Y:S01]  /*d200*/  HADD2.F32 R62, -RZ, R45.H1_H1 ;  /* 0x3000002dff3e7230 */ /* 0x000fe20000004100 */
[----:B------:R-:W-:Y:S01]  /*d210*/  F2FP.F16.E4M3.UNPACK_B R57, R47 ;  /* 0x0000002fff39723e */ /* 0x000fe200020006ff */
[----:B------:R-:W-:Y:S02]  /*d220*/  HADD2.F32 R61, -RZ, R59.H1_H1 ;  /* 0x3000003bff3d7230 */ /* 0x000fe40000004100 */
[-C--:B------:R-:W-:Y:S01]  /*d230*/  FMUL.FTZ R55, R72, R73.reuse ;  /* 0x0000004948377220 */ /* 0x080fe20000410000 */
[----:B------:R-:W-:Y:S01]  /*d240*/  F2FP.F16.E4M3.UNPACK_B R59, R44 ;  /* 0x0000002cff3b723e */ /* 0x000fe200020006ff */
[C---:B------:R-:W-:Y:S01]  /*d250*/  FMUL.FTZ R73, R62.reuse, R73 ;  /* 0x000000493e497220 */ /* 0x040fe20000410000 */
[----:B------:R-:W-:Y:S01]  /*d260*/  FFMA.FTZ R45, R63, R74, R76 ;  /* 0x0000004a3f2d7223 */ /* 0x000fe2000001004c */
[----:B------:R-:W-:Y:S01]  /*d270*/  FFMA.FTZ R62, R62, R61, -R55 ;  /* 0x0000003d3e3e7223 */ /* 0x000fe20000010837 */
[----:B------:R-:W-:Y:S01]  /*d280*/  F2FP.F16.E4M3.UNPACK_B R55, R43 ;  /* 0x0000002bff37723e */ /* 0x000fe200020006ff */
[----:B------:R-:W-:Y:S01]  /*d290*/  FFMA.FTZ R72, R72, R61, R73 ;  /* 0x0000003d48487223 */ /* 0x000fe20000010049 */
[----:B------:R-:W-:Y:S01]  /*d2a0*/  HADD2.F32 R73, -RZ, R57.H0_H0 ;  /* 0x20000039ff497230 */ /* 0x000fe20000004100 */
[-C--:B------:R-:W-:Y:S01]  /*d2b0*/  F2FP.F16.E4M3.UNPACK_B R63, R56.reuse ;  /* 0x00000038ff3f723e */ /* 0x080fe200020006ff */
[----:B------:R-:W-:Y:S01]  /*d2c0*/  HADD2.F32 R76, -RZ, R59.H0_H0 ;  /* 0x2000003bff4c7230 */ /* 0x000fe20000004100 */
[----:B------:R-:W-:Y:S01]  /*d2d0*/  F2FP.F16.E4M3.UNPACK_B R56, R56.H1 ;  /* 0x00000038ff38723e */ /* 0x000fe200030006ff */
[----:B------:R-:W-:Y:S01]  /*d2e0*/  HADD2.F32 R61, -RZ, R55.H0_H0 ;  /* 0x20000037ff3d7230 */ /* 0x000fe20000004100 */
[----:B------:R-:W-:Y:S01]  /*d2f0*/  F2FP.SATFINITE.E4M3.F32.PACK_AB_MERGE_C R41, R62, R41, RZ ;  /* 0x000000293e29723e */ /* 0x000fe200048070ff */
[----:B------:R-:W-:-:S02]  /*d300*/  HADD2.F32 R74, -RZ, R63.H0_H0 ;  /* 0x2000003fff4a7230 */ /* 0x000fc40000004100 */
[-C--:B------:R-:W-:Y:S01]  /*d310*/  FMUL.FTZ R78, R73, R76.reuse ;  /* 0x0000004c494e7220 */ /* 0x080fe20000410000 */
[--C-:B------:R-:W-:Y:S02]  /*d320*/  HADD2.F32 R75, -RZ, R56.reuse.H0_H0 ;  /* 0x20000038ff4b7230 */ /* 0x100fe40000004100 */
[C---:B------:R-:W-:Y:S01]  /*d330*/  FMUL.FTZ R76, R61.reuse, R76 ;  /* 0x0000004c3d4c7220 */ /* 0x040fe20000410000 */
[----:B------:R-:W-:Y:S02]  /*d340*/  HADD2.F32 R56, -RZ, R56.H1_H1 ;  /* 0x30000038ff387230 */ /* 0x000fe40000004100 */
[-C--:B------:R-:W-:Y:S01]  /*d350*/  FFMA.FTZ R61, R61, R74.reuse, -R78 ;  /* 0x0000004a3d3d7223 */ /* 0x080fe2000001084e */
[----:B------:R-:W-:Y:S02]  /*d360*/  HADD2.F32 R57, -RZ, R57.H1_H1 ;  /* 0x30000039ff397230 */ /* 0x000fe40000004100 */
[----:B------:R-:W-:Y:S01]  /*d370*/  FFMA.FTZ R73, R73, R74, R76 ;  /* 0x0000004a49497223 */ /* 0x000fe2000001004c */
[----:B------:R-:W-:Y:S01]  /*d380*/  F2FP.F16.E4M3.UNPACK_B R74, R47.H1 ;  /* 0x0000002fff4a723e */ /* 0x000fe200030006ff */
[----:B------:R-:W-:Y:S01]  /*d390*/  HADD2.F32 R55, -RZ, R55.H1_H1 ;  /* 0x30000037ff377230 */ /* 0x000fe20000004100 */
[----:B------:R-:W-:-:S02]  /*d3a0*/  F2FP.F16.E4M3.UNPACK_B R76, R44.H1 ;  /* 0x0000002cff4c723e */ /* 0x000fc400030006ff */
[----:B------:R-:W-:Y:S01]  /*d3b0*/  F2FP.F16.E4M3.UNPACK_B R47, R43.H1 ;  /* 0x0000002bff2f723e */ /* 0x000fe200030006ff */
[----:B------:R-:W-:Y:S01]  /*d3c0*/  HADD2.F32 R44, -RZ, R74.H0_H0 ;  /* 0x2000004aff2c7230 */ /* 0x000fe20000004100 */
[----:B------:R-:W-:Y:S01]  /*d3d0*/  F2FP.SATFINITE.E4M3.F32.PACK_AB_MERGE_C R45, R72, R45, RZ ;  /* 0x0000002d482d723e */ /* 0x000fe200048070ff */
[--C-:B------:R-:W-:Y:S01]  /*d3e0*/  HADD2.F32 R77, -RZ, R76.reuse.H0_H0 ;  /* 0x2000004cff4d7230 */ /* 0x100fe20000004100 */
[----:B------:R-:W-:Y:S01]  /*d3f0*/  F2FP.SATFINITE.E4M3.F32.PACK_AB_MERGE_C R42, R42, R91, R79 ;  /* 0x0000005b2a2a723e */ /* 0x000fe2000480704f */
[--C-:B------:R-:W-:Y:S01]  /*d400*/  HADD2.F32 R43, -RZ, R47.reuse.H0_H0 ;  /* 0x2000002fff2b7230 */ /* 0x100fe20000004100 */
[----:B------:R-:W-:Y:S01]  /*d410*/  F2FP.SATFINITE.E4M3.F32.PACK_AB_MERGE_C R46, R161, R92, R46 ;  /* 0x0000005ca12e723e */ /* 0x000fe2000480702e */
[----:B------:R-:W-:Y:S02]  /*d420*/  HADD2.F32 R76, -RZ, R76.H1_H1 ;  /* 0x3000004cff4c7230 */ /* 0x000fe40000004100 */
[----:B------:R-:W-:Y:S01]  /*d430*/  FMUL.FTZ R78, R44, R77 ;  /* 0x0000004d2c4e7220 */ /* 0x000fe20000410000 */
[----:B------:R-:W-:-:S02]  /*d440*/  HADD2.F32 R47, -RZ, R47.H1_H1 ;  /* 0x3000002fff2f7230 */ /* 0x000fc40000004100 */
[C---:B------:R-:W-:Y:S01]  /*d450*/  FMUL.FTZ R77, R43.reuse, R77 ;  /* 0x0000004d2b4d7220 */ /* 0x040fe20000410000 */
[----:B------:R-:W-:Y:S02]  /*d460*/  HADD2.F32 R74, -RZ, R74.H1_H1 ;  /* 0x3000004aff4a7230 */ /* 0x000fe40000004100 */
[----:B------:R-:W-:Y:S01]  /*d470*/  FFMA.FTZ R43, R43, R75, -R78 ;  /* 0x0000004b2b2b7223 */ /* 0x000fe2000001084e */
[----:B------:R-:W-:Y:S01]  /*d480*/  F2FP.SATFINITE.E4M3.F32.PACK_AB_MERGE_C R41, R58, R53, R41 ;  /* 0x000000353a29723e */ /* 0x000fe20004807029 */
[----:B------:R-:W-:Y:S01]  /*d490*/  FFMA.FTZ R44, R44, R75, R77 ;  /* 0x0000004b2c2c7223 */ /* 0x000fe2000001004d */
[-C--:B------:R-:W-:Y:S01]  /*d4a0*/  FMUL.FTZ R75, R47, R76.reuse ;  /* 0x0000004c2f4b7220 */ /* 0x080fe20000410000 */
[----:B------:R-:W-:Y:S01]  /*d4b0*/  FMUL.FTZ R78, R74, R76 ;  /* 0x0000004c4a4e7220 */ /* 0x000fe20000410000 */
[----:B------:R-:W-:Y:S02]  /*d4c0*/  F2FP.SATFINITE.E4M3.F32.PACK_AB_MERGE_C R45, R60, R51, R45 ;  /* 0x000000333c2d723e */ /* 0x000fe4000480702d */
[----:B------:R-:W-:Y:S01]  /*d4d0*/  FFMA.FTZ R75, R74, R56, R75 ;  /* 0x000000384a4b7223 */ /* 0x000fe2000001004b */
[----:B------:R-:W-:-:S02]  /*d4e0*/  HADD2.F32 R74, -RZ, R59.H1_H1 ;  /* 0x3000003bff4a7230 */ /* 0x000fc40000004100 */
[----:B------:R-:W-:Y:S01]  /*d4f0*/  FFMA.FTZ R78, R47, R56, -R78 ;  /* 0x000000382f4e7223 */ /* 0x000fe2000001084e */
[----:B------:R-:W-:Y:S01]  /*d500*/  HADD2.F32 R56, -RZ, R63.H1_H1 ;  /* 0x3000003fff387230 */ /* 0x000fe20000004100 */
[----:B------:R-:W-:Y:S01]  /*d510*/  F2FP.SATFINITE.E4M3.F32.PACK_AB_MERGE_C R44, R75, R44, RZ ;  /* 0x0000002c4b2c723e */ /* 0x000fe200048070ff */
[-C--:B------:R-:W-:Y:S01]  /*d520*/  FMUL.FTZ R76, R57, R74.reuse ;  /* 0x0000004a394c7220 */ /* 0x080fe20000410000 */
[C---:B------:R-:W-:Y:S01]  /*d530*/  FMUL.FTZ R74, R55.reuse, R74 ;  /* 0x0000004a374a7220 */ /* 0x040fe20000410000 */
[----:B------:R-:W-:Y:S02]  /*d540*/  F2FP.SATFINITE.E4M3.F32.PACK_AB_MERGE_C R43, R78, R43, RZ ;  /* 0x0000002b4e2b723e */ /* 0x000fe400048070ff */
[-C--:B------:R-:W-:Y:S01]  /*d550*/  FFMA.FTZ R76, R55, R56.reuse, -R76 ;  /* 0x00000038374c7223 */ /* 0x080fe2000001084c */
[----:B------:R-:W-:-:S04]  /*d560*/  FFMA.FTZ R74, R57, R56, R74 ;  /* 0x00000038394a7223 */ /* 0x000fc8000001004a */
[----:B------:R-:W-:Y:S02]  /*d570*/  F2FP.SATFINITE.E4M3.F32.PACK_AB_MERGE_C R43, R76, R61, R43 ;  /* 0x0000003d4c2b723e */ /* 0x000fe4000480702b */
[----:B------:R-:W-:Y:S01]  /*d580*/  F2FP.SATFINITE.E4M3.F32.PACK_AB_MERGE_C R47, R74, R73, R44 ;  /* 0x000000494a2f723e */ /* 0x000fe2000480702c */
[----:B------:R-:W-:-:S07]  /*d590*/  IMAD.MOV.U32 R44, RZ, RZ, R54 ;  /* 0x000000ffff2c7224 */ /* 0x000fce00078e0036 */
.L_x_414:
[----:B------:R-:W-:Y:S05]  /*d5a0*/  BSYNC B2 ;  /* 0x0000000000027941 */ /* 0x000fea0003800000 */
.L_x_413:
[----:B------:R-:W-:-:S13]  /*d5b0*/  ISETP.GE.AND P3, PT, R50, R154, PT ;  /* 0x0000009a3200720c */ /* 0x000fda0003f66270 */
[--C-:B------:R-:W-:Y:S02]  /*d5c0*/  @!P3 SHF.R.S32.HI R53, RZ, 0x1f, R50.reuse ;  /* 0x0000001fff35b819 */ /* 0x100fe40000011432 */
[----:B------:R-:W-:-:S04]  /*d5d0*/  @!P3 IADD3 R51, P4, P5, R116, R136, R50 ;  /* 0x000000887433b210 */ /* 0x000fc80007d9e032 */
[----:B------:R-:W-:Y:S02]  /*d5e0*/  @!P3 IADD3.X R54, R4, R52, R53, P4, P5 ;  /* 0x000000340436b210 */ /* 0x000fe400027ea435 */
[----:B------:R-:W-:-:S05]  /*d5f0*/  IADD3 R48, P4, R48, R124, RZ ;  /* 0x0000007c30307210 */ /* 0x000fca0007f9e0ff */
[----:B------:R-:W-:Y:S01]  /*d600*/  IMAD.X R49, R49, 0x1, R125, P4 ;  /* 0x0000000131317824 */ /* 0x000fe200020e067d */
[----:B------:R-:W-:-:S04]  /*d610*/  @!P3 IADD3 R50, P4, R51, R124, RZ ;  /* 0x0000007c3332b210 */ /* 0x000fc80007f9e0ff */
[----:B-1----:R1:W-:Y:S01]  /*d620*/  STG.E.128 desc[UR54][R48.64], R40 ;  /* 0x0000002830007986 */ /* 0x0023e2000c101d36 */
[----:B------:R-:W-:-:S05]  /*d630*/  @!P3 IMAD.X R51, R54, 0x1, R125, P4 ;  /* 0x000000013633b824 */ /* 0x000fca00020e067d */
[----:B---3--:R1:W-:Y:S03]  /*d640*/  @!P3 STG.E.128 desc[UR54][R50.64], R44 ;  /* 0x0000002c3200b986 */ /* 0x0083e6000c101d36 */
.L_x_412:
[----:B------:R-:W-:Y:S05]  /*d650*/  BSYNC B1 ;  /* 0x0000000000017941 */ /* 0x000fea0003800000 */
.L_x_411:
[----:B------:R-:W-:Y:S01]  /*d660*/  ISETP.NE.AND P3, PT, R35, RZ, PT ;  /* 0x000000ff2300720c */ /* 0x000fe20003f65270 */
[----:B------:R-:W-:-:S12]  /*d670*/  BSSY B1, `(.L_x_415) ;  /* 0x00000f8000017945 */ /* 0x000fd80003800000 */
[----:B------:R-:W-:Y:S05]  /*d680*/  @!P3 BRA `(.L_x_416) ;  /* 0x0000000c00d8b947 */ /* 0x000fea0003800000 */
[----:B-1----:R-:W-:Y:S01]  /*d690*/  SEL R40, R99, R159, !P1 ;  /* 0x0000009f63287207 */ /* 0x002fe20004800000 */
        /* <DEDUP_REMOVED lines=22> */
[----:B------:R-:W-:Y:S01]  /*d800*/  SHF.R.U32.HI R54, RZ, 0x8, R81 ;  /* 0x00000008ff367819 */ /* 0x000fe20000011651 */
[----:B-1----:R-:W-:Y:S01]  /*d810*/  IMAD.MOV.U32 R56, RZ, RZ, R40 ;  /* 0x000000ffff387224 */ /* 0x002fe200078e0028 */
[----:B------:R-:W-:Y:S01]  /*d820*/  LOP3.LUT R59, R81, 0xff0000ff, RZ, 0xc0, !PT ;  /* 0xff0000ff513b7812 */ /* 0x000fe200078ec0ff */
[----:B---3--:R-:W-:Y:S01]  /*d830*/  IMAD.MOV.U32 R57, RZ, RZ, R44 ;  /* 0x000000ffff397224 */ /* 0x008fe200078e002c */
[----:B------:R-:W-:Y:S01]  /*d840*/  SHF.R.U32.HI R62, RZ, 0x8, R83 ;  /* 0x00000008ff3e7819 */ /* 0x000fe20000011653 */
[----:B------:R-:W-:Y:S01]  /*d850*/  IMAD.SHL.U32 R40, R54, 0x100, RZ ;  /* 0x0000010036287824 */ /* 0x000fe200078e00ff */
[----:B------:R-:W-:Y:S01]  /*d860*/  SHF.R.U32.HI R60, RZ, 0x8, R65 ;  /* 0x00000008ff3c7819 */ /* 0x000fe20000011641 */
[----:B------:R-:W-:Y:S01]  /*d870*/  IMAD.MOV.U32 R54, RZ, RZ, R42 ;  /* 0x000000ffff367224 */ /* 0x000fe200078e002a */
[----:B------:R-:W-:Y:S02]  /*d880*/  SHF.R.U32.HI R66, RZ, 0x10, R81 ;  /* 0x00000010ff427819 */ /* 0x000fe40000011651 */
[----:B------:R-:W-:Y:S01]  /*d890*/  LOP3.LUT R59, R59, 0xff00, R40, 0xf8, !PT ;  /* 0x0000ff003b3b7812 */ /* 0x000fe200078ef828 */
[----:B------:R-:W-:Y:S01]  /*d8a0*/  IMAD.SHL.U32 R40, R62, 0x100, RZ ;  /* 0x000001003e287824 */ /* 0x000fe200078e00ff */
[----:B------:R-:W-:Y:S01]  /*d8b0*/  SHF.R.U32.HI R64, RZ, 0x10, R83 ;  /* 0x00000010ff407819 */ /* 0x000fe20000011653 */
[----:B------:R-:W-:Y:S01]  /*d8c0*/  IMAD.SHL.U32 R42, R60, 0x100, RZ ;  /* 0x000001003c2a7824 */ /* 0x000fe200078e00ff */
[----:B------:R-:W-:Y:S01]  /*d8d0*/  LOP3.LUT R61, R83, 0xff0000ff, RZ, 0xc0, !PT ;  /* 0xff0000ff533d7812 */ /* 0x000fe200078ec0ff */
[----:B------:R-:W-:Y:S01]  /*d8e0*/  IMAD.U32 R44, R66, 0x10000, RZ ;  /* 0x00010000422c7824 */ /* 0x000fe200078e00ff */
[----:B------:R-:W-:-:S02]  /*d8f0*/  SHF.R.U32.HI R58, RZ, 0x8, R67 ;  /* 0x00000008ff3a7819 */ /* 0x000fc40000011643 */
[----:B------:R-:W-:Y:S02]  /*d900*/  LOP3.LUT R63, R65, 0xff0000ff, RZ, 0xc0, !PT ;  /* 0xff0000ff413f7812 */ /* 0x000fe400078ec0ff */
[----:B------:R-:W-:Y:S02]  /*d910*/  SHF.R.U32.HI R48, RZ, 0x10, R65 ;  /* 0x00000010ff307819 */ /* 0x000fe40000011641 */
[----:B------:R-:W-:Y:S01]  /*d920*/  MOV R55, R46 ;  /* 0x0000002e00377202 */ /* 0x000fe20000000f00 */
[----:B------:R-:W-:Y:S01]  /*d930*/  IMAD.SHL.U32 R46, R58, 0x100, RZ ;  /* 0x000001003a2e7824 */ /* 0x000fe200078e00ff */
[----:B------:R-:W-:Y:S01]  /*d940*/  LOP3.LUT R61, R61, 0xff00, R40, 0xf8, !PT ;  /* 0x0000ff003d3d7812 */ /* 0x000fe200078ef828 */
[----:B------:R-:W-:Y:S01]  /*d950*/  IMAD.U32 R40, R64, 0x10000, RZ ;  /* 0x0001000040287824 */ /* 0x000fe200078e00ff */
[----:B------:R-:W-:Y:S02]  /*d960*/  LOP3.LUT R65, R63, 0xff00, R42, 0xf8, !PT ;  /* 0x0000ff003f417812 */ /* 0x000fe400078ef82a */
[----:B------:R-:W-:-:S02]  /*d970*/  F2FP.F16.E4M3.UNPACK_B R63, R158.H1 ;  /* 0x0000009eff3f723e */ /* 0x000fc400030006ff */
[----:B------:R-:W-:Y:S02]  /*d980*/  F2FP.F16.E4M3.UNPACK_B R60, R57.H1 ;  /* 0x00000039ff3c723e */ /* 0x000fe400030006ff */
[----:B------:R-:W-:Y:S01]  /*d990*/  F2FP.F16.E4M3.UNPACK_B R58, R56.H1 ;  /* 0x00000038ff3a723e */ /* 0x000fe200030006ff */
[----:B------:R-:W-:Y:S01]  /*d9a0*/  HADD2.F32 R42, -RZ, R63.H0_H0 ;  /* 0x2000003fff2a7230 */ /* 0x000fe20000004100 */
[----:B------:R-:W-:Y:S02]  /*d9b0*/  SHF.R.U32.HI R53, RZ, 0x10, R67 ;  /* 0x00000010ff357819 */ /* 0x000fe40000011643 */
[----:B------:R-:W-:Y:S02]  /*d9c0*/  LOP3.LUT R67, R67, 0xff0000ff, RZ, 0xc0, !PT ;  /* 0xff0000ff43437812 */ /* 0x000fe400078ec0ff */
[----:B------:R-:W-:Y:S01]  /*d9d0*/  LOP3.LUT R44, R59, 0xff0000, R44, 0xf8, !PT ;  /* 0x00ff00003b2c7812 */ /* 0x000fe200078ef82c */
[----:B------:R-:W-:Y:S01]  /*d9e0*/  HADD2.F32 R59, -RZ, R58.H0_H0 ;  /* 0x2000003aff3b7230 */ /* 0x000fe20000004100 */
[----:B------:R-:W-:Y:S01]  /*d9f0*/  LOP3.LUT R40, R61, 0xff0000, R40, 0xf8, !PT ;  /* 0x00ff00003d287812 */ /* 0x000fe200078ef828 */
[----:B------:R-:W-:Y:S01]  /*da00*/  HADD2.F32 R61, -RZ, R60.H0_H0 ;  /* 0x2000003cff3d7230 */ /* 0x000fe20000004100 */
[----:B------:R-:W-:Y:S01]  /*da10*/  F2FP.F16.E4M3.UNPACK_B R62, R156.H1 ;  /* 0x0000009cff3e723e */ /* 0x000fe200030006ff */
[----:B------:R-:W-:Y:S01]  /*da20*/  IMAD.U32 R53, R53, 0x10000, RZ ;  /* 0x0001000035357824 */ /* 0x000fe200078e00ff */
[----:B------:R-:W-:Y:S01]  /*da30*/  LOP3.LUT R66, R67, 0xff00, R46, 0xf8, !PT ;  /* 0x0000ff0043427812 */ /* 0x000fe200078ef82e */
[----:B------:R-:W-:Y:S01]  /*da40*/  FMUL.FTZ R72, R59, R42 ;  /* 0x0000002a3b487220 */ /* 0x000fe20000410000 */
[----:B------:R-:W-:Y:S01]  /*da50*/  SHF.L.U32 R46, R48, 0x10, RZ ;  /* 0x00000010302e7819 */ /* 0x000fe200000006ff */
[----:B------:R-:W-:-:S02]  /*da60*/  HADD2.F32 R64, -RZ, R62.H0_H0 ;  /* 0x2000003eff407230 */ /* 0x000fc40000004100 */
[----:B------:R-:W-:Y:S01]  /*da70*/  FMUL.FTZ R48, R61, R42 ;  /* 0x0000002a3d307220 */ /* 0x000fe20000410000 */
[----:B------:R-:W-:Y:S02]  /*da80*/  LOP3.LUT R42, R66, 0xff0000, R53, 0xf8, !PT ;  /* 0x00ff0000422a7812 */ /* 0x000fe400078ef835 */
[----:B------:R-:W-:Y:S01]  /*da90*/  F2FP.F16.E4M3.UNPACK_B R158, R158 ;  /* 0x0000009eff9e723e */ /* 0x000fe200020006ff */
[-C--:B------:R-:W-:Y:S01]  /*daa0*/  FFMA.FTZ R48, R59, R64.reuse, -R48 ;  /* 0x000000403b307223 */ /* 0x080fe20000010830 */
[----:B------:R-:W-:Y:S01]  /*dab0*/  FFMA.FTZ R53, R61, R64, R72 ;  /* 0x000000403d357223 */ /* 0x000fe20000010048 */
[----:B------:R-:W-:Y:S01]  /*dac0*/  HADD2.F32 R64, -RZ, R62.H1_H1 ;  /* 0x3000003eff407230 */ /* 0x000fe20000004100 */
[----:B------:R-:W-:Y:S01]  /*dad0*/  F2FP.F16.E4M3.UNPACK_B R61, R57 ;  /* 0x00000039ff3d723e */ /* 0x000fe200020006ff */
[----:B------:R-:W-:Y:S01]  /*dae0*/  HADD2.F32 R62, -RZ, R63.H1_H1 ;  /* 0x3000003fff3e7230 */ /* 0x000fe20000004100 */
[----:B------:R-:W-:Y:S01]  /*daf0*/  LOP3.LUT R46, R65, 0xff0000, R46, 0xf8, !PT ;  /* 0x00ff0000412e7812 */ /* 0x000fe200078ef82e */
[----:B------:R-:W-:Y:S01]  /*db00*/  HADD2.F32 R59, -RZ, R58.H1_H1 ;  /* 0x3000003aff3b7230 */ /* 0x000fe20000004100 */
[----:B------:R-:W-:Y:S01]  /*db10*/  F2FP.F16.E4M3.UNPACK_B R156, R156 ;  /* 0x0000009cff9c723e */ /* 0x000fe200020006ff */
[----:B------:R-:W-:Y:S01]  /*db20*/  HADD2.F32 R63, -RZ, R60.H1_H1 ;  /* 0x3000003cff3f7230 */ /* 0x000fe20000004100 */
[----:B------:R-:W-:Y:S01]  /*db30*/  F2FP.F16.E4M3.UNPACK_B R60, R56 ;  /* 0x00000038ff3c723e */ /* 0x000fe200020006ff */
[----:B------:R-:W-:-:S02]  /*db40*/  HADD2.F32 R65, -RZ, R158.H0_H0 ;  /* 0x2000009eff417230 */ /* 0x000fc40000004100 */
[-C--:B------:R-:W-:Y:S01]  /*db50*/  FMUL.FTZ R66, R59, R62.reuse ;  /* 0x0000003e3b427220 */ /* 0x080fe20000410000 */
[----:B------:R-:W-:Y:S02]  /*db60*/  HADD2.F32 R158, -RZ, R158.H1_H1 ;  /* 0x3000009eff9e7230 */ /* 0x000fe40000004100 */
[----:B------:R-:W-:Y:S01]  /*db70*/  FMUL.FTZ R56, R63, R62 ;  /* 0x0000003e3f387220 */ /* 0x000fe20000410000 */
[--C-:B------:R-:W-:Y:S02]  /*db80*/  HADD2.F32 R62, -RZ, R61.reuse.H0_H0 ;  /* 0x2000003dff3e7230 */ /* 0x100fe40000004100 */
[----:B------:R-:W-:Y:S02]  /*db90*/  HADD2.F32 R58, -RZ, R60.H0_H0 ;  /* 0x2000003cff3a7230 */ /* 0x000fe40000004100 */
[-C--:B------:R-:W-:Y:S01]  /*dba0*/  FFMA.FTZ R57, R59, R64.reuse, -R56 ;  /* 0x000000403b397223 */ /* 0x080fe20000010838 */
[----:B------:R-:W-:Y:S02]  /*dbb0*/  HADD2.F32 R59, -RZ, R156.H0_H0 ;  /* 0x2000009cff3b7230 */ /* 0x000fe40000004100 */
[----:B------:R-:W-:Y:S01]  /*dbc0*/  FFMA.FTZ R56, R63, R64, R66 ;  /* 0x000000403f387223 */ /* 0x000fe20000010042 */
[-C--:B------:R-:W-:Y:S01]  /*dbd0*/  FMUL.FTZ R67, R62, R65.reuse ;  /* 0x000000413e437220 */ /* 0x080fe20000410000 */
[C---:B------:R-:W-:Y:S01]  /*dbe0*/  FMUL.FTZ R65, R58.reuse, R65 ;  /* 0x000000413a417220 */ /* 0x040fe20000410000 */
[----:B------:R-:W-:Y:S01]  /*dbf0*/  HADD2.F32 R63, -RZ, R61.H1_H1 ;  /* 0x3000003dff3f7230 */ /* 0x000fe20000004100 */
[----:B------:R-:W-:Y:S01]  /*dc00*/  F2FP.F16.E4M3.UNPACK_B R66, R157.H1 ;  /* 0x0000009dff42723e */ /* 0x000fe200030006ff */
[----:B------:R-:W-:Y:S01]  /*dc10*/  HADD2.F32 R60, -RZ, R60.H1_H1 ;  /* 0x3000003cff3c7230 */ /* 0x000fe20000004100 */
[----:B------:R-:W-:Y:S01]  /*dc20*/  F2FP.F16.E4M3.UNPACK_B R64, R55.H1 ;  /* 0x00000037ff40723e */ /* 0x000fe200030006ff */
[-C--:B------:R-:W-:Y:S01]  /*dc30*/  FFMA.FTZ R58, R58, R59.reuse, -R67 ;  /* 0x0000003b3a3a7223 */ /* 0x080fe20000010843 */
[----:B------:R-:W-:Y:S01]  /*dc40*/  FFMA.FTZ R59, R62, R59, R65 ;  /* 0x0000003b3e3b7223 */ /* 0x000fe20000010041 */
[----:B------:R-:W-:Y:S01]  /*dc50*/  HADD2.F32 R156, -RZ, R156.H1_H1 ;  /* 0x3000009cff9c7230 */ /* 0x000fe20000004100 */
[----:B------:R-:W-:Y:S01]  /*dc60*/  F2FP.F16.E4M3.UNPACK_B R67, R155.H1 ;  /* 0x0000009bff43723e */ /* 0x000fe200030006ff */
[----:B------:R-:W-:Y:S01]  /*dc70*/  FMUL.FTZ R61, R63, R158 ;  /* 0x0000009e3f3d7220 */ /* 0x000fe20000410000 */
[----:B------:R-:W-:Y:S01]  /*dc80*/  F2FP.F16.E4M3.UNPACK_B R62, R54.H1 ;  /* 0x00000036ff3e723e */ /* 0x000fe200030006ff */
[----:B------:R-:W-:-:S02]  /*dc90*/  HADD2.F32 R74, -RZ, R66.H0_H0 ;  /* 0x20000042ff4a7230 */ /* 0x000fc40000004100 */
[C---:B------:R-:W-:Y:S01]  /*dca0*/  FMUL.FTZ R158, R60.reuse, R158 ;  /* 0x0000009e3c9e7220 */ /* 0x040fe20000410000 */
[----:B------:R-:W-:Y:S02]  /*dcb0*/  HADD2.F32 R73, -RZ, R66.H1_H1 ;  /* 0x30000042ff497230 */ /* 0x000fe40000004100 */
[-C--:B------:R-:W-:Y:S01]  /*dcc0*/  FFMA.FTZ R61, R60, R156.reuse, -R61 ;  /* 0x0000009c3c3d7223 */ /* 0x080fe2000001083d */
[--C-:B------:R-:W-:Y:S02]  /*dcd0*/  HADD2.F32 R66, -RZ, R64.reuse.H1_H1 ;  /* 0x30000040ff427230 */ /* 0x100fe40000004100 */
[----:B------:R-:W-:Y:S01]  /*dce0*/  FFMA.FTZ R60, R63, R156, R158 ;  /* 0x0000009c3f3c7223 */ /* 0x000fe2000001009e */
[----:B------:R-:W-:Y:S01]  /*dcf0*/  HADD2.F32 R65, -RZ, R64.H0_H0 ;  /* 0x20000040ff417230 */ /* 0x000fe20000004100 */
[----:B------:R-:W-:Y:S01]  /*dd00*/  F2FP.F16.E4M3.UNPACK_B R157, R157 ;  /* 0x0000009dff9d723e */ /* 0x000fe200020006ff */
[----:B------:R-:W-:Y:S02]  /*dd10*/  HADD2.F32 R72, -RZ, R67.H0_H0 ;  /* 0x20000043ff487230 */ /* 0x000fe40000004100 */
[----:B------:R-:W-:Y:S01]  /*dd20*/  FMUL.FTZ R75, R66, R73 ;  /* 0x00000049424b7220 */ /* 0x000fe20000410000 */
[----:B------:R-:W-:-:S02]  /*dd30*/  HADD2.F32 R64, -RZ, R62.H1_H1 ;  /* 0x3000003eff407230 */ /* 0x000fc40000004100 */
[----:B------:R-:W-:Y:S01]  /*dd40*/  FMUL.FTZ R76, R65, R74 ;  /* 0x0000004a414c7220 */ /* 0x000fe20000410000 */
[----:B------:R-:W-:Y:S01]  /*dd50*/  HADD2.F32 R67, -RZ, R67.H1_H1 ;  /* 0x30000043ff437230 */ /* 0x000fe20000004100 */
[----:B------:R-:W-:Y:S01]  /*dd60*/  F2FP.F16.E4M3.UNPACK_B R54, R54 ;  /* 0x00000036ff36723e */ /* 0x000fe200020006ff */
[----:B------:R-:W-:Y:S02]  /*dd70*/  HADD2.F32 R63, -RZ, R62.H0_H0 ;  /* 0x2000003eff3f7230 */ /* 0x000fe40000004100 */
[C---:B------:R-:W-:Y:S01]  /*dd80*/  FMUL.FTZ R73, R64.reuse, R73 ;  /* 0x0000004940497220 */ /* 0x040fe20000410000 */
[----:B------:R-:W-:Y:S01]  /*dd90*/  F2FP.F16.E4M3.UNPACK_B R155, R155 ;  /* 0x0000009bff9b723e */ /* 0x000fe200020006ff */
[----:B------:R-:W-:Y:S01]  /*dda0*/  FFMA.FTZ R75, R64, R67, -R75 ;  /* 0x00000043404b7223 */ /* 0x000fe2000001084b */
[----:B------:R-:W-:Y:S01]  /*ddb0*/  F2FP.F16.E4M3.UNPACK_B R64, R55 ;  /* 0x00000037ff40723e */ /* 0x000fe200020006ff */
[C---:B------:R-:W-:Y:S01]  /*ddc0*/  FMUL.FTZ R74, R63.reuse, R74 ;  /* 0x0000004a3f4a7220 */ /* 0x040fe20000410000 */
[----:B------:R-:W-:Y:S01]  /*ddd0*/  FFMA.FTZ R62, R63, R72, -R76 ;  /* 0x000000483f3e7223 */ /* 0x000fe2000001084c */
[----:B------:R-:W-:Y:S01]  /*dde0*/  FFMA.FTZ R76, R66, R67, R73 ;  /* 0x00000043424c7223 */ /* 0x000fe20000010049 */
[----:B------:R-:W-:-:S02]  /*ddf0*/  HADD2.F32 R55, -RZ, R54.H0_H0 ;  /* 0x20000036ff377230 */ /* 0x000fc40000004100 */
[----:B------:R-:W-:Y:S01]  /*de00*/  FFMA.FTZ R63, R65, R72, R74 ;  /* 0x00000048413f7223 */ /* 0x000fe2000001004a */
[--C-:B------:R-:W-:Y:S01]  /*de10*/  HADD2.F32 R72, -RZ, R157.reuse.H0_H0 ;  /* 0x2000009dff487230 */ /* 0x100fe20000004100 */
[----:B------:R-:W-:Y:S01]  /*de20*/  F2FP.SATFINITE.E4M3.F32.PACK_AB_MERGE_C R48, R57, R48, RZ ;  /* 0x000000303930723e */ /* 0x000fe200048070ff */
[--C-:B------:R-:W-:Y:S01]  /*de30*/  HADD2.F32 R65, -RZ, R64.reuse.H0_H0 ;  /* 0x20000040ff417230 */ /* 0x100fe20000004100 */
[----:B------:R-:W-:Y:S01]  /*de40*/  F2FP.F16.E4M3.UNPACK_B R57, R41 ;  /* 0x00000029ff39723e */ /* 0x000fe200020006ff */
[----:B------:R-:W-:Y:S01]  /*de50*/  HADD2.F32 R157, -RZ, R157.H1_H1 ;  /* 0x3000009dff9d7230 */ /* 0x000fe20000004100 */
[----:B------:R-:W-:Y:S01]  /*de60*/  F2FP.SATFINITE.E4M3.F32.PACK_AB_MERGE_C R76, R76, R63, RZ ;  /* 0x0000003f4c4c723e */ /* 0x000fe200048070ff */
[----:B------:R-:W-:Y:S02]  /*de70*/  HADD2.F32 R64, -RZ, R64.H1_H1 ;  /* 0x30000040ff407230 */ /* 0x000fe40000004100 */
[----:B------:R-:W-:Y:S01]  /*de80*/  FMUL.FTZ R74, R65, R72 ;  /* 0x00000048414a7220 */ /* 0x000fe20000410000 */
[----:B------:R-:W-:Y:S01]  /*de90*/  HADD2.F32 R66, -RZ, R155.H0_H0 ;  /* 0x2000009bff427230 */ /* 0x000fe20000004100 */
[----:B------:R-:W-:Y:S01]  /*dea0*/  F2FP.F16.E4M3.UNPACK_B R63, R46 ;  /* 0x0000002eff3f723e */ /* 0x000fe200020006ff */
[----:B------:R-:W-:-:S02]  /*deb0*/  HADD2.F32 R54, -RZ, R54.H1_H1 ;  /* 0x30000036ff367230 */ /* 0x000fc40000004100 */
[-C--:B------:R-:W-:Y:S01]  /*dec0*/  FMUL.FTZ R67, R64, R157.reuse ;  /* 0x0000009d40437220 */ /* 0x080fe20000410000 */
[----:B------:R-:W-:Y:S02]  /*ded0*/  HADD2.F32 R155, -RZ, R155.H1_H1 ;  /* 0x3000009bff9b7230 */ /* 0x000fe40000004100 */
[C---:B------:R-:W-:Y:S01]  /*dee0*/  FMUL.FTZ R72, R55.reuse, R72 ;  /* 0x0000004837487220 */ /* 0x040fe20000410000 */
[----:B------:R-:W-:Y:S01]  /*def0*/  FFMA.FTZ R74, R55, R66, -R74 ;  /* 0x00000042374a7223 */ /* 0x000fe2000001084a */
[C---:B------:R-:W-:Y:S01]  /*df00*/  FMUL.FTZ R157, R54.reuse, R157 ;  /* 0x0000009d369d7220 */ /* 0x040fe20000410000 */
[----:B------:R-:W-:Y:S01]  /*df10*/  F2FP.SATFINITE.E4M3.F32.PACK_AB_MERGE_C R55, R61, R58, R48 ;  /* 0x0000003a3d37723e */ /* 0x000fe20004807030 */
[----:B------:R-:W-:Y:S01]  /*df20*/  FFMA.FTZ R67, R54, R155, -R67 ;  /* 0x0000009b36437223 */ /* 0x000fe20000010843 */
[----:B------:R-:W-:Y:S01]  /*df30*/  F2FP.SATFINITE.E4M3.F32.PACK_AB_MERGE_C R54, R56, R53, RZ ;  /* 0x000000353836723e */ /* 0x000fe200048070ff */
[----:B------:R-:W-:Y:S01]  /*df40*/  HADD2.F32 R56, -RZ, R57.H0_H0 ;  /* 0x20000039ff387230 */ /* 0x000fe20000004100 */
[----:B------:R-:W-:Y:S01]  /*df50*/  F2FP.SATFINITE.E4M3.F32.PACK_AB_MERGE_C R53, R75, R62, RZ ;  /* 0x0000003e4b35723e */ /* 0x000fe200048070ff */
[----:B------:R-:W-:Y:S01]  /*df60*/  FFMA.FTZ R72, R65, R66, R72 ;  /* 0x0000004241487223 */ /* 0x000fe20000010048 */
[----:B------:R-:W-:Y:S01]  /*df70*/  F2FP.F16.E4M3.UNPACK_B R62, R45 ;  /* 0x0000002dff3e723e */ /* 0x000fe200020006ff */
[----:B------:R-:W-:Y:S01]  /*df80*/  FFMA.FTZ R157, R64, R155, R157 ;  /* 0x0000009b409d7223 */ /* 0x000fe2000001009d */
[----:B------:R-:W-:Y:S01]  /*df90*/  F2FP.SATFINITE.E4M3.F32.PACK_AB_MERGE_C R54, R60, R59, R54 ;  /* 0x0000003b3c36723e */ /* 0x000fe20004807036 */
[----:B------:R-:W-:Y:S01]  /*dfa0*/  HADD2.F32 R59, -RZ, R63.H0_H0 ;  /* 0x2000003fff3b7230 */ /* 0x000fe20000004100 */
[----:B------:R-:W-:Y:S01]  /*dfb0*/  F2FP.F16.E4M3.UNPACK_B R60, R44 ;  /* 0x0000002cff3c723e */ /* 0x000fe200020006ff */
[--C-:B------:R-:W-:Y:S01]  /*dfc0*/  HADD2.F32 R58, -RZ, R62.reuse.H0_H0 ;  /* 0x2000003eff3a7230 */ /* 0x100fe20000004100 */
[----:B------:R-:W-:Y:S01]  /*dfd0*/  F2FP.SATFINITE.E4M3.F32.PACK_AB_MERGE_C R53, R67, R74, R53 ;  /* 0x0000004a4335723e */ /* 0x000fe20004807035 */
[----:B------:R-:W-:-:S02]  /*dfe0*/  HADD2.F32 R62, -RZ, R62.H1_H1 ;  /* 0x3000003eff3e7230 */ /* 0x000fc40000004100 */
[-C--:B------:R-:W-:Y:S01]  /*dff0*/  FMUL.FTZ R67, R56, R59.reuse ;  /* 0x0000003b38437220 */ /* 0x080fe20000410000 */
[--C-:B------:R-:W-:Y:S02]  /*e000*/  HADD2.F32 R61, -RZ, R60.reuse.H0_H0 ;  /* 0x2000003cff3d7230 */ /* 0x100fe40000004100 */
[----:B------:R-:W-:Y:S01]  /*e010*/  FMUL.FTZ R65, R58, R59 ;  /* 0x0000003b3a417220 */ /* 0x000fe20000410000 */
[----:B------:R-:W-:Y:S01]  /*e020*/  HADD2.F32 R63, -RZ, R63.H1_H1 ;  /* 0x3000003fff3f7230 */ /* 0x000fe20000004100 */
[----:B------:R-:W-:Y:S01]  /*e030*/  F2FP.F16.E4M3.UNPACK_B R44, R44.H1 ;  /* 0x0000002cff2c723e */ /* 0x000fe200030006ff */
[----:B------:R-:W-:Y:S02]  /*e040*/  HADD2.F32 R59, -RZ, R57.H1_H1 ;  /* 0x30000039ff3b7230 */ /* 0x000fe40000004100 */
[-C--:B------:R-:W-:Y:S01]  /*e050*/  FFMA.FTZ R56, R56, R61.reuse, -R65 ;  /* 0x0000003d38387223 */ /* 0x080fe20000010841 */
[----:B------:R-:W-:Y:S01]  /*e060*/  FFMA.FTZ R57, R58, R61, R67 ;  /* 0x0000003d3a397223 */ /* 0x000fe20000010043 */
[----:B------:R-:W-:-:S02]  /*e070*/  HADD2.F32 R61, -RZ, R60.H1_H1 ;  /* 0x3000003cff3d7230 */ /* 0x000fc40000004100 */
[CC--:B------:R-:W-:Y:S01]  /*e080*/  FMUL.FTZ R64, R62.reuse, R63.reuse ;  /* 0x0000003f3e407220 */ /* 0x0c0fe20000410000 */
[C---:B------:R-:W-:Y:S01]  /*e090*/  FMUL.FTZ R65, R59.reuse, R63 ;  /* 0x0000003f3b417220 */ /* 0x040fe20000410000 */
[----:B------:R-:W-:Y:S02]  /*e0a0*/  F2FP.F16.E4M3.UNPACK_B R60, R45.H1 ;  /* 0x0000002dff3c723e */ /* 0x000fe400030006ff */
[----:B------:R-:W-:Y:S01]  /*e0b0*/  F2FP.F16.E4M3.UNPACK_B R63, R46.H1 ;  /* 0x0000002eff3f723e */ /* 0x000fe200030006ff */
[----:B------:R-:W-:Y:S01]  /*e0c0*/  FFMA.FTZ R46, R62, R61, R65 ;  /* 0x0000003d3e2e7223 */ /* 0x000fe20000010041 */
[----:B------:R-:W-:Y:S01]  /*e0d0*/  F2FP.F16.E4M3.UNPACK_B R58, R41.H1 ;  /* 0x00000029ff3a723e */ /* 0x000fe200030006ff */
[----:B------:R-:W-:Y:S01]  /*e0e0*/  FFMA.FTZ R41, R59, R61, -R64 ;  /* 0x0000003d3b297223 */ /* 0x000fe20000010840 */
[----:B------:R-:W-:Y:S01]  /*e0f0*/  HADD2.F32 R59, -RZ, R60.H0_H0 ;  /* 0x2000003cff3b7230 */ /* 0x000fe20000004100 */
[----:B------:R-:W-:Y:S01]  /*e100*/  F2FP.F16.E4M3.UNPACK_B R73, R42 ;  /* 0x0000002aff49723e */ /* 0x000fe200020006ff */
[----:B------:R-:W-:Y:S01]  /*e110*/  HADD2.F32 R62, -RZ, R63.H0_H0 ;  /* 0x2000003fff3e7230 */ /* 0x000fe20000004100 */
[----:B------:R-:W-:Y:S01]  /*e120*/  F2FP.F16.E4M3.UNPACK_B R67, R40.H1 ;  /* 0x00000028ff43723e */ /* 0x000fe200030006ff */
[----:B------:R-:W-:Y:S01]  /*e130*/  HADD2.F32 R45, -RZ, R58.H0_H0 ;  /* 0x2000003aff2d7230 */ /* 0x000fe20000004100 */
[----:B------:R-:W-:Y:S01]  /*e140*/  F2FP.F16.E4M3.UNPACK_B R74, R42.H1 ;  /* 0x0000002aff4a723e */ /* 0x000fe200030006ff */
[----:B------:R-:W-:-:S02]  /*e150*/  HADD2.F32 R61, -RZ, R60.H1_H1 ;  /* 0x3000003cff3d7230 */ /* 0x000fc40000004100 */
[-C--:B------:R-:W-:Y:S01]  /*e160*/  FMUL.FTZ R66, R59, R62.reuse ;  /* 0x0000003e3b427220 */ /* 0x080fe20000410000 */
[----:B------:R-:W-:Y:S02]  /*e170*/  HADD2.F32 R60, -RZ, R44.H0_H0 ;  /* 0x2000002cff3c7230 */ /* 0x000fe40000004100 */
[----:B------:R-:W-:Y:S01]  /*e180*/  FMUL.FTZ R62, R45, R62 ;  /* 0x0000003e2d3e7220 */ /* 0x000fe20000410000 */
[----:B------:R-:W-:Y:S01]  /*e190*/  HADD2.F32 R64, -RZ, R63.H1_H1 ;  /* 0x3000003fff407230 */ /* 0x000fe20000004100 */
[----:B------:R-:W-:Y:S01]  /*e1a0*/  F2FP.SATFINITE.E4M3.F32.PACK_AB_MERGE_C R48, R157, R72, R76 ;  /* 0x000000489d30723e */ /* 0x000fe2000480704c */
[----:B------:R-:W-:Y:S02]  /*e1b0*/  HADD2.F32 R58, -RZ, R58.H1_H1 ;  /* 0x3000003aff3a7230 */ /* 0x000fe40000004100 */
[----:B------:R-:W-:Y:S02]  /*e1c0*/  HADD2.F32 R63, -RZ, R44.H1_H1 ;  /* 0x3000002cff3f7230 */ /* 0x000fe40000004100 */
[----:B------:R-:W-:Y:S01]  /*e1d0*/  FFMA.FTZ R44, R45, R60, -R66 ;  /* 0x0000003c2d2c7223 */ /* 0x000fe20000010842 */
[----:B------:R-:W-:Y:S01]  /*e1e0*/  FMUL.FTZ R65, R61, R64 ;  /* 0x000000403d417220 */ /* 0x000fe20000410000 */
[----:B------:R-:W-:Y:S01]  /*e1f0*/  FFMA.FTZ R45, R59, R60, R62 ;  /* 0x0000003c3b2d7223 */ /* 0x000fe2000001003e */
[C---:B------:R-:W-:Y:S01]  /*e200*/  FMUL.FTZ R64, R58.reuse, R64 ;  /* 0x000000403a407220 */ /* 0x040fe20000410000 */
[----:B------:R-:W-:Y:S01]  /*e210*/  F2FP.F16.E4M3.UNPACK_B R62, R47 ;  /* 0x0000002fff3e723e */ /* 0x000fe200020006ff */
[----:B------:R-:W-:Y:S01]  /*e220*/  FFMA.FTZ R59, R58, R63, -R65 ;  /* 0x0000003f3a3b7223 */ /* 0x000fe20000010841 */
[----:B------:R-:W-:Y:S01]  /*e230*/  F2FP.F16.E4M3.UNPACK_B R60, R43 ;  /* 0x0000002bff3c723e */ /* 0x000fe200020006ff */
[----:B------:R-:W-:Y:S01]  /*e240*/  FFMA.FTZ R58, R61, R63, R64 ;  /* 0x0000003f3d3a7223 */ /* 0x000fe20000010040 */
[----:B------:R-:W-:Y:S01]  /*e250*/  F2FP.F16.E4M3.UNPACK_B R66, R40 ;  /* 0x00000028ff42723e */ /* 0x000fe200020006ff */
[----:B------:R-:W-:Y:S01]  /*e260*/  HADD2.F32 R64, -RZ, R62.H0_H0 ;  /* 0x2000003eff407230 */ /* 0x000fe20000004100 */
[----:B------:R-:W-:Y:S01]  /*e270*/  F2FP.F16.E4M3.UNPACK_B R63, R47.H1 ;  /* 0x0000002fff3f723e */ /* 0x000fe200030006ff */
[----:B------:R-:W-:Y:S01]  /*e280*/  HADD2.F32 R40, -RZ, R73.H0_H0 ;  /* 0x20000049ff287230 */ /* 0x000fe20000004100 */
[----:B------:R-:W-:Y:S01]  /*e290*/  F2FP.F16.E4M3.UNPACK_B R43, R43.H1 ;  /* 0x0000002bff2b723e */ /* 0x000fe200030006ff */
[----:B------:R-:W-:Y:S01]  /*e2a0*/  HADD2.F32 R47, -RZ, R60.H0_H0 ;  /* 0x2000003cff2f7230 */ /* 0x000fe20000004100 */
[----:B------:R-:W-:Y:S01]  /*e2b0*/  F2FP.SATFINITE.E4M3.F32.PACK_AB_MERGE_C R44, R59, R44, RZ ;  /* 0x0000002c3b2c723e */ /* 0x000fe200048070ff */
[----:B------:R-:W-:-:S02]  /*e2c0*/  HADD2.F32 R42, -RZ, R66.H0_H0 ;  /* 0x20000042ff2a7230 */ /* 0x000fc40000004100 */
[CC--:B------:R-:W-:Y:S01]  /*e2d0*/  FMUL.FTZ R78, R64.reuse, R40.reuse ;  /* 0x00000028404e7220 */ /* 0x0c0fe20000410000 */
[----:B------:R-:W-:Y:S02]  /*e2e0*/  HADD2.F32 R65, -RZ, R63.H0_H0 ;  /* 0x2000003fff417230 */ /* 0x000fe40000004100 */
[C---:B------:R-:W-:Y:S01]  /*e2f0*/  FMUL.FTZ R75, R47.reuse, R40 ;  /* 0x000000282f4b7220 */ /* 0x040fe20000410000 */
[----:B------:R-:W-:Y:S02]  /*e300*/  HADD2.F32 R76, -RZ, R74.H0_H0 ;  /* 0x2000004aff4c7230 */ /* 0x000fe40000004100 */
[-C--:B------:R-:W-:Y:S01]  /*e310*/  FFMA.FTZ R40, R47, R42.reuse, -R78 ;  /* 0x0000002a2f287223 */ /* 0x080fe2000001084e */
[----:B------:R-:W-:Y:S02]  /*e320*/  HADD2.F32 R61, -RZ, R43.H0_H0 ;  /* 0x2000002bff3d7230 */ /* 0x000fe40000004100 */
[----:B------:R-:W-:Y:S01]  /*e330*/  FFMA.FTZ R42, R64, R42, R75 ;  /* 0x0000002a402a7223 */ /* 0x000fe2000001004b */
[----:B------:R-:W-:-:S02]  /*e340*/  HADD2.F32 R63, -RZ, R63.H1_H1 ;  /* 0x3000003fff3f7230 */ /* 0x000fc40000004100 */
[-C--:B------:R-:W-:Y:S01]  /*e350*/  FMUL.FTZ R80, R65, R76.reuse ;  /* 0x0000004c41507220 */ /* 0x080fe20000410000 */
[----:B------:R-:W-:Y:S02]  /*e360*/  HADD2.F32 R74, -RZ, R74.H1_H1 ;  /* 0x3000004aff4a7230 */ /* 0x000fe40000004100 */
[----:B------:R-:W-:Y:S01]  /*e370*/  FMUL.FTZ R76, R61, R76 ;  /* 0x0000004c3d4c7220 */ /* 0x000fe20000410000 */
[----:B------:R-:W-:Y:S01]  /*e380*/  HADD2.F32 R43, -RZ, R43.H1_H1 ;  /* 0x3000002bff2b7230 */ /* 0x000fe20000004100 */
[----:B------:R-:W-:Y:S01]  /*e390*/  F2FP.SATFINITE.E4M3.F32.PACK_AB_MERGE_C R45, R58, R45, RZ ;  /* 0x0000002d3a2d723e */ /* 0x000fe200048070ff */
[----:B------:R-:W-:Y:S01]  /*e3a0*/  HADD2.F32 R72, -RZ, R67.H0_H0 ;  /* 0x20000043ff487230 */ /* 0x000fe20000004100 */
[----:B------:R-:W-:Y:S01]  /*e3b0*/  F2FP.SATFINITE.E4M3.F32.PACK_AB_MERGE_C R41, R41, R56, R44 ;  /* 0x000000382929723e */ /* 0x000fe2000480702c */
[----:B------:R-:W-:Y:S01]  /*e3c0*/  HADD2.F32 R62, -RZ, R62.H1_H1 ;  /* 0x3000003eff3e7230 */ /* 0x000fe20000004100 */
[----:B------:R-:W-:Y:S01]  /*e3d0*/  F2FP.SATFINITE.E4M3.F32.PACK_AB_MERGE_C R45, R46, R57, R45 ;  /* 0x000000392e2d723e */ /* 0x000fe2000480702d */
[----:B------:R-:W-:-:S02]  /*e3e0*/  HADD2.F32 R73, -RZ, R73.H1_H1 ;  /* 0x30000049ff497230 */ /* 0x000fc40000004100 */
[----:B------:R-:W-:Y:S01]  /*e3f0*/  FFMA.FTZ R80, R61, R72, -R80 ;  /* 0x000000483d507223 */ /* 0x000fe20000010850 */
[----:B------:R-:W-:Y:S02]  /*e400*/  HADD2.F32 R47, -RZ, R66.H1_H1 ;  /* 0x30000042ff2f7230 */ /* 0x000fe40000004100 */
[-C--:B------:R-:W-:Y:S01]  /*e410*/  FMUL.FTZ R66, R63, R74.reuse ;  /* 0x0000004a3f427220 */ /* 0x080fe20000410000 */
[----:B------:R-:W-:Y:S02]  /*e420*/  HADD2.F32 R60, -RZ, R60.H1_H1 ;  /* 0x3000003cff3c7230 */ /* 0x000fe40000004100 */
[----:B------:R-:W-:Y:S01]  /*e430*/  FMUL.FTZ R74, R43, R74 ;  /* 0x0000004a2b4a7220 */ /* 0x000fe20000410000 */
[----:B------:R-:W-:Y:S02]  /*e440*/  HADD2.F32 R64, -RZ, R67.H1_H1 ;  /* 0x30000043ff407230 */ /* 0x000fe40000004100 */
[-C--:B------:R-:W-:Y:S01]  /*e450*/  FMUL.FTZ R61, R62, R73.reuse ;  /* 0x000000493e3d7220 */ /* 0x080fe20000410000 */
[----:B------:R-:W-:Y:S01]  /*e460*/  FFMA.FTZ R76, R65, R72, R76 ;  /* 0x00000048414c7223 */ /* 0x000fe2000001004c */
[----:B------:R-:W-:Y:S01]  /*e470*/  FMUL.FTZ R73, R60, R73 ;  /* 0x000000493c497220 */ /* 0x000fe20000410000 */
[----:B------:R-:W-:-:S02]  /*e480*/  IMAD.MOV.U32 R44, RZ, RZ, R54 ;  /* 0x000000ffff2c7224 */ /* 0x000fc400078e0036 */
[-C--:B------:R-:W-:Y:S01]  /*e490*/  FFMA.FTZ R43, R43, R64.reuse, -R66 ;  /* 0x000000402b2b7223 */ /* 0x080fe20000010842 */
[----:B------:R-:W-:Y:S01]  /*e4a0*/  FFMA.FTZ R63, R63, R64, R74 ;  /* 0x000000403f3f7223 */ /* 0x000fe2000001004a */
[-C--:B------:R-:W-:Y:S01]  /*e4b0*/  FFMA.FTZ R61, R60, R47.reuse, -R61 ;  /* 0x0000002f3c3d7223 */ /* 0x080fe2000001083d */
[----:B------:R-:W-:Y:S01]  /*e4c0*/  FFMA.FTZ R73, R62, R47, R73 ;  /* 0x0000002f3e497223 */ /* 0x000fe20000010049 */
[----:B------:R-:W-:Y:S01]  /*e4d0*/  IMAD.MOV.U32 R46, RZ, RZ, R48 ;  /* 0x000000ffff2e7224 */ /* 0x000fe200078e0030 */
[----:B------:R-:W-:Y:S02]  /*e4e0*/  F2FP.SATFINITE.E4M3.F32.PACK_AB_MERGE_C R43, R43, R80, RZ ;  /* 0x000000502b2b723e */ /* 0x000fe400048070ff */
[----:B------:R-:W-:Y:S02]  /*e4f0*/  F2FP.SATFINITE.E4M3.F32.PACK_AB_MERGE_C R63, R63, R76, RZ ;  /* 0x0000004c3f3f723e */ /* 0x000fe400048070ff */
[----:B------:R-:W-:Y:S01]  /*e500*/  F2FP.SATFINITE.E4M3.F32.PACK_AB_MERGE_C R43, R61, R40, R43 ;  /* 0x000000283d2b723e */ /* 0x000fe2000480702b */
[----:B------:R-:W-:Y:S01]  /*e510*/  IMAD.MOV.U32 R40, RZ, RZ, R55 ;  /* 0x000000ffff287224 */ /* 0x000fe200078e0037 */
[----:B------:R-:W-:Y:S01]  /*e520*/  F2FP.SATFINITE.E4M3.F32.PACK_AB_MERGE_C R47, R73, R42, R63 ;  /* 0x0000002a492f723e */ /* 0x000fe2000480703f */
[----:B------:R-:W-:-:S07]  /*e530*/  IMAD.MOV.U32 R42, RZ, RZ, R53 ;  /* 0x000000ffff2a7224 */ /* 0x000fce00078e0035 */
.L_x_418:
[----:B------:R-:W-:Y:S05]  /*e540*/  BSYNC B2 ;  /* 0x0000000000027941 */ /* 0x000fea0003800000 */
.L_x_417:
[----:B------:R-:W-:-:S13]  /*e550*/  ISETP.GE.AND P3, PT, R51, R154, PT ;  /* 0x0000009a3300720c */ /* 0x000fda0003f66270 */
[--C-:B------:R-:W-:Y:S02]  /*e560*/  @!P3 SHF.R.S32.HI R53, RZ, 0x1f, R51.reuse ;  /* 0x0000001fff35b819 */ /* 0x100fe40000011433 */
[----:B------:R-:W-:-:S04]  /*e570*/  @!P3 IADD3 R51, P4, P5, R116, R136, R51 ;  /* 0x000000887433b210 */ /* 0x000fc80007d9e033 */
[----:B------:R-:W-:Y:S02]  /*e580*/  @!P3 IADD3.X R54, R4, R52, R53, P4, P5 ;  /* 0x000000340436b210 */ /* 0x000fe400027ea435 */
[----:B------:R-:W-:-:S04]  /*e590*/  IADD3 R48, P4, R49, R124, RZ ;  /* 0x0000007c31307210 */ /* 0x000fc80007f9e0ff */
[----:B------:R-:W-:Y:S02]  /*e5a0*/  IADD3.X R49, R50, R125, RZ, P4, !PT ;  /* 0x0000007d32317210 */ /* 0x000fe400027fe4ff */
[----:B------:R-:W-:-:S03]  /*e5b0*/  @!P3 IADD3 R50, P4, R51, R124, RZ ;  /* 0x0000007c3332b210 */ /* 0x000fc60007f9e0ff */
[----:B-1----:R4:W-:Y:S02]  /*e5c0*/  STG.E.128 desc[UR54][R48.64], R40 ;  /* 0x0000002830007986 */ /* 0x0029e4000c101d36 */
[----:B------:R-:W-:-:S05]  /*e5d0*/  @!P3 IMAD.X R51, R54, 0x1, R125, P4 ;  /* 0x000000013633b824 */ /* 0x000fca00020e067d */
[----:B---3--:R4:W-:Y:S03]  /*e5e0*/  @!P3 STG.E.128 desc[UR54][R50.64], R44 ;  /* 0x0000002c3200b986 */ /* 0x0089e6000c101d36 */
.L_x_416:
[----:B------:R-:W-:Y:S05]  /*e5f0*/  BSYNC B1 ;  /* 0x0000000000017941 */ /* 0x000fea0003800000 */
.L_x_415:
[----:B------:R-:W-:-:S13]  /*e600*/  ISETP.NE.AND P3, PT, R36, RZ, PT ;  /* 0x000000ff2400720c */ /* 0x000fda0003f65270 */
[----:B------:R-:W-:Y:S05]  /*e610*/  @!P3 BRA `(.L_x_369) ;  /* 0x0000001000bcb947 */ /* 0x000fea0003800000 */
[----:B-1--4-:R-:W3:Y:S01]  /*e620*/  LDL R40, [R1+0x10] ;  /* 0x0000100001287983 */ /* 0x012ee20000100800 */
[----:B------:R-:W-:Y:S01]  /*e630*/  IADD3 R49, P3, P4, R116, R136, R29 ;  /* 0x0000008874317210 */ /* 0x000fe20007c7e01d */
[----:B------:R-:W-:Y:S01]  /*e640*/  BSSY B1, `(.L_x_419) ;  /* 0x00000ec000017945 */ /* 0x000fe20003800000 */
[----:B---3--:R-:W-:Y:S02]  /*e650*/  LOP3.LUT P5, RZ, R40, 0x1, RZ, 0xc0, !PT ;  /* 0x0000000128ff7812 */ /* 0x008fe400078ac0ff */
[----:B------:R-:W-:Y:S02]  /*e660*/  IADD3.X R40, R4, R52, R32, P3, P4 ;  /* 0x0000003404287210 */ /* 0x000fe40001fe8420 */
[----:B------:R-:W-:Y:S02]  /*e670*/  IADD3 R48, P3, R49, R124, RZ ;  /* 0x0000007c31307210 */ /* 0x000fe40007f7e0ff */
[----:B------:R-:W-:-:S03]  /*e680*/  SEL R159, R99, R159, !P5 ;  /* 0x0000009f639f7207 */ /* 0x000fc60006800000 */
[----:B------:R-:W-:Y:S01]  /*e690*/  IMAD.X R49, R40, 0x1, R125, P3 ;  /* 0x0000000128317824 */ /* 0x000fe200018e067d */
[----:B------:R-:W-:Y:S02]  /*e6a0*/  SHF.R.S32.HI R40, RZ, 0x1f, R159 ;  /* 0x0000001fff287819 */ /* 0x000fe4000001149f */
[----:B------:R-:W-:Y:S02]  /*e6b0*/  ISETP.GE.AND P3, PT, R6, R133, PT ;  /* 0x000000850600720c */ /* 0x000fe40003f66270 */
        /* <DEDUP_REMOVED lines=12> */
[----:B------:R-:W-:-:S03]  /*e780*/  IMAD.IADD R41, R16, 0x1, R41 ;  /* 0x0000000110297824 */ /* 0x000fc600078e0229 */
[----:B------:R-:W-:-:S03]  /*e790*/  IADD3 R44, R16, R43, RZ ;  /* 0x0000002b102c7210 */ /* 0x000fc60007ffe0ff */
[----:B------:R-:W1:Y:S04]  /*e7a0*/  LDS.128 R40, [R41+0x1a400] ;  /* 0x01a4000029287984 */ /* 0x000e680000000c00 */
[----:B------:R-:W3:Y:S01]  /*e7b0*/  LDS.128 R44, [R44+0x1a400] ;  /* 0x01a400002c2c7984 */ /* 0x000ee20000000c00 */
[----:B------:R-:W-:Y:S05]  /*e7c0*/  @P3 BRA `(.L_x_420) ;  /* 0x0000000c004c3947 */ /* 0x000fea0003800000 */
[----:B------:R-:W-:Y:S01]  /*e7d0*/  SHF.R.U32.HI R53, RZ, 0x8, R85 ;  /* 0x00000008ff357819 */ /* 0x000fe20000011655 */
[----:B-1----:R-:W-:Y:S01]  /*e7e0*/  IMAD.MOV.U32 R50, RZ, RZ, R41 ;  /* 0x000000ffff327224 */ /* 0x002fe200078e0029 */
[----:B------:R-:W-:Y:S01]  /*e7f0*/  SHF.R.U32.HI R66, RZ, 0x10, R85 ;  /* 0x00000010ff427819 */ /* 0x000fe20000011655 */
[----:B---3--:R-:W-:Y:S01]  /*e800*/  IMAD.MOV.U32 R58, RZ, RZ, R44 ;  /* 0x000000ffff3a7224 */ /* 0x008fe200078e002c */
[----:B------:R-:W-:Y:S01]  /*e810*/  LOP3.LUT R54, R85, 0xff0000ff, RZ, 0xc0, !PT ;  /* 0xff0000ff55367812 */ /* 0x000fe200078ec0ff */
[----:B------:R-:W-:Y:S01]  /*e820*/  IMAD.SHL.U32 R41, R53, 0x100, RZ ;  /* 0x0000010035297824 */ /* 0x000fe200078e00ff */
[----:B------:R-:W-:Y:S01]  /*e830*/  SHF.R.U32.HI R61, RZ, 0x8, R69 ;  /* 0x00000008ff3d7819 */ /* 0x000fe20000011645 */
[----:B------:R-:W-:Y:S01]  /*e840*/  IMAD.MOV.U32 R53, RZ, RZ, R42 ;  /* 0x000000ffff357224 */ /* 0x000fe200078e002a */
[----:B------:R-:W-:Y:S01]  /*e850*/  SHF.R.U32.HI R60, RZ, 0x8, R71 ;  /* 0x00000008ff3c7819 */ /* 0x000fe20000011647 */
[----:B------:R-:W-:Y:S01]  /*e860*/  IMAD.U32 R42, R66, 0x10000, RZ ;  /* 0x00010000422a7824 */ /* 0x000fe200078e00ff */
[----:B------:R-:W-:Y:S01]  /*e870*/  SHF.R.U32.HI R64, RZ, 0x8, R87 ;  /* 0x00000008ff407819 */ /* 0x000fe20000011657 */
[----:B------:R-:W-:Y:S01]  /*e880*/  IMAD.SHL.U32 R44, R61, 0x100, RZ ;  /* 0x000001003d2c7824 */ /* 0x000fe200078e00ff */
[----:B------:R-:W-:Y:S01]  /*e890*/  LOP3.LUT R41, R54, 0xff00, R41, 0xf8, !PT ;  /* 0x0000ff0036297812 */ /* 0x000fe200078ef829 */
[----:B------:R-:W-:Y:S01]  /*e8a0*/  IMAD.SHL.U32 R54, R60, 0x100, RZ ;  /* 0x000001003c367824 */ /* 0x000fe200078e00ff */
[----:B------:R-:W-:Y:S01]  /*e8b0*/  SHF.R.U32.HI R62, RZ, 0x10, R87 ;  /* 0x00000010ff3e7819 */ /* 0x000fe20000011657 */
[----:B------:R-:W-:Y:S01]  /*e8c0*/  IMAD.MOV.U32 R56, RZ, RZ, R40 ;  /* 0x000000ffff387224 */ /* 0x000fe200078e0028 */
        /* <DEDUP_REMOVED lines=9> */
[----:B------:R-:W-:Y:S02]  /*e960*/  F2FP.F16.E4M3.UNPACK_B R62, R150.H1 ;  /* 0x00000096ff3e723e */ /* 0x000fe400030006ff */
[----:B------:R-:W-:Y:S02]  /*e970*/  F2FP.F16.E4M3.UNPACK_B R59, R58.H1 ;  /* 0x0000003aff3b723e */ /* 0x000fe400030006ff */
[----:B------:R-:W-:Y:S02]  /*e980*/  F2FP.F16.E4M3.UNPACK_B R57, R56.H1 ;  /* 0x00000038ff39723e */ /* 0x000fe400030006ff */
[----:B------:R-:W-:Y:S01]  /*e990*/  LOP3.LUT R40, R40, 0xff0000, R41, 0xf8, !PT ;  /* 0x00ff000028287812 */ /* 0x000fe200078ef829 */
[----:B------:R-:W-:Y:S01]  /*e9a0*/  HADD2.F32 R41, -RZ, R62.H0_H0 ;  /* 0x2000003eff297230 */ /* 0x000fe20000004100 */
[----:B------:R-:W-:Y:S01]  /*e9b0*/  F2FP.F16.E4M3.UNPACK_B R60, R152.H1 ;  /* 0x00000098ff3c723e */ /* 0x000fe200030006ff */
[----:B------:R-:W-:Y:S01]  /*e9c0*/  HADD2.F32 R55, -RZ, R59.H0_H0 ;  /* 0x2000003bff377230 */ /* 0x000fe20000004100 */
[----:B------:R-:W-:Y:S01]  /*e9d0*/  SHF.R.U32.HI R63, RZ, 0x10, R69 ;  /* 0x00000010ff3f7819 */ /* 0x000fe20000011645 */
[----:B------:R-:W-:Y:S01]  /*e9e0*/  HADD2.F32 R54, -RZ, R57.H0_H0 ;  /* 0x20000039ff367230 */ /* 0x000fe20000004100 */
[----:B------:R-:W-:Y:S01]  /*e9f0*/  SHF.R.U32.HI R65, RZ, 0x10, R71 ;  /* 0x00000010ff417819 */ /* 0x000fe20000011647 */
[----:B------:R-:W-:-:S02]  /*ea00*/  HADD2.F32 R61, -RZ, R60.H0_H0 ;  /* 0x2000003cff3d7230 */ /* 0x000fc40000004100 */
[-C--:B------:R-:W-:Y:S01]  /*ea10*/  FMUL.FTZ R67, R55, R41.reuse ;  /* 0x0000002937437220 */ /* 0x080fe20000410000 */
[----:B------:R-:W-:Y:S02]  /*ea20*/  IMAD.U32 R63, R63, 0x10000, RZ ;  /* 0x000100003f3f7824 */ /* 0x000fe400078e00ff */
[C---:B------:R-:W-:Y:S01]  /*ea30*/  FMUL.FTZ R66, R54.reuse, R41 ;  /* 0x0000002936427220 */ /* 0x040fe20000410000 */
[----:B------:R-:W-:Y:S01]  /*ea40*/  SHF.L.U32 R65, R65, 0x10, RZ ;  /* 0x0000001041417819 */ /* 0x000fe200000006ff */
[-C--:B------:R-:W-:Y:S01]  /*ea50*/  FFMA.FTZ R54, R54, R61.reuse, -R67 ;  /* 0x0000003d36367223 */ /* 0x080fe20000010843 */
[----:B------:R-:W-:Y:S02]  /*ea60*/  HADD2.F32 R57, -RZ, R57.H1_H1 ;  /* 0x30000039ff397230 */ /* 0x000fe40000004100 */
[----:B------:R-:W-:Y:S01]  /*ea70*/  FFMA.FTZ R55, R55, R61, R66 ;  /* 0x0000003d37377223 */ /* 0x000fe20000010042 */
[----:B------:R-:W-:Y:S01]  /*ea80*/  HADD2.F32 R61, -RZ, R62.H1_H1 ;  /* 0x3000003eff3d7230 */ /* 0x000fe20000004100 */
[----:B------:R-:W-:Y:S01]  /*ea90*/  LOP3.LUT R44, R44, 0xff0000, R63, 0xf8, !PT ;  /* 0x00ff00002c2c7812 */ /* 0x000fe200078ef83f */
[----:B------:R-:W-:Y:S01]  /*eaa0*/  HADD2.F32 R62, -RZ, R59.H1_H1 ;  /* 0x3000003bff3e7230 */ /* 0x000fe20000004100 */
[----:B------:R-:W-:Y:S01]  /*eab0*/  F2FP.F16.E4M3.UNPACK_B R150, R150 ;  /* 0x00000096ff96723e */ /* 0x000fe200020006ff */
[----:B------:R-:W-:Y:S01]  /*eac0*/  HADD2.F32 R63, -RZ, R60.H1_H1 ;  /* 0x3000003cff3f7230 */ /* 0x000fe20000004100 */
[----:B------:R-:W-:-:S02]  /*ead0*/  F2FP.F16.E4M3.UNPACK_B R59, R58 ;  /* 0x0000003aff3b723e */ /* 0x000fc400020006ff */
[----:B------:R-:W-:Y:S01]  /*eae0*/  F2FP.F16.E4M3.UNPACK_B R60, R56 ;  /* 0x00000038ff3c723e */ /* 0x000fe200020006ff */
[-C--:B------:R-:W-:Y:S01]  /*eaf0*/  FMUL.FTZ R56, R62, R61.reuse ;  /* 0x0000003d3e387220 */ /* 0x080fe20000410000 */
[----:B------:R-:W-:Y:S01]  /*eb00*/  LOP3.LUT R41, R64, 0xff0000, R65, 0xf8, !PT ;  /* 0x00ff000040297812 */ /* 0x000fe200078ef841 */
[C---:B------:R-:W-:Y:S01]  /*eb10*/  FMUL.FTZ R65, R57.reuse, R61 ;  /* 0x0000003d39417220 */ /* 0x040fe20000410000 */
[----:B------:R-:W-:Y:S01]  /*eb20*/  F2FP.F16.E4M3.UNPACK_B R152, R152 ;  /* 0x00000098ff98723e */ /* 0x000fe200020006ff */
[----:B------:R-:W-:Y:S02]  /*eb30*/  HADD2.F32 R64, -RZ, R150.H0_H0 ;  /* 0x20000096ff407230 */ /* 0x000fe40000004100 */
[-C--:B------:R-:W-:Y:S01]  /*eb40*/  FFMA.FTZ R57, R57, R63.reuse, -R56 ;  /* 0x0000003f39397223 */ /* 0x080fe20000010838 */
[----:B------:R-:W-:Y:S02]  /*eb50*/  HADD2.F32 R61, -RZ, R59.H0_H0 ;  /* 0x2000003bff3d7230 */ /* 0x000fe40000004100 */
[----:B------:R-:W-:Y:S01]  /*eb60*/  FFMA.FTZ R56, R62, R63, R65 ;  /* 0x0000003f3e387223 */ /* 0x000fe20000010041 */
        /* <DEDUP_REMOVED lines=10> */
[----:B------:R-:W-:Y:S01]  /*ec10*/  F2FP.F16.E4M3.UNPACK_B R64, R46.H1 ;  /* 0x0000002eff40723e */ /* 0x000fe200030006ff */
[----:B------:R-:W-:-:S02]  /*ec20*/  HADD2.F32 R152, -RZ, R152.H1_H1 ;  /* 0x30000098ff987230 */ /* 0x000fc40000004100 */
[CC--:B------:R-:W-:Y:S01]  /*ec30*/  FMUL.FTZ R61, R63.reuse, R150.reuse ;  /* 0x000000963f3d7220 */ /* 0x0c0fe20000410000 */
[C---:B------:R-:W-:Y:S01]  /*ec40*/  FMUL.FTZ R150, R60.reuse, R150 ;  /* 0x000000963c967220 */ /* 0x040fe20000410000 */
[----:B------:R-:W-:Y:S01]  /*ec50*/  F2FP.F16.E4M3.UNPACK_B R66, R153.H1 ;  /* 0x00000099ff42723e */ /* 0x000fe200030006ff */
[----:B------:R-:W-:Y:S01]  /*ec60*/  HADD2.F32 R70, -RZ, R67.H0_H0 ;  /* 0x20000043ff467230 */ /* 0x000fe20000004100 */
[----:B------:R-:W-:Y:S01]  /*ec70*/  F2FP.F16.E4M3.UNPACK_B R62, R53.H1 ;  /* 0x00000035ff3e723e */ /* 0x000fe200030006ff */
[----:B------:R-:W-:Y:S02]  /*ec80*/  HADD2.F32 R65, -RZ, R64.H0_H0 ;  /* 0x20000040ff417230 */ /* 0x000fe40000004100 */
[-C--:B------:R-:W-:Y:S01]  /*ec90*/  FFMA.FTZ R61, R60, R152.reuse, -R61 ;  /* 0x000000983c3d7223 */ /* 0x080fe2000001083d */
[----:B------:R-:W-:Y:S01]  /*eca0*/  FFMA.FTZ R60, R63, R152, R150 ;  /* 0x000000983f3c7223 */ /* 0x000fe20000010096 */
[----:B------:R-:W-:Y:S01]  /*ecb0*/  HADD2.F32 R68, -RZ, R66.H0_H0 ;  /* 0x20000042ff447230 */ /* 0x000fe20000004100 */
[----:B------:R-:W-:Y:S01]  /*ecc0*/  F2FP.F16.E4M3.UNPACK_B R151, R151 ;  /* 0x00000097ff97723e */ /* 0x000fe200020006ff */
[----:B------:R-:W-:-:S02]  /*ecd0*/  HADD2.F32 R63, -RZ, R62.H0_H0 ;  /* 0x2000003eff3f7230 */ /* 0x000fc40000004100 */
[-C--:B------:R-:W-:Y:S01]  /*ece0*/  FMUL.FTZ R72, R65, R70.reuse ;  /* 0x0000004641487220 */ /* 0x080fe20000410000 */
[----:B------:R-:W-:Y:S01]  /*ecf0*/  HADD2.F32 R67, -RZ, R67.H1_H1 ;  /* 0x30000043ff437230 */ /* 0x000fe20000004100 */
[----:B------:R-:W-:Y:S01]  /*ed00*/  F2FP.F16.E4M3.UNPACK_B R53, R53 ;  /* 0x00000035ff35723e */ /* 0x000fe200020006ff */
[----:B------:R-:W-:Y:S02]  /*ed10*/  HADD2.F32 R64, -RZ, R64.H1_H1 ;  /* 0x30000040ff407230 */ /* 0x000fe40000004100 */
[C---:B------:R-:W-:Y:S01]  /*ed20*/  FMUL.FTZ R70, R63.reuse, R70 ;  /* 0x000000463f467220 */ /* 0x040fe20000410000 */
[-C--:B------:R-:W-:Y:S01]  /*ed30*/  FFMA.FTZ R72, R63, R68.reuse, -R72 ;  /* 0x000000443f487223 */ /* 0x080fe20000010848 */
[----:B------:R-:W-:Y:S01]  /*ed40*/  HADD2.F32 R62, -RZ, R62.H1_H1 ;  /* 0x3000003eff3e7230 */ /* 0x000fe20000004100 */
[----:B------:R-:W-:Y:S01]  /*ed50*/  F2FP.F16.E4M3.UNPACK_B R153, R153 ;  /* 0x00000099ff99723e */ /* 0x000fe200020006ff */
[----:B------:R-:W-:Y:S02]  /*ed60*/  HADD2.F32 R63, -RZ, R66.H1_H1 ;  /* 0x30000042ff3f7230 */ /* 0x000fe40000004100 */
[-C--:B------:R-:W-:Y:S01]  /*ed70*/  FMUL.FTZ R69, R64, R67.reuse ;  /* 0x0000004340457220 */ /* 0x080fe20000410000 */
[----:B------:R-:W-:Y:S01]  /*ed80*/  FFMA.FTZ R70, R65, R68, R70 ;  /* 0x0000004441467223 */ /* 0x000fe20000010046 */
[----:B------:R-:W-:Y:S01]  /*ed90*/  FMUL.FTZ R67, R62, R67 ;  /* 0x000000433e437220 */ /* 0x000fe20000410000 */
[----:B------:R-:W-:-:S02]  /*eda0*/  HADD2.F32 R65, -RZ, R151.H0_H0 ;  /* 0x20000097ff417230 */ /* 0x000fc40000004100 */
[-C--:B------:R-:W-:Y:S01]  /*edb0*/  FFMA.FTZ R69, R62, R63.reuse, -R69 ;  /* 0x0000003f3e457223 */ /* 0x080fe20000010845 */
[----:B------:R-:W-:Y:S01]  /*edc0*/  F2FP.F16.E4M3.UNPACK_B R62, R46 ;  /* 0x0000002eff3e723e */ /* 0x000fe200020006ff */
[----:B------:R-:W-:Y:S01]  /*edd0*/  FFMA.FTZ R71, R64, R63, R67 ;  /* 0x0000003f40477223 */ /* 0x000fe20000010043 */
[----:B------:R-:W-:Y:S01]  /*ede0*/  HADD2.F32 R151, -RZ, R151.H1_H1 ;  /* 0x30000097ff977230 */ /* 0x000fe20000004100 */
[----:B------:R-:W-:Y:S01]  /*edf0*/  F2FP.SATFINITE.E4M3.F32.PACK_AB_MERGE_C R54, R57, R54, RZ ;  /* 0x000000363936723e */ /* 0x000fe200048070ff */
[--C-:B------:R-:W-:Y:S01]  /*ee00*/  HADD2.F32 R46, -RZ, R53.reuse.H0_H0 ;  /* 0x20000035ff2e7230 */ /* 0x100fe20000004100 */
[----:B------:R-:W-:Y:S01]  /*ee10*/  F2FP.SATFINITE.E4M3.F32.PACK_AB_MERGE_C R56, R56, R55, RZ ;  /* 0x000000373838723e */ /* 0x000fe200048070ff */
[--C-:B------:R-:W-:Y:S01]  /*ee20*/  HADD2.F32 R63, -RZ, R62.reuse.H0_H0 ;  /* 0x2000003eff3f7230 */ /* 0x100fe20000004100 */
[----:B------:R-:W-:Y:S01]  /*ee30*/  F2FP.SATFINITE.E4M3.F32.PACK_AB_MERGE_C R55, R61, R58, R54 ;  /* 0x0000003a3d37723e */ /* 0x000fe20004807036 */
[----:B------:R-:W-:Y:S02]  /*ee40*/  HADD2.F32 R62, -RZ, R62.H1_H1 ;  /* 0x3000003eff3e7230 */ /* 0x000fe40000004100 */
[----:B------:R-:W-:Y:S01]  /*ee50*/  FMUL.FTZ R66, R46, R65 ;  /* 0x000000412e427220 */ /* 0x000fe20000410000 */
[----:B------:R-:W-:-:S02]  /*ee60*/  HADD2.F32 R53, -RZ, R53.H1_H1 ;  /* 0x30000035ff357230 */ /* 0x000fc40000004100 */
[----:B------:R-:W-:Y:S01]  /*ee70*/  FMUL.FTZ R67, R63, R65 ;  /* 0x000000413f437220 */ /* 0x000fe20000410000 */
[--C-:B------:R-:W-:Y:S02]  /*ee80*/  HADD2.F32 R64, -RZ, R153.reuse.H0_H0 ;  /* 0x20000099ff407230 */ /* 0x100fe40000004100 */
[-C--:B------:R-:W-:Y:S01]  /*ee90*/  FMUL.FTZ R68, R62, R151.reuse ;  /* 0x000000973e447220 */ /* 0x080fe20000410000 */
[----:B------:R-:W-:Y:S02]  /*eea0*/  HADD2.F32 R153, -RZ, R153.H1_H1 ;  /* 0x30000099ff997230 */ /* 0x000fe40000004100 */
[----:B------:R-:W-:Y:S01]  /*eeb0*/  FMUL.FTZ R151, R53, R151 ;  /* 0x0000009735977220 */ /* 0x000fe20000410000 */
[----:B------:R-:W-:Y:S01]  /*eec0*/  F2FP.F16.E4M3.UNPACK_B R58, R44 ;  /* 0x0000002cff3a723e */ /* 0x000fe200020006ff */
[----:B------:R-:W-:Y:S01]  /*eed0*/  FFMA.FTZ R67, R46, R64, -R67 ;  /* 0x000000402e437223 */ /* 0x000fe20000010843 */
[----:B------:R-:W-:Y:S01]  /*eee0*/  F2FP.F16.E4M3.UNPACK_B R57, R50 ;  /* 0x00000032ff39723e */ /* 0x000fe200020006ff */
[----:B------:R-:W-:Y:S01]  /*eef0*/  FFMA.FTZ R151, R62, R153, R151 ;  /* 0x000000993e977223 */ /* 0x000fe20000010097 */
[----:B------:R-:W-:Y:S01]  /*ef00*/  F2FP.F16.E4M3.UNPACK_B R62, R45 ;  /* 0x0000002dff3e723e */ /* 0x000fe200020006ff */
[----:B------:R-:W-:Y:S01]  /*ef10*/  FFMA.FTZ R46, R63, R64, R66 ;  /* 0x000000403f2e7223 */ /* 0x000fe20000010042 */
[----:B------:R-:W-:Y:S01]  /*ef20*/  F2FP.SATFINITE.E4M3.F32.PACK_AB_MERGE_C R54, R60, R59, R56 ;  /* 0x0000003b3c36723e */ /* 0x000fe20004807038 */
[----:B------:R-:W-:Y:S01]  /*ef30*/  HADD2.F32 R63, -RZ, R58.H0_H0 ;  /* 0x2000003aff3f7230 */ /* 0x000fe20000004100 */
[----:B------:R-:W-:Y:S01]  /*ef40*/  F2FP.F16.E4M3.UNPACK_B R60, R42 ;  /* 0x0000002aff3c723e */ /* 0x000fe200020006ff */
        /* <DEDUP_REMOVED lines=14> */
[----:B------:R-:W-:Y:S01]  /*f030*/  F2FP.F16.E4M3.UNPACK_B R60, R45.H1 ;  /* 0x0000002dff3c723e */ /* 0x000fe200030006ff */
[C---:B------:R-:W-:Y:S01]  /*f040*/  FMUL.FTZ R65, R58.reuse, R63 ;  /* 0x0000003f3a417220 */ /* 0x040fe20000410000 */
[----:B------:R-:W-:Y:S01]  /*f050*/  F2FP.F16.E4M3.UNPACK_B R63, R44.H1 ;  /* 0x0000002cff3f723e */ /* 0x000fe200030006ff */
[-C--:B------:R-:W-:Y:S01]  /*f060*/  FFMA.FTZ R45, R58, R59.reuse, -R61 ;  /* 0x0000003b3a2d7223 */ /* 0x080fe2000001083d */
[----:B------:R-:W-:Y:S02]  /*f070*/  HADD2.F32 R58, -RZ, R50.H0_H0 ;  /* 0x20000032ff3a7230 */ /* 0x000fe40000004100 */
[----:B------:R-:W-:Y:S01]  /*f080*/  FFMA.FTZ R44, R62, R59, R65 ;  /* 0x0000003b3e2c7223 */ /* 0x000fe20000010041 */
[--C-:B------:R-:W-:Y:S02]  /*f090*/  HADD2.F32 R61, -RZ, R60.reuse.H0_H0 ;  /* 0x2000003cff3d7230 */ /* 0x100fe40000004100 */
[----:B------:R-:W-:Y:S01]  /*f0a0*/  FFMA.FTZ R68, R53, R153, -R68 ;  /* 0x0000009935447223 */ /* 0x000fe20000010844 */
[--C-:B------:R-:W-:Y:S01]  /*f0b0*/  HADD2.F32 R62, -RZ, R63.reuse.H0_H0 ;  /* 0x2000003fff3e7230 */ /* 0x100fe20000004100 */
[----:B------:R-:W-:Y:S01]  /*f0c0*/  F2FP.SATFINITE.E4M3.F32.PACK_AB_MERGE_C R53, R69, R72, RZ ;  /* 0x000000484535723e */ /* 0x000fe200048070ff */
[----:B------:R-:W-:Y:S01]  /*f0d0*/  HADD2.F32 R60, -RZ, R60.H1_H1 ;  /* 0x3000003cff3c7230 */ /* 0x000fe20000004100 */
[----:B------:R-:W-:Y:S01]  /*f0e0*/  F2FP.SATFINITE.E4M3.F32.PACK_AB_MERGE_C R70, R71, R70, RZ ;  /* 0x000000464746723e */ /* 0x000fe200048070ff */
[----:B------:R-:W-:-:S02]  /*f0f0*/  HADD2.F32 R63, -RZ, R63.H1_H1 ;  /* 0x3000003fff3f7230 */ /* 0x000fc40000004100 */
[-C--:B------:R-:W-:Y:S01]  /*f100*/  FMUL.FTZ R65, R61, R62.reuse ;  /* 0x0000003e3d417220 */ /* 0x080fe20000410000 */
[----:B------:R-:W-:Y:S02]  /*f110*/  HADD2.F32 R59, -RZ, R50.H1_H1 ;  /* 0x30000032ff3b7230 */ /* 0x000fe40000004100 */
[----:B------:R-:W-:Y:S01]  /*f120*/  FMUL.FTZ R64, R58, R62 ;  /* 0x0000003e3a407220 */ /* 0x000fe20000410000 */
[--C-:B------:R-:W-:Y:S02]  /*f130*/  HADD2.F32 R50, -RZ, R42.reuse.H0_H0 ;  /* 0x2000002aff327230 */ /* 0x100fe40000004100 */
[-C--:B------:R-:W-:Y:S01]  /*f140*/  FMUL.FTZ R66, R60, R63.reuse ;  /* 0x0000003f3c427220 */ /* 0x080fe20000410000 */
[----:B------:R-:W-:Y:S02]  /*f150*/  HADD2.F32 R62, -RZ, R42.H1_H1 ;  /* 0x3000002aff3e7230 */ /* 0x000fe40000004100 */
[----:B------:R-:W-:Y:S01]  /*f160*/  FMUL.FTZ R63, R59, R63 ;  /* 0x0000003f3b3f7220 */ /* 0x000fe20000410000 */
[----:B------:R-:W-:Y:S01]  /*f170*/  F2FP.SATFINITE.E4M3.F32.PACK_AB_MERGE_C R53, R68, R67, R53 ;  /* 0x000000434435723e */ /* 0x000fe20004807035 */
[-C--:B------:R-:W-:Y:S01]  /*f180*/  FFMA.FTZ R42, R58, R50.reuse, -R65 ;  /* 0x000000323a2a7223 */ /* 0x080fe20000010841 */
[----:B------:R-:W-:Y:S01]  /*f190*/  FFMA.FTZ R50, R61, R50, R64 ;  /* 0x000000323d327223 */ /* 0x000fe20000010040 */
[-C--:B------:R-:W-:Y:S01]  /*f1a0*/  FFMA.FTZ R71, R59, R62.reuse, -R66 ;  /* 0x0000003e3b477223 */ /* 0x080fe20000010842 */
[----:B------:R-:W-:Y:S01]  /*f1b0*/  F2FP.F16.E4M3.UNPACK_B R58, R43 ;  /* 0x0000002bff3a723e */ /* 0x000fe200020006ff */
[----:B------:R-:W-:Y:S01]  /*f1c0*/  FFMA.FTZ R73, R60, R62, R63 ;  /* 0x0000003e3c497223 */ /* 0x000fe2000001003f */
[----:B------:R-:W-:-:S02]  /*f1d0*/  F2FP.F16.E4M3.UNPACK_B R61, R47 ;  /* 0x0000002fff3d723e */ /* 0x000fc400020006ff */
[----:B------:R-:W-:Y:S02]  /*f1e0*/  F2FP.F16.E4M3.UNPACK_B R66, R41 ;  /* 0x00000029ff42723e */ /* 0x000fe400020006ff */
[----:B------:R-:W-:Y:S01]  /*f1f0*/  F2FP.F16.E4M3.UNPACK_B R60, R47.H1 ;  /* 0x0000002fff3c723e */ /* 0x000fe200030006ff */
[----:B------:R-:W-:Y:S01]  /*f200*/  HADD2.F32 R47, -RZ, R58.H0_H0 ;  /* 0x2000003aff2f7230 */ /* 0x000fe20000004100 */
[----:B------:R-:W-:Y:S01]  /*f210*/  F2FP.F16.E4M3.UNPACK_B R67, R41.H1 ;  /* 0x00000029ff43723e */ /* 0x000fe200030006ff */
[----:B------:R-:W-:Y:S01]  /*f220*/  HADD2.F32 R62, -RZ, R61.H0_H0 ;  /* 0x2000003dff3e7230 */ /* 0x000fe20000004100 */
[----:B------:R-:W-:Y:S01]  /*f230*/  F2FP.F16.E4M3.UNPACK_B R43, R43.H1 ;  /* 0x0000002bff2b723e */ /* 0x000fe200030006ff */
[----:B------:R-:W-:Y:S01]  /*f240*/  HADD2.F32 R68, -RZ, R66.H0_H0 ;  /* 0x20000042ff447230 */ /* 0x000fe20000004100 */
[-C--:B------:R-:W-:Y:S01]  /*f250*/  F2FP.F16.E4M3.UNPACK_B R41, R40.reuse ;  /* 0x00000028ff29723e */ /* 0x080fe200020006ff */
[----:B------:R-:W-:Y:S01]  /*f260*/  HADD2.F32 R69, -RZ, R67.H0_H0 ;  /* 0x20000043ff457230 */ /* 0x000fe20000004100 */
[----:B------:R-:W-:Y:S01]  /*f270*/  F2FP.F16.E4M3.UNPACK_B R63, R40.H1 ;  /* 0x00000028ff3f723e */ /* 0x000fe200030006ff */
[----:B------:R-:W-:Y:S01]  /*f280*/  HADD2.F32 R40, -RZ, R60.H0_H0 ;  /* 0x2000003cff287230 */ /* 0x000fe20000004100 */
[----:B------:R-:W-:Y:S01]  /*f290*/  F2FP.SATFINITE.E4M3.F32.PACK_AB_MERGE_C R46, R151, R46, R70 ;  /* 0x0000002e972e723e */ /* 0x000fe20004807046 */
[----:B------:R-:W-:-:S02]  /*f2a0*/  HADD2.F32 R59, -RZ, R43.H0_H0 ;  /* 0x2000002bff3b7230 */ /* 0x000fc40000004100 */
[-C--:B------:R-:W-:Y:S01]  /*f2b0*/  FMUL.FTZ R70, R62, R68.reuse ;  /* 0x000000443e467220 */ /* 0x080fe20000410000 */
[----:B------:R-:W-:Y:S01]  /*f2c0*/  FMUL.FTZ R75, R47, R68 ;  /* 0x000000442f4b7220 */ /* 0x000fe20000410000 */
[----:B------:R-:W-:Y:S02]  /*f2d0*/  HADD2.F32 R65, -RZ, R63.H0_H0 ;  /* 0x2000003fff417230 */ /* 0x000fe40000004100 */
[CC--:B------:R-:W-:Y:S01]  /*f2e0*/  FMUL.FTZ R68, R40.reuse, R69.reuse ;  /* 0x0000004528447220 */ /* 0x0c0fe20000410000 */
[----:B------:R-:W-:Y:S01]  /*f2f0*/  FMUL.FTZ R69, R59, R69 ;  /* 0x000000453b457220 */ /* 0x000fe20000410000 */
[----:B------:R-:W-:Y:S01]  /*f300*/  HADD2.F32 R60, -RZ, R60.H1_H1 ;  /* 0x3000003cff3c7230 */ /* 0x000fe20000004100 */
[----:B------:R-:W-:Y:S01]  /*f310*/  F2FP.SATFINITE.E4M3.F32.PACK_AB_MERGE_C R42, R71, R42, RZ ;  /* 0x0000002a472a723e */ /* 0x000fe200048070ff */
[----:B------:R-:W-:Y:S02]  /*f320*/  HADD2.F32 R67, -RZ, R67.H1_H1 ;  /* 0x30000043ff437230 */ /* 0x000fe40000004100 */
[----:B------:R-:W-:Y:S01]  /*f330*/  FFMA.FTZ R69, R40, R65, R69 ;  /* 0x0000004128457223 */ /* 0x000fe20000010045 */
[----:B------:R-:W-:-:S02]  /*f340*/  HADD2.F32 R43, -RZ, R43.H1_H1 ;  /* 0x3000002bff2b7230 */ /* 0x000fc40000004100 */
[----:B------:R-:W-:Y:S01]  /*f350*/  FFMA.FTZ R68, R59, R65, -R68 ;  /* 0x000000413b447223 */ /* 0x000fe20000010844 */
[----:B------:R-:W-:Y:S02]  /*f360*/  HADD2.F32 R64, -RZ, R41.H0_H0 ;  /* 0x20000029ff407230 */ /* 0x000fe40000004100 */
[-C--:B------:R-:W-:Y:S01]  /*f370*/  FMUL.FTZ R40, R60, R67.reuse ;  /* 0x000000433c287220 */ /* 0x080fe20000410000 */
[----:B------:R-:W-:Y:S02]  /*f380*/  HADD2.F32 R61, -RZ, R61.H1_H1 ;  /* 0x3000003dff3d7230 */ /* 0x000fe40000004100 */
[----:B------:R-:W-:Y:S01]  /*f390*/  FMUL.FTZ R67, R43, R67 ;  /* 0x000000432b437220 */ /* 0x000fe20000410000 */
[----:B------:R-:W-:Y:S02]  /*f3a0*/  HADD2.F32 R66, -RZ, R66.H1_H1 ;  /* 0x30000042ff427230 */ /* 0x000fe40000004100 */
[----:B------:R-:W-:Y:S01]  /*f3b0*/  FFMA.FTZ R70, R47, R64, -R70 ;  /* 0x000000402f467223 */ /* 0x000fe20000010846 */
[----:B------:R-:W-:-:S02]  /*f3c0*/  HADD2.F32 R63, -RZ, R63.H1_H1 ;  /* 0x3000003fff3f7230 */ /* 0x000fc40000004100 */
[----:B------:R-:W-:Y:S01]  /*f3d0*/  FFMA.FTZ R75, R62, R64, R75 ;  /* 0x000000403e4b7223 */ /* 0x000fe2000001004b */
[----:B------:R-:W-:Y:S02]  /*f3e0*/  HADD2.F32 R58, -RZ, R58.H1_H1 ;  /* 0x3000003aff3a7230 */ /* 0x000fe40000004100 */
[-C--:B------:R-:W-:Y:S01]  /*f3f0*/  FMUL.FTZ R47, R61, R66.reuse ;  /* 0x000000423d2f7220 */ /* 0x080fe20000410000 */
[----:B------:R-:W-:Y:S02]  /*f400*/  HADD2.F32 R41, -RZ, R41.H1_H1 ;  /* 0x30000029ff297230 */ /* 0x000fe40000004100 */
[-C--:B------:R-:W-:Y:S01]  /*f410*/  FFMA.FTZ R43, R43, R63.reuse, -R40 ;  /* 0x0000003f2b2b7223 */ /* 0x080fe20000010828 */
[----:B------:R-:W-:Y:S01]  /*f420*/  FFMA.FTZ R60, R60, R63, R67 ;  /* 0x0000003f3c3c7223 */ /* 0x000fe20000010043 */
[C---:B------:R-:W-:Y:S01]  /*f430*/  FMUL.FTZ R66, R58.reuse, R66 ;  /* 0x000000423a427220 */ /* 0x040fe20000410000 */
[----:B------:R-:W-:Y:S01]  /*f440*/  F2FP.SATFINITE.E4M3.F32.PACK_AB_MERGE_C R50, R73, R50, RZ ;  /* 0x000000324932723e */ /* 0x000fe200048070ff */
[-C--:B------:R-:W-:Y:S01]  /*f450*/  FFMA.FTZ R47, R58, R41.reuse, -R47 ;  /* 0x000000293a2f7223 */ /* 0x080fe2000001082f */
[----:B------:R-:W-:Y:S01]  /*f460*/  F2FP.SATFINITE.E4M3.F32.PACK_AB_MERGE_C R43, R43, R68, RZ ;  /* 0x000000442b2b723e */ /* 0x000fe200048070ff */
[----:B------:R-:W-:Y:S01]  /*f470*/  FFMA.FTZ R66, R61, R41, R66 ;  /* 0x000000293d427223 */ /* 0x000fe20000010042 */
[----:B------:R-:W-:Y:S01]  /*f480*/  F2FP.SATFINITE.E4M3.F32.PACK_AB_MERGE_C R60, R60, R69, RZ ;  /* 0x000000453c3c723e */ /* 0x000fe200048070ff */
[----:B------:R-:W-:Y:S01]  /*f490*/  IMAD.MOV.U32 R40, RZ, RZ, R55 ;  /* 0x000000ffff287224 */ /* 0x000fe200078e0037 */
[----:B------:R-:W-:Y:S01]  /*f4a0*/  F2FP.SATFINITE.E4M3.F32.PACK_AB_MERGE_C R41, R45, R56, R42 ;  /* 0x000000382d29723e */ /* 0x000fe2000480702a */
[----:B------:R-:W-:Y:S01]  /*f4b0*/  IMAD.MOV.U32 R42, RZ, RZ, R53 ;  /* 0x000000ffff2a7224 */ /* 0x000fe200078e0035 */
[----:B------:R-:W-:-:S02]  /*f4c0*/  F2FP.SATFINITE.E4M3.F32.PACK_AB_MERGE_C R43, R47, R70, R43 ;  /* 0x000000462f2b723e */ /* 0x000fc4000480702b */
[----:B------:R-:W-:Y:S01]  /*f4d0*/  F2FP.SATFINITE.E4M3.F32.PACK_AB_MERGE_C R45, R44, R57, R50 ;  /* 0x000000392c2d723e */ /* 0x000fe20004807032 */
[----:B------:R-:W-:Y:S01]  /*f4e0*/  IMAD.MOV.U32 R44, RZ, RZ, R54 ;  /* 0x000000ffff2c7224 */ /* 0x000fe200078e0036 */
[----:B------:R-:W-:-:S07]  /*f4f0*/  F2FP.SATFINITE.E4M3.F32.PACK_AB_MERGE_C R47, R66, R75, R60 ;  /* 0x0000004b422f723e */ /* 0x000fce000480703c */
.L_x_420:
[----:B------:R-:W-:Y:S05]  /*f500*/  BSYNC B1 ;  /* 0x0000000000017941 */ /* 0x000fea0003800000 */
.L_x_419:
[----:B-1----:R1:W-:Y:S01]  /*f510*/  STG.E.128 desc[UR54][R48.64], R40 ;  /* 0x0000002830007986 */ /* 0x0023e2000c101d36 */
[----:B------:R-:W-:-:S13]  /*f520*/  ISETP.GE.AND P3, PT, R51, R154, PT ;  /* 0x0000009a3300720c */ /* 0x000fda0003f66270 */
[----:B------:R-:W-:Y:S05]  /*f530*/  @P3 BRA `(.L_x_369) ;  /* 0x0000000000f43947 */ /* 0x000fea0003800000 */
[--C-:B-1----:R-:W-:Y:S02]  /*f540*/  SHF.R.S32.HI R41, RZ, 0x1f, R51.reuse ;  /* 0x0000001fff297819 */ /* 0x102fe40000011433 */
[----:B------:R-:W-:-:S04]  /*f550*/  IADD3 R51, P3, P4, R116, R136, R51 ;  /* 0x0000008874337210 */ /* 0x000fc80007c7e033 */
[----:B------:R-:W-:Y:S02]  /*f560*/  IADD3.X R52, R4, R52, R41, P3, P4 ;  /* 0x0000003404347210 */ /* 0x000fe40001fe8429 */
[----:B------:R-:W-:-:S05]  /*f570*/  IADD3 R124, P3, R51, R124, RZ ;  /* 0x0000007c337c7210 */ /* 0x000fca0007f7e0ff */
[----:B------:R-:W-:-:S05]  /*f580*/  IMAD.X R125, R52, 0x1, R125, P3 ;  /* 0x00000001347d7824 */ /* 0x000fca00018e067d */
[----:B---3--:R1:W-:Y:S01]  /*f590*/  STG.E.128 desc[UR54][R124.64], R44 ;  /* 0x0000002c7c007986 */ /* 0x0083e2000c101d36 */
[----:B------:R-:W-:Y:S05]  /*f5a0*/  BRA `(.L_x_369) ;  /* 0x0000000000d87947 */ /* 0x000fea0003800000 */
.L_x_336:
[----:B------:R-:W-:-:S06]  /*f5b0*/  UISETP.NE.AND UP0, UPT, UR53, 0x3, UPT ;  /* 0x000000033500788c */ /* 0x000fcc000bf05270 */
[----:B------:R-:W-:-:S13]  /*f5c0*/  PLOP3.LUT P2, PT, PT, PT, UP0, 0x80, 0x0 ;  /* 0x000000000000781c */ /* 0x000fda0003f4f008 */
[----:B------:R-:W-:Y:S05]  /*f5d0*/  @!P2 BRA `(.L_x_421) ;  /* 0x000000000004a947 */ /* 0x000fea0003800000 */
[----:B------:R-:W-:Y:S01]  /*f5e0*/  BPT.TRAP 0x1 ;  /* 0x000000040000795c */ /* 0x000fe20000300000 */
.L_x_421:
[----:B------:R-:W-:Y:S01]  /*f5f0*/  IMAD R97, R17, 0x8, R16 ;  /* 0x0000000811617824 */ /* 0x000fe200078e0210 */
[----:B------:R-:W-:Y:S01]  /*f600*/  SHF.L.U32 R98, R169, 0x1f, RZ ;  /* 0x0000001fa9627819 */ /* 0x000fe200000006ff */
[----:B------:R-:W-:Y:S01]  /*f610*/  IMAD R96, R24, -0xa0, R2 ;  /* 0xffffff6018607824 */ /* 0x000fe200078e0202 */
[----:B------:R-:W-:Y:S02]  /*f620*/  BSSY B1, `(.L_x_422) ;  /* 0x0000004000017945 */ /* 0x000fe40003800000 */
[----:B------:R-:W1:Y:S02]  /*f630*/  SYNCS.PHASECHK.TRANS64.TRYWAIT P3, [R97+URZ+0x29890], R98 ;  /* 0x02989062610075a7 */ /* 0x000e64000806017f */
[----:B------:R-:W-:Y:S01]  /*f640*/  VIMNMX R96, R96, 0xa0, PT ;  /* 0x000000a060607848 */ /* 0x000fe20003fe0100 */
[----:B-1----:R-:W-:Y:S06]  /*f650*/  @!P3 BRA `(.L_x_423) ;  /* 0x000001a400e0b947 */ /* 0x002fec0003800000 */
.L_x_665:
[----:B------:R-:W-:Y:S05]  /*f660*/  BSYNC B1 ;  /* 0x0000000000017941 */ /* 0x000fea0003800000 */
.L_x_422:
[----:B------:R-:W-:Y:S01]  /*f670*/  ISETP.GE.AND P3, PT, R168, R96, PT ;  /* 0x00000060a800720c */ /* 0x000fe20003f66270 */
[----:B------:R-:W-:-:S12]  /*f680*/  BSSY B1, `(.L_x_424) ;  /* 0x0000014000017945 */ /* 0x000fd80003800000 */
[----:B------:R-:W-:Y:S05]  /*f690*/  @P3 BRA `(.L_x_425) ;  /* 0x0000000000483947 */ /* 0x000fea0003800000 */
[----:B------:R-:W-:-:S13]  /*f6a0*/  ISETP.NE.AND P3, PT, R34, RZ, PT ;  /* 0x000000ff2200720c */ /* 0x000fda0003f65270 */
[----:B0-----:R-:W0:Y:S04]  /*f6b0*/  @P3 LDS.128 R40, [R47+0x1a400] ;  /* 0x01a400002f283984 */ /* 0x001e280000000c00 */
[----:B0-----:R-:W-:Y:S01]  /*f6c0*/  @P3 STG.E.128 desc[UR54][R48.64], R40 ;  /* 0x0000002830003986 */ /* 0x001fe2000c101d36 */
[----:B------:R-:W-:-:S13]  /*f6d0*/  ISETP.NE.AND P3, PT, R35, RZ, PT ;  /* 0x000000ff2300720c */ /* 0x000fda0003f65270 */
[----:B------:R-:W0:Y:S04]  /*f6e0*/  @P3 LDS.128 R40, [R46+0x1a400] ;  /* 0x01a400002e283984 */ /* 0x000e280000000c00 */
        /* <DEDUP_REMOVED lines=12> */
[----:B0-----:R2:W-:Y:S02]  /*f7b0*/  @P3 STG.E.128 desc[UR54][R48.64+0xa0], R40 ;  /* 0x0000a02830003986 */ /* 0x0015e4000c101d36 */
.L_x_425:
[----:B------:R-:W-:Y:S05]  /*f7c0*/  BSYNC B1 ;  /* 0x0000000000017941 */ /* 0x000fea0003800000 */
.L_x_424:
[----:B------:R-:W-:-:S13]  /*f7d0*/  ISETP.GE.AND P3, PT, R216, R96, PT ;  /* 0x00000060d800720c */ /* 0x000fda0003f66270 */
[----:B------:R-:W-:Y:S05]  /*f7e0*/  @P3 BRA `(.L_x_369) ;  /* 0x0000000000483947 */ /* 0x000fea0003800000 */
[----:B------:R-:W-:-:S13]  /*f7f0*/  ISETP.NE.AND P3, PT, R34, RZ, PT ;  /* 0x000000ff2200720c */ /* 0x000fda0003f65270 */
[----:B0-2---:R-:W0:Y:S04]  /*f800*/  @P3 LDS.128 R40, [R47+0x1c400] ;  /* 0x01c400002f283984 */ /* 0x005e280000000c00 */
        /* <DEDUP_REMOVED lines=16> */
.L_x_369:
[----:B------:R-:W-:Y:S05]  /*f910*/  BSYNC B0 ;  /* 0x0000000000007941 */ /* 0x000fea0003800000 */
.L_x_335:
[----:B012-4-:R-:W0:Y:S01]  /*f920*/  S2R R40, SR_TID.X ;  /* 0x0000000000287919 */ /* 0x017e220000002100 */
[----:B------:R-:W-:Y:S01]  /*f930*/  @!PT LDS RZ, [RZ] ;  /* 0x00000000fffff984 */ /* 0x000fe20000000800 */
[----:B------:R-:W-:Y:S01]  /*f940*/  @!PT LDS RZ, [RZ] ;  /* 0x00000000fffff984 */ /* 0x000fe20000000800 */
[----:B------:R-:W-:Y:S01]  /*f950*/  @!PT LDS RZ, [RZ] ;  /* 0x00000000fffff984 */ /* 0x000fe20000000800 */
[----:B------:R-:W-:Y:S01]  /*f960*/  @!PT LDS RZ, [RZ] ;  /* 0x00000000fffff984 */ /* 0x000fe20000000800 */
[----:B------:R1:W-:Y:S06]  /*f970*/  MEMBAR.ALL.CTA ;  /* 0x0000000000007992 */ /* 0x0003ec0000008000 */
[----:B-1----:R-:W1:Y:S01]  /*f980*/  FENCE.VIEW.ASYNC.S ;  /* 0x00000000000073c6 */ /* 0x002e620000000000 */
[----:B------:R-:W-:Y:S05]  /*f990*/  WARPSYNC.ALL ;  /* 0x0000000000007948 */ /* 0x000fea0003800000 */
[----:B------:R-:W-:Y:S01]  /*f9a0*/  BSSY B0, `(.L_x_426) ;  /* 0x0000009000007945 */ /* 0x000fe20003800000 */
[----:B0-----:R-:W-:Y:S01]  /*f9b0*/  LOP3.LUT R40, R40, 0x7f, RZ, 0xc0, !PT ;  /* 0x0000007f28287812 */ /* 0x001fe200078ec0ff */
[----:B-1----:R0:W-:Y:S03]  /*f9c0*/  BAR.SYNC.DEFER_BLOCKING R195, 0x80 ;  /* 0x000200c30000751d */ /* 0x0021e60000010000 */
[----:B------:R-:W-:-:S13]  /*f9d0*/  ISETP.NE.AND P3, PT, R40, RZ, PT ;  /* 0x000000ff2800720c */ /* 0x000fda0003f65270 */
[----:B------:R-:W-:-:S04]  /*f9e0*/  @!P3 IADD3 R40, R97, 0x298a0, RZ ;  /* 0x000298a06128b810 */ /* 0x000fc80007ffe0ff */
[----:B------:R-:W-:-:S04]  /*f9f0*/  @!P3 PRMT R40, RZ, 0x654, R40 ;  /* 0x00000654ff28b816 */ /* 0x000fc80000000028 */
[----:B------:R0:W-:Y:S01]  /*fa00*/  @!P3 SYNCS.ARRIVE.TRANS64.RED.A1T0 RZ, [R40+URZ], RZ ;  /* 0x000000ff28ffb9a7 */ /* 0x0001e2000810043f */
[----:B------:R-:W-:Y:S05]  /*fa10*/  @!P2 BRA `(.L_x_427) ;  /* 0x000000000004a947 */ /* 0x000fea0003800000 */
[----:B------:R-:W-:Y:S01]  /*fa20*/  BPT.TRAP 0x1 ;  /* 0x000000040000795c */ /* 0x000fe20000300000 */
.L_x_427:
[----:B------:R-:W-:Y:S05]  /*fa30*/  BSYNC B0 ;  /* 0x0000000000007941 */ /* 0x000fea0003800000 */
.L_x_426:
[----:B------:R-:W1:Y:S01]  /*fa40*/  SYNCS.PHASECHK.TRANS64.TRYWAIT P2, [R97+URZ+0x298b0], R98 ;  /* 0x0298b062610075a7 */ /* 0x000e62000804017f */
[----:B------:R-:W-:Y:S01]  /*fa50*/  IMAD R41, R17, 0x5000, R208 ;  /* 0x0000500011297824 */ /* 0x000fe200078e02d0 */
[----:B------:R-:W-:Y:S01]  /*fa60*/  ULDC UR42, c[0x0][0x320] ;  /* 0x0000c800002a7ab9 */ /* 0x000fe20000000800 */
[----:B------:R-:W-:Y:S01]  /*fa70*/  ULDC.64 UR40, c[0x0][0x328] ;  /* 0x0000ca0000287ab9 */ /* 0x000fe20000000a00 */
[----:B------:R-:W-:Y:S01]  /*fa80*/  ULDC.64 UR38, c[0x0][0x318] ;  /* 0x0000c60000267ab9 */ /* 0x000fe20000000a00 */
[----:B------:R-:W-:Y:S01]  /*fa90*/  BSSY B0, `(.L_x_428) ;  /* 0x0000003000007945 */ /* 0x000fe20003800000 */
[----:B------:R-:W-:-:S03]  /*faa0*/  IMAD.IADD R48, R16, 0x1, R41 ;  /* 0x0000000110307824 */ /* 0x000fc600078e0229 */
[----:B-1----:R-:W-:Y:S05]  /*fab0*/  @!P2 BRA `(.L_x_429) ;  /* 0x000001a000dca947 */ /* 0x002fea0003800000 */
.L_x_666:
[----:B------:R-:W-:Y:S05]  /*fac0*/  BSYNC B0 ;  /* 0x0000000000007941 */ /* 0x000fea0003800000 */
.L_x_428:
[----:B------:R-:W-:Y:S01]  /*fad0*/  ISETP.GE.AND P2, PT, R168, R96, PT ;  /* 0x00000060a800720c */ /* 0x000fe20003f46270 */
[----:B------:R-:W-:Y:S01]  /*fae0*/  BSSY B0, `(.L_x_430) ;  /* 0x0000019000007945 */ /* 0x000fe20003800000 */
[-C--:B------:R-:W-:Y:S01]  /*faf0*/  IADD3 R49, R16, R41.reuse, R122 ;  /* 0x0000002910317210 */ /* 0x080fe20007ffe07a */
[----:B---3--:R-:W-:Y:S01]  /*fb00*/  IMAD.WIDE R44, R24, 0xa0, R118 ;  /* 0x000000a0182c7825 */ /* 0x008fe200078e0276 */
[CC--:B------:R-:W-:Y:S02]  /*fb10*/  IADD3 R50, R16.reuse, R41.reuse, R120 ;  /* 0x0000002910327210 */ /* 0x0c0fe40007ffe078 */
[----:B------:R-:W-:-:S07]  /*fb20*/  IADD3 R51, R16, R41, R130 ;  /* 0x0000002910337210 */ /* 0x000fce0007ffe082 */
[----:B------:R-:W-:Y:S05]  /*fb30*/  @P2 BRA `(.L_x_431) ;  /* 0x00000000004c2947 */ /* 0x000fea0003800000 */
[----:B0-----:R-:W-:Y:S02]  /*fb40*/  IMAD.MOV.U32 R40, RZ, RZ, R114 ;  /* 0x000000ffff287224 */ /* 0x001fe400078e0072 */
[----:B------:R-:W-:Y:S02]  /*fb50*/  IMAD.MOV.U32 R41, RZ, RZ, R33 ;  /* 0x000000ffff297224 */ /* 0x000fe400078e0021 */
[----:B------:R-:W-:Y:S02]  /*fb60*/  IMAD R43, R45, UR40, RZ ;  /* 0x000000282d2b7c24 */ /* 0x000fe4000f8e02ff */
[----:B------:R-:W-:-:S04]  /*fb70*/  IMAD.WIDE.U32 R40, R44, UR40, R40 ;  /* 0x000000282c287c25 */ /* 0x000fc8000f8e0028 */
[----:B------:R-:W-:Y:S01]  /*fb80*/  IMAD R43, R44, UR41, R43 ;  /* 0x000000292c2b7c24 */ /* 0x000fe2000f8e022b */
[----:B------:R-:W-:-:S04]  /*fb90*/  IADD3 R46, P2, R40, UR38, RZ ;  /* 0x00000026282e7c10 */ /* 0x000fc8000ff5e0ff */
[----:B------:R-:W-:Y:S02]  /*fba0*/  IADD3.X R47, R41, UR39, R43, P2, !PT ;  /* 0x00000027292f7c10 */ /* 0x000fe400097fe42b */
[----:B------:R-:W-:-:S13]  /*fbb0*/  ISETP.GE.AND P2, PT, R18, UR42, PT ;  /* 0x0000002a12007c0c */ /* 0x000fda000bf46270 */
[----:B------:R-:W0:Y:S04]  /*fbc0*/  @!P2 LDS.128 R40, [R48+0xa400] ;  /* 0x00a400003028a984 */ /* 0x000e280000000c00 */
[----:B0-----:R-:W-:Y:S01]  /*fbd0*/  @!P2 STG.E.128 desc[UR54][R46.64], R40 ;  /* 0x000000282e00a986 */ /* 0x001fe2000c101d36 */
        /* <DEDUP_REMOVED lines=8> */
[----:B0-----:R2:W-:Y:S02]  /*fc60*/  @!P2 STG.E.128 desc[UR54][R46.64+0x60], R40 ;  /* 0x000060282e00a986 */ /* 0x0015e4000c101d36 */
.L_x_431:
[----:B------:R-:W-:Y:S05]  /*fc70*/  BSYNC B0 ;  /* 0x0000000000007941 */ /* 0x000fea0003800000 */
.L_x_430:
[----:B------:R-:W-:Y:S01]  /*fc80*/  ISETP.GE.AND P2, PT, R216, R96, PT ;  /* 0x00000060d800720c */ /* 0x000fe20003f46270 */
[----:B------:R-:W-:-:S12]  /*fc90*/  BSSY B0, `(.L_x_432) ;  /* 0x0000017000007945 */ /* 0x000fd80003800000 */
[----:B------:R-:W-:Y:S05]  /*fca0*/  @P2 BRA `(.L_x_433) ;  /* 0x0000000000542947 */ /* 0x000fea0003800000 */
[----:B--2---:R-:W-:Y:S01]  /*fcb0*/  IADD3 R43, P2, R44, 0x80, RZ ;  /* 0x000000802c2b7810 */ /* 0x004fe20007f5e0ff */
[----:B0-----:R-:W-:Y:S01]  /*fcc0*/  IMAD.MOV.U32 R40, RZ, RZ, R114 ;  /* 0x000000ffff287224 */ /* 0x001fe200078e0072 */
[----:B------:R-:W-:-:S03]  /*fcd0*/  MOV R41, R33 ;  /* 0x0000002100297202 */ /* 0x000fc60000000f00 */
[----:B------:R-:W-:Y:S02]  /*fce0*/  IMAD.X R44, RZ, RZ, R45, P2 ;  /* 0x000000ffff2c7224 */ /* 0x000fe400010e062d */
[----:B------:R-:W-:-:S04]  /*fcf0*/  IMAD.WIDE.U32 R40, R43, UR40, R40 ;  /* 0x000000282b287c25 */ /* 0x000fc8000f8e0028 */
[----:B------:R-:W-:-:S04]  /*fd00*/  IMAD R44, R44, UR40, RZ ;  /* 0x000000282c2c7c24 */ /* 0x000fc8000f8e02ff */
        /* <DEDUP_REMOVED lines=15> */
.L_x_433:
[----:B------:R-:W-:Y:S05]  /*fe00*/  BSYNC B0 ;  /* 0x0000000000007941 */ /* 0x000fea0003800000 */
.L_x_432:
[----:B0-23--:R-:W2:Y:S01]  /*fe10*/  LDL R40, [R1+0x10] ;  /* 0x0000100001287983 */ /* 0x00dea20000100800 */
[----:B------:R-:W-:Y:S02]  /*fe20*/  VIADD R17, R17, 0x1 ;  /* 0x0000000111117836 */ /* 0x000fe40000000000 */
[----:B-1----:R-:W-:Y:S01]  /*fe30*/  @!P3 VIADD R97, R97, 0x298c0 ;  /* 0x000298c06161b836 */ /* 0x002fe20000000000 */
[----:B------:R-:W-:Y:S01]  /*fe40*/  @!PT LDS RZ, [RZ] ;  /* 0x00000000fffff984 */ /* 0x000fe20000000800 */
[----:B------:R-:W-:Y:S01]  /*fe50*/  @!PT LDS RZ, [RZ] ;  /* 0x00000000fffff984 */ /* 0x000fe20000000800 */
[----:B------:R-:W-:Y:S01]  /*fe60*/  @!PT LDS RZ, [RZ] ;  /* 0x00000000fffff984 */ /* 0x000fe20000000800 */
[----:B------:R-:W-:Y:S01]  /*fe70*/  @!PT LDS RZ, [RZ] ;  /* 0x00000000fffff984 */ /* 0x000fe20000000800 */
[----:B------:R0:W-:Y:S06]  /*fe80*/  MEMBAR.ALL.CTA ;  /* 0x0000000000007992 */ /* 0x0001ec0000008000 */
[----:B0-----:R-:W0:Y:S02]  /*fe90*/  FENCE.VIEW.ASYNC.S ;  /* 0x00000000000073c6 */ /* 0x001e240000000000 */
[----:B0-----:R0:W-:Y:S01]  /*fea0*/  BAR.SYNC.DEFER_BLOCKING R195, 0x80 ;  /* 0x000200c30000751d */ /* 0x0011e20000010000 */
[----:B------:R-:W-:-:S02]  /*feb0*/  ISETP.NE.AND P2, PT, R17, 0x2, PT ;  /* 0x000000021100780c */ /* 0x000fc40003f45270 */
[----:B------:R-:W-:Y:S02]  /*fec0*/  @!P3 PRMT R97, RZ, 0x654, R97 ;  /* 0x00000654ff61b816 */ /* 0x000fe40000000061 */
[----:B------:R-:W-:Y:S02]  /*fed0*/  SEL R17, R17, RZ, P2 ;  /* 0x000000ff11117207 */ /* 0x000fe40001000000 */
[----:B------:R0:W-:Y:S01]  /*fee0*/  @!P3 SYNCS.ARRIVE.TRANS64.RED.A1T0 RZ, [R97+URZ], RZ ;  /* 0x000000ff61ffb9a7 */ /* 0x0001e2000810043f */
[----:B--2---:R-:W-:Y:S02]  /*fef0*/  LOP3.LUT P4, RZ, R40, 0x2, RZ, 0xc0, !PT ;  /* 0x0000000228ff7812 */ /* 0x004fe4000788c0ff */
[----:B------:R-:W-:-:S04]  /*ff00*/  SEL R40, RZ, 0x1, P2 ;  /* 0x00000001ff287807 */ /* 0x000fc80001000000 */
[----:B------:R-:W-:-:S07]  /*ff10*/  LOP3.LUT R169, R169, R40, RZ, 0x3c, !PT ;  /* 0x00000028a9a97212 */ /* 0x000fce00078e3cff */
[----:B0-----:R-:W-:Y:S05]  /*ff20*/  @P4 BRA `(.L_x_434) ;  /* 0xffffff2c00b44947 */ /* 0x001fea000383ffff */
[----:B------:R-:W0:Y:S01]  /*ff30*/  S2R R41, SR_TID.X ;  /* 0x0000000000297919 */ /* 0x000e220000002100 */
[----:B------:R-:W-:Y:S02]  /*ff40*/  PLOP3.LUT P0, PT, PT, PT, PT, 0x8, 0x0 ;  /* 0x000000000000781c */ /* 0x000fe40003f0e170 */
[----:B0-----:R-:W-:-:S04]  /*ff50*/  SHF.R.U32.HI R41, RZ, 0x7, R41 ;  /* 0x00000007ff297819 */ /* 0x001fc80000011629 */
[----:B------:R-:W-:-:S13]  /*ff60*/  ISETP.NE.AND P4, PT, R41, 0x1, PT ;  /* 0x000000012900780c */ /* 0x000fda0003f85270 */
[----:B------:R-:W-:Y:S06]  /*ff70*/  @!P4 BAR.ARV 0x9, 0x100 ;  /* 0x024400000000cb1d */ /* 0x000fec0000002000 */
.L_x_330:
[----:B------:R-:W-:Y:S05]  /*ff80*/  @P0 BRA `(.L_x_435) ;  /* 0x00000000000c0947 */ /* 0x000fea0003800000 */
[----:B------:R-:W1:Y:S01]  /*ff90*/  FENCE.VIEW.ASYNC.G ;  /* 0x00000000000073c6 */ /* 0x000e620000000100 */
[----:B------:R-:W-:Y:S05]  /*ffa0*/  WARPSYNC.ALL ;  /* 0x0000000000007948 */ /* 0x000fea0003800000 */
[----:B-1----:R-:W-:Y:S06]  /*ffb0*/  BAR.ARV 0xc, 0x180 ;  /* 0x0306000000007b1d */ /* 0x002fec0000002000 */
.L_x_435:
[----:B------:R-:W2:Y:S01]  /*ffc0*/  LDL R0, [R1+0x10] ;  /* 0x0000100001007983 */ /* 0x000ea20000100800 */
[----:B------:R-:W-:Y:S01]  /*ffd0*/  ULDC.64 UR6, c[0x0][0x998] ;  /* 0x0002660000067ab9 */ /* 0x000fe20000000a00 */
[----:B------:R-:W-:Y:S01]  /*ffe0*/  ULDC.64 UR4, c[0x0][0x990] ;  /* 0x0002640000047ab9 */ /* 0x000fe20000000a00 */
[----:B------:R-:W-:Y:S02]  /*fff0*/  ISETP.NE.U32.AND P1, PT, RZ, UR6, PT ;  /* 0x00000006ff007c0c */ /* 0x000fe4000bf25070 */
[----:B------:R-:W-:Y:S02]  /*10000*/  ISETP.NE.U32.AND P0, PT, RZ, UR4, PT ;  /* 0x00000004ff007c0c */ /* 0x000fe4000bf05070 */
[----:B------:R-:W-:Y:S02]  /*10010*/  ISETP.NE.AND.EX P1, PT, RZ, UR7, PT, P1 ;  /* 0x00000007ff007c0c */ /* 0x000fe4000bf25310 */
[----:B------:R-:W-:-:S11]  /*10020*/  ISETP.NE.AND.EX P0, PT, RZ, UR5, PT, P0 ;  /* 0x00000005ff007c0c */ /* 0x000fd6000bf05300 */
[----:B------:R-:W1:Y:S08]  /*10030*/  @P1 LDC.64 R8, c[0x0][0x9b8] ;  /* 0x00026e00ff081b82 */ /* 0x000e700000000a00 */
[----:B0-----:R-:W0:Y:S08]  /*10040*/  @P0 LDC.64 R6, c[0x0][0x9a8] ;  /* 0x00026a00ff060b82 */ /* 0x001e300000000a00 */
[----:B------:R-:W3:Y:S08]  /*10050*/  @P0 LDC.64 R10, c[0x0][0x9b0] ;  /* 0x00026c00ff0a0b82 */ /* 0x000ef00000000a00 */
[----:B------:R-:W4:Y:S01]  /*10060*/  @P1 LDC.64 R12, c[0x0][0x9c0] ;  /* 0x00027000ff0c1b82 */ /* 0x000f220000000a00 */
[----:B-1----:R-:W-:-:S02]  /*10070*/  @P1 IMAD R2, R214, R8, RZ ;  /* 0x00000008d6021224 */ /* 0x002fc400078e02ff */
[----:B------:R-:W-:-:S04]  /*10080*/  @P1 IMAD.WIDE.U32 R4, R206, R8, RZ ;  /* 0x00000008ce041225 */ /* 0x000fc800078e00ff */
[C---:B------:R-:W-:Y:S02]  /*10090*/  @P1 IMAD R9, R206.reuse, R9, R2 ;  /* 0x00000009ce091224 */ /* 0x040fe400078e0202 */
[----:B0-----:R-:W-:-:S04]  /*100a0*/  @P0 IMAD.WIDE.U32 R2, R206, R6, RZ ;  /* 0x00000006ce020225 */ /* 0x001fc800078e00ff */
[----:B------:R-:W-:Y:S01]  /*100b0*/  @P1 IMAD.IADD R5, R5, 0x1, R9 ;  /* 0x0000000105051824 */ /* 0x000fe200078e0209 */
[----:B--2---:R-:W-:Y:S01]  /*100c0*/  LOP3.LUT P4, RZ, R0, 0x4, RZ, 0xc0, !PT ;  /* 0x0000000400ff7812 */ /* 0x004fe2000788c0ff */
[----:B------:R-:W-:-:S04]  /*100d0*/  @P0 IMAD R0, R214, R6, RZ ;  /* 0x00000006d6000224 */ /* 0x000fc800078e02ff */
[----:B------:R-:W-:Y:S01]  /*100e0*/  @P0 IMAD R7, R206, R7, R0 ;  /* 0x00000007ce070224 */ /* 0x000fe200078e0200 */
[----:B------:R-:W-:-:S03]  /*100f0*/  MOV R0, 0x3f800000 ;  /* 0x3f80000000007802 */ /* 0x000fc60000000f00 */
[----:B------:R-:W-:Y:S02]  /*10100*/  @P0 IMAD.IADD R3, R3, 0x1, R7 ;  /* 0x0000000103030824 */ /* 0x000fe400078e0207 */
[----:B----4-:R-:W-:-:S04]  /*10110*/  @P1 IMAD.WIDE.U32 R6, R204, R12, R4 ;  /* 0x0000000ccc061225 */ /* 0x010fc800078e0004 */
[----:B---3--:R-:W-:Y:S01]  /*10120*/  @P0 IMAD.WIDE.U32 R2, R204, R10, R2 ;  /* 0x0000000acc020225 */ /* 0x008fe200078e0002 */
[----:B------:R-:W-:-:S03]  /*10130*/  @P1 LEA R8, P3, R6, UR6, 0x2 ;  /* 0x0000000606081c11 */ /* 0x000fc6000f8610ff */
[----:B------:R-:W-:Y:S01]  /*10140*/  @P0 IMAD R5, R204, R11, R3 ;  /* 0x0000000bcc050224 */ /* 0x000fe200078e0203 */
[----:B------:R-:W-:Y:S01]  /*10150*/  @P0 LEA R4, P2, R2, UR4, 0x2 ;  /* 0x0000000402040c11 */ /* 0x000fe2000f8410ff */
[----:B------:R-:W-:Y:S01]  /*10160*/  @P1 IMAD R3, R204, R13, R7 ;  /* 0x0000000dcc031224 */ /* 0x000fe200078e0207 */
[----:B------:R-:W-:Y:S02]  /*10170*/  ULDC UR4, c[0x0][0x988] ;  /* 0x0002620000047ab9 */ /* 0x000fe40000000800 */
[----:B------:R-:W-:Y:S02]  /*10180*/  @P0 LEA.HI.X R5, R2, UR5, R5, 0x2, P2 ;  /* 0x0000000502050c11 */ /* 0x000fe400090f1405 */
[----:B------:R-:W-:Y:S01]  /*10190*/  @P1 LEA.HI.X R9, R6, UR7, R3, 0x2, P3 ;  /* 0x0000000706091c11 */ /* 0x000fe200098f1403 */
[----:B------:R-:W-:-:S04]  /*101a0*/  IMAD.MOV.U32 R3, RZ, RZ, 0x3f800000 ;  /* 0x3f800000ff037424 */ /* 0x000fc800078e00ff */
[----:B------:R-:W2:Y:S04]  /*101b0*/  @P1 LDG.E R0, desc[UR54][R8.64] ;  /* 0x0000003608001981 */ /* 0x000ea8000c1e1900 */
[----:B------:R-:W2:Y:S01]  /*101c0*/  @P0 LDG.E R3, desc[UR54][R4.64] ;  /* 0x0000003604030981 */ /* 0x000ea2000c1e1900 */
[----:B------:R-:W-:Y:S01]  /*101d0*/  BSSY B0, `(.L_x_436) ;  /* 0x0000022000007945 */ /* 0x000fe20003800000 */
[----:B------:R-:W-:Y:S02]  /*101e0*/  IMAD.MOV.U32 R6, RZ, RZ, RZ ;  /* 0x000000ffff067224 */ /* 0x000fe400078e00ff */
[----:B--2---:R-:W-:-:S04]  /*101f0*/  FMUL.FTZ R0, R3, R0 ;  /* 0x0000000003007220 */ /* 0x004fc80000410000 */
[----:B------:R-:W-:Y:S01]  /*10200*/  FMUL.FTZ R2, R0, UR4 ;  /* 0x0000000400027c20 */ /* 0x000fe20008410000 */
[----:B------:R-:W-:Y:S06]  /*10210*/  @!P4 BRA `(.L_x_437) ;  /* 0x000000000074c947 */ /* 0x000fec0003800000 */
[----:B------:R-:W-:Y:S01]  /*10220*/  ISETP.NE.AND P0, PT, R211, RZ, PT ;  /* 0x000000ffd300720c */ /* 0x000fe20003f05270 */
[----:B------:R-:W-:-:S03]  /*10230*/  ULDC UR4, c[0x0][0x9f0] ;  /* 0x00027c0000047ab9 */ /* 0x000fc60000000800 */
[----:B------:R-:W-:-:S04]  /*10240*/  SEL R9, R211, UR4, P0 ;  /* 0x00000004d3097c07 */ /* 0x000fc80008000000 */
[-C--:B------:R-:W-:Y:S02]  /*10250*/  IABS R6, R9.reuse ;  /* 0x0000000900067213 */ /* 0x080fe40000000000 */
[----:B------:R-:W-:Y:S02]  /*10260*/  IADD3 R0, R147, -0x1, R9 ;  /* 0xffffffff93007810 */ /* 0x000fe40007ffe009 */
[----:B------:R-:W0:Y:S01]  /*10270*/  I2F.RP R3, R6 ;  /* 0x0000000600037306 */ /* 0x000e220000209400 */
[-C--:B------:R-:W-:Y:S02]  /*10280*/  IABS R10, R9.reuse ;  /* 0x00000009000a7213 */ /* 0x080fe40000000000 */
        /* <DEDUP_REMOVED lines=19> */
[----:B------:R-:W-:Y:S01]  /*103c0*/  @!P2 IMAD.MOV R5, RZ, RZ, -R5 ;  /* 0x000000ffff05a224 */ /* 0x000fe200078e0a05 */
[----:B------:R-:W-:-:S05]  /*103d0*/  @!P1 LOP3.LUT R5, RZ, R9, RZ, 0x33, !PT ;  /* 0x00000009ff059212 */ /* 0x000fca00078e33ff */
[----:B------:R-:W-:-:S07]  /*103e0*/  IMAD.MOV.U32 R6, RZ, RZ, R5 ;  /* 0x000000ffff067224 */ /* 0x000fce00078e0005 */
.L_x_437:
[----:B------:R-:W-:Y:S05]  /*103f0*/  BSYNC B0 ;  /* 0x0000000000007941 */ /* 0x000fea0003800000 */
.L_x_436:
[-C--:B------:R-:W-:Y:S01]  /*10400*/  IMAD R201, R217, R6.reuse, RZ ;  /* 0x00000006d9c97224 */ /* 0x080fe200078e02ff */
[----:B------:R-:W-:Y:S02]  /*10410*/  PLOP3.LUT P0, PT, PT, PT, PT, 0x80, 0x0 ;  /* 0x000000000000781c */ /* 0x000fe40003f0f070 */
[----:B------:R-:W-:Y:S02]  /*10420*/  CS2R R8, SRZ ;  /* 0x0000000000087805 */ /* 0x000fe4000001ff00 */
[----:B------:R-:W-:Y:S02]  /*10430*/  CS2R R88, SRZ ;  /* 0x0000000000587805 */ /* 0x000fe4000001ff00 */
[----:B------:R-:W-:Y:S02]  /*10440*/  CS2R R4, SRZ ;  /* 0x0000000000047805 */ /* 0x000fe4000001ff00 */
[----:B------:R-:W-:Y:S01]  /*10450*/  VIADDMNMX R147, R201, R6, R147, PT ;  /* 0x00000006c9937246 */ /* 0x000fe20003800193 */
[----:B------:R-:W-:Y:S01]  /*10460*/  IMAD.MOV.U32 R104, RZ, RZ, RZ ;  /* 0x000000ffff687224 */ /* 0x000fe200078e00ff */
[----:B------:R-:W-:-:S02]  /*10470*/  CS2R R52, SRZ ;  /* 0x0000000000347805 */ /* 0x000fc4000001ff00 */
[----:B------:R-:W-:Y:S02]  /*10480*/  CS2R R48, SRZ ;  /* 0x0000000000307805 */ /* 0x000fe4000001ff00 */
[----:B------:R-:W-:Y:S02]  /*10490*/  ISETP.GT.AND P1, PT, R147, R201, PT ;  /* 0x000000c99300720c */ /* 0x000fe40003f24270 */
[----:B------:R-:W-:Y:S02]  /*104a0*/  CS2R R108, SRZ ;  /* 0x00000000006c7805 */ /* 0x000fe4000001ff00 */
[----:B------:R-:W-:Y:S02]  /*104b0*/  MOV R42, RZ ;  /* 0x000000ff002a7202 */ /* 0x000fe40000000f00 */
        /* <DEDUP_REMOVED lines=10> */
[----:B------:R-:W-:-:S02]  /*10560*/  CS2R R64, SRZ ;  /* 0x0000000000407805 */ /* 0x000fc4000001ff00 */
[----:B------:R-:W-:Y:S02]  /*10570*/  MOV R47, RZ ;  /* 0x000000ff002f7202 */ /* 0x000fe40000000f00 */
[----:B------:R-:W-:Y:S01]  /*10580*/  CS2R R98, SRZ ;  /* 0x0000000000627805 */ /* 0x000fe2000001ff00 */
[----:B------:R-:W-:Y:S01]  /*10590*/  IMAD.MOV.U32 R120, RZ, RZ, RZ ;  /* 0x000000ffff787224 */ /* 0x000fe200078e00ff */
[----:B------:R-:W-:Y:S01]  /*105a0*/  CS2R R72, SRZ ;  /* 0x0000000000487805 */ /* 0x000fe2000001ff00 */
[----:B------:R-:W-:Y:S01]  /*105b0*/  IMAD.MOV.U32 R39, RZ, RZ, RZ ;  /* 0x000000ffff277224 */ /* 0x000fe200078e00ff */
[----:B------:R-:W-:Y:S02]  /*105c0*/  CS2R R110, SRZ ;  /* 0x00000000006e7805 */ /* 0x000fe4000001ff00 */
[----:B------:R-:W-:Y:S01]  /*105d0*/  CS2R R54, SRZ ;  /* 0x0000000000367805 */ /* 0x000fe2000001ff00 */
[----:B------:R-:W-:Y:S01]  /*105e0*/  IMAD.MOV.U32 R152, RZ, RZ, RZ ;  /* 0x000000ffff987224 */ /* 0x000fe200078e00ff */
[----:B------:R-:W-:Y:S01]  /*105f0*/  MOV R74, RZ ;  /* 0x000000ff004a7202 */ /* 0x000fe20000000f00 */
[----:B------:R-:W-:Y:S01]  /*10600*/  IMAD.MOV.U32 R77, RZ, RZ, RZ ;  /* 0x000000ffff4d7224 */ /* 0x000fe200078e00ff */
[----:B------:R-:W-:Y:S01]  /*10610*/  CS2R R32, SRZ ;  /* 0x0000000000207805 */ /* 0x000fe2000001ff00 */
[----:B------:R-:W-:Y:S01]  /*10620*/  IMAD.MOV.U32 R112, RZ, RZ, RZ ;  /* 0x000000ffff707224 */ /* 0x000fe200078e00ff */
[----:B------:R-:W-:Y:S01]  /*10630*/  CS2R R84, SRZ ;  /* 0x0000000000547805 */ /* 0x000fe2000001ff00 */
[----:B------:R-:W-:Y:S01]  /*10640*/  IMAD.MOV.U32 R118, RZ, RZ, RZ ;  /* 0x000000ffff767224 */ /* 0x000fe200078e00ff */
[----:B------:R-:W-:Y:S01]  /*10650*/  CS2R R24, SRZ ;  /* 0x0000000000187805 */ /* 0x000fe2000001ff00 */
[----:B------:R-:W-:Y:S01]  /*10660*/  IMAD.MOV.U32 R63, RZ, RZ, RZ ;  /* 0x000000ffff3f7224 */ /* 0x000fe200078e00ff */
[----:B------:R-:W-:Y:S01]  /*10670*/  MOV R12, RZ ;  /* 0x000000ff000c7202 */ /* 0x000fe20000000f00 */
[----:B------:R-:W-:Y:S01]  /*10680*/  IMAD.MOV.U32 R69, RZ, RZ, RZ ;  /* 0x000000ffff457224 */ /* 0x000fe200078e00ff */
[----:B------:R-:W-:Y:S01]  /*10690*/  MOV R81, RZ ;  /* 0x000000ff00517202 */ /* 0x000fe20000000f00 */
[----:B------:R-:W-:-:S02]  /*106a0*/  IMAD.MOV.U32 R34, RZ, RZ, RZ ;  /* 0x000000ffff227224 */ /* 0x000fc400078e00ff */
[----:B------:R-:W-:Y:S02]  /*106b0*/  IMAD.MOV.U32 R67, RZ, RZ, RZ ;  /* 0x000000ffff437224 */ /* 0x000fe400078e00ff */
[----:B------:R-:W-:Y:S02]  /*106c0*/  IMAD.MOV.U32 R79, RZ, RZ, RZ ;  /* 0x000000ffff4f7224 */ /* 0x000fe400078e00ff */
[----:B------:R-:W-:Y:S02]  /*106d0*/  IMAD.MOV.U32 R61, RZ, RZ, RZ ;  /* 0x000000ffff3d7224 */ /* 0x000fe400078e00ff */
[----:B------:R-:W-:Y:S02]  /*106e0*/  IMAD.MOV.U32 R150, RZ, RZ, RZ ;  /* 0x000000ffff967224 */ /* 0x000fe400078e00ff */
[----:B------:R-:W-:Y:S02]  /*106f0*/  IMAD.MOV.U32 R6, RZ, RZ, RZ ;  /* 0x000000ffff067224 */ /* 0x000fe400078e00ff */
[----:B------:R-:W-:-:S02]  /*10700*/  IMAD.MOV.U32 R0, RZ, RZ, RZ ;  /* 0x000000ffff007224 */ /* 0x000fc400078e00ff */
[----:B------:R-:W-:Y:S02]  /*10710*/  IMAD.MOV.U32 R87, RZ, RZ, RZ ;  /* 0x000000ffff577224 */ /* 0x000fe400078e00ff */
[----:B------:R-:W-:Y:S01]  /*10720*/  IMAD.MOV.U32 R83, RZ, RZ, RZ ;  /* 0x000000ffff537224 */ /* 0x000fe200078e00ff */
[----:B------:R-:W-:Y:S06]  /*10730*/  @!P1 BRA `(.L_x_438) ;  /* 0x000000e400089947 */ /* 0x000fec0003800000 */
[----:B------:R-:W-:-:S03]  /*10740*/  UMOV UR4, 0xffffffff ;  /* 0xffffffff00047882 */ /* 0x000fc60000000000 */
[----:B------:R-:W-:Y:S05]  /*10750*/  BRA.DIV UR4, `(.L_x_439) ;  /* 0x0000019604c87947 */ /* 0x000fea000b800000 */
[----:B------:R-:W0:Y:S02]  /*10760*/  S2R R0, SR_TID.X ;  /* 0x0000000000007919 */ /* 0x000e240000002100 */
[----:B0-----:R-:W-:-:S05]  /*10770*/  VIADD R3, R0, 0xffffff80 ;  /* 0xffffff8000037836 */ /* 0x001fca0000000000 */
[----:B------:R-:W-:-:S04]  /*10780*/  SHF.R.S32.HI R0, RZ, 0x1f, R3 ;  /* 0x0000001fff007819 */ /* 0x000fc80000011403 */
[----:B------:R-:W-:-:S04]  /*10790*/  LEA.HI R0, R0, R3, RZ, 0x7 ;  /* 0x0000000300007211 */ /* 0x000fc800078f38ff */
[----:B------:R-:W-:-:S05]  /*107a0*/  SHF.R.S32.HI R0, RZ, 0x7, R0 ;  /* 0x00000007ff007819 */ /* 0x000fca0000011400 */
[----:B------:R0:W1:Y:S02]  /*107b0*/  SHFL.IDX PT, R202, R0, RZ, 0x1f ;  /* 0x00001fff00ca7589 */ /* 0x00006400000e0000 */
.L_x_669:
[----:B01----:R-:W-:Y:S01]  /*107c0*/  LEA.HI R0, R202, R202, RZ, 0x1 ;  /* 0x000000caca007211 */ /* 0x003fe200078f08ff */
[----:B------:R-:W-:-:S03]  /*107d0*/  ULOP3.LUT UP0, URZ, UR52, 0x9f, URZ, 0xc0, !UPT ;  /* 0x0000009f343f7892 */ /* 0x000fc6000f80c03f */
[----:B------:R-:W-:-:S03]  /*107e0*/  LOP3.LUT R3, R0, 0x3e, RZ, 0xc0, !PT ;  /* 0x0000003e00037812 */ /* 0x000fc600078ec0ff */
[----:B------:R-:W-:Y:S02]  /*107f0*/  PLOP3.LUT P0, PT, PT, PT, UP0, 0x80, 0x0 ;  /* 0x000000000000781c */ /* 0x000fe40003f0f008 */
[----:B------:R-:W-:-:S05]  /*10800*/  IMAD.IADD R3, R202, 0x1, -R3 ;  /* 0x00000001ca037824 */ /* 0x000fca00078e0a03 */
[----:B------:R-:W-:-:S04]  /*10810*/  LEA R3, R3, UR52, 0xc ;  /* 0x0000003403037c11 */ /* 0x000fc8000f8e60ff */
[----:B------:R-:W-:-:S04]  /*10820*/  SHF.R.U32.HI R3, RZ, 0x4, R3 ;  /* 0x00000004ff037819 */ /* 0x000fc80000011603 */
[----:B------:R-:W-:Y:S01]  /*10830*/  LOP3.LUT R44, R3, 0x3fff, RZ, 0xc0, !PT ;  /* 0x00003fff032c7812 */ /* 0x000fe200078ec0ff */
[----:B------:R-:W-:Y:S06]  /*10840*/  @!P0 BRA `(.L_x_440) ;  /* 0x0000000000408947 */ /* 0x000fec0003800000 */
[----:B------:R-:W-:Y:S01]  /*10850*/  MOV R0, 0x0 ;  /* 0x0000000000007802 */ /* 0x000fe20000000f00 */
[----:B------:R-:W-:Y:S01]  /*10860*/  ULDC.64 UR4, c[0x4][0xa0] ;  /* 0x0100280000047ab9 */ /* 0x000fe20000000a00 */
[----:B------:R-:W-:Y:S01]  /*10870*/  ULDC.64 UR6, c[0x4][0xa8] ;  /* 0x01002a0000067ab9 */ /* 0x000fe20000000a00 */
[----:B------:R-:W-:Y:S01]  /*10880*/  IMAD.U32 R4, RZ, RZ, UR4 ;  /* 0x00000004ff047e24 */ /* 0x000fe2000f8e00ff */
[----:B------:R0:W1:Y:S01]  /*10890*/  LDC.64 R14, c[0x4][R0] ;  /* 0x01000000000e7b82 */ /* 0x0000620000000a00 */
[----:B------:R-:W-:Y:S01]  /*108a0*/  MOV R5, UR5 ;  /* 0x0000000500057c02 */ /* 0x000fe20008000f00 */
[----:B------:R-:W-:Y:S01]  /*108b0*/  ULDC.64 UR4, c[0x4][0x38] ;  /* 0x01000e0000047ab9 */ /* 0x000fe20000000a00 */
[----:B------:R-:W-:Y:S01]  /*108c0*/  IMAD.U32 R6, RZ, RZ, UR6 ;  /* 0x00000006ff067e24 */ /* 0x000fe2000f8e00ff */
[----:B------:R-:W-:Y:S01]  /*108d0*/  MOV R12, 0x1 ;  /* 0x00000001000c7802 */ /* 0x000fe20000000f00 */
[----:B------:R-:W-:Y:S02]  /*108e0*/  IMAD.U32 R7, RZ, RZ, UR7 ;  /* 0x00000007ff077e24 */ /* 0x000fe4000f8e00ff */
[----:B------:R-:W-:-:S02]  /*108f0*/  IMAD.U32 R10, RZ, RZ, UR4 ;  /* 0x00000004ff0a7e24 */ /* 0x000fc4000f8e00ff */
[----:B------:R-:W-:Y:S02]  /*10900*/  IMAD.U32 R11, RZ, RZ, UR5 ;  /* 0x00000005ff0b7e24 */ /* 0x000fe4000f8e00ff */
[----:B------:R-:W-:Y:S02]  /*10910*/  IMAD.MOV.U32 R8, RZ, RZ, 0x70 ;  /* 0x00000070ff087424 */ /* 0x000fe400078e00ff */
[----:B0-----:R-:W-:-:S07]  /*10920*/  IMAD.MOV.U32 R13, RZ, RZ, RZ ;  /* 0x000000ffff0d7224 */ /* 0x001fce00078e00ff */
[----:B------:R-:W-:-:S07]  /*10930*/  LEPC R20, `(.L_x_440) ;  /* 0x000000001014794e */ /* 0x000fce0000000000 */
[----:B-1---5:R-:W-:Y:S05]  /*10940*/  CALL.ABS.NOINC R14 ;  /* 0x000000000e007343 */ /* 0x022fea0003c00000 */
.L_x_440:
[----:B------:R-:W-:Y:S02]  /*10950*/  ULDC UR4, c[0x0][0x3f4] ;  /* 0x0000fd0000047ab9 */ /* 0x000fe40000000800 */
[----:B------:R-:W-:-:S13]  /*10960*/  ISETP.LT.AND P0, PT, RZ, UR4, PT ;  /* 0x00000004ff007c0c */ /* 0x000fda000bf01270 */
[----:B------:R-:W-:Y:S05]  /*10970*/  @P0 BRA `(.L_x_441) ;  /* 0x0000000000400947 */ /* 0x000fea0003800000 */
[----:B------:R-:W-:-:S04]  /*10980*/  ULEA.HI UR4, UR43, UR43, URZ, 0x1 ;  /* 0x0000002b2b047291 */ /* 0x000fc8000f8f083f */
[----:B------:R-:W-:-:S04]  /*10990*/  ULOP3.LUT UR4, UR4, 0xfffffffe, URZ, 0xc0, !UPT ;  /* 0xfffffffe04047892 */ /* 0x000fc8000f8ec03f */
[----:B------:R-:W-:-:S06]  /*109a0*/  UIADD3 UR4, UR43, -UR4, URZ ;  /* 0x800000042b047290 */ /* 0x000fcc000fffe03f */
[----:B------:R-:W-:-:S05]  /*109b0*/  IMAD.U32 R3, RZ, RZ, UR4 ;  /* 0x00000004ff037e24 */ /* 0x000fca000f8e00ff */
[----:B------:R-:W-:-:S04]  /*109c0*/  SHF.L.U32 R3, R3, 0x1f, RZ ;  /* 0x0000001f03037819 */ /* 0x000fc800000006ff */
[----:B------:R0:W1:Y:S03]  /*109d0*/  SYNCS.PHASECHK.TRANS64.TRYWAIT P0, [R16+URZ+0x29800], R3 ;  /* 0x02980003100075a7 */ /* 0x000066000800017f */
[----:B-1----:R-:W-:Y:S05]  /*109e0*/  @!P0 NANOSLEEP.SYNCS 0x989680 ;  /* 0x009896800000895d */ /* 0x002fea0003900000 */
[----:B------:R-:W1:Y:S01]  /*109f0*/  @!P0 SYNCS.PHASECHK.TRANS64 P0, [R16+URZ+0x29800], R3 ;  /* 0x02980003100085a7 */ /* 0x000e62000800007f */
[----:B------:R-:W-:Y:S04]  /*10a00*/  BSSY B0, `(.L_x_442) ;  /* 0x0000006000007945 */ /* 0x000fe80003800000 */
[----:B-1----:R-:W-:Y:S05]  /*10a10*/  @P0 BRA `(.L_x_443) ;  /* 0x0000000000100947 */ /* 0x002fea0003800000 */
.L_x_444:
[----:B-1----:R1:W2:Y:S02]  /*10a20*/  SYNCS.PHASECHK.TRANS64.TRYWAIT P0, [R16+URZ+0x29800], R3 ;  /* 0x02980003100075a7 */ /* 0x0022a4000800017f */
[----:B--2---:R-:W-:Y:S05]  /*10a30*/  @!P0 NANOSLEEP.SYNCS 0x989680 ;  /* 0x009896800000895d */ /* 0x004fea0003900000 */
[----:B------:R-:W2:Y:S02]  /*10a40*/  @!P0 SYNCS.PHASECHK.TRANS64 P0, [R16+URZ+0x29800], R3 ;  /* 0x02980003100085a7 */ /* 0x000ea4000800007f */
[----:B--2---:R-:W-:Y:S05]  /*10a50*/  @!P0 BRA `(.L_x_444) ;  /* 0xfffffffc00f08947 */ /* 0x004fea000383ffff */
.L_x_443:
[----:B------:R-:W-:Y:S05]  /*10a60*/  BSYNC B0 ;  /* 0x0000000000007941 */ /* 0x000fea0003800000 */
.L_x_442:
[----:B------:R-:W-:Y:S05]  /*10a70*/  BRA `(.L_x_445) ;  /* 0x0000006c00287947 */ /* 0x000fea0003800000 */
.L_x_441:
[----:B------:R-:W0:Y:S01]  /*10a80*/  LDC.64 R26, c[0x0][0x3e8] ;  /* 0x0000fa00ff1a7b82 */ /* 0x000e220000000a00 */
[----:B------:R-:W-:Y:S01]  /*10a90*/  ULOP3.LUT UP0, URZ, UR52, 0x1bf, URZ, 0xc0, !UPT ;  /* 0x000001bf343f7892 */ /* 0x000fe2000f80c03f */
[----:B-----5:R-:W-:Y:S01]  /*10aa0*/  SHF.R.S32.HI R0, RZ, 0x1f, R144 ;  /* 0x0000001fff007819 */ /* 0x020fe20000011490 */
[----:B------:R-:W-:Y:S01]  /*10ab0*/  ULDC.64 UR4, c[0x0][0x3f8] ;  /* 0x0000fe0000047ab9 */ /* 0x000fe20000000a00 */
[----:B------:R-:W-:-:S03]  /*10ac0*/  ULDC.64 UR6, c[0x0][0x408] ;  /* 0x0001020000067ab9 */ /* 0x000fc60000000a00 */
[----:B------:R-:W-:Y:S01]  /*10ad0*/  PLOP3.LUT P0, PT, PT, PT, UP0, 0x80, 0x0 ;  /* 0x000000000000781c */ /* 0x000fe20003f0f008 */
[----:B------:R-:W1:Y:S01]  /*10ae0*/  LDC.64 R24, c[0x0][0x400] ;  /* 0x00010000ff187b82 */ /* 0x000e620000000a00 */
[C---:B------:R-:W-:Y:S02]  /*10af0*/  IMAD R3, R0.reuse, UR4, RZ ;  /* 0x0000000400037c24 */ /* 0x040fe4000f8e02ff */
[----:B------:R-:W-:Y:S02]  /*10b00*/  IMAD R5, R0, UR6, RZ ;  /* 0x0000000600057c24 */ /* 0x000fe4000f8e02ff */
[C---:B------:R-:W-:Y:S02]  /*10b10*/  IMAD R3, R144.reuse, UR5, R3 ;  /* 0x0000000590037c24 */ /* 0x040fe4000f8e0203 */
[C---:B------:R-:W-:Y:S02]  /*10b20*/  IMAD R5, R144.reuse, UR7, R5 ;  /* 0x0000000790057c24 */ /* 0x040fe4000f8e0205 */
[----:B0-----:R-:W-:-:S04]  /*10b30*/  IMAD.WIDE.U32 R26, R144, UR4, R26 ;  /* 0x00000004901a7c25 */ /* 0x001fc8000f8e001a */
[----:B------:R-:W-:Y:S02]  /*10b40*/  IMAD.IADD R28, R3, 0x1, R27 ;  /* 0x00000001031c7824 */ /* 0x000fe400078e021b */
[----:B-1----:R-:W-:-:S04]  /*10b50*/  IMAD.WIDE.U32 R24, R144, UR6, R24 ;  /* 0x0000000690187c25 */ /* 0x002fc8000f8e0018 */
[----:B------:R-:W-:Y:S01]  /*10b60*/  IMAD.IADD R29, R5, 0x1, R25 ;  /* 0x00000001051d7824 */ /* 0x000fe200078e0219 */
        /* <DEDUP_REMOVED lines=16> */
[----:B-1----:R-:W-:Y:S05]  /*10c70*/  CALL.ABS.NOINC R14 ;  /* 0x000000000e007343 */ /* 0x002fea0003c00000 */
.L_x_446:
[----:B------:R-:W-:Y:S01]  /*10c80*/  ULDC.U8 UR4, c[0x0][0x410] ;  /* 0x0001040000047ab9 */ /* 0x000fe20000000000 */
[----:B------:R-:W-:Y:S01]  /*10c90*/  BSSY B0, `(.L_x_447) ;  /* 0x00006a0000007945 */ /* 0x000fe20003800000 */
[----:B------:R-:W-:Y:S01]  /*10ca0*/  ISETP.NE.AND P0, PT, RZ, UR4, PT ;  /* 0x00000004ff007c0c */ /* 0x000fe2000bf05270 */
[----:B------:R-:W-:-:S12]  /*10cb0*/  IMAD R4, R145, 0x80, R168 ;  /* 0x0000008091047824 */ /* 0x000fd800078e02a8 */
[----:B------:R-:W-:Y:S05]  /*10cc0*/  @!P0 BRA `(.L_x_448) ;  /* 0x00000034002c8947 */ /* 0x000fea0003800000 */
[----:B------:R-:W-:-:S03]  /*10cd0*/  UMOV UR4, 0xffffffff ;  /* 0xffffffff00047882 */ /* 0x000fc60000000000 */
[----:B------:R-:W-:Y:S05]  /*10ce0*/  BRA.DIV UR4, `(.L_x_449) ;  /* 0x0000019204a47947 */ /* 0x000fea000b800000 */
[----:B------:R0:W1:Y:S04]  /*10cf0*/  SHFL.IDX PT, R27, R26, RZ, 0x1e1f ;  /* 0x001e1fff1a1b7589 */ /* 0x00006800000e0000 */
[----:B------:R0:W2:Y:S04]  /*10d00*/  SHFL.IDX PT, R14, R24, RZ, 0x1e1f ;  /* 0x001e1fff180e7589 */ /* 0x0000a800000e0000 */
[----:B------:R0:W3:Y:S04]  /*10d10*/  SHFL.IDX PT, R0, R28, RZ, 0x1e1f ;  /* 0x001e1fff1c007589 */ /* 0x0000e800000e0000 */
[----:B------:R0:W4:Y:S02]  /*10d20*/  SHFL.IDX PT, R3, R29, RZ, 0x1e1f ;  /* 0x001e1fff1d037589 */ /* 0x00012400000e0000 */
.L_x_675:
[----:B------:R-:W-:Y:S01]  /*10d30*/  ULDC UR4, c[0x0][0x448] ;  /* 0x0001120000047ab9 */ /* 0x000fe20000000800 */
[----:B------:R-:W-:Y:S01]  /*10d40*/  BSSY B1, `(.L_x_450) ;  /* 0x000004d000017945 */ /* 0x000fe20003800000 */
[----:B------:R-:W-:Y:S01]  /*10d50*/  IMAD R149, R149, UR4, RZ ;  /* 0x0000000495957c24 */ /* 0x000fe2000f8e02ff */
[----:B------:R-:W-:Y:S02]  /*10d60*/  CS2R R40, SRZ ;  /* 0x0000000000287805 */ /* 0x000fe4000001ff00 */
[----:B------:R-:W-:Y:S02]  /*10d70*/  CS2R R34, SRZ ;  /* 0x0000000000227805 */ /* 0x000fe4000001ff00 */
[----:B------:R-:W-:Y:S02]  /*10d80*/  CS2R R32, SRZ ;  /* 0x0000000000207805 */ /* 0x000fe4000001ff00 */
[----:B0-----:R-:W-:Y:S02]  /*10d90*/  CS2R R24, SRZ ;  /* 0x0000000000187805 */ /* 0x001fe4000001ff00 */
[----:B------:R-:W-:-:S02]  /*10da0*/  ISETP.GE.AND P0, PT, R4, R149, PT ;  /* 0x000000950400720c */ /* 0x000fc40003f06270 */
        /* <DEDUP_REMOVED lines=8> */
[----:B------:R-:W-:Y:S06]  /*10e30*/  @P0 BRA `(.L_x_451) ;  /* 0x0000000000f40947 */ /* 0x000fec0003800000 */
[----:B------:R-:W-:Y:S01]  /*10e40*/  ULDC UR4, c[0x0][0x3f4] ;  /* 0x0000fd0000047ab9 */ /* 0x000fe20000000800 */
[----:B------:R-:W-:Y:S02]  /*10e50*/  SHF.R.S32.HI R7, RZ, 0x1f, R170 ;  /* 0x0000001fff077819 */ /* 0x000fe400000114aa */
[----:B------:R-:W-:Y:S02]  /*10e60*/  CS2R R36, SRZ ;  /* 0x0000000000247805 */ /* 0x000fe4000001ff00 */
[----:B------:R-:W-:Y:S02]  /*10e70*/  ISETP.GE.AND P4, PT, R170, UR4, PT ;  /* 0x00000004aa007c0c */ /* 0x000fe4000bf86270 */
[----:B------:R-:W-:Y:S02]  /*10e80*/  CS2R R34, SRZ ;  /* 0x0000000000227805 */ /* 0x000fe4000001ff00 */
[----:B------:R-:W-:Y:S02]  /*10e90*/  ISETP.GE.AND P3, PT, R172, UR4, PT ;  /* 0x00000004ac007c0c */ /* 0x000fe4000bf66270 */
[----:B------:R-:W-:-:S07]  /*10ea0*/  ISETP.GE.AND P2, PT, R173, UR4, PT ;  /* 0x00000004ad007c0c */ /* 0x000fce000bf46270 */
[C---:B-1----:R-:W-:Y:S02]  /*10eb0*/  @!P4 IADD3 R4, P0, R170.reuse, R27, RZ ;  /* 0x0000001baa04c210 */ /* 0x042fe40007f1e0ff */
[----:B--2---:R-:W-:-:S03]  /*10ec0*/  @!P4 IADD3 R6, P1, R170, R14, RZ ;  /* 0x0000000eaa06c210 */ /* 0x004fc60007f3e0ff */
[--C-:B---3--:R-:W-:Y:S02]  /*10ed0*/  @!P4 IMAD.X R5, R0, 0x1, R7.reuse, P0 ;  /* 0x000000010005c824 */ /* 0x108fe400000e0607 */
[----:B----4-:R-:W-:Y:S01]  /*10ee0*/  @!P4 IMAD.X R7, R3, 0x1, R7, P1 ;  /* 0x000000010307c824 */ /* 0x010fe200008e0607 */
[----:B------:R-:W-:Y:S02]  /*10ef0*/  ISETP.GE.AND P1, PT, R171, UR4, PT ;  /* 0x00000004ab007c0c */ /* 0x000fe4000bf26270 */
[----:B------:R0:W5:Y:S01]  /*10f00*/  @!P4 LD.E.64 R36, desc[UR54][R4.64] ;  /* 0x000000360424c980 */ /* 0x000162000c101b00 */
[----:B------:R-:W-:-:S03]  /*10f10*/  SHF.R.S32.HI R11, RZ, 0x1f, R172 ;  /* 0x0000001fff0b7819 */ /* 0x000fc600000114ac */
[----:B------:R1:W5:Y:S01]  /*10f20*/  @!P4 LD.E.64 R34, desc[UR54][R6.64] ;  /* 0x000000360622c980 */ /* 0x000362000c101b00 */
[CC--:B------:R-:W-:Y:S02]  /*10f30*/  @!P3 IADD3 R8, P4, R172.reuse, R27.reuse, RZ ;  /* 0x0000001bac08b210 */ /* 0x0c0fe40007f9e0ff */
[----:B------:R-:W-:Y:S02]  /*10f40*/  CS2R R30, SRZ ;  /* 0x00000000001e7805 */ /* 0x000fe4000001ff00 */
[----:B------:R-:W-:Y:S02]  /*10f50*/  @!P3 IADD3 R10, P5, R172, R14, RZ ;  /* 0x0000000eac0ab210 */ /* 0x000fe40007fbe0ff */
[----:B------:R-:W-:Y:S02]  /*10f60*/  CS2R R32, SRZ ;  /* 0x0000000000207805 */ /* 0x000fe4000001ff00 */
[----:B------:R-:W-:Y:S01]  /*10f70*/  SHF.R.S32.HI R12, RZ, 0x1f, R173 ;  /* 0x0000001fff0c7819 */ /* 0x000fe200000114ad */
[----:B------:R-:W-:Y:S01]  /*10f80*/  @!P3 IMAD.X R9, R0, 0x1, R11, P4 ;  /* 0x000000010009b824 */ /* 0x000fe200020e060b */
[----:B------:R-:W-:-:S02]  /*10f90*/  @!P2 IADD3 R48, P4, R173, R27, RZ ;  /* 0x0000001bad30a210 */ /* 0x000fc40007f9e0ff */
[----:B------:R-:W-:Y:S02]  /*10fa0*/  ISETP.GE.AND P0, PT, R22, UR4, PT ;  /* 0x0000000416007c0c */ /* 0x000fe4000bf06270 */
[----:B------:R-:W-:Y:S01]  /*10fb0*/  @!P3 IADD3.X R11, R3, R11, RZ, P5, !PT ;  /* 0x0000000b030bb210 */ /* 0x000fe20002ffe4ff */
[C-C-:B------:R-:W-:Y:S01]  /*10fc0*/  @!P2 IMAD.X R49, R0.reuse, 0x1, R12.reuse, P4 ;  /* 0x000000010031a824 */ /* 0x140fe200020e060c */
[-C--:B------:R-:W-:Y:S01]  /*10fd0*/  @!P2 IADD3 R50, P5, R173, R14.reuse, RZ ;  /* 0x0000000ead32a210 */ /* 0x080fe20007fbe0ff */
[----:B------:R-:W5:Y:S01]  /*10fe0*/  @!P3 LD.E.64 R30, desc[UR54][R8.64] ;  /* 0x00000036081eb980 */ /* 0x000f62000c101b00 */
[----:B------:R-:W-:Y:S02]  /*10ff0*/  SHF.R.S32.HI R13, RZ, 0x1f, R171 ;  /* 0x0000001fff0d7819 */ /* 0x000fe400000114ab */
[----:B------:R-:W-:Y:S01]  /*11000*/  @!P1 IADD3 R42, P4, R171, R27, RZ ;  /* 0x0000001bab2a9210 */ /* 0x000fe20007f9e0ff */
[----:B------:R-:W-:Y:S01]  /*11010*/  @!P2 IMAD.X R51, R3, 0x1, R12, P5 ;  /* 0x000000010333a824 */ /* 0x000fe200028e060c */
[----:B------:R-:W-:Y:S01]  /*11020*/  @!P1 IADD3 R46, P5, R171, R14, RZ ;  /* 0x0000000eab2e9210 */ /* 0x000fe20007fbe0ff */
[----:B------:R2:W5:Y:S01]  /*11030*/  @!P3 LD.E.64 R32, desc[UR54][R10.64] ;  /* 0x000000360a20b980 */ /* 0x000562000c101b00 */
[----:B------:R-:W-:Y:S01]  /*11040*/  SHF.R.S32.HI R12, RZ, 0x1f, R174 ;  /* 0x0000001fff0c7819 */ /* 0x000fe200000114ae */
[--C-:B------:R-:W-:Y:S01]  /*11050*/  @!P1 IMAD.X R43, R0, 0x1, R13.reuse, P4 ;  /* 0x00000001002b9824 */ /* 0x100fe200020e060d */
[----:B------:R-:W-:Y:S01]  /*11060*/  ISETP.GE.AND P4, PT, R174, UR4, PT ;  /* 0x00000004ae007c0c */ /* 0x000fe2000bf86270 */
[----:B------:R-:W-:Y:S01]  /*11070*/  @!P1 IMAD.X R47, R3, 0x1, R13, P5 ;  /* 0x00000001032f9824 */ /* 0x000fe200028e060d */
[----:B0-----:R-:W-:-:S02]  /*11080*/  @!P0 SHF.R.S32.HI R5, RZ, 0x1f, R22 ;  /* 0x0000001fff058819 */ /* 0x001fc40000011416 */
[----:B-1----:R-:W-:-:S05]  /*11090*/  @!P0 IADD3 R6, P5, R22, R27, RZ ;  /* 0x0000001b16068210 */ /* 0x002fca0007fbe0ff */
[----:B------:R-:W-:Y:S01]  /*110a0*/  @!P0 IMAD.X R7, R0, 0x1, R5, P5 ;  /* 0x0000000100078824 */ /* 0x000fe200028e0605 */
[----:B------:R-:W-:-:S04]  /*110b0*/  @!P0 IADD3 R4, P5, R22, R14, RZ ;  /* 0x0000000e16048210 */ /* 0x000fc80007fbe0ff */
[----:B------:R-:W-:Y:S02]  /*110c0*/  @!P0 IADD3.X R5, R3, R5, RZ, P5, !PT ;  /* 0x0000000503058210 */ /* 0x000fe40002ffe4ff */
[----:B------:R-:W-:-:S05]  /*110d0*/  @!P4 IADD3 R26, P5, R174, R27, RZ ;  /* 0x0000001bae1ac210 */ /* 0x000fca0007fbe0ff */
[--C-:B------:R-:W-:Y:S01]  /*110e0*/  @!P4 IMAD.X R27, R0, 0x1, R12.reuse, P5 ;  /* 0x00000001001bc824 */ /* 0x100fe200028e060c */
[----:B------:R-:W-:Y:S02]  /*110f0*/  @!P4 IADD3 R14, P5, R174, R14, RZ ;  /* 0x0000000eae0ec210 */ /* 0x000fe40007fbe0ff */
[----:B------:R-:W-:Y:S02]  /*11100*/  CS2R R28, SRZ ;  /* 0x00000000001c7805 */ /* 0x000fe4000001ff00 */
[----:B------:R-:W-:Y:S02]  /*11110*/  CS2R R24, SRZ ;  /* 0x0000000000187805 */ /* 0x000fe4000001ff00 */
[----:B------:R-:W-:Y:S02]  /*11120*/  CS2R R20, SRZ ;  /* 0x0000000000147805 */ /* 0x000fe4000001ff00 */
[----:B------:R-:W-:Y:S01]  /*11130*/  CS2R R38, SRZ ;  /* 0x0000000000267805 */ /* 0x000fe2000001ff00 */
[----:B------:R-:W-:Y:S01]  /*11140*/  @!P4 IMAD.X R15, R3, 0x1, R12, P5 ;  /* 0x00000001030fc824 */ /* 0x000fe200028e060c */
[----:B------:R-:W-:-:S02]  /*11150*/  CS2R R12, SRZ ;  /* 0x00000000000c7805 */ /* 0x000fc4000001ff00 */
[----:B------:R-:W-:Y:S02]  /*11160*/  CS2R R40, SRZ ;  /* 0x0000000000287805 */ /* 0x000fe4000001ff00 */
[----:B--2---:R-:W-:Y:S02]  /*11170*/  CS2R R10, SRZ ;  /* 0x00000000000a7805 */ /* 0x004fe4000001ff00 */
[----:B------:R-:W-:Y:S01]  /*11180*/  CS2R R8, SRZ ;  /* 0x0000000000087805 */ /* 0x000fe2000001ff00 */
[----:B------:R0:W5:Y:S04]  /*11190*/  @!P2 LD.E.64 R28, desc[UR54][R48.64] ;  /* 0x00000036301ca980 */ /* 0x000168000c101b00 */
[----:B------:R0:W5:Y:S04]  /*111a0*/  @!P2 LD.E.64 R24, desc[UR54][R50.64] ;  /* 0x000000363218a980 */ /* 0x000168000c101b00 */
[----:B------:R0:W5:Y:S04]  /*111b0*/  @!P1 LD.E.64 R20, desc[UR54][R42.64] ;  /* 0x000000362a149980 */ /* 0x000168000c101b00 */
[----:B------:R0:W5:Y:S04]  /*111c0*/  @!P1 LD.E.64 R12, desc[UR54][R46.64] ;  /* 0x000000362e0c9980 */ /* 0x000168000c101b00 */
[----:B------:R0:W5:Y:S04]  /*111d0*/  @!P0 LD.E.64 R38, desc[UR54][R6.64] ;  /* 0x0000003606268980 */ /* 0x000168000c101b00 */
[----:B------:R0:W5:Y:S04]  /*111e0*/  @!P0 LD.E.64 R40, desc[UR54][R4.64] ;  /* 0x0000003604288980 */ /* 0x000168000c101b00 */
[----:B------:R0:W5:Y:S04]  /*111f0*/  @!P4 LD.E.64 R10, desc[UR54][R26.64] ;  /* 0x000000361a0ac980 */ /* 0x000168000c101b00 */
[----:B------:R0:W5:Y:S02]  /*11200*/  @!P4 LD.E.64 R8, desc[UR54][R14.64] ;  /* 0x000000360e08c980 */ /* 0x000164000c101b00 */
.L_x_451:
[----:B------:R-:W-:Y:S05]  /*11210*/  BSYNC B1 ;  /* 0x0000000000017941 */ /* 0x000fea0003800000 */
.L_x_450:
[----:B------:R-:W-:Y:S01]  /*11220*/  ULEA.HI UR4, UR43, UR43, URZ, 0x1 ;  /* 0x0000002b2b047291 */ /* 0x000fe2000f8f083f */
[----:B---3--:R-:W-:Y:S01]  /*11230*/  IMAD R0, R145, -0x80, R149 ;  /* 0xffffff8091007824 */ /* 0x008fe200078e0295 */
[----:B------:R-:W-:Y:S02]  /*11240*/  BSSY B1, `(.L_x_452) ;  /* 0x0000009000017945 */ /* 0x000fe40003800000 */
[----:B------:R-:W-:Y:S02]  /*11250*/  ULOP3.LUT UR4, UR4, 0xfffffffe, URZ, 0xc0, !UPT ;  /* 0xfffffffe04047892 */ /* 0x000fe4000f8ec03f */
[----:B----4-:R-:W-:Y:S02]  /*11260*/  VIMNMX R3, R0, 0x80, PT ;  /* 0x0000008000037848 */ /* 0x010fe40003fe0100 */
[----:B------:R-:W-:Y:S02]  /*11270*/  UIADD3 UR4, UR43, -UR4, URZ ;  /* 0x800000042b047290 */ /* 0x000fe4000fffe03f */
[----:B------:R-:W-:-:S04]  /*11280*/  ISETP.GE.AND P1, PT, R168, R3, PT ;  /* 0x00000003a800720c */ /* 0x000fc80003f26270 */
[----:B0-----:R-:W-:-:S05]  /*11290*/  IMAD.U32 R5, RZ, RZ, UR4 ;  /* 0x00000004ff057e24 */ /* 0x001fca000f8e00ff */
[----:B------:R-:W-:-:S04]  /*112a0*/  SHF.L.U32 R5, R5, 0x1f, RZ ;  /* 0x0000001f05057819 */ /* 0x000fc800000006ff */
[----:B------:R-:W0:Y:S02]  /*112b0*/  SYNCS.PHASECHK.TRANS64.TRYWAIT P0, [R16+URZ+0x29800], R5 ;  /* 0x02980005100075a7 */ /* 0x000e24000800017f */
[----:B0-----:R-:W-:Y:S05]  /*112c0*/  @!P0 BRA `(.L_x_453) ;  /* 0x0000018c009c8947 */ /* 0x001fea0003800000 */
.L_x_676:
[----:B------:R-:W-:Y:S05]  /*112d0*/  BSYNC B1 ;  /* 0x0000000000017941 */ /* 0x000fea0003800000 */
.L_x_452:
[----:B------:R-:W-:Y:S05]  /*112e0*/  @P1 BRA `(.L_x_454) ;  /* 0x0000006000e81947 */ /* 0x000fea0003800000 */
[----:B------:R-:W3:Y:S01]  /*112f0*/  LDC R3, c[0x0][0x3f4] ;  /* 0x0000fd00ff037b82 */ /* 0x000ee20000000800 */
[----:B------:R-:W-:Y:S01]  /*11300*/  BSSY B1, `(.L_x_455) ;  /* 0x000007f000017945 */ /* 0x000fe20003800000 */
[----:B------:R-:W-:Y:S01]  /*11310*/  IMAD.IADD R0, R16, 0x1, R205 ;  /* 0x0000000110007824 */ /* 0x000fe200078e02cd */
[-C--:B---3--:R-:W-:Y:S02]  /*11320*/  ISETP.GE.AND P0, PT, R22, R3.reuse, PT ;  /* 0x000000031600720c */ /* 0x088fe40003f06270 */
[-C--:B------:R-:W-:Y:S02]  /*11330*/  ISETP.GE.AND P1, PT, R170, R3.reuse, PT ;  /* 0x00000003aa00720c */ /* 0x080fe40003f26270 */
[-C--:B------:R-:W-:Y:S02]  /*11340*/  ISETP.GE.AND P2, PT, R172, R3.reuse, PT ;  /* 0x00000003ac00720c */ /* 0x080fe40003f46270 */
[-C--:B------:R-:W-:Y:S02]  /*11350*/  ISETP.GE.AND P3, PT, R173, R3.reuse, PT ;  /* 0x00000003ad00720c */ /* 0x080fe40003f66270 */
[----:B------:R-:W-:-:S02]  /*11360*/  ISETP.GE.AND P4, PT, R171, R3, PT ;  /* 0x00000003ab00720c */ /* 0x000fc40003f86270 */
[----:B------:R-:W-:-:S03]  /*11370*/  ISETP.GE.AND P5, PT, R174, R3, PT ;  /* 0x00000003ae00720c */ /* 0x000fc60003fa6270 */
[----:B------:R-:W-:Y:S10]  /*11380*/  @P0 BRA `(.L_x_456) ;  /* 0x0000000400d80947 */ /* 0x000ff40003800000 */
[----:B0-----:R-:W0:Y:S01]  /*11390*/  LDS.128 R4, [R0+0x14400] ;  /* 0x0144000000047984 */ /* 0x001e220000000c00 */
[----:B--2--5:R-:W-:Y:S02]  /*113a0*/  SHF.R.U32.HI R14, RZ, 0x8, R38 ;  /* 0x00000008ff0e7819 */ /* 0x024fe40000011626 */
[----:B------:R-:W-:Y:S02]  /*113b0*/  LOP3.LUT R3, R38, 0xff, RZ, 0xc0, !PT ;  /* 0x000000ff26037812 */ /* 0x000fe400078ec0ff */
[----:B------:R-:W-:Y:S02]  /*113c0*/  LOP3.LUT R14, R14, 0xff, RZ, 0xc0, !PT ;  /* 0x000000ff0e0e7812 */ /* 0x000fe400078ec0ff */
[----:B------:R-:W-:Y:S02]  /*113d0*/  SHF.R.U32.HI R26, RZ, 0x8, R39 ;  /* 0x00000008ff1a7819 */ /* 0x000fe40000011627 */
[----:B------:R-:W-:Y:S02]  /*113e0*/  SHF.R.U32.HI R43, RZ, 0x8, R41 ;  /* 0x00000008ff2b7819 */ /* 0x000fe40000011629 */
[----:B------:R-:W-:-:S02]  /*113f0*/  PRMT R3, R14, 0x7604, R3 ;  /* 0x000076040e037816 */ /* 0x000fc40000000003 */
[----:B------:R-:W-:Y:S02]  /*11400*/  LOP3.LUT R15, R39, 0xff, RZ, 0xc0, !PT ;  /* 0x000000ff270f7812 */ /* 0x000fe400078ec0ff */
[----:B------:R-:W-:Y:S02]  /*11410*/  LOP3.LUT R26, R26, 0xff, RZ, 0xc0, !PT ;  /* 0x000000ff1a1a7812 */ /* 0x000fe400078ec0ff */
[----:B------:R-:W-:Y:S02]  /*11420*/  SHF.R.U32.HI R46, RZ, 0x10, R39 ;  /* 0x00000010ff2e7819 */ /* 0x000fe40000011627 */
[----:B------:R-:W-:Y:S02]  /*11430*/  SHF.R.U32.HI R14, RZ, 0x8, R40 ;  /* 0x00000008ff0e7819 */ /* 0x000fe40000011628 */
[----:B------:R-:W-:Y:S02]  /*11440*/  LOP3.LUT R42, R41, 0xff, RZ, 0xc0, !PT ;  /* 0x000000ff292a7812 */ /* 0x000fe400078ec0ff */
[----:B------:R-:W-:-:S02]  /*11450*/  LOP3.LUT R43, R43, 0xff, RZ, 0xc0, !PT ;  /* 0x000000ff2b2b7812 */ /* 0x000fc400078ec0ff */
[----:B------:R-:W-:Y:S02]  /*11460*/  SHF.R.U32.HI R45, RZ, 0x10, R41 ;  /* 0x00000010ff2d7819 */ /* 0x000fe40000011629 */
[----:B------:R-:W-:Y:S02]  /*11470*/  PRMT R15, R26, 0x7604, R15 ;  /* 0x000076041a0f7816 */ /* 0x000fe4000000000f */
[----:B-1----:R-:W-:Y:S01]  /*11480*/  LOP3.LUT R27, R14, 0xff, RZ, 0xc0, !PT ;  /* 0x000000ff0e1b7812 */ /* 0x002fe200078ec0ff */
[----:B------:R-:W-:Y:S01]  /*11490*/  IMAD.U32 R14, R46, 0x10000, RZ ;  /* 0x000100002e0e7824 */ /* 0x000fe200078e00ff */
[----:B------:R-:W-:Y:S02]  /*114a0*/  LOP3.LUT R26, R40, 0xff, RZ, 0xc0, !PT ;  /* 0x000000ff281a7812 */ /* 0x000fe400078ec0ff */
[----:B------:R-:W-:Y:S02]  /*114b0*/  PRMT R42, R43, 0x7604, R42 ;  /* 0x000076042b2a7816 */ /* 0x000fe4000000002a */
[----:B------:R-:W-:-:S02]  /*114c0*/  SHF.L.U32 R45, R45, 0x10, RZ ;  /* 0x000000102d2d7819 */ /* 0x000fc400000006ff */
[----:B------:R-:W-:Y:S02]  /*114d0*/  PRMT R43, R27, 0x7604, R26 ;  /* 0x000076041b2b7816 */ /* 0x000fe4000000001a */
[----:B------:R-:W-:Y:S02]  /*114e0*/  LOP3.LUT R27, R15, 0xff0000, R14, 0xf8, !PT ;  /* 0x00ff00000f1b7812 */ /* 0x000fe400078ef80e */
[----:B------:R-:W-:Y:S02]  /*114f0*/  LOP3.LUT R45, R42, 0xff0000, R45, 0xf8, !PT ;  /* 0x00ff00002a2d7812 */ /* 0x000fe400078ef82d */
[----:B------:R-:W-:Y:S02]  /*11500*/  LOP3.LUT R43, R43, 0xff0000, R40, 0xf8, !PT ;  /* 0x00ff00002b2b7812 */ /* 0x000fe400078ef828 */
[----:B------:R-:W-:Y:S02]  /*11510*/  LOP3.LUT R45, R45, 0xff000000, R41, 0xf8, !PT ;  /* 0xff0000002d2d7812 */ /* 0x000fe400078ef829 */
[----:B------:R-:W-:-:S02]  /*11520*/  LOP3.LUT R39, R27, 0xff000000, R39, 0xf8, !PT ;  /* 0xff0000001b277812 */ /* 0x000fc400078ef827 */
[----:B------:R-:W-:Y:S02]  /*11530*/  LOP3.LUT R15, R3, 0xff0000, R38, 0xf8, !PT ;  /* 0x00ff0000030f7812 */ /* 0x000fe400078ef826 */
[----:B------:R-:W-:Y:S02]  /*11540*/  LOP3.LUT R43, R43, 0xff000000, R40, 0xf8, !PT ;  /* 0xff0000002b2b7812 */ /* 0x000fe400078ef828 */
[-C--:B0-----:R-:W-:Y:S02]  /*11550*/  F2FP.F16.E4M3.UNPACK_B R3, R6.reuse.H1 ;  /* 0x00000006ff03723e */ /* 0x081fe400030006ff */
[----:B------:R-:W-:Y:S02]  /*11560*/  F2FP.F16.E4M3.UNPACK_B R42, R45 ;  /* 0x0000002dff2a723e */ /* 0x000fe400020006ff */
[----:B------:R-:W-:Y:S01]  /*11570*/  F2FP.F16.E4M3.UNPACK_B R40, R39 ;  /* 0x00000027ff28723e */ /* 0x000fe200020006ff */
[--C-:B------:R-:W-:Y:S01]  /*11580*/  HADD2.F32 R14, -RZ, R3.reuse.H1_H1 ;  /* 0x30000003ff0e7230 */ /* 0x100fe20000004100 */
[----:B------:R-:W-:Y:S01]  /*11590*/  F2FP.F16.E4M3.UNPACK_B R6, R6 ;  /* 0x00000006ff06723e */ /* 0x000fe200020006ff */
[----:B------:R-:W-:Y:S01]  /*115a0*/  HADD2.F32 R46, -RZ, R42.H1_H1 ;  /* 0x3000002aff2e7230 */ /* 0x000fe20000004100 */
[----:B------:R-:W-:Y:S01]  /*115b0*/  LOP3.LUT R38, R15, 0xff000000, R38, 0xf8, !PT ;  /* 0xff0000000f267812 */ /* 0x000fe200078ef826 */
[----:B------:R-:W-:Y:S01]  /*115c0*/  HADD2.F32 R41, -RZ, R40.H1_H1 ;  /* 0x30000028ff297230 */ /* 0x000fe20000004100 */
[-C--:B------:R-:W-:Y:S01]  /*115d0*/  F2FP.F16.E4M3.UNPACK_B R26, R7.reuse ;  /* 0x00000007ff1a723e */ /* 0x080fe200020006ff */
[----:B------:R-:W-:Y:S01]  /*115e0*/  HADD2.F32 R15, -RZ, R3.H0_H0 ;  /* 0x20000003ff0f7230 */ /* 0x000fe20000004100 */
[----:B------:R-:W-:Y:S01]  /*115f0*/  F2FP.F16.E4M3.UNPACK_B R27, R7.H1 ;  /* 0x00000007ff1b723e */ /* 0x000fe200030006ff */
[C---:B------:R-:W-:Y:S01]  /*11600*/  FMUL.FTZ R48, R14.reuse, R46 ;  /* 0x0000002e0e307220 */ /* 0x040fe20000410000 */
[----:B------:R-:W-:Y:S01]  /*11610*/  FMUL.FTZ R47, R14, R41 ;  /* 0x000000290e2f7220 */ /* 0x000fe20000410000 */
[-C--:B------:R-:W-:Y:S01]  /*11620*/  F2FP.F16.E4M3.UNPACK_B R7, R5.reuse ;  /* 0x00000005ff07723e */ /* 0x080fe200020006ff */
[----:B------:R-:W-:Y:S01]  /*11630*/  HADD2.F32 R42, -RZ, R42.H0_H0 ;  /* 0x2000002aff2a7230 */ /* 0x000fe20000004100 */
[----:B------:R-:W-:Y:S01]  /*11640*/  F2FP.F16.E4M3.UNPACK_B R14, R5.H1 ;  /* 0x00000005ff0e723e */ /* 0x000fe200030006ff */
[----:B------:R-:W-:-:S02]  /*11650*/  HADD2.F32 R5, -RZ, R6.H1_H1 ;  /* 0x30000006ff057230 */ /* 0x000fc40000004100 */
[C---:B------:R-:W-:Y:S01]  /*11660*/  FFMA.FTZ R48, R15.reuse, R41, -R48 ;  /* 0x000000290f307223 */ /* 0x040fe20000010830 */
[----:B------:R-:W-:Y:S02]  /*11670*/  HADD2.F32 R40, -RZ, R40.H0_H0 ;  /* 0x20000028ff287230 */ /* 0x000fe40000004100 */
[----:B------:R-:W-:Y:S01]  /*11680*/  FFMA.FTZ R49, R15, R46, R47 ;  /* 0x0000002e0f317223 */ /* 0x000fe2000001002f */
[----:B------:R-:W-:Y:S01]  /*11690*/  HADD2.F32 R6, -RZ, R6.H0_H0 ;  /* 0x20000006ff067230 */ /* 0x000fe20000004100 */
[----:B------:R-:W-:Y:S01]  /*116a0*/  F2FP.F16.E4M3.UNPACK_B R45, R45.H1 ;  /* 0x0000002dff2d723e */ /* 0x000fe200030006ff */
[C---:B------:R-:W-:Y:S01]  /*116b0*/  FMUL.FTZ R15, R5.reuse, R42 ;  /* 0x0000002a050f7220 */ /* 0x040fe20000410000 */
[----:B------:R-:W-:Y:S01]  /*116c0*/  F2FP.F16.E4M3.UNPACK_B R39, R39.H1 ;  /* 0x00000027ff27723e */ /* 0x000fe200030006ff */
[-C--:B------:R-:W-:Y:S01]  /*116d0*/  FMUL.FTZ R47, R5, R40.reuse ;  /* 0x00000028052f7220 */ /* 0x080fe20000410000 */
[----:B------:R-:W-:Y:S02]  /*116e0*/  HADD2.F32 R5, -RZ, R26.H1_H1 ;  /* 0x3000001aff057230 */ /* 0x000fe40000004100 */
[----:B------:R-:W-:Y:S01]  /*116f0*/  FFMA.FTZ R46, R6, R40, -R15 ;  /* 0x00000028062e7223 */ /* 0x000fe2000001080f */
[----:B------:R-:W-:-:S02]  /*11700*/  HADD2.F32 R41, -RZ, R45.H0_H0 ;  /* 0x2000002dff297230 */ /* 0x000fc40000004100 */
[----:B------:R-:W-:Y:S01]  /*11710*/  FFMA.FTZ R47, R6, R42, R47 ;  /* 0x0000002a062f7223 */ /* 0x000fe2000001002f */
[----:B------:R-:W-:Y:S01]  /*11720*/  HADD2.F32 R15, -RZ, R39.H0_H0 ;  /* 0x20000027ff0f7230 */ /* 0x000fe20000004100 */
[----:B------:R-:W-:Y:S01]  /*11730*/  F2FP.F16.E4M3.UNPACK_B R3, R4 ;  /* 0x00000004ff03723e */ /* 0x000fe200020006ff */
[----:B------:R-:W-:Y:S02]  /*11740*/  HADD2.F32 R26, -RZ, R26.H0_H0 ;  /* 0x2000001aff1a7230 */ /* 0x000fe40000004100 */
[C---:B------:R-:W-:Y:S01]  /*11750*/  FMUL.FTZ R51, R5.reuse, R41 ;  /* 0x0000002905337220 */ /* 0x040fe20000410000 */
[----:B------:R-:W-:Y:S02]  /*11760*/  HADD2.F32 R45, -RZ, R45.H1_H1 ;  /* 0x3000002dff2d7230 */ /* 0x000fe40000004100 */
[-C--:B------:R-:W-:Y:S01]  /*11770*/  FMUL.FTZ R5, R5, R15.reuse ;  /* 0x0000000f05057220 */ /* 0x080fe20000410000 */
[----:B------:R-:W-:Y:S02]  /*11780*/  HADD2.F32 R6, -RZ, R27.H1_H1 ;  /* 0x3000001bff067230 */ /* 0x000fe40000004100 */
[----:B------:R-:W-:Y:S01]  /*11790*/  FFMA.FTZ R51, R26, R15, -R51 ;  /* 0x0000000f1a337223 */ /* 0x000fe20000010833 */
[----:B------:R-:W-:-:S02]  /*117a0*/  HADD2.F32 R39, -RZ, R39.H1_H1 ;  /* 0x30000027ff277230 */ /* 0x000fc40000004100 */
[----:B------:R-:W-:Y:S01]  /*117b0*/  FFMA.FTZ R50, R26, R41, R5 ;  /* 0x000000291a327223 */ /* 0x000fe20000010005 */
[----:B------:R-:W-:Y:S02]  /*117c0*/  HADD2.F32 R27, -RZ, R27.H0_H0 ;  /* 0x2000001bff1b7230 */ /* 0x000fe40000004100 */
[C---:B------:R-:W-:Y:S01]  /*117d0*/  FMUL.FTZ R40, R6.reuse, R45 ;  /* 0x0000002d06287220 */ /* 0x040fe20000410000 */
[----:B------:R-:W-:Y:S01]  /*117e0*/  F2FP.F16.E4M3.UNPACK_B R5, R43 ;  /* 0x0000002bff05723e */ /* 0x000fe200020006ff */
[-C--:B------:R-:W-:Y:S01]  /*117f0*/  FMUL.FTZ R26, R6, R39.reuse ;  /* 0x00000027061a7220 */ /* 0x080fe20000410000 */
[----:B------:R-:W-:Y:S01]  /*11800*/  F2FP.F16.E4M3.UNPACK_B R4, R4.H1 ;  /* 0x00000004ff04723e */ /* 0x000fe200030006ff */
[C---:B------:R-:W-:Y:S01]  /*11810*/  FFMA.FTZ R52, R27.reuse, R39, -R40 ;  /* 0x000000271b347223 */ /* 0x040fe20000010828 */
[-C--:B------:R-:W-:Y:S01]  /*11820*/  F2FP.F16.E4M3.UNPACK_B R15, R38.reuse ;  /* 0x00000026ff0f723e */ /* 0x080fe200020006ff */
[----:B------:R-:W-:Y:S01]  /*11830*/  FFMA.FTZ R45, R27, R45, R26 ;  /* 0x0000002d1b2d7223 */ /* 0x000fe2000001001a */
[--C-:B------:R-:W-:Y:S01]  /*11840*/  HADD2.F32 R39, -RZ, R5.reuse.H1_H1 ;  /* 0x30000005ff277230 */ /* 0x100fe20000004100 */
[----:B------:R-:W-:Y:S01]  /*11850*/  F2FP.F16.E4M3.UNPACK_B R38, R38.H1 ;  /* 0x00000026ff26723e */ /* 0x000fe200030006ff */
[----:B------:R-:W-:Y:S01]  /*11860*/  HADD2.F32 R27, -RZ, R5.H0_H0 ;  /* 0x20000005ff1b7230 */ /* 0x000fe20000004100 */
[----:B------:R-:W-:Y:S01]  /*11870*/  F2FP.F16.E4M3.UNPACK_B R43, R43.H1 ;  /* 0x0000002bff2b723e */ /* 0x000fe200030006ff */
[----:B------:R-:W-:-:S02]  /*11880*/  HADD2.F32 R6, -RZ, R4.H1_H1 ;  /* 0x30000004ff067230 */ /* 0x000fc40000004100 */
[----:B------:R-:W-:Y:S02]  /*11890*/  HADD2.F32 R26, -RZ, R15.H1_H1 ;  /* 0x3000000fff1a7230 */ /* 0x000fe40000004100 */
[----:B------:R-:W-:Y:S02]  /*118a0*/  HADD2.F32 R5, -RZ, R4.H0_H0 ;  /* 0x20000004ff057230 */ /* 0x000fe40000004100 */
[C---:B------:R-:W-:Y:S01]  /*118b0*/  FMUL.FTZ R40, R6.reuse, R39 ;  /* 0x0000002706287220 */ /* 0x040fe20000410000 */
[----:B------:R-:W-:Y:S02]  /*118c0*/  HADD2.F32 R4, -RZ, R3.H1_H1 ;  /* 0x30000003ff047230 */ /* 0x000fe40000004100 */
[-C--:B------:R-:W-:Y:S01]  /*118d0*/  FMUL.FTZ R42, R6, R26.reuse ;  /* 0x0000001a062a7220 */ /* 0x080fe20000410000 */
[----:B------:R-:W-:Y:S02]  /*118e0*/  HADD2.F32 R15, -RZ, R15.H0_H0 ;  /* 0x2000000fff0f7230 */ /* 0x000fe40000004100 */
[----:B------:R-:W-:Y:S01]  /*118f0*/  FFMA.FTZ R40, R5, R26, -R40 ;  /* 0x0000001a05287223 */ /* 0x000fe20000010828 */
[----:B------:R-:W-:-:S02]  /*11900*/  HADD2.F32 R3, -RZ, R3.H0_H0 ;  /* 0x20000003ff037230 */ /* 0x000fc40000004100 */
[C---:B------:R-:W-:Y:S01]  /*11910*/  FMUL.FTZ R6, R4.reuse, R27 ;  /* 0x0000001b04067220 */ /* 0x040fe20000410000 */
[----:B------:R-:W-:Y:S01]  /*11920*/  FFMA.FTZ R39, R5, R39, R42 ;  /* 0x0000002705277223 */ /* 0x000fe2000001002a */
[-C--:B------:R-:W-:Y:S01]  /*11930*/  FMUL.FTZ R4, R4, R15.reuse ;  /* 0x0000000f04047220 */ /* 0x080fe20000410000 */
[----:B------:R-:W-:Y:S02]  /*11940*/  HADD2.F32 R5, -RZ, R38.H1_H1 ;  /* 0x30000026ff057230 */ /* 0x000fe40000004100 */
[C---:B------:R-:W-:Y:S01]  /*11950*/  FFMA.FTZ R26, R3.reuse, R15, -R6 ;  /* 0x0000000f031a7223 */ /* 0x040fe20000010806 */
[--C-:B------:R-:W-:Y:S02]  /*11960*/  HADD2.F32 R15, -RZ, R43.reuse.H1_H1 ;  /* 0x3000002bff0f7230 */ /* 0x100fe40000004100 */
[----:B------:R-:W-:Y:S01]  /*11970*/  FFMA.FTZ R27, R3, R27, R4 ;  /* 0x0000001b031b7223 */ /* 0x000fe20000010004 */
[----:B------:R-:W-:Y:S02]  /*11980*/  HADD2.F32 R4, -RZ, R14.H1_H1 ;  /* 0x3000000eff047230 */ /* 0x000fe40000004100 */
[----:B------:R-:W-:-:S02]  /*11990*/  HADD2.F32 R6, -RZ, R43.H0_H0 ;  /* 0x2000002bff067230 */ /* 0x000fc40000004100 */
[--C-:B------:R-:W-:Y:S02]  /*119a0*/  HADD2.F32 R3, -RZ, R7.reuse.H1_H1 ;  /* 0x30000007ff037230 */ /* 0x100fe40000004100 */
[C---:B------:R-:W-:Y:S01]  /*119b0*/  FMUL.FTZ R41, R4.reuse, R15 ;  /* 0x0000000f04297220 */ /* 0x040fe20000410000 */
[----:B------:R-:W-:Y:S02]  /*119c0*/  HADD2.F32 R38, -RZ, R38.H0_H0 ;  /* 0x20000026ff267230 */ /* 0x000fe40000004100 */
[-C--:B------:R-:W-:Y:S01]  /*119d0*/  FMUL.FTZ R42, R4, R5.reuse ;  /* 0x00000005042a7220 */ /* 0x080fe20000410000 */
[----:B------:R-:W-:Y:S02]  /*119e0*/  HADD2.F32 R14, -RZ, R14.H0_H0 ;  /* 0x2000000eff0e7230 */ /* 0x000fe40000004100 */
[C---:B------:R-:W-:Y:S01]  /*119f0*/  FMUL.FTZ R4, R3.reuse, R6 ;  /* 0x0000000603047220 */ /* 0x040fe20000410000 */
[----:B------:R-:W-:Y:S02]  /*11a00*/  HADD2.F32 R7, -RZ, R7.H0_H0 ;  /* 0x20000007ff077230 */ /* 0x000fe40000004100 */
[-C--:B------:R-:W-:Y:S01]  /*11a10*/  FMUL.FTZ R3, R3, R38.reuse ;  /* 0x0000002603037220 */ /* 0x080fe20000410000 */
[C---:B------:R-:W-:Y:S01]  /*11a20*/  FFMA.FTZ R41, R14.reuse, R5, -R41 ;  /* 0x000000050e297223 */ /* 0x040fe20000010829 */
[----:B------:R-:W-:Y:S01]  /*11a30*/  FFMA.FTZ R42, R14, R15, R42 ;  /* 0x0000000f0e2a7223 */ /* 0x000fe2000001002a */
[C---:B------:R-:W-:Y:S01]  /*11a40*/  FFMA.FTZ R5, R7.reuse, R38, -R4 ;  /* 0x0000002607057223 */ /* 0x040fe20000010804 */
[----:B------:R-:W-:Y:S01]  /*11a50*/  FFMA.FTZ R14, R7, R6, R3 ;  /* 0x00000006070e7223 */ /* 0x000fe20000010003 */
[----:B------:R-:W-:-:S02]  /*11a60*/  F2FP.SATFINITE.E4M3.F32.PACK_AB_MERGE_C R6, R49, R48, RZ ;  /* 0x000000303106723e */ /* 0x000fc400048070ff */
[----:B------:R-:W-:Y:S02]  /*11a70*/  F2FP.SATFINITE.E4M3.F32.PACK_AB_MERGE_C R7, R45, R52, RZ ;  /* 0x000000342d07723e */ /* 0x000fe400048070ff */
[----:B------:R-:W-:Y:S02]  /*11a80*/  F2FP.SATFINITE.E4M3.F32.PACK_AB_MERGE_C R4, R39, R40, RZ ;  /* 0x000000282704723e */ /* 0x000fe400048070ff */
[----:B------:R-:W-:Y:S02]  /*11a90*/  F2FP.SATFINITE.E4M3.F32.PACK_AB_MERGE_C R41, R42, R41, RZ ;  /* 0x000000292a29723e */ /* 0x000fe400048070ff */
[----:B------:R-:W-:Y:S02]  /*11aa0*/  F2FP.SATFINITE.E4M3.F32.PACK_AB_MERGE_C R6, R47, R46, R6 ;  /* 0x0000002e2f06723e */ /* 0x000fe40004807006 */
[----:B------:R-:W-:Y:S02]  /*11ab0*/  F2FP.SATFINITE.E4M3.F32.PACK_AB_MERGE_C R7, R50, R51, R7 ;  /* 0x000000333207723e */ /* 0x000fe40004807007 */
[----:B------:R-:W-:-:S02]  /*11ac0*/  F2FP.SATFINITE.E4M3.F32.PACK_AB_MERGE_C R4, R27, R26, R4 ;  /* 0x0000001a1b04723e */ /* 0x000fc40004807004 */
[----:B------:R-:W-:-:S05]  /*11ad0*/  F2FP.SATFINITE.E4M3.F32.PACK_AB_MERGE_C R5, R14, R5, R41 ;  /* 0x000000050e05723e */ /* 0x000fca0004807029 */
[----:B------:R3:W-:Y:S02]  /*11ae0*/  STS.128 [R0+0x14400], R4 ;  /* 0x0144000400007388 */ /* 0x0007e40000000c00 */
.L_x_456:
[----:B------:R-:W-:Y:S05]  /*11af0*/  BSYNC B1 ;  /* 0x0000000000017941 */ /* 0x000fea0003800000 */
.L_x_455:
[----:B------:R-:W-:Y:S04]  /*11b00*/  BSSY B1, `(.L_x_457) ;  /* 0x000007c000017945 */ /* 0x000fe80003800000 */
[----:B------:R-:W-:Y:S05]  /*11b10*/  @P1 BRA `(.L_x_458) ;  /* 0x0000000400e81947 */ /* 0x000fea0003800000 */
[----:B0--3--:R-:W0:Y:S01]  /*11b20*/  LDS.128 R4, [R234] ;  /* 0x00000000ea047984 */ /* 0x009e220000000c00 */
[----:B-----5:R-:W-:Y:S02]  /*11b30*/  SHF.R.U32.HI R15, RZ, 0x8, R37 ;  /* 0x00000008ff0f7819 */ /* 0x020fe40000011625 */
[----:B------:R-:W-:Y:S02]  /*11b40*/  SHF.R.U32.HI R40, RZ, 0x8, R35 ;  /* 0x00000008ff287819 */ /* 0x000fe40000011623 */
[----:B-1----:R-:W-:Y:S02]  /*11b50*/  SHF.R.U32.HI R27, RZ, 0x8, R34 ;  /* 0x00000008ff1b7819 */ /* 0x002fe40000011622 */
[----:B------:R-:W-:Y:S02]  /*11b60*/  LOP3.LUT R26, R37, 0xff, RZ, 0xc0, !PT ;  /* 0x000000ff251a7812 */ /* 0x000fe400078ec0ff */
[----:B------:R-:W-:Y:S02]  /*11b70*/  LOP3.LUT R41, R35, 0xff, RZ, 0xc0, !PT ;  /* 0x000000ff23297812 */ /* 0x000fe400078ec0ff */
[----:B------:R-:W-:-:S02]  /*11b80*/  LOP3.LUT R15, R15, 0xff, RZ, 0xc0, !PT ;  /* 0x000000ff0f0f7812 */ /* 0x000fc400078ec0ff */
[----:B------:R-:W-:Y:S02]  /*11b90*/  LOP3.LUT R40, R40, 0xff, RZ, 0xc0, !PT ;  /* 0x000000ff28287812 */ /* 0x000fe400078ec0ff */
[----:B------:R-:W-:Y:S02]  /*11ba0*/  SHF.R.U32.HI R3, RZ, 0x8, R36 ;  /* 0x00000008ff037819 */ /* 0x000fe40000011624 */
[----:B------:R-:W-:Y:S02]  /*11bb0*/  LOP3.LUT R38, R27, 0xff, RZ, 0xc0, !PT ;  /* 0x000000ff1b267812 */ /* 0x000fe400078ec0ff */
[----:B------:R-:W-:Y:S02]  /*11bc0*/  PRMT R27, R15, 0x7604, R26 ;  /* 0x000076040f1b7816 */ /* 0x000fe4000000001a */
[----:B------:R-:W-:Y:S02]  /*11bd0*/  PRMT R41, R40, 0x7604, R41 ;  /* 0x0000760428297816 */ /* 0x000fe40000000029 */
[----:B------:R-:W-:-:S02]  /*11be0*/  SHF.R.U32.HI R26, RZ, 0x10, R37 ;  /* 0x00000010ff1a7819 */ /* 0x000fc40000011625 */
[----:B------:R-:W-:Y:S02]  /*11bf0*/  SHF.R.U32.HI R40, RZ, 0x10, R35 ;  /* 0x00000010ff287819 */ /* 0x000fe40000011623 */
[----:B--2---:R-:W-:Y:S02]  /*11c00*/  LOP3.LUT R14, R36, 0xff, RZ, 0xc0, !PT ;  /* 0x000000ff240e7812 */ /* 0x004fe400078ec0ff */
[----:B------:R-:W-:Y:S02]  /*11c10*/  LOP3.LUT R39, R34, 0xff, RZ, 0xc0, !PT ;  /* 0x000000ff22277812 */ /* 0x000fe400078ec0ff */
[----:B------:R-:W-:Y:S02]  /*11c20*/  LOP3.LUT R3, R3, 0xff, RZ, 0xc0, !PT ;  /* 0x000000ff03037812 */ /* 0x000fe400078ec0ff */
[----:B------:R-:W-:Y:S02]  /*11c30*/  SHF.R.U32.HI R15, RZ, 0x10, R34 ;  /* 0x00000010ff0f7819 */ /* 0x000fe40000011622 */
[----:B------:R-:W-:-:S02]  /*11c40*/  LOP3.LUT R26, R26, 0xff, RZ, 0xc0, !PT ;  /* 0x000000ff1a1a7812 */ /* 0x000fc400078ec0ff */
[----:B------:R-:W-:Y:S02]  /*11c50*/  LOP3.LUT R40, R40, 0xff, RZ, 0xc0, !PT ;  /* 0x000000ff28287812 */ /* 0x000fe400078ec0ff */
[----:B------:R-:W-:Y:S02]  /*11c60*/  PRMT R14, R3, 0x7604, R14 ;  /* 0x00007604030e7816 */ /* 0x000fe4000000000e */
[----:B------:R-:W-:Y:S02]  /*11c70*/  PRMT R39, R38, 0x7604, R39 ;  /* 0x0000760426277816 */ /* 0x000fe40000000027 */
[----:B------:R-:W-:Y:S02]  /*11c80*/  SHF.R.U32.HI R3, RZ, 0x10, R36 ;  /* 0x00000010ff037819 */ /* 0x000fe40000011624 */
[----:B------:R-:W-:Y:S02]  /*11c90*/  LOP3.LUT R38, R15, 0xff, RZ, 0xc0, !PT ;  /* 0x000000ff0f267812 */ /* 0x000fe400078ec0ff */
[----:B------:R-:W-:-:S02]  /*11ca0*/  PRMT R27, R26, 0x7054, R27 ;  /* 0x000070541a1b7816 */ /* 0x000fc4000000001b */
[----:B------:R-:W-:Y:S02]  /*11cb0*/  PRMT R41, R40, 0x7054, R41 ;  /* 0x0000705428297816 */ /* 0x000fe40000000029 */
[----:B------:R-:W-:Y:S02]  /*11cc0*/  LOP3.LUT R3, R3, 0xff, RZ, 0xc0, !PT ;  /* 0x000000ff03037812 */ /* 0x000fe400078ec0ff */
[----:B------:R-:W-:Y:S02]  /*11cd0*/  PRMT R39, R38, 0x7054, R39 ;  /* 0x0000705426277816 */ /* 0x000fe40000000027 */
[----:B------:R-:W-:Y:S02]  /*11ce0*/  LOP3.LUT R41, R41, 0xff000000, R35, 0xf8, !PT ;  /* 0xff00000029297812 */ /* 0x000fe400078ef823 */
[----:B------:R-:W-:Y:S02]  /*11cf0*/  LOP3.LUT R37, R27, 0xff000000, R37, 0xf8, !PT ;  /* 0xff0000001b257812 */ /* 0x000fe400078ef825 */
[----:B------:R-:W-:-:S02]  /*11d00*/  PRMT R15, R3, 0x7054, R14 ;  /* 0x00007054030f7816 */ /* 0x000fc4000000000e */
        /* <DEDUP_REMOVED lines=90> */
[----:B------:R4:W-:Y:S02]  /*122b0*/  STS.128 [R234], R4 ;  /* 0x00000004ea007388 */ /* 0x0009e40000000c00 */
.L_x_458:
[----:B------:R-:W-:Y:S05]  /*122c0*/  BSYNC B1 ;  /* 0x0000000000017941 */ /* 0x000fea0003800000 */
.L_x_457:
[----:B------:R-:W-:Y:S04]  /*122d0*/  BSSY B1, `(.L_x_459) ;  /* 0x0000078000017945 */ /* 0x000fe80003800000 */
[----:B------:R-:W-:Y:S05]  /*122e0*/  @P2 BRA `(.L_x_460) ;  /* 0x0000000400d82947 */ /* 0x000fea0003800000 */
[----:B0--34-:R-:W0:Y:S01]  /*122f0*/  LDS.128 R4, [R0+0x16400] ;  /* 0x0164000000047984 */ /* 0x019e220000000c00 */
        /* <DEDUP_REMOVED lines=10> */
[----:B------:R-:W-:Y:S02]  /*123a0*/  SHF.R.U32.HI R37, RZ, 0x10, R33 ;  /* 0x00000010ff257819 */ /* 0x000fe40000011621 */
[----:B------:R-:W-:-:S02]  /*123b0*/  LOP3.LUT R34, R33, 0xff, RZ, 0xc0, !PT ;  /* 0x000000ff21227812 */ /* 0x000fc400078ec0ff */
[----:B------:R-:W-:Y:S01]  /*123c0*/  LOP3.LUT R35, R35, 0xff, RZ, 0xc0, !PT ;  /* 0x000000ff23237812 */ /* 0x000fe200078ec0ff */
[----:B------:R-:W-:Y:S01]  /*123d0*/  IMAD.U32 R37, R37, 0x10000, RZ ;  /* 0x0001000025257824 */ /* 0x000fe200078e00ff */
[----:B------:R-:W-:Y:S02]  /*123e0*/  PRMT R15, R26, 0x7604, R15 ;  /* 0x000076041a0f7816 */ /* 0x000fe4000000000f */
[----:B-1----:R-:W-:Y:S01]  /*123f0*/  LOP3.LUT R27, R14, 0xff, RZ, 0xc0, !PT ;  /* 0x000000ff0e1b7812 */ /* 0x002fe200078ec0ff */
[----:B------:R-:W-:Y:S01]  /*12400*/  IMAD.U32 R14, R36, 0x10000, RZ ;  /* 0x00010000240e7824 */ /* 0x000fe200078e00ff */
[----:B------:R-:W-:Y:S02]  /*12410*/  LOP3.LUT R26, R32, 0xff, RZ, 0xc0, !PT ;  /* 0x000000ff201a7812 */ /* 0x000fe400078ec0ff */
[----:B------:R-:W-:Y:S02]  /*12420*/  PRMT R34, R35, 0x7604, R34 ;  /* 0x0000760423227816 */ /* 0x000fe40000000022 */
[----:B------:R-:W-:-:S02]  /*12430*/  PRMT R35, R27, 0x7604, R26 ;  /* 0x000076041b237816 */ /* 0x000fc4000000001a */
[----:B------:R-:W-:Y:S02]  /*12440*/  LOP3.LUT R27, R15, 0xff0000, R14, 0xf8, !PT ;  /* 0x00ff00000f1b7812 */ /* 0x000fe400078ef80e */
[----:B------:R-:W-:Y:S02]  /*12450*/  LOP3.LUT R37, R34, 0xff0000, R37, 0xf8, !PT ;  /* 0x00ff000022257812 */ /* 0x000fe400078ef825 */
[----:B------:R-:W-:Y:S02]  /*12460*/  LOP3.LUT R35, R35, 0xff0000, R32, 0xf8, !PT ;  /* 0x00ff000023237812 */ /* 0x000fe400078ef820 */
[----:B------:R-:W-:Y:S02]  /*12470*/  LOP3.LUT R37, R37, 0xff000000, R33, 0xf8, !PT ;  /* 0xff00000025257812 */ /* 0x000fe400078ef821 */
[----:B------:R-:W-:Y:S02]  /*12480*/  LOP3.LUT R31, R27, 0xff000000, R31, 0xf8, !PT ;  /* 0xff0000001b1f7812 */ /* 0x000fe400078ef81f */
[----:B------:R-:W-:-:S02]  /*12490*/  LOP3.LUT R15, R3, 0xff0000, R30, 0xf8, !PT ;  /* 0x00ff0000030f7812 */ /* 0x000fc400078ef81e */
        /* <DEDUP_REMOVED lines=91> */
.L_x_460:
[----:B------:R-:W-:Y:S05]  /*12a50*/  BSYNC B1 ;  /* 0x0000000000017941 */ /* 0x000fea0003800000 */
.L_x_459:
[----:B------:R-:W-:Y:S04]  /*12a60*/  BSSY B1, `(.L_x_461) ;  /* 0x000007c000017945 */ /* 0x000fe80003800000 */
[----:B------:R-:W-:Y:S05]  /*12a70*/  @P3 BRA `(.L_x_462) ;  /* 0x0000000400e83947 */ /* 0x000fea0003800000 */
[----:B0--34-:R-:W0:Y:S01]  /*12a80*/  LDS.128 R4, [R234+0x2000] ;  /* 0x00200000ea047984 */ /* 0x019e220000000c00 */
[----:B-----5:R-:W-:Y:S02]  /*12a90*/  SHF.R.U32.HI R15, RZ, 0x8, R29 ;  /* 0x00000008ff0f7819 */ /* 0x020fe4000001161d */
[----:B------:R-:W-:Y:S02]  /*12aa0*/  SHF.R.U32.HI R32, RZ, 0x8, R25 ;  /* 0x00000008ff207819 */ /* 0x000fe40000011619 */
[----:B------:R-:W-:Y:S02]  /*12ab0*/  SHF.R.U32.HI R3, RZ, 0x8, R28 ;  /* 0x00000008ff037819 */ /* 0x000fe4000001161c */
[----:B-1----:R-:W-:Y:S02]  /*12ac0*/  SHF.R.U32.HI R27, RZ, 0x8, R24 ;  /* 0x00000008ff1b7819 */ /* 0x002fe40000011618 */
[----:B------:R-:W-:Y:S02]  /*12ad0*/  LOP3.LUT R26, R29, 0xff, RZ, 0xc0, !PT ;  /* 0x000000ff1d1a7812 */ /* 0x000fe400078ec0ff */
[----:B------:R-:W-:-:S02]  /*12ae0*/  LOP3.LUT R33, R25, 0xff, RZ, 0xc0, !PT ;  /* 0x000000ff19217812 */ /* 0x000fc400078ec0ff */
[----:B------:R-:W-:Y:S02]  /*12af0*/  LOP3.LUT R15, R15, 0xff, RZ, 0xc0, !PT ;  /* 0x000000ff0f0f7812 */ /* 0x000fe400078ec0ff */
[----:B------:R-:W-:Y:S02]  /*12b00*/  LOP3.LUT R32, R32, 0xff, RZ, 0xc0, !PT ;  /* 0x000000ff20207812 */ /* 0x000fe400078ec0ff */
[----:B--2---:R-:W-:Y:S02]  /*12b10*/  LOP3.LUT R14, R28, 0xff, RZ, 0xc0, !PT ;  /* 0x000000ff1c0e7812 */ /* 0x004fe400078ec0ff */
[----:B------:R-:W-:Y:S02]  /*12b20*/  LOP3.LUT R3, R3, 0xff, RZ, 0xc0, !PT ;  /* 0x000000ff03037812 */ /* 0x000fe400078ec0ff */
[----:B------:R-:W-:Y:S02]  /*12b30*/  LOP3.LUT R30, R27, 0xff, RZ, 0xc0, !PT ;  /* 0x000000ff1b1e7812 */ /* 0x000fe400078ec0ff */
[----:B------:R-:W-:-:S02]  /*12b40*/  PRMT R27, R15, 0x7604, R26 ;  /* 0x000076040f1b7816 */ /* 0x000fc4000000001a */
[----:B------:R-:W-:Y:S02]  /*12b50*/  PRMT R33, R32, 0x7604, R33 ;  /* 0x0000760420217816 */ /* 0x000fe40000000021 */
[----:B------:R-:W-:Y:S02]  /*12b60*/  SHF.R.U32.HI R26, RZ, 0x10, R29 ;  /* 0x00000010ff1a7819 */ /* 0x000fe4000001161d */
[----:B------:R-:W-:Y:S02]  /*12b70*/  SHF.R.U32.HI R32, RZ, 0x10, R25 ;  /* 0x00000010ff207819 */ /* 0x000fe40000011619 */
[----:B------:R-:W-:Y:S02]  /*12b80*/  PRMT R14, R3, 0x7604, R14 ;  /* 0x00007604030e7816 */ /* 0x000fe4000000000e */
[----:B------:R-:W-:Y:S02]  /*12b90*/  SHF.R.U32.HI R3, RZ, 0x10, R28 ;  /* 0x00000010ff037819 */ /* 0x000fe4000001161c */
[----:B------:R-:W-:-:S02]  /*12ba0*/  LOP3.LUT R26, R26, 0xff, RZ, 0xc0, !PT ;  /* 0x000000ff1a1a7812 */ /* 0x000fc400078ec0ff */
[----:B------:R-:W-:Y:S02]  /*12bb0*/  LOP3.LUT R32, R32, 0xff, RZ, 0xc0, !PT ;  /* 0x000000ff20207812 */ /* 0x000fe400078ec0ff */
[----:B------:R-:W-:Y:S02]  /*12bc0*/  LOP3.LUT R31, R24, 0xff, RZ, 0xc0, !PT ;  /* 0x000000ff181f7812 */ /* 0x000fe400078ec0ff */
[----:B------:R-:W-:Y:S02]  /*12bd0*/  SHF.R.U32.HI R15, RZ, 0x10, R24 ;  /* 0x00000010ff0f7819 */ /* 0x000fe40000011618 */
[----:B------:R-:W-:Y:S02]  /*12be0*/  LOP3.LUT R3, R3, 0xff, RZ, 0xc0, !PT ;  /* 0x000000ff03037812 */ /* 0x000fe400078ec0ff */
[----:B------:R-:W-:Y:S02]  /*12bf0*/  PRMT R27, R26, 0x7054, R27 ;  /* 0x000070541a1b7816 */ /* 0x000fe4000000001b */
        /* <DEDUP_REMOVED lines=98> */
.L_x_462:
[----:B------:R-:W-:Y:S05]  /*13220*/  BSYNC B1 ;  /* 0x0000000000017941 */ /* 0x000fea0003800000 */
.L_x_461:
[----:B------:R-:W-:Y:S04]  /*13230*/  BSSY B1, `(.L_x_463) ;  /* 0x0000078000017945 */ /* 0x000fe80003800000 */
[----:B------:R-:W-:Y:S05]  /*13240*/  @P4 BRA `(.L_x_464) ;  /* 0x0000000400d84947 */ /* 0x000fea0003800000 */
[----:B0--34-:R-:W0:Y:S01]  /*13250*/  LDS.128 R4, [R0+0x18400] ;  /* 0x0184000000047984 */ /* 0x019e220000000c00 */
[----:B--2--5:R-:W-:Y:S02]  /*13260*/  SHF.R.U32.HI R14, RZ, 0x8, R20 ;  /* 0x00000008ff0e7819 */ /* 0x024fe40000011614 */
[----:B------:R-:W-:Y:S02]  /*13270*/  LOP3.LUT R3, R20, 0xff, RZ, 0xc0, !PT ;  /* 0x000000ff14037812 */ /* 0x000fe400078ec0ff */
[----:B------:R-:W-:Y:S02]  /*13280*/  LOP3.LUT R14, R14, 0xff, RZ, 0xc0, !PT ;  /* 0x000000ff0e0e7812 */ /* 0x000fe400078ec0ff */
[----:B------:R-:W-:Y:S02]  /*13290*/  SHF.R.U32.HI R24, RZ, 0x8, R21 ;  /* 0x00000008ff187819 */ /* 0x000fe40000011615 */
[----:B-1----:R-:W-:Y:S02]  /*132a0*/  SHF.R.U32.HI R27, RZ, 0x8, R13 ;  /* 0x00000008ff1b7819 */ /* 0x002fe4000001160d */
        /* <DEDUP_REMOVED lines=10> */
[----:B------:R-:W-:Y:S01]  /*13350*/  LOP3.LUT R25, R14, 0xff, RZ, 0xc0, !PT ;  /* 0x000000ff0e197812 */ /* 0x000fe200078ec0ff */
        /* <DEDUP_REMOVED lines=9> */
[----:B0-----:R-:W-:-:S02]  /*133f0*/  F2FP.F16.E4M3.UNPACK_B R3, R6.H1 ;  /* 0x00000006ff03723e */ /* 0x001fc400030006ff */
[--C-:B------:R-:W-:Y:S02]  /*13400*/  LOP3.LUT R27, R27, 0xff0000, R12.reuse, 0xf8, !PT ;  /* 0x00ff00001b1b7812 */ /* 0x100fe400078ef80c */
[----:B------:R-:W-:Y:S01]  /*13410*/  F2FP.F16.E4M3.UNPACK_B R26, R29 ;  /* 0x0000001dff1a723e */ /* 0x000fe200020006ff */
[--C-:B------:R-:W-:Y:S01]  /*13420*/  HADD2.F32 R13, -RZ, R3.reuse.H0_H0 ;  /* 0x20000003ff0d7230 */ /* 0x100fe20000004100 */
[----:B------:R-:W-:Y:S02]  /*13430*/  F2FP.F16.E4M3.UNPACK_B R21, R25 ;  /* 0x00000019ff15723e */ /* 0x000fe400020006ff */
[----:B------:R-:W-:Y:S01]  /*13440*/  LOP3.LUT R27, R27, 0xff000000, R12, 0xf8, !PT ;  /* 0xff0000001b1b7812 */ /* 0x000fe200078ef80c */
[----:B------:R-:W-:Y:S01]  /*13450*/  HADD2.F32 R12, -RZ, R3.H1_H1 ;  /* 0x30000003ff0c7230 */ /* 0x000fe20000004100 */
[----:B------:R-:W-:Y:S01]  /*13460*/  F2FP.F16.E4M3.UNPACK_B R6, R6 ;  /* 0x00000006ff06723e */ /* 0x000fe200020006ff */
[--C-:B------:R-:W-:Y:S01]  /*13470*/  HADD2.F32 R28, -RZ, R26.reuse.H1_H1 ;  /* 0x3000001aff1c7230 */ /* 0x100fe20000004100 */
[----:B------:R-:W-:Y:S01]  /*13480*/  LOP3.LUT R20, R15, 0xff000000, R20, 0xf8, !PT ;  /* 0xff0000000f147812 */ /* 0x000fe200078ef814 */
[--C-:B------:R-:W-:Y:S01]  /*13490*/  HADD2.F32 R24, -RZ, R21.reuse.H1_H1 ;  /* 0x30000015ff187230 */ /* 0x100fe20000004100 */
        /* <DEDUP_REMOVED lines=81> */
.L_x_464:
[----:B------:R-:W-:Y:S05]  /*139b0*/  BSYNC B1 ;  /* 0x0000000000017941 */ /* 0x000fea0003800000 */
.L_x_463:
[----:B------:R-:W-:Y:S05]  /*139c0*/  @P5 BRA `(.L_x_454) ;  /* 0x0000003c00305947 */ /* 0x000fea0003800000 */
[----:B0--34-:R-:W0:Y:S01]  /*139d0*/  LDS.128 R4, [R234+0x4000] ;  /* 0x00400000ea047984 */ /* 0x019e220000000c00 */
[----:B-----5:R-:W-:Y:S02]  /*139e0*/  SHF.R.U32.HI R12, RZ, 0x8, R11 ;  /* 0x00000008ff0c7819 */ /* 0x020fe4000001160b */
[----:B------:R-:W-:Y:S02]  /*139f0*/  SHF.R.U32.HI R20, RZ, 0x8, R9 ;  /* 0x00000008ff147819 */ /* 0x000fe40000011609 */
[----:B------:R-:W-:Y:S02]  /*13a00*/  LOP3.LUT R13, R11, 0xff, RZ, 0xc0, !PT ;  /* 0x000000ff0b0d7812 */ /* 0x000fe400078ec0ff */
[----:B------:R-:W-:Y:S02]  /*13a10*/  LOP3.LUT R21, R9, 0xff, RZ, 0xc0, !PT ;  /* 0x000000ff09157812 */ /* 0x000fe400078ec0ff */
[----:B------:R-:W-:Y:S02]  /*13a20*/  LOP3.LUT R12, R12, 0xff, RZ, 0xc0, !PT ;  /* 0x000000ff0c0c7812 */ /* 0x000fe400078ec0ff */
[----:B------:R-:W-:-:S02]  /*13a30*/  LOP3.LUT R20, R20, 0xff, RZ, 0xc0, !PT ;  /* 0x000000ff14147812 */ /* 0x000fc400078ec0ff */
[----:B------:R-:W-:Y:S02]  /*13a40*/  SHF.R.U32.HI R0, RZ, 0x8, R10 ;  /* 0x00000008ff007819 */ /* 0x000fe4000001160a */
[----:B--2---:R-:W-:Y:S02]  /*13a50*/  SHF.R.U32.HI R14, RZ, 0x8, R8 ;  /* 0x00000008ff0e7819 */ /* 0x004fe40000011608 */
[----:B------:R-:W-:Y:S02]  /*13a60*/  PRMT R13, R12, 0x7604, R13 ;  /* 0x000076040c0d7816 */ /* 0x000fe4000000000d */
[----:B------:R-:W-:Y:S02]  /*13a70*/  PRMT R21, R20, 0x7604, R21 ;  /* 0x0000760414157816 */ /* 0x000fe40000000015 */
[----:B------:R-:W-:Y:S02]  /*13a80*/  SHF.R.U32.HI R12, RZ, 0x10, R11 ;  /* 0x00000010ff0c7819 */ /* 0x000fe4000001160b */
[----:B------:R-:W-:-:S02]  /*13a90*/  SHF.R.U32.HI R20, RZ, 0x10, R9 ;  /* 0x00000010ff147819 */ /* 0x000fc40000011609 */
[----:B------:R-:W-:Y:S02]  /*13aa0*/  LOP3.LUT R3, R10, 0xff, RZ, 0xc0, !PT ;  /* 0x000000ff0a037812 */ /* 0x000fe400078ec0ff */
[----:B------:R-:W-:Y:S02]  /*13ab0*/  LOP3.LUT R15, R8, 0xff, RZ, 0xc0, !PT ;  /* 0x000000ff080f7812 */ /* 0x000fe400078ec0ff */
[----:B------:R-:W-:Y:S02]  /*13ac0*/  LOP3.LUT R0, R0, 0xff, RZ, 0xc0, !PT ;  /* 0x000000ff00007812 */ /* 0x000fe400078ec0ff */
[----:B------:R-:W-:Y:S02]  /*13ad0*/  LOP3.LUT R14, R14, 0xff, RZ, 0xc0, !PT ;  /* 0x000000ff0e0e7812 */ /* 0x000fe400078ec0ff */
[----:B------:R-:W-:Y:S02]  /*13ae0*/  LOP3.LUT R12, R12, 0xff, RZ, 0xc0, !PT ;  /* 0x000000ff0c0c7812 */ /* 0x000fe400078ec0ff */
[----:B------:R-:W-:-:S02]  /*13af0*/  LOP3.LUT R20, R20, 0xff, RZ, 0xc0, !PT ;  /* 0x000000ff14147812 */ /* 0x000fc400078ec0ff */
[----:B------:R-:W-:Y:S02]  /*13b00*/  PRMT R3, R0, 0x7604, R3 ;  /* 0x0000760400037816 */ /* 0x000fe40000000003 */
[----:B------:R-:W-:Y:S02]  /*13b10*/  PRMT R15, R14, 0x7604, R15 ;  /* 0x000076040e0f7816 */ /* 0x000fe4000000000f */
[----:B------:R-:W-:Y:S02]  /*13b20*/  SHF.R.U32.HI R0, RZ, 0x10, R10 ;  /* 0x00000010ff007819 */ /* 0x000fe4000001160a */
[----:B------:R-:W-:Y:S02]  /*13b30*/  SHF.R.U32.HI R14, RZ, 0x10, R8 ;  /* 0x00000010ff0e7819 */ /* 0x000fe40000011608 */
[----:B------:R-:W-:Y:S02]  /*13b40*/  PRMT R13, R12, 0x7054, R13 ;  /* 0x000070540c0d7816 */ /* 0x000fe4000000000d */
[----:B------:R-:W-:-:S02]  /*13b50*/  PRMT R21, R20, 0x7054, R21 ;  /* 0x0000705414157816 */ /* 0x000fc40000000015 */
[----:B------:R-:W-:Y:S02]  /*13b60*/  LOP3.LUT R0, R0, 0xff, RZ, 0xc0, !PT ;  /* 0x000000ff00007812 */ /* 0x000fe400078ec0ff */
[----:B------:R-:W-:Y:S02]  /*13b70*/  LOP3.LUT R14, R14, 0xff, RZ, 0xc0, !PT ;  /* 0x000000ff0e0e7812 */ /* 0x000fe400078ec0ff */
[----:B------:R-:W-:Y:S02]  /*13b80*/  LOP3.LUT R21, R21, 0xff000000, R9, 0xf8, !PT ;  /* 0xff00000015157812 */ /* 0x000fe400078ef809 */
[----:B------:R-:W-:Y:S02]  /*13b90*/  LOP3.LUT R13, R13, 0xff000000, R11, 0xf8, !PT ;  /* 0xff0000000d0d7812 */ /* 0x000fe400078ef80b */
[----:B------:R-:W-:Y:S02]  /*13ba0*/  PRMT R3, R0, 0x7054, R3 ;  /* 0x0000705400037816 */ /* 0x000fe40000000003 */
[----:B------:R-:W-:-:S02]  /*13bb0*/  PRMT R15, R14, 0x7054, R15 ;  /* 0x000070540e0f7816 */ /* 0x000fc4000000000f */
[-C--:B0-----:R-:W-:Y:S02]  /*13bc0*/  F2FP.F16.E4M3.UNPACK_B R0, R6.reuse.H1 ;  /* 0x00000006ff00723e */ /* 0x081fe400030006ff */
[----:B------:R-:W-:Y:S02]  /*13bd0*/  F2FP.F16.E4M3.UNPACK_B R24, R21 ;  /* 0x00000015ff18723e */ /* 0x000fe400020006ff */
[----:B------:R-:W-:Y:S01]  /*13be0*/  F2FP.F16.E4M3.UNPACK_B R14, R13 ;  /* 0x0000000dff0e723e */ /* 0x000fe200020006ff */
[----:B------:R-:W-:Y:S01]  /*13bf0*/  HADD2.F32 R9, -RZ, R0.H1_H1 ;  /* 0x30000000ff097230 */ /* 0x000fe20000004100 */
[----:B------:R-:W-:Y:S01]  /*13c00*/  LOP3.LUT R12, R3, 0xff000000, R10, 0xf8, !PT ;  /* 0xff000000030c7812 */ /* 0x000fe200078ef80a */
[----:B------:R-:W-:Y:S01]  /*13c10*/  HADD2.F32 R25, -RZ, R24.H1_H1 ;  /* 0x30000018ff197230 */ /* 0x000fe20000004100 */
[----:B------:R-:W-:Y:S01]  /*13c20*/  LOP3.LUT R20, R15, 0xff000000, R8, 0xf8, !PT ;  /* 0xff0000000f147812 */ /* 0x000fe200078ef808 */
[----:B------:R-:W-:Y:S01]  /*13c30*/  HADD2.F32 R15, -RZ, R14.H1_H1 ;  /* 0x3000000eff0f7230 */ /* 0x000fe20000004100 */
[----:B------:R-:W-:Y:S01]  /*13c40*/  F2FP.F16.E4M3.UNPACK_B R3, R6 ;  /* 0x00000006ff03723e */ /* 0x000fe200020006ff */
[----:B------:R-:W-:Y:S01]  /*13c50*/  HADD2.F32 R8, -RZ, R0.H0_H0 ;  /* 0x20000000ff087230 */ /* 0x000fe20000004100 */
[----:B------:R-:W-:Y:S01]  /*13c60*/  F2FP.F16.E4M3.UNPACK_B R10, R7 ;  /* 0x00000007ff0a723e */ /* 0x000fe200020006ff */
[C---:B-1----:R-:W-:Y:S01]  /*13c70*/  FMUL.FTZ R27, R9.reuse, R25 ;  /* 0x00000019091b7220 */ /* 0x042fe20000410000 */
[----:B------:R-:W-:Y:S01]  /*13c80*/  F2FP.F16.E4M3.UNPACK_B R11, R7.H1 ;  /* 0x00000007ff0b723e */ /* 0x000fe200030006ff */
[----:B------:R-:W-:Y:S01]  /*13c90*/  FMUL.FTZ R26, R9, R15 ;  /* 0x0000000f091a7220 */ /* 0x000fe20000410000 */
[-C--:B------:R-:W-:Y:S01]  /*13ca0*/  F2FP.F16.E4M3.UNPACK_B R6, R5.reuse ;  /* 0x00000005ff06723e */ /* 0x080fe200020006ff */
[----:B------:R-:W-:Y:S01]  /*13cb0*/  HADD2.F32 R24, -RZ, R24.H0_H0 ;  /* 0x20000018ff187230 */ /* 0x000fe20000004100 */
[----:B------:R-:W-:Y:S01]  /*13cc0*/  F2FP.F16.E4M3.UNPACK_B R7, R5.H1 ;  /* 0x00000005ff07723e */ /* 0x000fe200030006ff */
[----:B------:R-:W-:Y:S01]  /*13cd0*/  HADD2.F32 R5, -RZ, R3.H1_H1 ;  /* 0x30000003ff057230 */ /* 0x000fe20000004100 */
[----:B------:R-:W-:Y:S01]  /*13ce0*/  F2FP.F16.E4M3.UNPACK_B R21, R21.H1 ;  /* 0x00000015ff15723e */ /* 0x000fe200030006ff */
[----:B------:R-:W-:-:S02]  /*13cf0*/  HADD2.F32 R14, -RZ, R14.H0_H0 ;  /* 0x2000000eff0e7230 */ /* 0x000fc40000004100 */
[C---:B------:R-:W-:Y:S01]  /*13d00*/  FFMA.FTZ R27, R8.reuse, R15, -R27 ;  /* 0x0000000f081b7223 */ /* 0x040fe2000001081b */
[----:B------:R-:W-:Y:S01]  /*13d10*/  FFMA.FTZ R26, R8, R25, R26 ;  /* 0x00000019081a7223 */ /* 0x000fe2000001001a */
[----:B------:R-:W-:Y:S01]  /*13d20*/  HADD2.F32 R3, -RZ, R3.H0_H0 ;  /* 0x20000003ff037230 */ /* 0x000fe20000004100 */
[----:B------:R-:W-:Y:S01]  /*13d30*/  F2FP.F16.E4M3.UNPACK_B R13, R13.H1 ;  /* 0x0000000dff0d723e */ /* 0x000fe200030006ff */
[C---:B------:R-:W-:Y:S01]  /*13d40*/  FMUL.FTZ R8, R5.reuse, R24 ;  /* 0x0000001805087220 */ /* 0x040fe20000410000 */
[----:B------:R-:W-:Y:S01]  /*13d50*/  FMUL.FTZ R15, R5, R14 ;  /* 0x0000000e050f7220 */ /* 0x000fe20000410000 */
[--C-:B------:R-:W-:Y:S01]  /*13d60*/  HADD2.F32 R5, -RZ, R10.reuse.H1_H1 ;  /* 0x3000000aff057230 */ /* 0x100fe20000004100 */
[----:B------:R-:W-:Y:S01]  /*13d70*/  F2FP.F16.E4M3.UNPACK_B R0, R4 ;  /* 0x00000004ff00723e */ /* 0x000fe200020006ff */
[----:B------:R-:W-:Y:S02]  /*13d80*/  HADD2.F32 R9, -RZ, R21.H0_H0 ;  /* 0x20000015ff097230 */ /* 0x000fe40000004100 */
[C---:B------:R-:W-:Y:S01]  /*13d90*/  FFMA.FTZ R25, R3.reuse, R14, -R8 ;  /* 0x0000000e03197223 */ /* 0x040fe20000010808 */
[----:B------:R-:W-:Y:S01]  /*13da0*/  FFMA.FTZ R24, R3, R24, R15 ;  /* 0x0000001803187223 */ /* 0x000fe2000001000f */
[----:B------:R-:W-:Y:S01]  /*13db0*/  HADD2.F32 R8, -RZ, R13.H0_H0 ;  /* 0x2000000dff087230 */ /* 0x000fe20000004100 */
[----:B------:R-:W-:Y:S01]  /*13dc0*/  F2FP.F16.E4M3.UNPACK_B R4, R4.H1 ;  /* 0x00000004ff04723e */ /* 0x000fe200030006ff */
[----:B------:R-:W-:-:S02]  /*13dd0*/  HADD2.F32 R10, -RZ, R10.H0_H0 ;  /* 0x2000000aff0a7230 */ /* 0x000fc40000004100 */
[CC--:B------:R-:W-:Y:S01]  /*13de0*/  FMUL.FTZ R15, R5.reuse, R9.reuse ;  /* 0x00000009050f7220 */ /* 0x0c0fe20000410000 */
[----:B------:R-:W-:Y:S02]  /*13df0*/  HADD2.F32 R14, -RZ, R21.H1_H1 ;  /* 0x30000015ff0e7230 */ /* 0x000fe40000004100 */
[-C--:B------:R-:W-:Y:S01]  /*13e00*/  FMUL.FTZ R5, R5, R8.reuse ;  /* 0x0000000805057220 */ /* 0x080fe20000410000 */
[----:B------:R-:W-:Y:S02]  /*13e10*/  HADD2.F32 R3, -RZ, R11.H1_H1 ;  /* 0x3000000bff037230 */ /* 0x000fe40000004100 */
[C---:B------:R-:W-:Y:S01]  /*13e20*/  FFMA.FTZ R21, R10.reuse, R8, -R15 ;  /* 0x000000080a157223 */ /* 0x040fe2000001080f */
[----:B------:R-:W-:Y:S02]  /*13e30*/  HADD2.F32 R8, -RZ, R13.H1_H1 ;  /* 0x3000000dff087230 */ /* 0x000fe40000004100 */
[----:B------:R-:W-:Y:S01]  /*13e40*/  FFMA.FTZ R28, R10, R9, R5 ;  /* 0x000000090a1c7223 */ /* 0x000fe20000010005 */
[----:B------:R-:W-:-:S02]  /*13e50*/  HADD2.F32 R11, -RZ, R11.H0_H0 ;  /* 0x2000000bff0b7230 */ /* 0x000fc40000004100 */
[C---:B------:R-:W-:Y:S01]  /*13e60*/  FMUL.FTZ R30, R3.reuse, R14 ;  /* 0x0000000e031e7220 */ /* 0x040fe20000410000 */
[----:B------:R-:W-:Y:S01]  /*13e70*/  F2FP.F16.E4M3.UNPACK_B R9, R20 ;  /* 0x00000014ff09723e */ /* 0x000fe200020006ff */
[-C--:B------:R-:W-:Y:S01]  /*13e80*/  FMUL.FTZ R10, R3, R8.reuse ;  /* 0x00000008030a7220 */ /* 0x080fe20000410000 */
[----:B------:R-:W-:Y:S02]  /*13e90*/  HADD2.F32 R5, -RZ, R4.H1_H1 ;  /* 0x30000004ff057230 */ /* 0x000fe40000004100 */
[C---:B------:R-:W-:Y:S01]  /*13ea0*/  FFMA.FTZ R30, R11.reuse, R8, -R30 ;  /* 0x000000080b1e7223 */ /* 0x040fe2000001081e */
[----:B------:R-:W-:Y:S01]  /*13eb0*/  F2FP.F16.E4M3.UNPACK_B R8, R12 ;  /* 0x0000000cff08723e */ /* 0x000fe200020006ff */
[----:B------:R-:W-:Y:S01]  /*13ec0*/  FFMA.FTZ R29, R11, R14, R10 ;  /* 0x0000000e0b1d7223 */ /* 0x000fe2000001000a */
[--C-:B------:R-:W-:Y:S01]  /*13ed0*/  HADD2.F32 R13, -RZ, R9.reuse.H1_H1 ;  /* 0x30000009ff0d7230 */ /* 0x100fe20000004100 */
[----:B------:R-:W-:Y:S01]  /*13ee0*/  F2FP.F16.E4M3.UNPACK_B R12, R12.H1 ;  /* 0x0000000cff0c723e */ /* 0x000fe200030006ff */
[----:B------:R-:W-:Y:S01]  /*13ef0*/  HADD2.F32 R10, -RZ, R9.H0_H0 ;  /* 0x20000009ff0a7230 */ /* 0x000fe20000004100 */
[----:B------:R-:W-:Y:S01]  /*13f00*/  F2FP.F16.E4M3.UNPACK_B R20, R20.H1 ;  /* 0x00000014ff14723e */ /* 0x000fe200030006ff */
[----:B------:R-:W-:-:S02]  /*13f10*/  HADD2.F32 R9, -RZ, R8.H1_H1 ;  /* 0x30000008ff097230 */ /* 0x000fc40000004100 */
[C---:B------:R-:W-:Y:S01]  /*13f20*/  FMUL.FTZ R11, R5.reuse, R13 ;  /* 0x0000000d050b7220 */ /* 0x040fe20000410000 */
[----:B------:R-:W-:Y:S02]  /*13f30*/  HADD2.F32 R3, -RZ, R0.H1_H1 ;  /* 0x30000000ff037230 */ /* 0x000fe40000004100 */
        /* <DEDUP_REMOVED lines=10> */
[----:B------:R-:W-:-:S02]  /*13fe0*/  HADD2.F32 R4, -RZ, R12.H1_H1 ;  /* 0x3000000cff047230 */ /* 0x000fc40000004100 */
[--C-:B------:R-:W-:Y:S02]  /*13ff0*/  HADD2.F32 R3, -RZ, R7.reuse.H1_H1 ;  /* 0x30000007ff037230 */ /* 0x100fe40000004100 */
[--C-:B------:R-:W-:Y:S02]  /*14000*/  HADD2.F32 R8, -RZ, R20.reuse.H1_H1 ;  /* 0x30000014ff087230 */ /* 0x100fe40000004100 */
[----:B------:R-:W-:Y:S02]  /*14010*/  HADD2.F32 R9, -RZ, R20.H0_H0 ;  /* 0x20000014ff097230 */ /* 0x000fe40000004100 */
[C---:B------:R-:W-:Y:S01]  /*14020*/  FMUL.FTZ R13, R3.reuse, R4 ;  /* 0x00000004030d7220 */ /* 0x040fe20000410000 */
[----:B------:R-:W-:Y:S02]  /*14030*/  HADD2.F32 R0, -RZ, R6.H1_H1 ;  /* 0x30000006ff007230 */ /* 0x000fe40000004100 */
[----:B------:R-:W-:Y:S02]  /*14040*/  HADD2.F32 R5, -RZ, R12.H0_H0 ;  /* 0x2000000cff057230 */ /* 0x000fe40000004100 */
[----:B------:R-:W-:Y:S01]  /*14050*/  FMUL.FTZ R12, R3, R8 ;  /* 0x00000008030c7220 */ /* 0x000fe20000410000 */
[----:B------:R-:W-:-:S02]  /*14060*/  HADD2.F32 R7, -RZ, R7.H0_H0 ;  /* 0x20000007ff077230 */ /* 0x000fc40000004100 */
[C---:B------:R-:W-:Y:S01]  /*14070*/  FMUL.FTZ R3, R0.reuse, R9 ;  /* 0x0000000900037220 */ /* 0x040fe20000410000 */
[----:B------:R-:W-:Y:S02]  /*14080*/  HADD2.F32 R6, -RZ, R6.H0_H0 ;  /* 0x20000006ff067230 */ /* 0x000fe40000004100 */
[-C--:B------:R-:W-:Y:S01]  /*14090*/  FMUL.FTZ R0, R0, R5.reuse ;  /* 0x0000000500007220 */ /* 0x080fe20000410000 */
[C---:B------:R-:W-:Y:S01]  /*140a0*/  FFMA.FTZ R12, R7.reuse, R4, -R12 ;  /* 0x00000004070c7223 */ /* 0x040fe2000001080c */
[----:B------:R-:W-:Y:S01]  /*140b0*/  FFMA.FTZ R13, R7, R8, R13 ;  /* 0x00000008070d7223 */ /* 0x000fe2000001000d */
[C---:B------:R-:W-:Y:S01]  /*140c0*/  FFMA.FTZ R5, R6.reuse, R5, -R3 ;  /* 0x0000000506057223 */ /* 0x040fe20000010803 */
[----:B------:R-:W-:Y:S01]  /*140d0*/  FFMA.FTZ R0, R6, R9, R0 ;  /* 0x0000000906007223 */ /* 0x000fe20000010000 */
[----:B------:R-:W-:Y:S02]  /*140e0*/  F2FP.SATFINITE.E4M3.F32.PACK_AB_MERGE_C R6, R26, R27, RZ ;  /* 0x0000001b1a06723e */ /* 0x000fe400048070ff */
[----:B------:R-:W-:-:S02]  /*140f0*/  F2FP.SATFINITE.E4M3.F32.PACK_AB_MERGE_C R7, R29, R30, RZ ;  /* 0x0000001e1d07723e */ /* 0x000fc400048070ff */
[----:B------:R-:W-:Y:S02]  /*14100*/  F2FP.SATFINITE.E4M3.F32.PACK_AB_MERGE_C R4, R15, R14, RZ ;  /* 0x0000000e0f04723e */ /* 0x000fe400048070ff */
[----:B------:R-:W-:Y:S02]  /*14110*/  F2FP.SATFINITE.E4M3.F32.PACK_AB_MERGE_C R12, R13, R12, RZ ;  /* 0x0000000c0d0c723e */ /* 0x000fe400048070ff */
[----:B------:R-:W-:Y:S02]  /*14120*/  F2FP.SATFINITE.E4M3.F32.PACK_AB_MERGE_C R6, R24, R25, R6 ;  /* 0x000000191806723e */ /* 0x000fe40004807006 */
[----:B------:R-:W-:Y:S02]  /*14130*/  F2FP.SATFINITE.E4M3.F32.PACK_AB_MERGE_C R7, R28, R21, R7 ;  /* 0x000000151c07723e */ /* 0x000fe40004807007 */
[----:B------:R-:W-:Y:S02]  /*14140*/  F2FP.SATFINITE.E4M3.F32.PACK_AB_MERGE_C R4, R10, R11, R4 ;  /* 0x0000000b0a04723e */ /* 0x000fe40004807004 */
[----:B------:R-:W-:-:S05]  /*14150*/  F2FP.SATFINITE.E4M3.F32.PACK_AB_MERGE_C R5, R0, R5, R12 ;  /* 0x000000050005723e */ /* 0x000fca000480700c */
[----:B------:R0:W-:Y:S01]  /*14160*/  STS.128 [R234+0x4000], R4 ;  /* 0x00400004ea007388 */ /* 0x0001e20000000c00 */
[----:B------:R-:W-:Y:S05]  /*14170*/  BRA `(.L_x_454) ;  /* 0x0000003400447947 */ /* 0x000fea0003800000 */
.L_x_448:
[----:B------:R-:W-:-:S03]  /*14180*/  UMOV UR4, 0xffffffff ;  /* 0xffffffff00047882 */ /* 0x000fc60000000000 */
[----:B------:R-:W-:Y:S05]  /*14190*/  BRA.DIV UR4, `(.L_x_465) ;  /* 0x0000015e04fc7947 */ /* 0x000fea000b800000 */
[----:B------:R0:W1:Y:S04]  /*141a0*/  SHFL.IDX PT, R3, R26, RZ, 0x1e1f ;  /* 0x001e1fff1a037589 */ /* 0x00006800000e0000 */
[----:B------:R0:W2:Y:S04]  /*141b0*/  SHFL.IDX PT, R21, R24, RZ, 0x1e1f ;  /* 0x001e1fff18157589 */ /* 0x0000a800000e0000 */
[----:B------:R0:W3:Y:S04]  /*141c0*/  SHFL.IDX PT, R0, R28, RZ, 0x1e1f ;  /* 0x001e1fff1c007589 */ /* 0x0000e800000e0000 */
[----:B------:R0:W4:Y:S02]  /*141d0*/  SHFL.IDX PT, R20, R29, RZ, 0x1e1f ;  /* 0x001e1fff1d147589 */ /* 0x00012400000e0000 */
.L_x_682:
[----:B------:R-:W-:Y:S01]  /*141e0*/  ULDC UR4, c[0x0][0x448] ;  /* 0x0001120000047ab9 */ /* 0x000fe20000000800 */
[----:B------:R-:W-:Y:S01]  /*141f0*/  BSSY B1, `(.L_x_466) ;  /* 0x000003b000017945 */ /* 0x000fe20003800000 */
[----:B------:R-:W-:Y:S01]  /*14200*/  IMAD R149, R149, UR4, RZ ;  /* 0x0000000495957c24 */ /* 0x000fe2000f8e02ff */
[----:B0-----:R-:W-:Y:S02]  /*14210*/  CS2R R28, SRZ ;  /* 0x00000000001c7805 */ /* 0x001fe4000001ff00 */
[----:B------:R-:W-:Y:S02]  /*14220*/  CS2R R30, SRZ ;  /* 0x00000000001e7805 */ /* 0x000fe4000001ff00 */
[----:B------:R-:W-:Y:S02]  /*14230*/  CS2R R6, SRZ ;  /* 0x0000000000067805 */ /* 0x000fe4000001ff00 */
[----:B------:R-:W-:Y:S02]  /*14240*/  CS2R R8, SRZ ;  /* 0x0000000000087805 */ /* 0x000fe4000001ff00 */
        /* <DEDUP_REMOVED lines=10> */
[----:B------:R-:W4:Y:S04]  /*142f0*/  LDL R41, [R1] ;  /* 0x0000000001297983 */ /* 0x000f280000100800 */
[----:B------:R-:W4:Y:S01]  /*14300*/  LDL R40, [R1+0xc] ;  /* 0x00000c0001287983 */ /* 0x000f220000100800 */
[C---:B------:R-:W-:Y:S01]  /*14310*/  VIADD R4, R18.reuse, 0x20 ;  /* 0x0000002012047836 */ /* 0x040fe20000000000 */
[----:B------:R-:W-:Y:S01]  /*14320*/  ULDC UR4, c[0x0][0x3f4] ;  /* 0x0000fd0000047ab9 */ /* 0x000fe20000000800 */
[C---:B------:R-:W-:Y:S02]  /*14330*/  IADD3 R5, R18.reuse, 0x40, RZ ;  /* 0x0000004012057810 */ /* 0x040fe40007ffe0ff */
[----:B------:R-:W-:Y:S02]  /*14340*/  CS2R R32, SRZ ;  /* 0x0000000000207805 */ /* 0x000fe4000001ff00 */
[----:B------:R-:W-:-:S02]  /*14350*/  ISETP.GE.AND P2, PT, R18, UR4, PT ;  /* 0x0000000412007c0c */ /* 0x000fc4000bf46270 */
[----:B------:R-:W-:Y:S02]  /*14360*/  CS2R R34, SRZ ;  /* 0x0000000000227805 */ /* 0x000fe4000001ff00 */
[----:B------:R-:W-:Y:S02]  /*14370*/  ISETP.GE.AND P1, PT, R4, UR4, PT ;  /* 0x0000000404007c0c */ /* 0x000fe4000bf26270 */
[----:B------:R-:W-:Y:S02]  /*14380*/  CS2R R28, SRZ ;  /* 0x00000000001c7805 */ /* 0x000fe4000001ff00 */
[----:B------:R-:W-:Y:S02]  /*14390*/  ISETP.GE.AND P0, PT, R5, UR4, PT ;  /* 0x0000000405007c0c */ /* 0x000fe4000bf06270 */
[----:B------:R-:W-:Y:S02]  /*143a0*/  CS2R R30, SRZ ;  /* 0x00000000001e7805 */ /* 0x000fe4000001ff00 */
[----:B------:R-:W-:-:S02]  /*143b0*/  CS2R R12, SRZ ;  /* 0x00000000000c7805 */ /* 0x000fc4000001ff00 */
[----:B------:R-:W-:Y:S02]  /*143c0*/  CS2R R14, SRZ ;  /* 0x00000000000e7805 */ /* 0x000fe4000001ff00 */
[----:B------:R-:W-:Y:S02]  /*143d0*/  @!P2 SHF.R.S32.HI R5, RZ, 0x1f, R18 ;  /* 0x0000001fff05a819 */ /* 0x000fe40000011412 */
[C---:B-1----:R-:W-:Y:S02]  /*143e0*/  @!P2 IADD3 R36, P3, R18.reuse, R3, RZ ;  /* 0x000000031224a210 */ /* 0x042fe40007f7e0ff */
[----:B--2---:R-:W-:-:S03]  /*143f0*/  @!P2 IADD3 R38, P4, R18, R21, RZ ;  /* 0x000000151226a210 */ /* 0x004fc60007f9e0ff */
[--C-:B---3--:R-:W-:Y:S02]  /*14400*/  @!P2 IMAD.X R37, R0, 0x1, R5.reuse, P3 ;  /* 0x000000010025a824 */ /* 0x108fe400018e0605 */
[----:B----4-:R-:W-:Y:S01]  /*14410*/  @!P2 IMAD.X R39, R20, 0x1, R5, P4 ;  /* 0x000000011427a824 */ /* 0x010fe200020e0605 */
[----:B------:R-:W-:Y:S02]  /*14420*/  CS2R R6, SRZ ;  /* 0x0000000000067805 */ /* 0x000fe4000001ff00 */
[----:B------:R-:W-:Y:S02]  /*14430*/  CS2R R24, SRZ ;  /* 0x0000000000187805 */ /* 0x000fe4000001ff00 */
[----:B------:R-:W-:Y:S02]  /*14440*/  CS2R R26, SRZ ;  /* 0x00000000001a7805 */ /* 0x000fe4000001ff00 */
[----:B------:R-:W-:Y:S02]  /*14450*/  CS2R R8, SRZ ;  /* 0x0000000000087805 */ /* 0x000fe4000001ff00 */
[----:B------:R-:W-:Y:S01]  /*14460*/  CS2R R10, SRZ ;  /* 0x00000000000a7805 */ /* 0x000fe2000001ff00 */
[----:B------:R0:W5:Y:S04]  /*14470*/  @!P2 LD.E.128 R32, desc[UR54][R36.64] ;  /* 0x000000362420a980 */ /* 0x000168000c101d00 */
[----:B------:R0:W5:Y:S01]  /*14480*/  @!P2 LD.E.128 R28, desc[UR54][R38.64] ;  /* 0x00000036261ca980 */ /* 0x000162000c101d00 */
[----:B------:R-:W-:-:S02]  /*14490*/  @!P1 IMAD.SHL.U32 R42, R41, 0x10, RZ ;  /* 0x00000010292a9824 */ /* 0x000fc400078e00ff */
[----:B------:R-:W-:-:S03]  /*144a0*/  @!P0 IMAD.SHL.U32 R48, R40, 0x10, RZ ;  /* 0x0000001028308824 */ /* 0x000fc600078e00ff */
[----:B------:R-:W-:Y:S02]  /*144b0*/  @!P1 SHF.R.S32.HI R5, RZ, 0x1f, R42 ;  /* 0x0000001fff059819 */ /* 0x000fe4000001142a */
[C---:B------:R-:W-:Y:S02]  /*144c0*/  @!P1 IADD3 R40, P5, R3.reuse, R42, RZ ;  /* 0x0000002a03289210 */ /* 0x040fe40007fbe0ff */
[----:B------:R-:W-:Y:S02]  /*144d0*/  @!P0 IADD3 R46, P3, R3, R48, RZ ;  /* 0x00000030032e8210 */ /* 0x000fe40007f7e0ff */
[C---:B------:R-:W-:Y:S01]  /*144e0*/  @!P1 IADD3 R42, P4, R21.reuse, R42, RZ ;  /* 0x0000002a152a9210 */ /* 0x040fe20007f9e0ff */
[----:B------:R-:W-:Y:S01]  /*144f0*/  @!P1 IMAD.X R41, R0, 0x1, R5, P5 ;  /* 0x0000000100299824 */ /* 0x000fe200028e0605 */
[----:B------:R-:W-:Y:S02]  /*14500*/  @!P0 SHF.R.S32.HI R3, RZ, 0x1f, R48 ;  /* 0x0000001fff038819 */ /* 0x000fe40000011430 */
[----:B------:R-:W-:-:S02]  /*14510*/  @!P0 IADD3 R48, P5, R21, R48, RZ ;  /* 0x0000003015308210 */ /* 0x000fc40007fbe0ff */
[----:B------:R-:W-:Y:S02]  /*14520*/  @!P1 IADD3.X R43, R20, R5, RZ, P4, !PT ;  /* 0x00000005142b9210 */ /* 0x000fe400027fe4ff */
[----:B------:R-:W-:Y:S01]  /*14530*/  CS2R R4, SRZ ;  /* 0x0000000000047805 */ /* 0x000fe2000001ff00 */
[--C-:B------:R-:W-:Y:S01]  /*14540*/  @!P0 IMAD.X R47, R0, 0x1, R3.reuse, P3 ;  /* 0x00000001002f8824 */ /* 0x100fe200018e0603 */
[----:B------:R0:W5:Y:S01]  /*14550*/  @!P1 LD.E.128 R12, desc[UR54][R40.64] ;  /* 0x00000036280c9980 */ /* 0x000162000c101d00 */
[----:B------:R-:W-:-:S03]  /*14560*/  @!P0 IMAD.X R49, R20, 0x1, R3, P5 ;  /* 0x0000000114318824 */ /* 0x000fc600028e0603 */
[----:B------:R0:W5:Y:S04]  /*14570*/  @!P1 LD.E.128 R4, desc[UR54][R42.64] ;  /* 0x000000362a049980 */ /* 0x000168000c101d00 */
[----:B------:R0:W5:Y:S04]  /*14580*/  @!P0 LD.E.128 R24, desc[UR54][R46.64] ;  /* 0x000000362e188980 */ /* 0x000168000c101d00 */
[----:B------:R0:W5:Y:S02]  /*14590*/  @!P0 LD.E.128 R8, desc[UR54][R48.64] ;  /* 0x0000003630088980 */ /* 0x000164000c101d00 */
.L_x_467:
[----:B------:R-:W-:Y:S05]  /*145a0*/  BSYNC B1 ;  /* 0x0000000000017941 */ /* 0x000fea0003800000 */
.L_x_466:
[----:B------:R-:W-:Y:S01]  /*145b0*/  ULEA.HI UR4, UR43, UR43, URZ, 0x1 ;  /* 0x0000002b2b047291 */ /* 0x000fe2000f8f083f */
[----:B---3--:R-:W-:Y:S01]  /*145c0*/  IMAD R0, R145, -0x80, R149 ;  /* 0xffffff8091007824 */ /* 0x008fe200078e0295 */
[----:B------:R-:W-:Y:S02]  /*145d0*/  BSSY B1, `(.L_x_468) ;  /* 0x0000009000017945 */ /* 0x000fe40003800000 */
[----:B------:R-:W-:Y:S02]  /*145e0*/  ULOP3.LUT UR4, UR4, 0xfffffffe, URZ, 0xc0, !UPT ;  /* 0xfffffffe04047892 */ /* 0x000fe4000f8ec03f */
[----:B-1----:R-:W-:Y:S02]  /*145f0*/  VIMNMX R3, R0, 0x80, PT ;  /* 0x0000008000037848 */ /* 0x002fe40003fe0100 */
[----:B------:R-:W-:Y:S02]  /*14600*/  UIADD3 UR4, UR43, -UR4, URZ ;  /* 0x800000042b047290 */ /* 0x000fe4000fffe03f */
[----:B------:R-:W-:-:S04]  /*14610*/  ISETP.GE.AND P1, PT, R168, R3, PT ;  /* 0x00000003a800720c */ /* 0x000fc80003f26270 */
[----:B--2---:R-:W-:-:S05]  /*14620*/  IMAD.U32 R21, RZ, RZ, UR4 ;  /* 0x00000004ff157e24 */ /* 0x004fca000f8e00ff */
[----:B------:R-:W-:-:S04]  /*14630*/  SHF.L.U32 R21, R21, 0x1f, RZ ;  /* 0x0000001f15157819 */ /* 0x000fc800000006ff */
[----:B------:R-:W1:Y:S02]  /*14640*/  SYNCS.PHASECHK.TRANS64.TRYWAIT P0, [R16+URZ+0x29800], R21 ;  /* 0x02980015100075a7 */ /* 0x000e64000800017f */
[----:B-1----:R-:W-:Y:S05]  /*14650*/  @!P0 BRA `(.L_x_469) ;  /* 0x0000015c00408947 */ /* 0x002fea0003800000 */
.L_x_683:
[----:B------:R-:W-:Y:S05]  /*14660*/  BSYNC B1 ;  /* 0x0000000000017941 */ /* 0x000fea0003800000 */
.L_x_468:
[----:B------:R-:W-:Y:S05]  /*14670*/  @P1 BRA `(.L_x_454) ;  /* 0x0000003000041947 */ /* 0x000fea0003800000 */
[----:B------:R-:W2:Y:S01]  /*14680*/  LDC R3, c[0x0][0x3f4] ;  /* 0x0000fd00ff037b82 */ /* 0x000ea20000000800 */
[C---:B------:R-:W-:Y:S01]  /*14690*/  VIADD R0, R18.reuse, 0x20 ;  /* 0x0000002012007836 */ /* 0x040fe20000000000 */
[----:B------:R-:W-:Y:S01]  /*146a0*/  BSSY B1, `(.L_x_470) ;  /* 0x0000102000017945 */ /* 0x000fe20003800000 */
[C---:B----4-:R-:W-:Y:S01]  /*146b0*/  VIADD R20, R18.reuse, 0x40 ;  /* 0x0000004012147836 */ /* 0x050fe20000000000 */
[-C--:B--2---:R-:W-:Y:S02]  /*146c0*/  ISETP.GE.AND P0, PT, R18, R3.reuse, PT ;  /* 0x000000031200720c */ /* 0x084fe40003f06270 */
[-C--:B------:R-:W-:Y:S02]  /*146d0*/  ISETP.GE.AND P1, PT, R0, R3.reuse, PT ;  /* 0x000000030000720c */ /* 0x080fe40003f26270 */
[----:B------:R-:W-:-:S09]  /*146e0*/  ISETP.GE.AND P2, PT, R20, R3, PT ;  /* 0x000000031400720c */ /* 0x000fd20003f46270 */
[----:B------:R-:W-:Y:S05]  /*146f0*/  @P0 BRA `(.L_x_471) ;  /* 0x0000000c00f00947 */ /* 0x000fea0003800000 */
[----:B------:R-:W2:Y:S01]  /*14700*/  LDL R65, [R1+0x58] ;  /* 0x0000580001417983 */ /* 0x000ea20000100800 */
[----:B0-----:R-:W0:Y:S01]  /*14710*/  S2R R36, SR_TID.X ;  /* 0x0000000000247919 */ /* 0x001e220000002100 */
[----:B-----5:R-:W-:Y:S02]  /*14720*/  SHF.R.U32.HI R0, RZ, 0x8, R32 ;  /* 0x00000008ff007819 */ /* 0x020fe40000011620 */
[----:B------:R-:W-:Y:S02]  /*14730*/  LOP3.LUT R20, R32, 0xff, RZ, 0xc0, !PT ;  /* 0x000000ff20147812 */ /* 0x000fe400078ec0ff */
[----:B-1----:R-:W-:-:S04]  /*14740*/  LOP3.LUT R21, R0, 0xff, RZ, 0xc0, !PT ;  /* 0x000000ff00157812 */ /* 0x002fc800078ec0ff */
[----:B------:R-:W-:Y:S02]  /*14750*/  PRMT R45, R21, 0x7604, R20 ;  /* 0x00007604152d7816 */ /* 0x000fe40000000014 */
[----:B0-----:R-:W-:-:S04]  /*14760*/  IADD3 R38, R36, -0x80, RZ ;  /* 0xffffff8024267810 */ /* 0x001fc80007ffe0ff */
[----:B------:R-:W-:-:S04]  /*14770*/  LEA.HI R40, R38, R38, RZ, 0x1 ;  /* 0x0000002626287211 */ /* 0x000fc800078f08ff */
[----:B------:R-:W-:-:S05]  /*14780*/  LOP3.LUT R40, R40, 0xfffffffe, RZ, 0xc0, !PT ;  /* 0xfffffffe28287812 */ /* 0x000fca00078ec0ff */
[----:B------:R-:W-:-:S05]  /*14790*/  IMAD.IADD R40, R38, 0x1, -R40 ;  /* 0x0000000126287824 */ /* 0x000fca00078e0a28 */
[----:B------:R-:W-:-:S04]  /*147a0*/  LEA.HI R0, R3, R40, RZ, 0x1c ;  /* 0x0000002803007211 */ /* 0x000fc800078fe0ff */
[----:B------:R-:W-:-:S04]  /*147b0*/  SHF.R.S32.HI R21, RZ, 0x1f, R0 ;  /* 0x0000001fff157819 */ /* 0x000fc80000011400 */
[----:B------:R-:W-:Y:S01]  /*147c0*/  LEA.HI R20, R21, R0, RZ, 0x2 ;  /* 0x0000000015147211 */ /* 0x000fe200078f10ff */
[----:B------:R-:W-:-:S04]  /*147d0*/  IMAD.SHL.U32 R0, R0, 0x10, RZ ;  /* 0x0000001000007824 */ /* 0x000fc800078e00ff */
[----:B------:R-:W-:Y:S01]  /*147e0*/  IMAD.SHL.U32 R20, R20, 0x800, RZ ;  /* 0x0000080014147824 */ /* 0x000fe200078e00ff */
[----:B------:R-:W-:Y:S02]  /*147f0*/  LOP3.LUT R21, R175, 0x30, R0, 0xf8, !PT ;  /* 0x00000030af157812 */ /* 0x000fe400078ef800 */
[----:B------:R-:W-:Y:S02]  /*14800*/  SHF.R.U32.HI R37, RZ, 0x8, R33 ;  /* 0x00000008ff257819 */ /* 0x000fe40000011621 */
[----:B------:R-:W-:Y:S02]  /*14810*/  SHF.R.U32.HI R39, RZ, 0x8, R34 ;  /* 0x00000008ff277819 */ /* 0x000fe40000011622 */
[----:B------:R-:W-:Y:S02]  /*14820*/  LOP3.LUT R21, R21, R196, RZ, 0x3c, !PT ;  /* 0x000000c415157212 */ /* 0x000fe400078e3cff */
[----:B------:R-:W-:Y:S02]  /*14830*/  LOP3.LUT R20, R20, 0xffffe000, RZ, 0xc0, !PT ;  /* 0xffffe00014147812 */ /* 0x000fe400078ec0ff */
[----:B------:R-:W-:-:S02]  /*14840*/  LOP3.LUT R36, R33, 0xff, RZ, 0xc0, !PT ;  /* 0x000000ff21247812 */ /* 0x000fc400078ec0ff */
[----:B------:R-:W-:Y:S02]  /*14850*/  LOP3.LUT R38, R34, 0xff, RZ, 0xc0, !PT ;  /* 0x000000ff22267812 */ /* 0x000fe400078ec0ff */
[----:B------:R-:W-:Y:S02]  /*14860*/  LOP3.LUT R37, R37, 0xff, RZ, 0xc0, !PT ;  /* 0x000000ff25257812 */ /* 0x000fe400078ec0ff */
[----:B------:R-:W-:Y:S02]  /*14870*/  LOP3.LUT R39, R39, 0xff, RZ, 0xc0, !PT ;  /* 0x000000ff27277812 */ /* 0x000fe400078ec0ff */
[----:B------:R-:W-:Y:S02]  /*14880*/  IADD3 R21, R21, R197, R20 ;  /* 0x000000c515157210 */ /* 0x000fe40007ffe014 */
[----:B------:R-:W-:Y:S02]  /*14890*/  PRMT R46, R37, 0x7604, R36 ;  /* 0x00007604252e7816 */ /* 0x000fe40000000024 */
[----:B------:R-:W-:Y:S01]  /*148a0*/  PRMT R47, R39, 0x7604, R38 ;  /* 0x00007604272f7816 */ /* 0x000fe20000000026 */
[----:B------:R-:W-:Y:S01]  /*148b0*/  IMAD.IADD R0, R16, 0x1, R21 ;  /* 0x0000000110007824 */ /* 0x000fe200078e0215 */
[----:B------:R-:W-:-:S02]  /*148c0*/  SHF.R.U32.HI R37, RZ, 0x8, R35 ;  /* 0x00000008ff257819 */ /* 0x000fc40000011623 */
[----:B------:R-:W-:Y:S02]  /*148d0*/  SHF.R.U32.HI R39, RZ, 0x8, R28 ;  /* 0x00000008ff277819 */ /* 0x000fe4000001161c */
[----:B------:R-:W-:Y:S02]  /*148e0*/  SHF.R.U32.HI R40, RZ, 0x8, R29 ;  /* 0x00000008ff287819 */ /* 0x000fe4000001161d */
[----:B------:R-:W-:Y:S02]  /*148f0*/  LOP3.LUT R36, R35, 0xff, RZ, 0xc0, !PT ;  /* 0x000000ff23247812 */ /* 0x000fe400078ec0ff */
[----:B------:R-:W-:Y:S02]  /*14900*/  LOP3.LUT R38, R28, 0xff, RZ, 0xc0, !PT ;  /* 0x000000ff1c267812 */ /* 0x000fe400078ec0ff */
[----:B------:R-:W-:Y:S02]  /*14910*/  LOP3.LUT R37, R37, 0xff, RZ, 0xc0, !PT ;  /* 0x000000ff25257812 */ /* 0x000fe400078ec0ff */
[----:B------:R-:W-:-:S02]  /*14920*/  LOP3.LUT R39, R39, 0xff, RZ, 0xc0, !PT ;  /* 0x000000ff27277812 */ /* 0x000fc400078ec0ff */
[----:B------:R-:W-:Y:S02]  /*14930*/  LOP3.LUT R21, R40, 0xff, RZ, 0xc0, !PT ;  /* 0x000000ff28157812 */ /* 0x000fe400078ec0ff */
[----:B------:R-:W0:Y:S01]  /*14940*/  LDS.128 R40, [R0+0x14400] ;  /* 0x0144000000287984 */ /* 0x000e220000000c00 */
[----:B------:R-:W-:Y:S02]  /*14950*/  PRMT R48, R37, 0x7604, R36 ;  /* 0x0000760425307816 */ /* 0x000fe40000000024 */
[----:B------:R-:W-:Y:S02]  /*14960*/  PRMT R51, R39, 0x7604, R38 ;  /* 0x0000760427337816 */ /* 0x000fe40000000026 */
[----:B------:R-:W-:Y:S02]  /*14970*/  SHF.R.U32.HI R53, RZ, 0x8, R31 ;  /* 0x00000008ff357819 */ /* 0x000fe4000001161f */
[----:B------:R-:W-:Y:S02]  /*14980*/  LOP3.LUT R52, R31, 0xff, RZ, 0xc0, !PT ;  /* 0x000000ff1f347812 */ /* 0x000fe400078ec0ff */
[----:B------:R-:W-:-:S02]  /*14990*/  LOP3.LUT R53, R53, 0xff, RZ, 0xc0, !PT ;  /* 0x000000ff35357812 */ /* 0x000fc400078ec0ff */
[----:B------:R-:W-:Y:S02]  /*149a0*/  LOP3.LUT R20, R29, 0xff, RZ, 0xc0, !PT ;  /* 0x000000ff1d147812 */ /* 0x000fe400078ec0ff */
[----:B------:R-:W-:Y:S02]  /*149b0*/  SHF.R.U32.HI R50, RZ, 0x8, R30 ;  /* 0x00000008ff327819 */ /* 0x000fe4000001161e */
[----:B------:R-:W-:Y:S02]  /*149c0*/  PRMT R52, R53, 0x7604, R52 ;  /* 0x0000760435347816 */ /* 0x000fe40000000034 */
[----:B------:R-:W-:Y:S02]  /*149d0*/  LOP3.LUT R49, R30, 0xff, RZ, 0xc0, !PT ;  /* 0x000000ff1e317812 */ /* 0x000fe400078ec0ff */
[----:B------:R-:W-:Y:S02]  /*149e0*/  LOP3.LUT R50, R50, 0xff, RZ, 0xc0, !PT ;  /* 0x000000ff32327812 */ /* 0x000fe400078ec0ff */
[----:B------:R-:W-:-:S02]  /*149f0*/  PRMT R20, R21, 0x7604, R20 ;  /* 0x0000760415147816 */ /* 0x000fc40000000014 */
[----:B------:R-:W-:Y:S02]  /*14a00*/  SHF.R.U32.HI R53, RZ, 0x10, R29 ;  /* 0x00000010ff357819 */ /* 0x000fe4000001161d */
[----:B------:R-:W-:Y:S02]  /*14a10*/  SHF.R.U32.HI R21, RZ, 0x10, R33 ;  /* 0x00000010ff157819 */ /* 0x000fe40000011621 */
[----:B------:R-:W-:Y:S01]  /*14a20*/  PRMT R57, R50, 0x7604, R49 ;  /* 0x0000760432397816 */ /* 0x000fe20000000031 */
[----:B------:R-:W-:Y:S01]  /*14a30*/  IMAD.U32 R53, R53, 0x10000, RZ ;  /* 0x0001000035357824 */ /* 0x000fe200078e00ff */
[----:B------:R-:W-:Y:S01]  /*14a40*/  SHF.R.U32.HI R49, RZ, 0x10, R35 ;  /* 0x00000010ff317819 */ /* 0x000fe20000011623 */
[----:B------:R-:W-:Y:S01]  /*14a50*/  IMAD.U32 R21, R21, 0x10000, RZ ;  /* 0x0001000015157824 */ /* 0x000fe200078e00ff */
[----:B------:R-:W-:Y:S02]  /*14a60*/  SHF.R.U32.HI R59, RZ, 0x10, R31 ;  /* 0x00000010ff3b7819 */ /* 0x000fe4000001161f */
[----:B------:R-:W-:-:S02]  /*14a70*/  SHF.L.U32 R49, R49, 0x10, RZ ;  /* 0x0000001031317819 */ /* 0x000fc400000006ff */
[----:B------:R-:W-:Y:S01]  /*14a80*/  LOP3.LUT R55, R20, 0xff0000, R53, 0xf8, !PT ;  /* 0x00ff000014377812 */ /* 0x000fe200078ef835 */
[----:B------:R-:W-:Y:S01]  /*14a90*/  IMAD.U32 R59, R59, 0x10000, RZ ;  /* 0x000100003b3b7824 */ /* 0x000fe200078e00ff */
[----:B------:R-:W-:Y:S02]  /*14aa0*/  LOP3.LUT R21, R46, 0xff0000, R21, 0xf8, !PT ;  /* 0x00ff00002e157812 */ /* 0x000fe400078ef815 */
[----:B------:R-:W-:Y:S02]  /*14ab0*/  LOP3.LUT R49, R48, 0xff0000, R49, 0xf8, !PT ;  /* 0x00ff000030317812 */ /* 0x000fe400078ef831 */
[----:B------:R-:W-:Y:S02]  /*14ac0*/  LOP3.LUT R45, R45, 0xff0000, R32, 0xf8, !PT ;  /* 0x00ff00002d2d7812 */ /* 0x000fe400078ef820 */
[----:B------:R-:W-:Y:S02]  /*14ad0*/  LOP3.LUT R47, R47, 0xff0000, R34, 0xf8, !PT ;  /* 0x00ff00002f2f7812 */ /* 0x000fe400078ef822 */
[----:B------:R-:W-:-:S02]  /*14ae0*/  LOP3.LUT R55, R55, 0xff000000, R29, 0xf8, !PT ;  /* 0xff00000037377812 */ /* 0x000fc400078ef81d */
[----:B------:R-:W-:Y:S02]  /*14af0*/  LOP3.LUT R53, R21, 0xff000000, R33, 0xf8, !PT ;  /* 0xff00000015357812 */ /* 0x000fe400078ef821 */
[----:B------:R-:W-:Y:S02]  /*14b00*/  LOP3.LUT R59, R52, 0xff0000, R59, 0xf8, !PT ;  /* 0x00ff0000343b7812 */ /* 0x000fe400078ef83b */
[----:B------:R-:W-:Y:S02]  /*14b10*/  LOP3.LUT R45, R45, 0xff000000, R32, 0xf8, !PT ;  /* 0xff0000002d2d7812 */ /* 0x000fe400078ef820 */
[----:B------:R-:W-:Y:S02]  /*14b20*/  LOP3.LUT R54, R49, 0xff000000, R35, 0xf8, !PT ;  /* 0xff00000031367812 */ /* 0x000fe400078ef823 */
[----:B------:R-:W-:Y:S02]  /*14b30*/  LOP3.LUT R20, R47, 0xff000000, R34, 0xf8, !PT ;  /* 0xff0000002f147812 */ /* 0x000fe400078ef822 */
[----:B------:R-:W-:-:S02]  /*14b40*/  F2FP.F16.E4M3.UNPACK_B R35, R55 ;  /* 0x00000037ff23723e */ /* 0x000fc400020006ff */
[----:B0-----:R-:W-:Y:S02]  /*14b50*/  F2FP.F16.E4M3.UNPACK_B R32, R41 ;  /* 0x00000029ff20723e */ /* 0x001fe400020006ff */
[----:B------:R-:W-:Y:S02]  /*14b60*/  F2FP.F16.E4M3.UNPACK_B R34, R53 ;  /* 0x00000035ff22723e */ /* 0x000fe400020006ff */
[----:B------:R-:W-:Y:S01]  /*14b70*/  LOP3.LUT R59, R59, 0xff000000, R31, 0xf8, !PT ;  /* 0xff0000003b3b7812 */ /* 0x000fe200078ef81f */
[----:B------:R-:W-:Y:S01]  /*14b80*/  HADD2.F32 R56, -RZ, R35.H0_H0 ;  /* 0x20000023ff387230 */ /* 0x000fe20000004100 */
[----:B------:R-:W-:Y:S01]  /*14b90*/  LOP3.LUT R51, R51, 0xff0000, R28, 0xf8, !PT ;  /* 0x00ff000033337812 */ /* 0x000fe200078ef81c */
[----:B------:R-:W-:Y:S01]  /*14ba0*/  HADD2.F32 R29, -RZ, R32.H0_H0 ;  /* 0x20000020ff1d7230 */ /* 0x000fe20000004100 */
[----:B------:R-:W-:Y:S02]  /*14bb0*/  LOP3.LUT R21, R57, 0xff0000, R30, 0xf8, !PT ;  /* 0x00ff000039157812 */ /* 0x000fe400078ef81e */
[----:B------:R-:W-:-:S02]  /*14bc0*/  LOP3.LUT R57, R51, 0xff000000, R28, 0xf8, !PT ;  /* 0xff00000033397812 */ /* 0x000fc400078ef81c */
[-C--:B------:R-:W-:Y:S02]  /*14bd0*/  F2FP.F16.E4M3.UNPACK_B R50, R40.reuse ;  /* 0x00000028ff32723e */ /* 0x080fe400020006ff */
[----:B------:R-:W-:Y:S01]  /*14be0*/  F2FP.F16.E4M3.UNPACK_B R51, R40.H1 ;  /* 0x00000028ff33723e */ /* 0x000fe200030006ff */
[----:B------:R-:W-:Y:S01]  /*14bf0*/  FMUL.FTZ R40, R29, R56 ;  /* 0x000000381d287220 */ /* 0x000fe20000410000 */
[-C--:B------:R-:W-:Y:S02]  /*14c00*/  F2FP.F16.E4M3.UNPACK_B R49, R43.reuse ;  /* 0x0000002bff31723e */ /* 0x080fe400020006ff */
[----:B------:R-:W-:Y:S02]  /*14c10*/  F2FP.F16.E4M3.UNPACK_B R52, R43.H1 ;  /* 0x0000002bff34723e */ /* 0x000fe400030006ff */
[----:B------:R-:W-:Y:S02]  /*14c20*/  F2FP.F16.E4M3.UNPACK_B R41, R41.H1 ;  /* 0x00000029ff29723e */ /* 0x000fe400030006ff */
[----:B------:R-:W-:Y:S01]  /*14c30*/  F2FP.F16.E4M3.UNPACK_B R55, R55.H1 ;  /* 0x00000037ff37723e */ /* 0x000fe200030006ff */
[----:B------:R-:W-:Y:S01]  /*14c40*/  HADD2.F32 R32, -RZ, R32.H1_H1 ;  /* 0x30000020ff207230 */ /* 0x000fe20000004100 */
[----:B------:R-:W-:Y:S01]  /*14c50*/  F2FP.F16.E4M3.UNPACK_B R53, R53.H1 ;  /* 0x00000035ff35723e */ /* 0x000fe200030006ff */
[----:B--2---:R-:W0:Y:S02]  /*14c60*/  LDS.128 R36, [R65+0x14400] ;  /* 0x0144000041247984 */ /* 0x004e240000000c00 */
[----:B0-----:R-:W-:-:S02]  /*14c70*/  F2FP.F16.E4M3.UNPACK_B R31, R37 ;  /* 0x00000025ff1f723e */ /* 0x001fc400020006ff */
[-C--:B------:R-:W-:Y:S02]  /*14c80*/  F2FP.F16.E4M3.UNPACK_B R46, R39.reuse ;  /* 0x00000027ff2e723e */ /* 0x080fe400020006ff */
[----:B------:R-:W-:Y:S02]  /*14c90*/  F2FP.F16.E4M3.UNPACK_B R48, R39.H1 ;  /* 0x00000027ff30723e */ /* 0x000fe400030006ff */
[-C--:B------:R-:W-:Y:S02]  /*14ca0*/  F2FP.F16.E4M3.UNPACK_B R39, R36.reuse ;  /* 0x00000024ff27723e */ /* 0x080fe400020006ff */
[----:B------:R-:W-:Y:S01]  /*14cb0*/  F2FP.F16.E4M3.UNPACK_B R47, R36.H1 ;  /* 0x00000024ff2f723e */ /* 0x000fe200030006ff */
[----:B------:R-:W-:Y:S02]  /*14cc0*/  HADD2.F32 R36, -RZ, R34.H0_H0 ;  /* 0x20000022ff247230 */ /* 0x000fe40000004100 */
[----:B------:R-:W-:-:S03]  /*14cd0*/  HADD2.F32 R33, -RZ, R31.H0_H0 ;  /* 0x2000001fff217230 */ /* 0x000fc60000004100 */
[-C--:B------:R-:W-:Y:S02]  /*14ce0*/  FMUL.FTZ R43, R29, R36.reuse ;  /* 0x000000241d2b7220 */ /* 0x080fe40000410000 */
[C---:B------:R-:W-:Y:S02]  /*14cf0*/  FFMA.FTZ R29, R33.reuse, R36, -R40 ;  /* 0x00000024211d7223 */ /* 0x040fe40000010828 */
[----:B------:R-:W-:Y:S01]  /*14d00*/  FFMA.FTZ R33, R33, R56, R43 ;  /* 0x0000003821217223 */ /* 0x000fe2000001002b */
[----:B------:R-:W-:Y:S01]  /*14d10*/  HADD2.F32 R43, -RZ, R35.H1_H1 ;  /* 0x30000023ff2b7230 */ /* 0x000fe20000004100 */
[----:B------:R-:W-:Y:S01]  /*14d20*/  F2FP.F16.E4M3.UNPACK_B R37, R37.H1 ;  /* 0x00000025ff25723e */ /* 0x000fe200030006ff */
[----:B------:R-:W-:Y:S02]  /*14d30*/  HADD2.F32 R36, -RZ, R34.H1_H1 ;  /* 0x30000022ff247230 */ /* 0x000fe40000004100 */
[----:B------:R-:W-:Y:S02]  /*14d40*/  HADD2.F32 R56, -RZ, R55.H0_H0 ;  /* 0x20000037ff387230 */ /* 0x000fe40000004100 */
[----:B------:R-:W-:-:S02]  /*14d50*/  HADD2.F32 R34, -RZ, R41.H0_H0 ;  /* 0x20000029ff227230 */ /* 0x000fc40000004100 */
[C---:B------:R-:W-:Y:S01]  /*14d60*/  FMUL.FTZ R58, R32.reuse, R43 ;  /* 0x0000002b203a7220 */ /* 0x040fe20000410000 */
[----:B------:R-:W-:Y:S02]  /*14d70*/  HADD2.F32 R31, -RZ, R31.H1_H1 ;  /* 0x3000001fff1f7230 */ /* 0x000fe40000004100 */
[----:B------:R-:W-:Y:S02]  /*14d80*/  HADD2.F32 R40, -RZ, R53.H0_H0 ;  /* 0x20000035ff287230 */ /* 0x000fe40000004100 */
[----:B------:R-:W-:Y:S01]  /*14d90*/  FMUL.FTZ R60, R32, R36 ;  /* 0x00000024203c7220 */ /* 0x000fe20000410000 */
[----:B------:R-:W-:Y:S02]  /*14da0*/  HADD2.F32 R35, -RZ, R37.H0_H0 ;  /* 0x20000025ff237230 */ /* 0x000fe40000004100 */
[C---:B------:R-:W-:Y:S01]  /*14db0*/  FMUL.FTZ R62, R34.reuse, R56 ;  /* 0x00000038223e7220 */ /* 0x040fe20000410000 */
[C---:B------:R-:W-:Y:S01]  /*14dc0*/  FFMA.FTZ R32, R31.reuse, R36, -R58 ;  /* 0x000000241f207223 */ /* 0x040fe2000001083a */
[-C--:B------:R-:W-:Y:S01]  /*14dd0*/  FMUL.FTZ R61, R34, R40.reuse ;  /* 0x00000028223d7220 */ /* 0x080fe20000410000 */
[----:B------:R-:W-:Y:S01]  /*14de0*/  F2FP.F16.E4M3.UNPACK_B R58, R59 ;  /* 0x0000003bff3a723e */ /* 0x000fe200020006ff */
[----:B------:R-:W-:Y:S01]  /*14df0*/  FFMA.FTZ R34, R31, R43, R60 ;  /* 0x0000002b1f227223 */ /* 0x000fe2000001003c */
[C---:B------:R-:W-:Y:S01]  /*14e00*/  FFMA.FTZ R31, R35.reuse, R40, -R62 ;  /* 0x00000028231f7223 */ /* 0x040fe2000001083e */
[----:B------:R-:W-:Y:S01]  /*14e10*/  F2FP.F16.E4M3.UNPACK_B R43, R54 ;  /* 0x00000036ff2b723e */ /* 0x000fe200020006ff */
[----:B------:R-:W-:Y:S01]  /*14e20*/  FFMA.FTZ R35, R35, R56, R61 ;  /* 0x0000003823237223 */ /* 0x000fe2000001003d */
[----:B------:R-:W-:-:S02]  /*14e30*/  HADD2.F32 R53, -RZ, R53.H1_H1 ;  /* 0x30000035ff357230 */ /* 0x000fc40000004100 */
[----:B------:R-:W-:Y:S02]  /*14e40*/  HADD2.F32 R56, -RZ, R55.H1_H1 ;  /* 0x30000037ff387230 */ /* 0x000fe40000004100 */
[----:B------:R-:W-:Y:S02]  /*14e50*/  HADD2.F32 R36, -RZ, R41.H1_H1 ;  /* 0x30000029ff247230 */ /* 0x000fe40000004100 */
[----:B------:R-:W-:Y:S02]  /*14e60*/  HADD2.F32 R60, -RZ, R58.H0_H0 ;  /* 0x2000003aff3c7230 */ /* 0x000fe40000004100 */
[----:B------:R-:W-:Y:S02]  /*14e70*/  HADD2.F32 R40, -RZ, R49.H0_H0 ;  /* 0x20000031ff287230 */ /* 0x000fe40000004100 */
[----:B------:R-:W-:Y:S02]  /*14e80*/  HADD2.F32 R55, -RZ, R43.H0_H0 ;  /* 0x2000002bff377230 */ /* 0x000fe40000004100 */
[----:B------:R-:W-:Y:S01]  /*14e90*/  FMUL.FTZ R62, R36, R56 ;  /* 0x00000038243e7220 */ /* 0x000fe20000410000 */
[----:B------:R-:W-:-:S02]  /*14ea0*/  HADD2.F32 R37, -RZ, R37.H1_H1 ;  /* 0x30000025ff257230 */ /* 0x000fc40000004100 */
[----:B------:R-:W-:Y:S01]  /*14eb0*/  FMUL.FTZ R61, R36, R53 ;  /* 0x00000035243d7220 */ /* 0x000fe20000410000 */
[----:B------:R-:W-:Y:S02]  /*14ec0*/  HADD2.F32 R41, -RZ, R46.H0_H0 ;  /* 0x2000002eff297230 */ /* 0x000fe40000004100 */
[C---:B------:R-:W-:Y:S01]  /*14ed0*/  FMUL.FTZ R64, R40.reuse, R60 ;  /* 0x0000003c28407220 */ /* 0x040fe20000410000 */
[----:B------:R-:W-:Y:S01]  /*14ee0*/  FMUL.FTZ R63, R40, R55 ;  /* 0x00000037283f7220 */ /* 0x000fe20000410000 */
[----:B------:R-:W-:Y:S01]  /*14ef0*/  F2FP.F16.E4M3.UNPACK_B R59, R59.H1 ;  /* 0x0000003bff3b723e */ /* 0x000fe200030006ff */
[C---:B------:R-:W-:Y:S01]  /*14f00*/  FFMA.FTZ R36, R37.reuse, R53, -R62 ;  /* 0x0000003525247223 */ /* 0x040fe2000001083e */
[----:B------:R-:W-:Y:S01]  /*14f10*/  FFMA.FTZ R40, R37, R56, R61 ;  /* 0x0000003825287223 */ /* 0x000fe2000001003d */
[----:B------:R-:W-:Y:S01]  /*14f20*/  F2FP.F16.E4M3.UNPACK_B R54, R54.H1 ;  /* 0x00000036ff36723e */ /* 0x000fe200030006ff */
[----:B------:R-:W-:Y:S01]  /*14f30*/  FFMA.FTZ R37, R41, R55, -R64 ;  /* 0x0000003729257223 */ /* 0x000fe20000010840 */
[----:B------:R-:W-:-:S02]  /*14f40*/  HADD2.F32 R55, -RZ, R43.H1_H1 ;  /* 0x3000002bff377230 */ /* 0x000fc40000004100 */
[----:B------:R-:W-:Y:S01]  /*14f50*/  FFMA.FTZ R41, R41, R60, R63 ;  /* 0x0000003c29297223 */ /* 0x000fe2000001003f */
[----:B------:R-:W-:Y:S02]  /*14f60*/  HADD2.F32 R43, -RZ, R46.H1_H1 ;  /* 0x3000002eff2b7230 */ /* 0x000fe40000004100 */
[----:B------:R-:W-:Y:S02]  /*14f70*/  HADD2.F32 R46, -RZ, R49.H1_H1 ;  /* 0x30000031ff2e7230 */ /* 0x000fe40000004100 */
[----:B------:R-:W-:Y:S02]  /*14f80*/  HADD2.F32 R60, -RZ, R59.H0_H0 ;  /* 0x2000003bff3c7230 */ /* 0x000fe40000004100 */
[----:B------:R-:W-:Y:S02]  /*14f90*/  HADD2.F32 R53, -RZ, R52.H0_H0 ;  /* 0x20000034ff357230 */ /* 0x000fe40000004100 */
[----:B------:R-:W-:Y:S02]  /*14fa0*/  HADD2.F32 R56, -RZ, R54.H0_H0 ;  /* 0x20000036ff387230 */ /* 0x000fe40000004100 */
[----:B------:R-:W-:Y:S01]  /*14fb0*/  FMUL.FTZ R61, R46, R55 ;  /* 0x000000372e3d7220 */ /* 0x000fe20000410000 */
[----:B------:R-:W-:-:S02]  /*14fc0*/  HADD2.F32 R58, -RZ, R58.H1_H1 ;  /* 0x3000003aff3a7230 */ /* 0x000fc40000004100 */
[C---:B------:R-:W-:Y:S01]  /*14fd0*/  FMUL.FTZ R66, R53.reuse, R60 ;  /* 0x0000003c35427220 */ /* 0x040fe20000410000 */
[----:B------:R-:W-:Y:S02]  /*14fe0*/  HADD2.F32 R49, -RZ, R48.H0_H0 ;  /* 0x20000030ff317230 */ /* 0x000fe40000004100 */
[----:B------:R-:W-:Y:S01]  /*14ff0*/  FMUL.FTZ R53, R53, R56 ;  /* 0x0000003835357220 */ /* 0x000fe20000410000 */
[-C--:B------:R-:W-:Y:S01]  /*15000*/  FMUL.FTZ R62, R46, R58.reuse ;  /* 0x0000003a2e3e7220 */ /* 0x080fe20000410000 */
[----:B------:R-:W-:Y:S01]  /*15010*/  FFMA.FTZ R64, R43, R58, R61 ;  /* 0x0000003a2b407223 */ /* 0x000fe2000001003d */
[C---:B------:R-:W-:Y:S01]  /*15020*/  FFMA.FTZ R66, R49.reuse, R56, -R66 ;  /* 0x0000003831427223 */ /* 0x040fe20000010842 */
[----:B------:R-:W-:Y:S01]  /*15030*/  FFMA.FTZ R61, R49, R60, R53 ;  /* 0x0000003c313d7223 */ /* 0x000fe20000010035 */
[----:B------:R-:W-:Y:S02]  /*15040*/  F2FP.F16.E4M3.UNPACK_B R56, R57.H1 ;  /* 0x00000039ff38723e */ /* 0x000fe400030006ff */
[----:B------:R-:W-:Y:S01]  /*15050*/  F2FP.F16.E4M3.UNPACK_B R53, R45.H1 ;  /* 0x0000002dff35723e */ /* 0x000fe200030006ff */
[----:B------:R-:W-:Y:S01]  /*15060*/  FFMA.FTZ R46, R43, R55, -R62 ;  /* 0x000000372b2e7223 */ /* 0x000fe2000001083e */
        /* <DEDUP_REMOVED lines=8> */
[-C--:B------:R-:W-:Y:S01]  /*150f0*/  FMUL.FTZ R60, R52, R55.reuse ;  /* 0x00000037343c7220 */ /* 0x080fe20000410000 */
[----:B------:R-:W-:Y:S02]  /*15100*/  HADD2.F32 R43, -RZ, R47.H0_H0 ;  /* 0x2000002fff2b7230 */ /* 0x000fe40000004100 */
[C---:B------:R-:W-:Y:S01]  /*15110*/  FMUL.FTZ R52, R49.reuse, R58 ;  /* 0x0000003a31347220 */ /* 0x040fe20000410000 */
[-C--:B------:R-:W-:Y:S01]  /*15120*/  FMUL.FTZ R49, R49, R54.reuse ;  /* 0x0000003631317220 */ /* 0x080fe20000410000 */
[----:B------:R-:W-:Y:S02]  /*15130*/  HADD2.F32 R56, -RZ, R56.H1_H1 ;  /* 0x30000038ff387230 */ /* 0x000fe40000004100 */
[----:B------:R-:W-:Y:S02]  /*15140*/  HADD2.F32 R51, -RZ, R51.H1_H1 ;  /* 0x30000033ff337230 */ /* 0x000fe40000004100 */
[C---:B------:R-:W-:Y:S01]  /*15150*/  FFMA.FTZ R63, R48.reuse, R55, -R63 ;  /* 0x00000037303f7223 */ /* 0x040fe2000001083f */
[----:B------:R-:W-:Y:S01]  /*15160*/  FFMA.FTZ R68, R48, R59, R60 ;  /* 0x0000003b30447223 */ /* 0x000fe2000001003c */
[C---:B------:R-:W-:Y:S01]  /*15170*/  FFMA.FTZ R55, R43.reuse, R54, -R52 ;  /* 0x000000362b377223 */ /* 0x040fe20000010834 */
[----:B------:R-:W-:Y:S01]  /*15180*/  FFMA.FTZ R59, R43, R58, R49 ;  /* 0x0000003a2b3b7223 */ /* 0x000fe20000010031 */
[----:B------:R-:W-:Y:S01]  /*15190*/  HADD2.F32 R52, -RZ, R53.H1_H1 ;  /* 0x30000035ff347230 */ /* 0x000fe20000004100 */
[----:B------:R-:W-:Y:S01]  /*151a0*/  F2FP.F16.E4M3.UNPACK_B R57, R57 ;  /* 0x00000039ff39723e */ /* 0x000fe200020006ff */
[----:B------:R-:W-:Y:S01]  /*151b0*/  HADD2.F32 R47, -RZ, R47.H1_H1 ;  /* 0x3000002fff2f7230 */ /* 0x000fe20000004100 */
[----:B------:R-:W-:Y:S01]  /*151c0*/  F2FP.F16.E4M3.UNPACK_B R48, R45 ;  /* 0x0000002dff30723e */ /* 0x000fe200020006ff */
[C---:B------:R-:W-:Y:S01]  /*151d0*/  FMUL.FTZ R58, R51.reuse, R56 ;  /* 0x00000038333a7220 */ /* 0x040fe20000410000 */
[----:B------:R-:W-:Y:S01]  /*151e0*/  FMUL.FTZ R51, R51, R52 ;  /* 0x0000003433337220 */ /* 0x000fe20000410000 */
[----:B------:R-:W-:-:S02]  /*151f0*/  HADD2.F32 R54, -RZ, R57.H0_H0 ;  /* 0x20000039ff367230 */ /* 0x000fc40000004100 */
[----:B------:R-:W-:Y:S01]  /*15200*/  FFMA.FTZ R60, R47, R52, -R58 ;  /* 0x000000342f3c7223 */ /* 0x000fe2000001083a */
[----:B------:R-:W-:Y:S02]  /*15210*/  HADD2.F32 R45, -RZ, R50.H0_H0 ;  /* 0x20000032ff2d7230 */ /* 0x000fe40000004100 */
[----:B------:R-:W-:Y:S01]  /*15220*/  HADD2.F32 R52, -RZ, R48.H0_H0 ;  /* 0x20000030ff347230 */ /* 0x000fe20000004100 */
[----:B------:R-:W-:Y:S01]  /*15230*/  LOP3.LUT R28, R21, 0xff000000, R30, 0xf8, !PT ;  /* 0xff000000151c7812 */ /* 0x000fe200078ef81e */
[----:B------:R-:W-:Y:S01]  /*15240*/  FFMA.FTZ R62, R47, R56, R51 ;  /* 0x000000382f3e7223 */ /* 0x000fe20000010033 */
[----:B------:R-:W-:Y:S01]  /*15250*/  HADD2.F32 R43, -RZ, R39.H0_H0 ;  /* 0x20000027ff2b7230 */ /* 0x000fe20000004100 */
[----:B------:R-:W-:Y:S01]  /*15260*/  F2FP.F16.E4M3.UNPACK_B R30, R42 ;  /* 0x0000002aff1e723e */ /* 0x000fe200020006ff */
[C---:B------:R-:W-:Y:S01]  /*15270*/  FMUL.FTZ R56, R45.reuse, R54 ;  /* 0x000000362d387220 */ /* 0x040fe20000410000 */
[----:B------:R-:W-:Y:S02]  /*15280*/  HADD2.F32 R57, -RZ, R57.H1_H1 ;  /* 0x30000039ff397230 */ /* 0x000fe40000004100 */
[----:B------:R-:W-:Y:S01]  /*15290*/  FMUL.FTZ R58, R45, R52 ;  /* 0x000000342d3a7220 */ /* 0x000fe20000410000 */
[----:B------:R-:W-:Y:S01]  /*152a0*/  HADD2.F32 R50, -RZ, R50.H1_H1 ;  /* 0x30000032ff327230 */ /* 0x000fe20000004100 */
[----:B------:R-:W-:Y:S01]  /*152b0*/  F2FP.F16.E4M3.UNPACK_B R42, R42.H1 ;  /* 0x0000002aff2a723e */ /* 0x000fe200030006ff */
[----:B------:R-:W-:Y:S01]  /*152c0*/  HADD2.F32 R48, -RZ, R48.H1_H1 ;  /* 0x30000030ff307230 */ /* 0x000fe20000004100 */
[----:B------:R-:W-:Y:S01]  /*152d0*/  F2FP.F16.E4M3.UNPACK_B R47, R28.H1 ;  /* 0x0000001cff2f723e */ /* 0x000fe200030006ff */
[----:B------:R-:W-:Y:S01]  /*152e0*/  FFMA.FTZ R56, R43, R52, -R56 ;  /* 0x000000342b387223 */ /* 0x000fe20000010838 */
[----:B------:R-:W-:Y:S01]  /*152f0*/  F2FP.F16.E4M3.UNPACK_B R21, R38 ;  /* 0x00000026ff15723e */ /* 0x000fe200020006ff */
[----:B------:R-:W-:-:S02]  /*15300*/  HADD2.F32 R39, -RZ, R39.H1_H1 ;  /* 0x30000027ff277230 */ /* 0x000fc40000004100 */
[----:B------:R-:W-:Y:S01]  /*15310*/  FFMA.FTZ R58, R43, R54, R58 ;  /* 0x000000362b3a7223 */ /* 0x000fe2000001003a */
[----:B------:R-:W-:Y:S01]  /*15320*/  F2FP.F16.E4M3.UNPACK_B R38, R38.H1 ;  /* 0x00000026ff26723e */ /* 0x000fe200030006ff */
[CC--:B------:R-:W-:Y:S01]  /*15330*/  FMUL.FTZ R52, R50.reuse, R57.reuse ;  /* 0x0000003932347220 */ /* 0x0c0fe20000410000 */
[----:B------:R-:W-:Y:S01]  /*15340*/  F2FP.F16.E4M3.UNPACK_B R45, R20.H1 ;  /* 0x00000014ff2d723e */ /* 0x000fe200030006ff */
[-C--:B------:R-:W-:Y:S01]  /*15350*/  FMUL.FTZ R54, R50, R48.reuse ;  /* 0x0000003032367220 */ /* 0x080fe20000410000 */
[----:B------:R-:W-:Y:S02]  /*15360*/  HADD2.F32 R50, -RZ, R47.H0_H0 ;  /* 0x2000002fff327230 */ /* 0x000fe40000004100 */
[----:B------:R-:W-:Y:S02]  /*15370*/  HADD2.F32 R43, -RZ, R42.H0_H0 ;  /* 0x2000002aff2b7230 */ /* 0x000fe40000004100 */
[C---:B------:R-:W-:Y:S01]  /*15380*/  FFMA.FTZ R49, R39.reuse, R48, -R52 ;  /* 0x0000003027317223 */ /* 0x040fe20000010834 */
[----:B------:R-:W-:Y:S01]  /*15390*/  FFMA.FTZ R57, R39, R57, R54 ;  /* 0x0000003927397223 */ /* 0x000fe20000010036 */
[----:B------:R-:W-:-:S02]  /*153a0*/  HADD2.F32 R48, -RZ, R45.H0_H0 ;  /* 0x2000002dff307230 */ /* 0x000fc40000004100 */
[----:B------:R-:W-:Y:S02]  /*153b0*/  HADD2.F32 R39, -RZ, R38.H0_H0 ;  /* 0x20000026ff277230 */ /* 0x000fe40000004100 */
[C---:B------:R-:W-:Y:S01]  /*153c0*/  FMUL.FTZ R52, R43.reuse, R50 ;  /* 0x000000322b347220 */ /* 0x040fe20000410000 */
[----:B------:R-:W-:Y:S02]  /*153d0*/  HADD2.F32 R45, -RZ, R45.H1_H1 ;  /* 0x3000002dff2d7230 */ /* 0x000fe40000004100 */
[----:B------:R-:W-:Y:S02]  /*153e0*/  HADD2.F32 R47, -RZ, R47.H1_H1 ;  /* 0x3000002fff2f7230 */ /* 0x000fe40000004100 */
[----:B------:R-:W-:Y:S02]  /*153f0*/  HADD2.F32 R42, -RZ, R42.H1_H1 ;  /* 0x3000002aff2a7230 */ /* 0x000fe40000004100 */
[-C--:B------:R-:W-:Y:S01]  /*15400*/  FMUL.FTZ R54, R43, R48.reuse ;  /* 0x000000302b367220 */ /* 0x080fe20000410000 */
[----:B------:R-:W-:Y:S01]  /*15410*/  FFMA.FTZ R52, R39, R48, -R52 ;  /* 0x0000003027347223 */ /* 0x000fe20000010834 */
[----:B------:R-:W-:-:S02]  /*15420*/  HADD2.F32 R38, -RZ, R38.H1_H1 ;  /* 0x30000026ff267230 */ /* 0x000fc40000004100 */
[C---:B------:R-:W-:Y:S01]  /*15430*/  FMUL.FTZ R43, R42.reuse, R47 ;  /* 0x0000002f2a2b7220 */ /* 0x040fe20000410000 */
[-C--:B------:R-:W-:Y:S01]  /*15440*/  FMUL.FTZ R48, R42, R45.reuse ;  /* 0x0000002d2a307220 */ /* 0x080fe20000410000 */
[----:B------:R-:W-:Y:S02]  /*15450*/  F2FP.F16.E4M3.UNPACK_B R42, R28 ;  /* 0x0000001cff2a723e */ /* 0x000fe400020006ff */
[----:B------:R-:W-:Y:S01]  /*15460*/  F2FP.F16.E4M3.UNPACK_B R20, R20 ;  /* 0x00000014ff14723e */ /* 0x000fe200020006ff */
[C---:B------:R-:W-:Y:S01]  /*15470*/  FFMA.FTZ R51, R38.reuse, R45, -R43 ;  /* 0x0000002d26337223 */ /* 0x040fe2000001082b */
[----:B------:R-:W-:Y:S01]  /*15480*/  FFMA.FTZ R54, R39, R50, R54 ;  /* 0x0000003227367223 */ /* 0x000fe20000010036 */
[----:B------:R-:W-:Y:S02]  /*15490*/  HADD2.F32 R43, -RZ, R42.H0_H0 ;  /* 0x2000002aff2b7230 */ /* 0x000fe40000004100 */
[----:B------:R-:W-:Y:S01]  /*154a0*/  FFMA.FTZ R53, R38, R47, R48 ;  /* 0x0000002f26357223 */ /* 0x000fe20000010030 */
[----:B------:R-:W-:-:S02]  /*154b0*/  HADD2.F32 R28, -RZ, R30.H0_H0 ;  /* 0x2000001eff1c7230 */ /* 0x000fc40000004100 */
[----:B------:R-:W-:Y:S02]  /*154c0*/  HADD2.F32 R39, -RZ, R20.H0_H0 ;  /* 0x20000014ff277230 */ /* 0x000fe40000004100 */
[----:B------:R-:W-:Y:S02]  /*154d0*/  HADD2.F32 R42, -RZ, R42.H1_H1 ;  /* 0x3000002aff2a7230 */ /* 0x000fe40000004100 */
[----:B------:R-:W-:Y:S02]  /*154e0*/  HADD2.F32 R30, -RZ, R30.H1_H1 ;  /* 0x3000001eff1e7230 */ /* 0x000fe40000004100 */
[----:B------:R-:W-:Y:S02]  /*154f0*/  HADD2.F32 R38, -RZ, R20.H1_H1 ;  /* 0x30000014ff267230 */ /* 0x000fe40000004100 */
[C---:B------:R-:W-:Y:S01]  /*15500*/  FMUL.FTZ R45, R28.reuse, R43 ;  /* 0x0000002b1c2d7220 */ /* 0x040fe20000410000 */
[--C-:B------:R-:W-:Y:S02]  /*15510*/  HADD2.F32 R20, -RZ, R21.reuse.H0_H0 ;  /* 0x20000015ff147230 */ /* 0x100fe40000004100 */
[----:B------:R-:W-:Y:S01]  /*15520*/  FMUL.FTZ R28, R28, R39 ;  /* 0x000000271c1c7220 */ /* 0x000fe20000410000 */
[----:B------:R-:W-:-:S02]  /*15530*/  HADD2.F32 R21, -RZ, R21.H1_H1 ;  /* 0x30000015ff157230 */ /* 0x000fc40000004100 */
[C---:B------:R-:W-:Y:S01]  /*15540*/  FMUL.FTZ R48, R30.reuse, R42 ;  /* 0x0000002a1e307220 */ /* 0x040fe20000410000 */
[-C--:B------:R-:W-:Y:S01]  /*15550*/  FMUL.FTZ R47, R30, R38.reuse ;  /* 0x000000261e2f7220 */ /* 0x080fe20000410000 */
[C---:B------:R-:W-:Y:S01]  /*15560*/  FFMA.FTZ R30, R20.reuse, R39, -R45 ;  /* 0x00000027141e7223 */ /* 0x040fe2000001082d */
[----:B------:R-:W-:Y:S01]  /*15570*/  FFMA.FTZ R20, R20, R43, R28 ;  /* 0x0000002b14147223 */ /* 0x000fe2000001001c */
[C---:B------:R-:W-:Y:S01]  /*15580*/  FFMA.FTZ R39, R21.reuse, R38, -R48 ;  /* 0x0000002615277223 */ /* 0x040fe20000010830 */
[----:B------:R-:W-:Y:S01]  /*15590*/  F2FP.SATFINITE.E4M3.F32.PACK_AB_MERGE_C R31, R36, R31, RZ ;  /* 0x0000001f241f723e */ /* 0x000fe200048070ff */
[----:B------:R-:W-:Y:S01]  /*155a0*/  FFMA.FTZ R47, R21, R42, R47 ;  /* 0x0000002a152f7223 */ /* 0x000fe2000001002f */
[----:B------:R-:W-:Y:S02]  /*155b0*/  F2FP.SATFINITE.E4M3.F32.PACK_AB_MERGE_C R63, R63, R66, RZ ;  /* 0x000000423f3f723e */ /* 0x000fe400048070ff */
[----:B------:R-:W-:Y:S02]  /*155c0*/  F2FP.SATFINITE.E4M3.F32.PACK_AB_MERGE_C R35, R40, R35, RZ ;  /* 0x000000232823723e */ /* 0x000fe400048070ff */
[----:B------:R-:W-:-:S02]  /*155d0*/  F2FP.SATFINITE.E4M3.F32.PACK_AB_MERGE_C R28, R60, R55, RZ ;  /* 0x000000373c1c723e */ /* 0x000fc400048070ff */
[----:B------:R-:W-:Y:S02]  /*155e0*/  F2FP.SATFINITE.E4M3.F32.PACK_AB_MERGE_C R51, R51, R52, RZ ;  /* 0x000000343333723e */ /* 0x000fe400048070ff */
[----:B------:R-:W-:Y:S02]  /*155f0*/  F2FP.SATFINITE.E4M3.F32.PACK_AB_MERGE_C R61, R68, R61, RZ ;  /* 0x0000003d443d723e */ /* 0x000fe400048070ff */
[----:B------:R-:W-:Y:S02]  /*15600*/  F2FP.SATFINITE.E4M3.F32.PACK_AB_MERGE_C R59, R62, R59, RZ ;  /* 0x0000003b3e3b723e */ /* 0x000fe400048070ff */
[----:B------:R-:W-:Y:S02]  /*15610*/  F2FP.SATFINITE.E4M3.F32.PACK_AB_MERGE_C R53, R53, R54, RZ ;  /* 0x000000363535723e */ /* 0x000fe400048070ff */
[----:B------:R-:W-:Y:S02]  /*15620*/  F2FP.SATFINITE.E4M3.F32.PACK_AB_MERGE_C R29, R32, R29, R31 ;  /* 0x0000001d201d723e */ /* 0x000fe4000480701f */
[----:B------:R-:W-:-:S02]  /*15630*/  F2FP.SATFINITE.E4M3.F32.PACK_AB_MERGE_C R31, R46, R37, R63 ;  /* 0x000000252e1f723e */ /* 0x000fc4000480703f */
[----:B------:R-:W-:Y:S02]  /*15640*/  F2FP.SATFINITE.E4M3.F32.PACK_AB_MERGE_C R33, R34, R33, R35 ;  /* 0x000000212221723e */ /* 0x000fe40004807023 */
[----:B------:R-:W-:Y:S02]  /*15650*/  F2FP.SATFINITE.E4M3.F32.PACK_AB_MERGE_C R28, R49, R56, R28 ;  /* 0x00000038311c723e */ /* 0x000fe4000480701c */
[----:B------:R-:W-:Y:S02]  /*15660*/  F2FP.SATFINITE.E4M3.F32.PACK_AB_MERGE_C R30, R39, R30, R51 ;  /* 0x0000001e271e723e */ /* 0x000fe40004807033 */
[----:B------:R-:W-:Y:S02]  /*15670*/  F2FP.SATFINITE.E4M3.F32.PACK_AB_MERGE_C R35, R64, R41, R61 ;  /* 0x000000294023723e */ /* 0x000fe4000480703d */
[----:B------:R-:W-:Y:S02]  /*15680*/  F2FP.SATFINITE.E4M3.F32.PACK_AB_MERGE_C R32, R57, R58, R59 ;  /* 0x0000003a3920723e */ /* 0x000fe4000480703b */
[----:B------:R-:W-:Y:S01]  /*15690*/  F2FP.SATFINITE.E4M3.F32.PACK_AB_MERGE_C R34, R47, R20, R53 ;  /* 0x000000142f22723e */ /* 0x000fe20004807035 */
[----:B------:R2:W-:Y:S04]  /*156a0*/  STS.128 [R65+0x14400], R28 ;  /* 0x0144001c41007388 */ /* 0x0005e80000000c00 */
[----:B------:R2:W-:Y:S02]  /*156b0*/  STS.128 [R0+0x14400], R32 ;  /* 0x0144002000007388 */ /* 0x0005e40000000c00 */
.L_x_471:
[----:B------:R-:W-:Y:S05]  /*156c0*/  BSYNC B1 ;  /* 0x0000000000017941 */ /* 0x000fea0003800000 */
.L_x_470:
[----:B------:R-:W-:Y:S04]  /*156d0*/  BSSY B1, `(.L_x_472) ;  /* 0x0000102000017945 */ /* 0x000fe80003800000 */
[----:B------:R-:W-:Y:S05]  /*156e0*/  @P1 BRA `(.L_x_473) ;  /* 0x0000001000001947 */ /* 0x000fea0003800000 */
[----:B--2--5:R-:W2:Y:S04]  /*156f0*/  LDL R30, [R1] ;  /* 0x00000000011e7983 */ /* 0x024ea80000100800 */
[----:B------:R-:W3:Y:S01]  /*15700*/  LDL R60, [R1+0x54] ;  /* 0x00005400013c7983 */ /* 0x000ee20000100800 */
[----:B------:R-:W-:Y:S02]  /*15710*/  SHF.R.U32.HI R0, RZ, 0x8, R12 ;  /* 0x00000008ff007819 */ /* 0x000fe4000001160c */
[----:B-1----:R-:W-:Y:S02]  /*15720*/  LOP3.LUT R21, R12, 0xff, RZ, 0xc0, !PT ;  /* 0x000000ff0c157812 */ /* 0x002fe400078ec0ff */
[----:B------:R-:W-:Y:S02]  /*15730*/  LOP3.LUT R20, R0, 0xff, RZ, 0xc0, !PT ;  /* 0x000000ff00147812 */ /* 0x000fe400078ec0ff */
[----:B------:R-:W-:-:S02]  /*15740*/  SHF.R.U32.HI R32, RZ, 0x8, R15 ;  /* 0x00000008ff207819 */ /* 0x000fc4000001160f */
[----:B0-----:R-:W-:Y:S02]  /*15750*/  PRMT R37, R20, 0x7604, R21 ;  /* 0x0000760414257816 */ /* 0x001fe40000000015 */
[----:B------:R-:W-:Y:S02]  /*15760*/  LOP3.LUT R31, R15, 0xff, RZ, 0xc0, !PT ;  /* 0x000000ff0f1f7812 */ /* 0x000fe400078ec0ff */
[----:B------:R-:W-:Y:S02]  /*15770*/  SHF.R.U32.HI R28, RZ, 0x8, R13 ;  /* 0x00000008ff1c7819 */ /* 0x000fe4000001160d */
[----:B------:R-:W-:Y:S02]  /*15780*/  LOP3.LUT R33, R4, 0xff, RZ, 0xc0, !PT ;  /* 0x000000ff04217812 */ /* 0x000fe400078ec0ff */
[----:B------:R-:W-:Y:S02]  /*15790*/  LOP3.LUT R29, R13, 0xff, RZ, 0xc0, !PT ;  /* 0x000000ff0d1d7812 */ /* 0x000fe400078ec0ff */
[----:B------:R-:W-:-:S02]  /*157a0*/  LOP3.LUT R28, R28, 0xff, RZ, 0xc0, !PT ;  /* 0x000000ff1c1c7812 */ /* 0x000fc400078ec0ff */
[----:B------:R-:W-:Y:S02]  /*157b0*/  LOP3.LUT R35, R6, 0xff, RZ, 0xc0, !PT ;  /* 0x000000ff06237812 */ /* 0x000fe400078ec0ff */
[----:B------:R-:W-:Y:S02]  /*157c0*/  PRMT R36, R28, 0x7604, R29 ;  /* 0x000076041c247816 */ /* 0x000fe4000000001d */
[----:B------:R-:W-:Y:S02]  /*157d0*/  SHF.R.U32.HI R28, RZ, 0x8, R14 ;  /* 0x00000008ff1c7819 */ /* 0x000fe4000001160e */
[----:B------:R-:W-:Y:S02]  /*157e0*/  LOP3.LUT R47, R7, 0xff, RZ, 0xc0, !PT ;  /* 0x000000ff072f7812 */ /* 0x000fe400078ec0ff */
[----:B------:R-:W-:Y:S02]  /*157f0*/  LOP3.LUT R29, R14, 0xff, RZ, 0xc0, !PT ;  /* 0x000000ff0e1d7812 */ /* 0x000fe400078ec0ff */
[----:B------:R-:W-:-:S02]  /*15800*/  LOP3.LUT R28, R28, 0xff, RZ, 0xc0, !PT ;  /* 0x000000ff1c1c7812 */ /* 0x000fc400078ec0ff */
[----:B------:R-:W-:Y:S02]  /*15810*/  SHF.R.U32.HI R38, RZ, 0x10, R14 ;  /* 0x00000010ff267819 */ /* 0x000fe4000001160e */
[----:B------:R-:W-:Y:S02]  /*15820*/  PRMT R39, R28, 0x7604, R29 ;  /* 0x000076041c277816 */ /* 0x000fe4000000001d */
[----:B------:R-:W-:Y:S02]  /*15830*/  LOP3.LUT R38, R38, 0xff, RZ, 0xc0, !PT ;  /* 0x000000ff26267812 */ /* 0x000fe400078ec0ff */
[----:B------:R-:W-:Y:S02]  /*15840*/  SHF.R.U32.HI R40, RZ, 0x10, R15 ;  /* 0x00000010ff287819 */ /* 0x000fe4000001160f */
[----:B------:R-:W-:Y:S02]  /*15850*/  PRMT R39, R38, 0x7054, R39 ;  /* 0x0000705426277816 */ /* 0x000fe40000000027 */
[----:B------:R-:W-:-:S02]  /*15860*/  SHF.R.U32.HI R38, RZ, 0x10, R6 ;  /* 0x00000010ff267819 */ /* 0x000fc40000011606 */
[----:B------:R-:W-:Y:S02]  /*15870*/  LOP3.LUT R40, R40, 0xff, RZ, 0xc0, !PT ;  /* 0x000000ff28287812 */ /* 0x000fe400078ec0ff */
[----:B------:R-:W-:Y:S02]  /*15880*/  LOP3.LUT R38, R38, 0xff, RZ, 0xc0, !PT ;  /* 0x000000ff26267812 */ /* 0x000fe400078ec0ff */
[----:B--2---:R-:W-:Y:S02]  /*15890*/  LEA.HI R0, R3, R30, RZ, 0x1c ;  /* 0x0000001e03007211 */ /* 0x004fe400078fe0ff */
[----:B------:R-:W-:Y:S02]  /*158a0*/  SHF.R.U32.HI R30, RZ, 0x8, R4 ;  /* 0x00000008ff1e7819 */ /* 0x000fe40000011604 */
[----:B------:R-:W-:Y:S02]  /*158b0*/  SHF.R.S32.HI R21, RZ, 0x1f, R0 ;  /* 0x0000001fff157819 */ /* 0x000fe40000011400 */
[----:B------:R-:W-:-:S02]  /*158c0*/  LOP3.LUT R30, R30, 0xff, RZ, 0xc0, !PT ;  /* 0x000000ff1e1e7812 */ /* 0x000fc400078ec0ff */
[----:B------:R-:W-:Y:S01]  /*158d0*/  LEA.HI R20, R21, R0, RZ, 0x2 ;  /* 0x0000000015147211 */ /* 0x000fe200078f10ff */
[----:B------:R-:W-:Y:S01]  /*158e0*/  IMAD.SHL.U32 R0, R0, 0x10, RZ ;  /* 0x0000001000007824 */ /* 0x000fe200078e00ff */
[----:B------:R-:W-:Y:S02]  /*158f0*/  PRMT R43, R30, 0x7604, R33 ;  /* 0x000076041e2b7816 */ /* 0x000fe40000000021 */
[----:B------:R-:W-:Y:S01]  /*15900*/  LOP3.LUT R33, R5, 0xff, RZ, 0xc0, !PT ;  /* 0x000000ff05217812 */ /* 0x000fe200078ec0ff */
[----:B------:R-:W-:Y:S01]  /*15910*/  IMAD.SHL.U32 R20, R20, 0x800, RZ ;  /* 0x0000080014147824 */ /* 0x000fe200078e00ff */
[----:B------:R-:W-:Y:S02]  /*15920*/  LOP3.LUT R21, R175, 0x30, R0, 0xf8, !PT ;  /* 0x00000030af157812 */ /* 0x000fe400078ef800 */
[----:B------:R-:W-:Y:S02]  /*15930*/  LOP3.LUT R0, R32, 0xff, RZ, 0xc0, !PT ;  /* 0x000000ff20007812 */ /* 0x000fe400078ec0ff */
[----:B------:R-:W-:-:S02]  /*15940*/  LOP3.LUT R21, R21, R196, RZ, 0x3c, !PT ;  /* 0x000000c415157212 */ /* 0x000fc400078e3cff */
[----:B------:R-:W-:Y:S02]  /*15950*/  PRMT R41, R0, 0x7604, R31 ;  /* 0x0000760400297816 */ /* 0x000fe4000000001f */
[----:B------:R-:W-:Y:S01]  /*15960*/  LOP3.LUT R20, R20, 0xffffe000, RZ, 0xc0, !PT ;  /* 0xffffe00014147812 */ /* 0x000fe200078ec0ff */
[----:B---3--:R-:W-:Y:S01]  /*15970*/  LDS.128 R28, [R60+0x14400] ;  /* 0x014400003c1c7984 */ /* 0x008fe20000000c00 */
[----:B------:R-:W-:Y:S02]  /*15980*/  SHF.R.U32.HI R0, RZ, 0x8, R5 ;  /* 0x00000008ff007819 */ /* 0x000fe40000011605 */
[----:B------:R-:W-:Y:S02]  /*15990*/  IADD3 R21, R21, R197, R20 ;  /* 0x000000c515157210 */ /* 0x000fe40007ffe014 */
[----:B------:R-:W-:Y:S02]  /*159a0*/  SHF.R.U32.HI R32, RZ, 0x8, R7 ;  /* 0x00000008ff207819 */ /* 0x000fe40000011607 */
[----:B------:R-:W-:-:S02]  /*159b0*/  LOP3.LUT R0, R0, 0xff, RZ, 0xc0, !PT ;  /* 0x000000ff00007812 */ /* 0x000fc400078ec0ff */
[----:B------:R-:W-:Y:S02]  /*159c0*/  SHF.R.U32.HI R20, RZ, 0x8, R6 ;  /* 0x00000008ff147819 */ /* 0x000fe40000011606 */
[----:B------:R-:W-:Y:S02]  /*159d0*/  LOP3.LUT R32, R32, 0xff, RZ, 0xc0, !PT ;  /* 0x000000ff20207812 */ /* 0x000fe400078ec0ff */
[----:B------:R-:W-:Y:S01]  /*159e0*/  PRMT R45, R0, 0x7604, R33 ;  /* 0x00007604002d7816 */ /* 0x000fe20000000021 */
[----:B------:R-:W-:Y:S01]  /*159f0*/  IMAD.IADD R0, R16, 0x1, R21 ;  /* 0x0000000110007824 */ /* 0x000fe200078e0215 */
[----:B------:R-:W-:Y:S02]  /*15a00*/  LOP3.LUT R20, R20, 0xff, RZ, 0xc0, !PT ;  /* 0x000000ff14147812 */ /* 0x000fe400078ec0ff */
[----:B------:R-:W-:Y:S02]  /*15a10*/  PRMT R53, R32, 0x7604, R47 ;  /* 0x0000760420357816 */ /* 0x000fe4000000002f */
[----:B------:R-:W-:-:S02]  /*15a20*/  PRMT R49, R20, 0x7604, R35 ;  /* 0x0000760414317816 */ /* 0x000fc40000000023 */
[----:B------:R-:W0:Y:S01]  /*15a30*/  LDS.128 R32, [R0+0x14400] ;  /* 0x0144000000207984 */ /* 0x000e220000000c00 */
[----:B------:R-:W-:Y:S02]  /*15a40*/  SHF.R.U32.HI R21, RZ, 0x10, R13 ;  /* 0x00000010ff157819 */ /* 0x000fe4000001160d */
[----:B------:R-:W-:Y:S02]  /*15a50*/  SHF.R.U32.HI R20, RZ, 0x10, R12 ;  /* 0x00000010ff147819 */ /* 0x000fe4000001160c */
[----:B------:R-:W-:Y:S02]  /*15a60*/  LOP3.LUT R21, R21, 0xff, RZ, 0xc0, !PT ;  /* 0x000000ff15157812 */ /* 0x000fe400078ec0ff */
[----:B------:R-:W-:Y:S02]  /*15a70*/  LOP3.LUT R20, R20, 0xff, RZ, 0xc0, !PT ;  /* 0x000000ff14147812 */ /* 0x000fe400078ec0ff */
[----:B------:R-:W-:Y:S02]  /*15a80*/  PRMT R21, R21, 0x7054, R36 ;  /* 0x0000705415157816 */ /* 0x000fe40000000024 */
[----:B------:R-:W-:-:S02]  /*15a90*/  SHF.R.U32.HI R36, RZ, 0x10, R5 ;  /* 0x00000010ff247819 */ /* 0x000fc40000011605 */
[----:B------:R-:W-:Y:S02]  /*15aa0*/  PRMT R37, R20, 0x7054, R37 ;  /* 0x0000705414257816 */ /* 0x000fe40000000025 */
[----:B------:R-:W-:Y:S02]  /*15ab0*/  SHF.R.U32.HI R20, RZ, 0x10, R4 ;  /* 0x00000010ff147819 */ /* 0x000fe40000011604 */
[----:B------:R-:W-:Y:S02]  /*15ac0*/  LOP3.LUT R36, R36, 0xff, RZ, 0xc0, !PT ;  /* 0x000000ff24247812 */ /* 0x000fe400078ec0ff */
[----:B------:R-:W-:Y:S02]  /*15ad0*/  LOP3.LUT R20, R20, 0xff, RZ, 0xc0, !PT ;  /* 0x000000ff14147812 */ /* 0x000fe400078ec0ff */
[----:B------:R-:W-:Y:S02]  /*15ae0*/  PRMT R47, R36, 0x7054, R45 ;  /* 0x00007054242f7816 */ /* 0x000fe4000000002d */
[----:B------:R-:W-:-:S02]  /*15af0*/  PRMT R41, R40, 0x7054, R41 ;  /* 0x0000705428297816 */ /* 0x000fc40000000029 */
[----:B------:R-:W-:Y:S02]  /*15b00*/  PRMT R43, R20, 0x7054, R43 ;  /* 0x00007054142b7816 */ /* 0x000fe4000000002b */
[----:B------:R-:W-:Y:S02]  /*15b10*/  LOP3.LUT R47, R47, 0xff000000, R5, 0xf8, !PT ;  /* 0xff0000002f2f7812 */ /* 0x000fe400078ef805 */
[----:B------:R-:W-:Y:S02]  /*15b20*/  LOP3.LUT R21, R21, 0xff000000, R13, 0xf8, !PT ;  /* 0xff00000015157812 */ /* 0x000fe400078ef80d */
[----:B------:R-:W-:Y:S02]  /*15b30*/  PRMT R51, R38, 0x7054, R49 ;  /* 0x0000705426337816 */ /* 0x000fe40000000031 */
[----:B------:R-:W-:Y:S02]  /*15b40*/  LOP3.LUT R46, R41, 0xff000000, R15, 0xf8, !PT ;  /* 0xff000000292e7812 */ /* 0x000fe400078ef80f */
[----:B------:R-:W-:-:S02]  /*15b50*/  LOP3.LUT R49, R43, 0xff000000, R4, 0xf8, !PT ;  /* 0xff0000002b317812 */ /* 0x000fc400078ef804 */
[----:B------:R-:W-:Y:S02]  /*15b60*/  SHF.R.U32.HI R40, RZ, 0x10, R7 ;  /* 0x00000010ff287819 */ /* 0x000fe40000011607 */
[----:B------:R-:W-:Y:S02]  /*15b70*/  F2FP.F16.E4M3.UNPACK_B R43, R47 ;  /* 0x0000002fff2b723e */ /* 0x000fe400020006ff */
[----:B0-----:R-:W-:Y:S02]  /*15b80*/  F2FP.F16.E4M3.UNPACK_B R15, R33 ;  /* 0x00000021ff0f723e */ /* 0x001fe400020006ff */
[----:B------:R-:W-:Y:S02]  /*15b90*/  F2FP.F16.E4M3.UNPACK_B R20, R21 ;  /* 0x00000015ff14723e */ /* 0x000fe400020006ff */
[----:B------:R-:W-:Y:S02]  /*15ba0*/  LOP3.LUT R45, R37, 0xff000000, R12, 0xf8, !PT ;  /* 0xff000000252d7812 */ /* 0x000fe400078ef80c */
[----:B------:R-:W-:-:S02]  /*15bb0*/  LOP3.LUT R12, R39, 0xff000000, R14, 0xf8, !PT ;  /* 0xff000000270c7812 */ /* 0x000fc400078ef80e */
[----:B------:R-:W-:Y:S02]  /*15bc0*/  LOP3.LUT R40, R40, 0xff, RZ, 0xc0, !PT ;  /* 0x000000ff28287812 */ /* 0x000fe400078ec0ff */
[----:B------:R-:W-:Y:S01]  /*15bd0*/  LOP3.LUT R5, R51, 0xff000000, R6, 0xf8, !PT ;  /* 0xff00000033057812 */ /* 0x000fe200078ef806 */
[--C-:B------:R-:W-:Y:S01]  /*15be0*/  HADD2.F32 R6, -RZ, R15.reuse.H0_H0 ;  /* 0x2000000fff067230 */ /* 0x100fe20000004100 */
[----:B------:R-:W-:Y:S01]  /*15bf0*/  F2FP.F16.E4M3.UNPACK_B R14, R29 ;  /* 0x0000001dff0e723e */ /* 0x000fe200020006ff */
[----:B------:R-:W-:Y:S01]  /*15c00*/  HADD2.F32 R15, -RZ, R15.H1_H1 ;  /* 0x3000000fff0f7230 */ /* 0x000fe20000004100 */
[-C--:B------:R-:W-:Y:S02]  /*15c10*/  F2FP.F16.E4M3.UNPACK_B R38, R31.reuse ;  /* 0x0000001fff26723e */ /* 0x080fe400020006ff */
[----:B------:R-:W-:Y:S01]  /*15c20*/  F2FP.F16.E4M3.UNPACK_B R39, R31.H1 ;  /* 0x0000001fff27723e */ /* 0x000fe200030006ff */
[--C-:B------:R-:W-:Y:S01]  /*15c30*/  HADD2.F32 R31, -RZ, R43.reuse.H0_H0 ;  /* 0x2000002bff1f7230 */ /* 0x100fe20000004100 */
[-C--:B------:R-:W-:Y:S01]  /*15c40*/  F2FP.F16.E4M3.UNPACK_B R36, R28.reuse ;  /* 0x0000001cff24723e */ /* 0x080fe200020006ff */
[----:B------:R-:W-:Y:S01]  /*15c50*/  HADD2.F32 R13, -RZ, R14.H0_H0 ;  /* 0x2000000eff0d7230 */ /* 0x000fe20000004100 */
[----:B------:R-:W-:Y:S01]  /*15c60*/  F2FP.F16.E4M3.UNPACK_B R37, R28.H1 ;  /* 0x0000001cff25723e */ /* 0x000fe200030006ff */
[----:B------:R-:W-:Y:S01]  /*15c70*/  HADD2.F32 R28, -RZ, R20.H0_H0 ;  /* 0x20000014ff1c7230 */ /* 0x000fe20000004100 */
[----:B------:R-:W-:Y:S01]  /*15c80*/  PRMT R53, R40, 0x7054, R53 ;  /* 0x0000705428357816 */ /* 0x000fe20000000035 */
[----:B------:R-:W-:Y:S01]  /*15c90*/  HADD2.F32 R43, -RZ, R43.H1_H1 ;  /* 0x3000002bff2b7230 */ /* 0x000fe20000004100 */
[-C--:B------:R-:W-:Y:S01]  /*15ca0*/  F2FP.F16.E4M3.UNPACK_B R41, R35.reuse ;  /* 0x00000023ff29723e */ /* 0x080fe200020006ff */
[----:B------:R-:W-:Y:S01]  /*15cb0*/  HADD2.F32 R14, -RZ, R14.H1_H1 ;  /* 0x3000000eff0e7230 */ /* 0x000fe20000004100 */
[----:B------:R-:W-:Y:S01]  /*15cc0*/  F2FP.F16.E4M3.UNPACK_B R42, R35.H1 ;  /* 0x00000023ff2a723e */ /* 0x000fe200030006ff */
[C---:B------:R-:W-:Y:S01]  /*15cd0*/  FMUL.FTZ R48, R6.reuse, R28 ;  /* 0x0000001c06307220 */ /* 0x040fe20000410000 */
[-C--:B------:R-:W-:Y:S01]  /*15ce0*/  F2FP.F16.E4M3.UNPACK_B R35, R32.reuse ;  /* 0x00000020ff23723e */ /* 0x080fe200020006ff */
[----:B------:R-:W-:Y:S01]  /*15cf0*/  FMUL.FTZ R51, R15, R43 ;  /* 0x0000002b0f337220 */ /* 0x000fe20000410000 */
[----:B------:R-:W-:Y:S01]  /*15d00*/  F2FP.F16.E4M3.UNPACK_B R40, R32.H1 ;  /* 0x00000020ff28723e */ /* 0x000fe200030006ff */
[----:B------:R-:W-:Y:S01]  /*15d10*/  FMUL.FTZ R32, R6, R31 ;  /* 0x0000001f06207220 */ /* 0x000fe20000410000 */
[----:B------:R-:W-:-:S02]  /*15d20*/  F2FP.F16.E4M3.UNPACK_B R33, R33.H1 ;  /* 0x00000021ff21723e */ /* 0x000fc400030006ff */
[----:B------:R-:W-:Y:S01]  /*15d30*/  F2FP.F16.E4M3.UNPACK_B R47, R47.H1 ;  /* 0x0000002fff2f723e */ /* 0x000fe200030006ff */
[C---:B------:R-:W-:Y:S01]  /*15d40*/  FFMA.FTZ R6, R13.reuse, R28, -R32 ;  /* 0x0000001c0d067223 */ /* 0x040fe20000010820 */
[----:B------:R-:W-:Y:S01]  /*15d50*/  FFMA.FTZ R13, R13, R31, R48 ;  /* 0x0000001f0d0d7223 */ /* 0x000fe20000010030 */
[----:B------:R-:W-:Y:S01]  /*15d60*/  HADD2.F32 R31, -RZ, R20.H1_H1 ;  /* 0x30000014ff1f7230 */ /* 0x000fe20000004100 */
[----:B------:R-:W-:Y:S01]  /*15d70*/  F2FP.F16.E4M3.UNPACK_B R28, R21.H1 ;  /* 0x00000015ff1c723e */ /* 0x000fe200030006ff */
[----:B------:R-:W-:Y:S01]  /*15d80*/  HADD2.F32 R48, -RZ, R47.H0_H0 ;  /* 0x2000002fff307230 */ /* 0x000fe20000004100 */
[----:B------:R-:W-:Y:S01]  /*15d90*/  F2FP.F16.E4M3.UNPACK_B R29, R29.H1 ;  /* 0x0000001dff1d723e */ /* 0x000fe200030006ff */
[----:B------:R-:W-:Y:S02]  /*15da0*/  HADD2.F32 R20, -RZ, R33.H0_H0 ;  /* 0x20000021ff147230 */ /* 0x000fe40000004100 */
[----:B------:R-:W-:Y:S01]  /*15db0*/  FMUL.FTZ R50, R15, R31 ;  /* 0x0000001f0f327220 */ /* 0x000fe20000410000 */
[----:B------:R-:W-:Y:S01]  /*15dc0*/  LOP3.LUT R53, R53, 0xff000000, R7, 0xf8, !PT ;  /* 0xff00000035357812 */ /* 0x000fe200078ef807 */
[----:B------:R-:W-:-:S02]  /*15dd0*/  HADD2.F32 R32, -RZ, R28.H0_H0 ;  /* 0x2000001cff207230 */ /* 0x000fc40000004100 */
[C---:B------:R-:W-:Y:S01]  /*15de0*/  FFMA.FTZ R15, R14.reuse, R31, -R51 ;  /* 0x0000001f0e0f7223 */ /* 0x040fe20000010833 */
[----:B------:R-:W-:Y:S02]  /*15df0*/  HADD2.F32 R21, -RZ, R29.H0_H0 ;  /* 0x2000001dff157230 */ /* 0x000fe40000004100 */
[----:B------:R-:W-:Y:S01]  /*15e00*/  FFMA.FTZ R14, R14, R43, R50 ;  /* 0x0000002b0e0e7223 */ /* 0x000fe20000010032 */
[C---:B------:R-:W-:Y:S01]  /*15e10*/  FMUL.FTZ R52, R20.reuse, R48 ;  /* 0x0000003014347220 */ /* 0x040fe20000410000 */
[----:B------:R-:W-:Y:S01]  /*15e20*/  F2FP.F16.E4M3.UNPACK_B R51, R53 ;  /* 0x00000035ff33723e */ /* 0x000fe200020006ff */
[----:B------:R-:W-:Y:S02]  /*15e30*/  HADD2.F32 R50, -RZ, R47.H1_H1 ;  /* 0x3000002fff327230 */ /* 0x000fe40000004100 */
[----:B------:R-:W-:Y:S01]  /*15e40*/  FMUL.FTZ R55, R20, R32 ;  /* 0x0000002014377220 */ /* 0x000fe20000410000 */
[----:B------:R-:W-:Y:S01]  /*15e50*/  F2FP.F16.E4M3.UNPACK_B R47, R46 ;  /* 0x0000002eff2f723e */ /* 0x000fe200020006ff */
[----:B------:R-:W-:Y:S01]  /*15e60*/  FFMA.FTZ R20, R21, R32, -R52 ;  /* 0x0000002015147223 */ /* 0x000fe20000010834 */
[----:B------:R-:W-:-:S02]  /*15e70*/  HADD2.F32 R43, -RZ, R28.H1_H1 ;  /* 0x3000001cff2b7230 */ /* 0x000fc40000004100 */
[----:B------:R-:W-:Y:S01]  /*15e80*/  FFMA.FTZ R21, R21, R48, R55 ;  /* 0x0000003015157223 */ /* 0x000fe20000010037 */
[----:B------:R-:W-:Y:S01]  /*15e90*/  HADD2.F32 R33, -RZ, R33.H1_H1 ;  /* 0x30000021ff217230 */ /* 0x000fe20000004100 */
[----:B------:R-:W-:Y:S01]  /*15ea0*/  F2FP.F16.E4M3.UNPACK_B R53, R53.H1 ;  /* 0x00000035ff35723e */ /* 0x000fe200030006ff */
[----:B------:R-:W-:Y:S01]  /*15eb0*/  HADD2.F32 R52, -RZ, R51.H0_H0 ;  /* 0x20000033ff347230 */ /* 0x000fe20000004100 */
[----:B------:R-:W-:Y:S01]  /*15ec0*/  F2FP.F16.E4M3.UNPACK_B R46, R46.H1 ;  /* 0x0000002eff2e723e */ /* 0x000fe200030006ff */
[----:B------:R-:W-:Y:S01]  /*15ed0*/  HADD2.F32 R28, -RZ, R41.H0_H0 ;  /* 0x20000029ff1c7230 */ /* 0x000fe20000004100 */
[-C--:B------:R-:W-:Y:S01]  /*15ee0*/  F2FP.F16.E4M3.UNPACK_B R7, R34.reuse ;  /* 0x00000022ff07723e */ /* 0x080fe200020006ff */
[----:B------:R-:W-:Y:S01]  /*15ef0*/  HADD2.F32 R48, -RZ, R47.H0_H0 ;  /* 0x2000002fff307230 */ /* 0x000fe20000004100 */
[----:B------:R-:W-:Y:S01]  /*15f00*/  F2FP.F16.E4M3.UNPACK_B R34, R34.H1 ;  /* 0x00000022ff22723e */ /* 0x000fe200030006ff */
[----:B------:R-:W-:Y:S02]  /*15f10*/  HADD2.F32 R32, -RZ, R29.H1_H1 ;  /* 0x3000001dff207230 */ /* 0x000fe40000004100 */
[----:B------:R-:W-:Y:S01]  /*15f20*/  FMUL.FTZ R29, R33, R50 ;  /* 0x00000032211d7220 */ /* 0x000fe20000410000 */
[----:B------:R-:W-:-:S02]  /*15f30*/  HADD2.F32 R31, -RZ, R38.H0_H0 ;  /* 0x20000026ff1f7230 */ /* 0x000fc40000004100 */
[C---:B------:R-:W-:Y:S01]  /*15f40*/  FMUL.FTZ R54, R28.reuse, R52 ;  /* 0x000000341c367220 */ /* 0x040fe20000410000 */
[-C--:B------:R-:W-:Y:S01]  /*15f50*/  FMUL.FTZ R33, R33, R43.reuse ;  /* 0x0000002b21217220 */ /* 0x080fe20000410000 */
[-C--:B------:R-:W-:Y:S01]  /*15f60*/  FMUL.FTZ R55, R28, R48.reuse ;  /* 0x000000301c377220 */ /* 0x080fe20000410000 */
[----:B------:R-:W-:Y:S02]  /*15f70*/  HADD2.F32 R51, -RZ, R51.H1_H1 ;  /* 0x30000033ff337230 */ /* 0x000fe40000004100 */
[C---:B------:R-:W-:Y:S01]  /*15f80*/  FFMA.FTZ R29, R32.reuse, R43, -R29 ;  /* 0x0000002b201d7223 */ /* 0x040fe2000001081d */
[----:B------:R-:W-:Y:S02]  /*15f90*/  HADD2.F32 R41, -RZ, R41.H1_H1 ;  /* 0x30000029ff297230 */ /* 0x000fe40000004100 */
[C---:B------:R-:W-:Y:S01]  /*15fa0*/  FFMA.FTZ R28, R31.reuse, R48, -R54 ;  /* 0x000000301f1c7223 */ /* 0x040fe20000010836 */
[----:B------:R-:W-:Y:S01]  /*15fb0*/  FFMA.FTZ R32, R32, R50, R33 ;  /* 0x0000003220207223 */ /* 0x000fe20000010021 */
[----:B------:R-:W-:Y:S01]  /*15fc0*/  FFMA.FTZ R31, R31, R52, R55 ;  /* 0x000000341f1f7223 */ /* 0x000fe20000010037 */
[----:B------:R-:W-:-:S02]  /*15fd0*/  HADD2.F32 R47, -RZ, R47.H1_H1 ;  /* 0x3000002fff2f7230 */ /* 0x000fc40000004100 */
[C---:B------:R-:W-:Y:S01]  /*15fe0*/  FMUL.FTZ R55, R41.reuse, R51 ;  /* 0x0000003329377220 */ /* 0x040fe20000410000 */
[----:B------:R-:W-:Y:S01]  /*15ff0*/  HADD2.F32 R38, -RZ, R38.H1_H1 ;  /* 0x30000026ff267230 */ /* 0x000fe20000004100 */
[----:B------:R-:W-:Y:S01]  /*16000*/  F2FP.F16.E4M3.UNPACK_B R4, R30 ;  /* 0x0000001eff04723e */ /* 0x000fe200020006ff */
[----:B------:R-:W-:Y:S02]  /*16010*/  HADD2.F32 R50, -RZ, R53.H0_H0 ;  /* 0x20000035ff327230 */ /* 0x000fe40000004100 */
[-C--:B------:R-:W-:Y:S01]  /*16020*/  FMUL.FTZ R52, R41, R47.reuse ;  /* 0x0000002f29347220 */ /* 0x080fe20000410000 */
[----:B------:R-:W-:Y:S02]  /*16030*/  HADD2.F32 R43, -RZ, R42.H0_H0 ;  /* 0x2000002aff2b7230 */ /* 0x000fe40000004100 */
[----:B------:R-:W-:Y:S01]  /*16040*/  FFMA.FTZ R55, R38, R47, -R55 ;  /* 0x0000002f26377223 */ /* 0x000fe20000010837 */
[----:B------:R-:W-:Y:S01]  /*16050*/  HADD2.F32 R48, -RZ, R46.H0_H0 ;  /* 0x2000002eff307230 */ /* 0x000fe20000004100 */
[----:B------:R-:W-:Y:S01]  /*16060*/  F2FP.F16.E4M3.UNPACK_B R47, R49.H1 ;  /* 0x00000031ff2f723e */ /* 0x000fe200030006ff */
[----:B------:R-:W-:-:S02]  /*16070*/  HADD2.F32 R33, -RZ, R39.H0_H0 ;  /* 0x20000027ff217230 */ /* 0x000fc40000004100 */
[C---:B------:R-:W-:Y:S01]  /*16080*/  FMUL.FTZ R56, R43.reuse, R50 ;  /* 0x000000322b387220 */ /* 0x040fe20000410000 */
[----:B------:R-:W-:Y:S01]  /*16090*/  F2FP.F16.E4M3.UNPACK_B R41, R45.H1 ;  /* 0x0000002dff29723e */ /* 0x000fe200030006ff */
[-C--:B------:R-:W-:Y:S01]  /*160a0*/  FMUL.FTZ R43, R43, R48.reuse ;  /* 0x000000302b2b7220 */ /* 0x080fe20000410000 */
[----:B------:R-:W-:Y:S01]  /*160b0*/  FFMA.FTZ R54, R38, R51, R52 ;  /* 0x0000003326367223 */ /* 0x000fe20000010034 */
[C---:B------:R-:W-:Y:S01]  /*160c0*/  FFMA.FTZ R56, R33.reuse, R48, -R56 ;  /* 0x0000003021387223 */ /* 0x040fe20000010838 */
[----:B------:R-:W-:Y:S02]  /*160d0*/  HADD2.F32 R46, -RZ, R46.H1_H1 ;  /* 0x3000002eff2e7230 */ /* 0x000fe40000004100 */
[----:B------:R-:W-:Y:S01]  /*160e0*/  FFMA.FTZ R57, R33, R50, R43 ;  /* 0x0000003221397223 */ /* 0x000fe2000001002b */
[----:B------:R-:W-:Y:S01]  /*160f0*/  HADD2.F32 R53, -RZ, R53.H1_H1 ;  /* 0x30000035ff357230 */ /* 0x000fe20000004100 */
[----:B------:R-:W-:Y:S01]  /*16100*/  F2FP.F16.E4M3.UNPACK_B R49, R49 ;  /* 0x00000031ff31723e */ /* 0x000fe200020006ff */
[----:B------:R-:W-:Y:S01]  /*16110*/  HADD2.F32 R42, -RZ, R42.H1_H1 ;  /* 0x3000002aff2a7230 */ /* 0x000fe20000004100 */
[----:B------:R-:W-:Y:S01]  /*16120*/  F2FP.F16.E4M3.UNPACK_B R45, R45 ;  /* 0x0000002dff2d723e */ /* 0x000fe200020006ff */
[----:B------:R-:W-:Y:S01]  /*16130*/  HADD2.F32 R48, -RZ, R47.H0_H0 ;  /* 0x2000002fff307230 */ /* 0x000fe20000004100 */
[----:B------:R-:W-:Y:S01]  /*16140*/  F2FP.F16.E4M3.UNPACK_B R30, R30.H1 ;  /* 0x0000001eff1e723e */ /* 0x000fe200030006ff */
[----:B------:R-:W-:-:S02]  /*16150*/  HADD2.F32 R38, -RZ, R40.H0_H0 ;  /* 0x20000028ff267230 */ /* 0x000fc40000004100 */
[C---:B------:R-:W-:Y:S01]  /*16160*/  FMUL.FTZ R50, R42.reuse, R53 ;  /* 0x000000352a327220 */ /* 0x040fe20000410000 */
[----:B------:R-:W-:Y:S02]  /*16170*/  HADD2.F32 R43, -RZ, R41.H0_H0 ;  /* 0x20000029ff2b7230 */ /* 0x000fe40000004100 */
[----:B------:R-:W-:Y:S01]  /*16180*/  FMUL.FTZ R52, R42, R46 ;  /* 0x0000002e2a347220 */ /* 0x000fe20000410000 */
[----:B------:R-:W-:Y:S02]  /*16190*/  HADD2.F32 R33, -RZ, R37.H0_H0 ;  /* 0x20000025ff217230 */ /* 0x000fe40000004100 */
[C---:B------:R-:W-:Y:S01]  /*161a0*/  FMUL.FTZ R42, R38.reuse, R48 ;  /* 0x00000030262a7220 */ /* 0x040fe20000410000 */
[----:B------:R-:W-:Y:S02]  /*161b0*/  HADD2.F32 R47, -RZ, R47.H1_H1 ;  /* 0x3000002fff2f7230 */ /* 0x000fe40000004100 */
[----:B------:R-:W-:Y:S01]  /*161c0*/  FMUL.FTZ R51, R38, R43 ;  /* 0x0000002b26337220 */ /* 0x000fe20000410000 */
[----:B------:R-:W-:-:S02]  /*161d0*/  HADD2.F32 R40, -RZ, R40.H1_H1 ;  /* 0x30000028ff287230 */ /* 0x000fc40000004100 */
[C---:B------:R-:W-:Y:S01]  /*161e0*/  FFMA.FTZ R43, R33.reuse, R43, -R42 ;  /* 0x0000002b212b7223 */ /* 0x040fe2000001082a */
[----:B------:R-:W-:Y:S02]  /*161f0*/  HADD2.F32 R41, -RZ, R41.H1_H1 ;  /* 0x30000029ff297230 */ /* 0x000fe40000004100 */
[----:B------:R-:W-:Y:S01]  /*16200*/  FFMA.FTZ R51, R33, R48, R51 ;  /* 0x0000003021337223 */ /* 0x000fe20000010033 */
[----:B------:R-:W-:Y:S02]  /*16210*/  HADD2.F32 R39, -RZ, R39.H1_H1 ;  /* 0x30000027ff277230 */ /* 0x000fe40000004100 */
[C---:B------:R-:W-:Y:S01]  /*16220*/  FMUL.FTZ R42, R40.reuse, R47 ;  /* 0x0000002f282a7220 */ /* 0x040fe20000410000 */
[----:B------:R-:W-:Y:S02]  /*16230*/  HADD2.F32 R37, -RZ, R37.H1_H1 ;  /* 0x30000025ff257230 */ /* 0x000fe40000004100 */
[----:B------:R-:W-:Y:S01]  /*16240*/  FMUL.FTZ R40, R40, R41 ;  /* 0x0000002928287220 */ /* 0x000fe20000410000 */
[----:B------:R-:W-:-:S02]  /*16250*/  HADD2.F32 R38, -RZ, R35.H0_H0 ;  /* 0x20000023ff267230 */ /* 0x000fc40000004100 */
[C---:B------:R-:W-:Y:S01]  /*16260*/  FFMA.FTZ R59, R39.reuse, R46, -R50 ;  /* 0x0000002e273b7223 */ /* 0x040fe20000010832 */
[----:B------:R-:W-:Y:S01]  /*16270*/  FFMA.FTZ R58, R39, R53, R52 ;  /* 0x00000035273a7223 */ /* 0x000fe20000010034 */
[C---:B------:R-:W-:Y:S01]  /*16280*/  FFMA.FTZ R50, R37.reuse, R41, -R42 ;  /* 0x0000002925327223 */ /* 0x040fe2000001082a */
[----:B------:R-:W-:Y:S01]  /*16290*/  FFMA.FTZ R52, R37, R47, R40 ;  /* 0x0000002f25347223 */ /* 0x000fe20000010028 */
[----:B------:R-:W-:Y:S01]  /*162a0*/  HADD2.F32 R39, -RZ, R49.H0_H0 ;  /* 0x20000031ff277230 */ /* 0x000fe20000004100 */
[----:B------:R-:W-:Y:S01]  /*162b0*/  F2FP.SATFINITE.E4M3.F32.PACK_AB_MERGE_C R21, R32, R21, RZ ;  /* 0x000000152015723e */ /* 0x000fe200048070ff */
[----:B------:R-:W-:Y:S01]  /*162c0*/  HADD2.F32 R37, -RZ, R45.H0_H0 ;  /* 0x2000002dff257230 */ /* 0x000fe20000004100 */
[----:B------:R-:W-:Y:S01]  /*162d0*/  F2FP.SATFINITE.E4M3.F32.PACK_AB_MERGE_C R57, R58, R57, RZ ;  /* 0x000000393a39723e */ /* 0x000fe200048070ff */
[----:B------:R-:W-:Y:S02]  /*162e0*/  HADD2.F32 R33, -RZ, R36.H0_H0 ;  /* 0x20000024ff217230 */ /* 0x000fe40000004100 */
[----:B------:R-:W-:Y:S01]  /*162f0*/  FMUL.FTZ R40, R38, R39 ;  /* 0x0000002726287220 */ /* 0x000fe20000410000 */
[----:B------:R-:W-:-:S02]  /*16300*/  HADD2.F32 R49, -RZ, R49.H1_H1 ;  /* 0x30000031ff317230 */ /* 0x000fc40000004100 */
[-C--:B------:R-:W-:Y:S01]  /*16310*/  FMUL.FTZ R42, R38, R37.reuse ;  /* 0x00000025262a7220 */ /* 0x080fe20000410000 */
[----:B------:R-:W-:Y:S02]  /*16320*/  HADD2.F32 R35, -RZ, R35.H1_H1 ;  /* 0x30000023ff237230 */ /* 0x000fe40000004100 */
[C---:B------:R-:W-:Y:S01]  /*16330*/  FFMA.FTZ R41, R33.reuse, R37, -R40 ;  /* 0x0000002521297223 */ /* 0x040fe20000010828 */
[----:B------:R-:W-:Y:S02]  /*16340*/  HADD2.F32 R45, -RZ, R45.H1_H1 ;  /* 0x3000002dff2d7230 */ /* 0x000fe40000004100 */
[----:B------:R-:W-:Y:S01]  /*16350*/  FFMA.FTZ R42, R33, R39, R42 ;  /* 0x00000027212a7223 */ /* 0x000fe2000001002a */
[----:B------:R-:W-:Y:S01]  /*16360*/  HADD2.F32 R36, -RZ, R36.H1_H1 ;  /* 0x30000024ff247230 */ /* 0x000fe20000004100 */
[----:B------:R-:W-:Y:S01]  /*16370*/  F2FP.F16.E4M3.UNPACK_B R38, R5.H1 ;  /* 0x00000005ff26723e */ /* 0x000fe200030006ff */
[C---:B------:R-:W-:Y:S01]  /*16380*/  FMUL.FTZ R37, R35.reuse, R49 ;  /* 0x0000003123257220 */ /* 0x040fe20000410000 */
[----:B------:R-:W-:Y:S01]  /*16390*/  F2FP.F16.E4M3.UNPACK_B R33, R12.H1 ;  /* 0x0000000cff21723e */ /* 0x000fe200030006ff */
[----:B------:R-:W-:Y:S01]  /*163a0*/  FMUL.FTZ R48, R35, R45 ;  /* 0x0000002d23307220 */ /* 0x000fe20000410000 */
[----:B------:R-:W-:-:S02]  /*163b0*/  HADD2.F32 R35, -RZ, R34.H0_H0 ;  /* 0x20000022ff237230 */ /* 0x000fc40000004100 */
[C---:B------:R-:W-:Y:S01]  /*163c0*/  FFMA.FTZ R46, R36.reuse, R45, -R37 ;  /* 0x0000002d242e7223 */ /* 0x040fe20000010825 */
[--C-:B------:R-:W-:Y:S02]  /*163d0*/  HADD2.F32 R40, -RZ, R38.reuse.H0_H0 ;  /* 0x20000026ff287230 */ /* 0x100fe40000004100 */
[----:B------:R-:W-:Y:S01]  /*163e0*/  FFMA.FTZ R49, R36, R49, R48 ;  /* 0x0000003124317223 */ /* 0x000fe20000010030 */
[--C-:B------:R-:W-:Y:S01]  /*163f0*/  HADD2.F32 R36, -RZ, R33.reuse.H0_H0 ;  /* 0x20000021ff247230 */ /* 0x100fe20000004100 */
[----:B------:R-:W-:Y:S01]  /*16400*/  F2FP.F16.E4M3.UNPACK_B R12, R12 ;  /* 0x0000000cff0c723e */ /* 0x000fe200020006ff */
[----:B------:R-:W-:Y:S02]  /*16410*/  HADD2.F32 R39, -RZ, R38.H1_H1 ;  /* 0x30000026ff277230 */ /* 0x000fe40000004100 */
[C---:B------:R-:W-:Y:S01]  /*16420*/  FMUL.FTZ R48, R35.reuse, R40 ;  /* 0x0000002823307220 */ /* 0x040fe20000410000 */
[----:B------:R-:W-:Y:S02]  /*16430*/  HADD2.F32 R34, -RZ, R34.H1_H1 ;  /* 0x30000022ff227230 */ /* 0x000fe40000004100 */
[----:B------:R-:W-:Y:S01]  /*16440*/  FMUL.FTZ R38, R35, R36 ;  /* 0x0000002423267220 */ /* 0x000fe20000410000 */
[----:B------:R-:W-:Y:S01]  /*16450*/  HADD2.F32 R37, -RZ, R33.H1_H1 ;  /* 0x30000021ff257230 */ /* 0x000fe20000004100 */
[----:B------:R-:W-:Y:S01]  /*16460*/  F2FP.F16.E4M3.UNPACK_B R5, R5 ;  /* 0x00000005ff05723e */ /* 0x000fe200020006ff */
[----:B------:R-:W-:-:S02]  /*16470*/  HADD2.F32 R33, -RZ, R30.H0_H0 ;  /* 0x2000001eff217230 */ /* 0x000fc40000004100 */
[C---:B------:R-:W-:Y:S01]  /*16480*/  FMUL.FTZ R35, R34.reuse, R39 ;  /* 0x0000002722237220 */ /* 0x040fe20000410000 */
[----:B------:R-:W-:Y:S02]  /*16490*/  HADD2.F32 R30, -RZ, R30.H1_H1 ;  /* 0x3000001eff1e7230 */ /* 0x000fe40000004100 */
[----:B------:R-:W-:Y:S01]  /*164a0*/  FMUL.FTZ R34, R34, R37 ;  /* 0x0000002522227220 */ /* 0x000fe20000410000 */
[----:B------:R-:W-:Y:S01]  /*164b0*/  F2FP.SATFINITE.E4M3.F32.PACK_AB_MERGE_C R13, R14, R13, R21 ;  /* 0x0000000d0e0d723e */ /* 0x000fe20004807015 */
[C---:B------:R-:W-:Y:S01]  /*164c0*/  FFMA.FTZ R48, R33.reuse, R36, -R48 ;  /* 0x0000002421307223 */ /* 0x040fe20000010830 */
[----:B------:R-:W-:Y:S01]  /*164d0*/  FFMA.FTZ R38, R33, R40, R38 ;  /* 0x0000002821267223 */ /* 0x000fe20000010026 */
[C---:B------:R-:W-:Y:S01]  /*164e0*/  FFMA.FTZ R45, R30.reuse, R37, -R35 ;  /* 0x000000251e2d7223 */ /* 0x040fe20000010823 */
[----:B------:R-:W-:Y:S01]  /*164f0*/  FFMA.FTZ R47, R30, R39, R34 ;  /* 0x000000271e2f7223 */ /* 0x000fe20000010022 */
[--C-:B------:R-:W-:Y:S02]  /*16500*/  HADD2.F32 R30, -RZ, R12.reuse.H0_H0 ;  /* 0x2000000cff1e7230 */ /* 0x100fe40000004100 */
[----:B------:R-:W-:Y:S01]  /*16510*/  HADD2.F32 R33, -RZ, R12.H1_H1 ;  /* 0x3000000cff217230 */ /* 0x000fe20000004100 */
[----:B------:R-:W-:Y:S01]  /*16520*/  F2FP.SATFINITE.E4M3.F32.PACK_AB_MERGE_C R45, R45, R48, RZ ;  /* 0x000000302d2d723e */ /* 0x000fe200048070ff */
[----:B------:R-:W-:Y:S01]  /*16530*/  HADD2.F32 R34, -RZ, R5.H0_H0 ;  /* 0x20000005ff227230 */ /* 0x000fe20000004100 */
[----:B------:R-:W-:Y:S01]  /*16540*/  F2FP.SATFINITE.E4M3.F32.PACK_AB_MERGE_C R38, R47, R38, RZ ;  /* 0x000000262f26723e */ /* 0x000fe200048070ff */
[----:B------:R-:W-:-:S02]  /*16550*/  HADD2.F32 R12, -RZ, R7.H0_H0 ;  /* 0x20000007ff0c7230 */ /* 0x000fc40000004100 */
[----:B------:R-:W-:Y:S02]  /*16560*/  HADD2.F32 R35, -RZ, R5.H1_H1 ;  /* 0x30000005ff237230 */ /* 0x000fe40000004100 */
[----:B------:R-:W-:Y:S02]  /*16570*/  HADD2.F32 R7, -RZ, R7.H1_H1 ;  /* 0x30000007ff077230 */ /* 0x000fe40000004100 */
[C---:B------:R-:W-:Y:S01]  /*16580*/  FMUL.FTZ R36, R12.reuse, R34 ;  /* 0x000000220c247220 */ /* 0x040fe20000410000 */
[--C-:B------:R-:W-:Y:S02]  /*16590*/  HADD2.F32 R5, -RZ, R4.reuse.H0_H0 ;  /* 0x20000004ff057230 */ /* 0x100fe40000004100 */
[-C--:B------:R-:W-:Y:S01]  /*165a0*/  FMUL.FTZ R37, R12, R30.reuse ;  /* 0x0000001e0c257220 */ /* 0x080fe20000410000 */
[----:B------:R-:W-:Y:S02]  /*165b0*/  HADD2.F32 R4, -RZ, R4.H1_H1 ;  /* 0x30000004ff047230 */ /* 0x000fe40000004100 */
[C---:B------:R-:W-:Y:S01]  /*165c0*/  FMUL.FTZ R39, R7.reuse, R35 ;  /* 0x0000002307277220 */ /* 0x040fe20000410000 */
        /* <DEDUP_REMOVED lines=12> */
[----:B------:R-:W-:Y:S02]  /*16690*/  F2FP.SATFINITE.E4M3.F32.PACK_AB_MERGE_C R6, R39, R36, R45 ;  /* 0x000000242706723e */ /* 0x000fe4000480702d */
[----:B------:R-:W-:Y:S02]  /*166a0*/  F2FP.SATFINITE.E4M3.F32.PACK_AB_MERGE_C R15, R54, R31, R57 ;  /* 0x0000001f360f723e */ /* 0x000fe40004807039 */
[----:B------:R-:W-:Y:S01]  /*166b0*/  F2FP.SATFINITE.E4M3.F32.PACK_AB_MERGE_C R12, R49, R42, R12 ;  /* 0x0000002a310c723e */ /* 0x000fe2000480700c */
[----:B------:R3:W-:Y:S01]  /*166c0*/  STS.128 [R60+0x14400], R4 ;  /* 0x014400043c007388 */ /* 0x0007e20000000c00 */
[----:B------:R-:W-:-:S05]  /*166d0*/  F2FP.SATFINITE.E4M3.F32.PACK_AB_MERGE_C R14, R30, R37, R38 ;  /* 0x000000251e0e723e */ /* 0x000fca0004807026 */
[----:B------:R3:W-:Y:S02]  /*166e0*/  STS.128 [R0+0x14400], R12 ;  /* 0x0144000c00007388 */ /* 0x0007e40000000c00 */
.L_x_473:
[----:B------:R-:W-:Y:S05]  /*166f0*/  BSYNC B1 ;  /* 0x0000000000017941 */ /* 0x000fea0003800000 */
.L_x_472:
[----:B------:R-:W-:Y:S05]  /*16700*/  @P2 BRA `(.L_x_454) ;  /* 0x0000000c00e02947 */ /* 0x000fea0003800000 */
[----:B--23--:R-:W2:Y:S04]  /*16710*/  LDL R0, [R1+0xc] ;  /* 0x00000c0001007983 */ /* 0x00cea80000100800 */
[----:B------:R-:W3:Y:S01]  /*16720*/  LDL R52, [R1+0x50] ;  /* 0x0000500001347983 */ /* 0x000ee20000100800 */
[----:B-----5:R-:W-:Y:S02]  /*16730*/  SHF.R.U32.HI R4, RZ, 0x8, R24 ;  /* 0x00000008ff047819 */ /* 0x020fe40000011618 */
        /* <DEDUP_REMOVED lines=8> */
[----:B------:R-:W-:-:S02]  /*167c0*/  SHF.R.U32.HI R12, RZ, 0x8, R8 ;  /* 0x00000008ff0c7819 */ /* 0x000fc40000011608 */
[----:B------:R-:W-:Y:S02]  /*167d0*/  PRMT R20, R7, 0x7604, R6 ;  /* 0x0000760407147816 */ /* 0x000fe40000000006 */
[----:B------:R-:W-:Y:S02]  /*167e0*/  LOP3.LUT R7, R8, 0xff, RZ, 0xc0, !PT ;  /* 0x000000ff08077812 */ /* 0x000fe400078ec0ff */
[----:B------:R-:W-:Y:S02]  /*167f0*/  LOP3.LUT R12, R12, 0xff, RZ, 0xc0, !PT ;  /* 0x000000ff0c0c7812 */ /* 0x000fe400078ec0ff */
[----:B------:R-:W-:Y:S02]  /*16800*/  SHF.R.U32.HI R6, RZ, 0x8, R27 ;  /* 0x00000008ff067819 */ /* 0x000fe4000001161b */
[----:B------:R-:W-:Y:S02]  /*16810*/  PRMT R35, R12, 0x7604, R7 ;  /* 0x000076040c237816 */ /* 0x000fe40000000007 */
[----:B------:R-:W-:-:S02]  /*16820*/  SHF.R.U32.HI R12, RZ, 0x8, R9 ;  /* 0x00000008ff0c7819 */ /* 0x000fc40000011609 */
[----:B------:R-:W-:Y:S02]  /*16830*/  LOP3.LUT R6, R6, 0xff, RZ, 0xc0, !PT ;  /* 0x000000ff06067812 */ /* 0x000fe400078ec0ff */
[----:B------:R-:W-:Y:S02]  /*16840*/  SHF.R.U32.HI R34, RZ, 0x8, R11 ;  /* 0x00000008ff227819 */ /* 0x000fe4000001160b */
[----:B------:R-:W-:Y:S02]  /*16850*/  LOP3.LUT R33, R11, 0xff, RZ, 0xc0, !PT ;  /* 0x000000ff0b217812 */ /* 0x000fe400078ec0ff */
[----:B------:R-:W-:Y:S02]  /*16860*/  LOP3.LUT R34, R34, 0xff, RZ, 0xc0, !PT ;  /* 0x000000ff22227812 */ /* 0x000fe400078ec0ff */
[----:B------:R-:W-:Y:S02]  /*16870*/  LOP3.LUT R30, R9, 0xff, RZ, 0xc0, !PT ;  /* 0x000000ff091e7812 */ /* 0x000fe400078ec0ff */
[----:B------:R-:W-:-:S02]  /*16880*/  PRMT R34, R34, 0x7604, R33 ;  /* 0x0000760422227816 */ /* 0x000fc40000000021 */
[----:B------:R-:W-:Y:S02]  /*16890*/  SHF.R.U32.HI R33, RZ, 0x10, R9 ;  /* 0x00000010ff217819 */ /* 0x000fe40000011609 */
[----:B------:R-:W-:Y:S02]  /*168a0*/  SHF.R.U32.HI R32, RZ, 0x8, R10 ;  /* 0x00000008ff207819 */ /* 0x000fe4000001160a */
[----:B0-----:R-:W-:Y:S01]  /*168b0*/  SHF.R.U32.HI R41, RZ, 0x10, R11 ;  /* 0x00000010ff297819 */ /* 0x001fe2000001160b */
[----:B------:R-:W-:Y:S01]  /*168c0*/  IMAD.U32 R33, R33, 0x10000, RZ ;  /* 0x0001000021217824 */ /* 0x000fe200078e00ff */
[----:B------:R-:W-:Y:S02]  /*168d0*/  LOP3.LUT R31, R10, 0xff, RZ, 0xc0, !PT ;  /* 0x000000ff0a1f7812 */ /* 0x000fe400078ec0ff */
[----:B------:R-:W-:Y:S02]  /*168e0*/  LOP3.LUT R32, R32, 0xff, RZ, 0xc0, !PT ;  /* 0x000000ff20207812 */ /* 0x000fe400078ec0ff */
[----:B------:R-:W-:-:S02]  /*168f0*/  SHF.L.U32 R41, R41, 0x10, RZ ;  /* 0x0000001029297819 */ /* 0x000fc400000006ff */
[----:B------:R-:W-:Y:S02]  /*16900*/  PRMT R37, R32, 0x7604, R31 ;  /* 0x0000760420257816 */ /* 0x000fe4000000001f */
[----:B------:R-:W-:Y:S02]  /*16910*/  SHF.R.U32.HI R31, RZ, 0x10, R27 ;  /* 0x00000010ff1f7819 */ /* 0x000fe4000001161b */
[----:B------:R-:W-:Y:S02]  /*16920*/  LOP3.LUT R41, R34, 0xff0000, R41, 0xf8, !PT ;  /* 0x00ff000022297812 */ /* 0x000fe400078ef829 */
[--C-:B------:R-:W-:Y:S01]  /*16930*/  LOP3.LUT R35, R35, 0xff0000, R8.reuse, 0xf8, !PT ;  /* 0x00ff000023237812 */ /* 0x100fe200078ef808 */
[----:B------:R-:W-:Y:S01]  /*16940*/  IMAD.U32 R31, R31, 0x10000, RZ ;  /* 0x000100001f1f7824 */ /* 0x000fe200078e00ff */
[----:B------:R-:W-:Y:S02]  /*16950*/  LOP3.LUT R42, R41, 0xff000000, R11, 0xf8, !PT ;  /* 0xff000000292a7812 */ /* 0x000fe400078ef80b */
[----:B------:R-:W-:-:S02]  /*16960*/  LOP3.LUT R38, R35, 0xff000000, R8, 0xf8, !PT ;  /* 0xff00000023267812 */ /* 0x000fc400078ef808 */
[----:B------:R-:W-:Y:S02]  /*16970*/  LOP3.LUT R29, R29, 0xff0000, R26, 0xf8, !PT ;  /* 0x00ff00001d1d7812 */ /* 0x000fe400078ef81a */
[----:B--2---:R-:W-:Y:S02]  /*16980*/  LEA.HI R3, R3, R0, RZ, 0x1c ;  /* 0x0000000003037211 */ /* 0x004fe400078fe0ff */
[----:B------:R-:W-:-:S04]  /*16990*/  LOP3.LUT R0, R24, 0xff, RZ, 0xc0, !PT ;  /* 0x000000ff18007812 */ /* 0x000fc800078ec0ff */
[----:B-1----:R-:W-:Y:S02]  /*169a0*/  PRMT R21, R5, 0x7604, R0 ;  /* 0x0000760405157816 */ /* 0x002fe40000000000 */
[----:B------:R-:W-:Y:S02]  /*169b0*/  SHF.R.S32.HI R0, RZ, 0x1f, R3 ;  /* 0x0000001fff007819 */ /* 0x000fe40000011403 */
[----:B------:R-:W-:Y:S02]  /*169c0*/  LOP3.LUT R5, R27, 0xff, RZ, 0xc0, !PT ;  /* 0x000000ff1b057812 */ /* 0x000fe400078ec0ff */
[----:B------:R-:W-:Y:S02]  /*169d0*/  LEA.HI R4, R0, R3, RZ, 0x2 ;  /* 0x0000000300047211 */ /* 0x000fe400078f10ff */
[----:B------:R-:W-:Y:S02]  /*169e0*/  SHF.L.U32 R0, R3, 0x4, RZ ;  /* 0x0000000403007819 */ /* 0x000fe400000006ff */
[----:B------:R-:W-:Y:S01]  /*169f0*/  PRMT R28, R6, 0x7604, R5 ;  /* 0x00007604061c7816 */ /* 0x000fe20000000005 */
[----:B------:R-:W-:Y:S01]  /*16a00*/  IMAD.SHL.U32 R4, R4, 0x800, RZ ;  /* 0x0000080004047824 */ /* 0x000fe200078e00ff */
[----:B------:R-:W-:-:S02]  /*16a10*/  LOP3.LUT R3, R175, 0x30, R0, 0xf8, !PT ;  /* 0x00000030af037812 */ /* 0x000fc400078ef800 */
[----:B------:R-:W-:Y:S02]  /*16a20*/  LOP3.LUT R21, R21, 0xff0000, R24, 0xf8, !PT ;  /* 0x00ff000015157812 */ /* 0x000fe400078ef818 */
[----:B------:R-:W-:Y:S02]  /*16a30*/  LOP3.LUT R3, R3, R196, RZ, 0x3c, !PT ;  /* 0x000000c403037212 */ /* 0x000fe400078e3cff */
[----:B------:R-:W-:Y:S02]  /*16a40*/  LOP3.LUT R0, R4, 0xffffe000, RZ, 0xc0, !PT ;  /* 0xffffe00004007812 */ /* 0x000fe400078ec0ff */
[----:B---3--:R-:W0:Y:S01]  /*16a50*/  LDS.128 R4, [R52+0x14400] ;  /* 0x0144000034047984 */ /* 0x008e220000000c00 */
[----:B------:R-:W-:Y:S02]  /*16a60*/  LOP3.LUT R31, R28, 0xff0000, R31, 0xf8, !PT ;  /* 0x00ff00001c1f7812 */ /* 0x000fe400078ef81f */
[----:B------:R-:W-:-:S05]  /*16a70*/  IADD3 R3, R3, R197, R0 ;  /* 0x000000c503037210 */ /* 0x000fca0007ffe000 */
[----:B------:R-:W-:Y:S01]  /*16a80*/  IMAD.IADD R0, R16, 0x1, R3 ;  /* 0x0000000110007824 */ /* 0x000fe200078e0203 */
[----:B------:R-:W-:-:S04]  /*16a90*/  LOP3.LUT R3, R12, 0xff, RZ, 0xc0, !PT ;  /* 0x000000ff0c037812 */ /* 0x000fc800078ec0ff */
[----:B------:R-:W1:Y:S01]  /*16aa0*/  LDS.128 R12, [R0+0x14400] ;  /* 0x01440000000c7984 */ /* 0x000e620000000c00 */
[----:B------:R-:W-:Y:S02]  /*16ab0*/  PRMT R30, R3, 0x7604, R30 ;  /* 0x00007604031e7816 */ /* 0x000fe4000000001e */
[----:B------:R-:W-:Y:S02]  /*16ac0*/  SHF.R.U32.HI R3, RZ, 0x10, R25 ;  /* 0x00000010ff037819 */ /* 0x000fe40000011619 */
[----:B------:R-:W-:Y:S02]  /*16ad0*/  LOP3.LUT R39, R30, 0xff0000, R33, 0xf8, !PT ;  /* 0x00ff00001e277812 */ /* 0x000fe400078ef821 */
[----:B------:R-:W-:Y:S01]  /*16ae0*/  LOP3.LUT R33, R21, 0xff000000, R24, 0xf8, !PT ;  /* 0xff00000015217812 */ /* 0x000fe200078ef818 */
[----:B------:R-:W-:Y:S01]  /*16af0*/  IMAD.U32 R3, R3, 0x10000, RZ ;  /* 0x0001000003037824 */ /* 0x000fe200078e00ff */
[----:B------:R-:W-:Y:S02]  /*16b00*/  LOP3.LUT R39, R39, 0xff000000, R9, 0xf8, !PT ;  /* 0xff00000027277812 */ /* 0x000fe400078ef809 */
[----:B------:R-:W-:-:S02]  /*16b10*/  LOP3.LUT R21, R37, 0xff0000, R10, 0xf8, !PT ;  /* 0x00ff000025157812 */ /* 0x000fc400078ef80a */
[----:B------:R-:W-:Y:S02]  /*16b20*/  LOP3.LUT R3, R20, 0xff0000, R3, 0xf8, !PT ;  /* 0x00ff000014037812 */ /* 0x000fe400078ef803 */
[----:B------:R-:W-:Y:S02]  /*16b30*/  F2FP.F16.E4M3.UNPACK_B R35, R39 ;  /* 0x00000027ff23723e */ /* 0x000fe400020006ff */
[----:B------:R-:W-:Y:S02]  /*16b40*/  LOP3.LUT R32, R3, 0xff000000, R25, 0xf8, !PT ;  /* 0xff00000003207812 */ /* 0x000fe400078ef819 */
[----:B------:R-:W-:Y:S01]  /*16b50*/  LOP3.LUT R8, R21, 0xff000000, R10, 0xf8, !PT ;  /* 0xff00000015087812 */ /* 0x000fe200078ef80a */
[--C-:B------:R-:W-:Y:S01]  /*16b60*/  HADD2.F32 R40, -RZ, R35.reuse.H0_H0 ;  /* 0x20000023ff287230 */ /* 0x100fe20000004100 */
[----:B------:R-:W-:Y:S01]  /*16b70*/  F2FP.F16.E4M3.UNPACK_B R34, R32 ;  /* 0x00000020ff22723e */ /* 0x000fe200020006ff */
[----:B------:R-:W-:Y:S01]  /*16b80*/  HADD2.F32 R35, -RZ, R35.H1_H1 ;  /* 0x30000023ff237230 */ /* 0x000fe20000004100 */
[----:B------:R-:W-:-:S02]  /*16b90*/  LOP3.LUT R37, R31, 0xff000000, R27, 0xf8, !PT ;  /* 0xff0000001f257812 */ /* 0x000fc400078ef81b */
[----:B------:R-:W-:Y:S01]  /*16ba0*/  F2FP.F16.E4M3.UNPACK_B R39, R39.H1 ;  /* 0x00000027ff27723e */ /* 0x000fe200030006ff */
[--C-:B------:R-:W-:Y:S01]  /*16bb0*/  HADD2.F32 R36, -RZ, R34.reuse.H0_H0 ;  /* 0x20000022ff247230 */ /* 0x100fe20000004100 */
[-C--:B0-----:R-:W-:Y:S01]  /*16bc0*/  F2FP.F16.E4M3.UNPACK_B R10, R5.reuse ;  /* 0x00000005ff0a723e */ /* 0x081fe200020006ff */
[----:B------:R-:W-:Y:S01]  /*16bd0*/  HADD2.F32 R34, -RZ, R34.H1_H1 ;  /* 0x30000022ff227230 */ /* 0x000fe20000004100 */
[----:B------:R-:W-:Y:S02]  /*16be0*/  F2FP.F16.E4M3.UNPACK_B R24, R5.H1 ;  /* 0x00000005ff18723e */ /* 0x000fe400030006ff */
[----:B------:R-:W-:Y:S01]  /*16bf0*/  F2FP.F16.E4M3.UNPACK_B R32, R32.H1 ;  /* 0x00000020ff20723e */ /* 0x000fe200030006ff */
[----:B------:R-:W-:Y:S01]  /*16c00*/  HADD2.F32 R9, -RZ, R10.H0_H0 ;  /* 0x2000000aff097230 */ /* 0x000fe20000004100 */
[----:B------:R-:W-:Y:S02]  /*16c10*/  LOP3.LUT R3, R29, 0xff000000, R26, 0xf8, !PT ;  /* 0xff0000001d037812 */ /* 0x000fe400078ef81a */
[----:B------:R-:W-:-:S02]  /*16c20*/  F2FP.F16.E4M3.UNPACK_B R25, R7 ;  /* 0x00000007ff19723e */ /* 0x000fc400020006ff */
[----:B------:R-:W-:Y:S02]  /*16c30*/  F2FP.F16.E4M3.UNPACK_B R26, R7.H1 ;  /* 0x00000007ff1a723e */ /* 0x000fe400030006ff */
[----:B------:R-:W-:Y:S02]  /*16c40*/  F2FP.F16.E4M3.UNPACK_B R20, R4 ;  /* 0x00000004ff14723e */ /* 0x000fe400020006ff */
[----:B-1----:R-:W-:Y:S02]  /*16c50*/  F2FP.F16.E4M3.UNPACK_B R11, R13 ;  /* 0x0000000dff0b723e */ /* 0x002fe400020006ff */
[-C--:B------:R-:W-:Y:S02]  /*16c60*/  F2FP.F16.E4M3.UNPACK_B R30, R15.reuse ;  /* 0x0000000fff1e723e */ /* 0x080fe400020006ff */
[----:B------:R-:W-:Y:S01]  /*16c70*/  F2FP.F16.E4M3.UNPACK_B R31, R15.H1 ;  /* 0x0000000fff1f723e */ /* 0x000fe200030006ff */
[--C-:B------:R-:W-:Y:S01]  /*16c80*/  HADD2.F32 R5, -RZ, R11.reuse.H0_H0 ;  /* 0x2000000bff057230 */ /* 0x100fe20000004100 */
[-C--:B------:R-:W-:Y:S01]  /*16c90*/  F2FP.F16.E4M3.UNPACK_B R15, R12.reuse ;  /* 0x0000000cff0f723e */ /* 0x080fe200020006ff */
[----:B------:R-:W-:Y:S01]  /*16ca0*/  HADD2.F32 R11, -RZ, R11.H1_H1 ;  /* 0x3000000bff0b7230 */ /* 0x000fe20000004100 */
[----:B------:R-:W-:-:S02]  /*16cb0*/  F2FP.F16.E4M3.UNPACK_B R27, R12.H1 ;  /* 0x0000000cff1b723e */ /* 0x000fc400030006ff */
[C---:B------:R-:W-:Y:S01]  /*16cc0*/  FMUL.FTZ R12, R5.reuse, R40 ;  /* 0x00000028050c7220 */ /* 0x040fe20000410000 */
[----:B------:R-:W-:Y:S01]  /*16cd0*/  F2FP.F16.E4M3.UNPACK_B R28, R13.H1 ;  /* 0x0000000dff1c723e */ /* 0x000fe200030006ff */
[----:B------:R-:W-:Y:S01]  /*16ce0*/  FMUL.FTZ R13, R5, R36 ;  /* 0x00000024050d7220 */ /* 0x000fe20000410000 */
[----:B------:R-:W-:Y:S01]  /*16cf0*/  F2FP.F16.E4M3.UNPACK_B R21, R4.H1 ;  /* 0x00000004ff15723e */ /* 0x000fe200030006ff */
[----:B------:R-:W-:Y:S01]  /*16d00*/  FFMA.FTZ R5, R9, R36, -R12 ;  /* 0x0000002409057223 */ /* 0x000fe2000001080c */
[-C--:B------:R-:W-:Y:S01]  /*16d10*/  F2FP.F16.E4M3.UNPACK_B R4, R6.reuse ;  /* 0x00000006ff04723e */ /* 0x080fe200020006ff */
[----:B------:R-:W-:Y:S01]  /*16d20*/  HADD2.F32 R12, -RZ, R10.H1_H1 ;  /* 0x3000000aff0c7230 */ /* 0x000fe20000004100 */
[----:B------:R-:W-:Y:S01]  /*16d30*/  F2FP.F16.E4M3.UNPACK_B R7, R6.H1 ;  /* 0x00000006ff07723e */ /* 0x000fe200030006ff */
[----:B------:R-:W-:Y:S01]  /*16d40*/  HADD2.F32 R36, -RZ, R39.H0_H0 ;  /* 0x20000027ff247230 */ /* 0x000fe20000004100 */
[-C--:B------:R-:W-:Y:S01]  /*16d50*/  F2FP.F16.E4M3.UNPACK_B R6, R14.reuse ;  /* 0x0000000eff06723e */ /* 0x080fe200020006ff */
[----:B------:R-:W-:Y:S01]  /*16d60*/  HADD2.F32 R10, -RZ, R28.H0_H0 ;  /* 0x2000001cff0a7230 */ /* 0x000fe20000004100 */
[----:B------:R-:W-:Y:S01]  /*16d70*/  F2FP.F16.E4M3.UNPACK_B R29, R14.H1 ;  /* 0x0000000eff1d723e */ /* 0x000fe200030006ff */
[----:B------:R-:W-:-:S02]  /*16d80*/  HADD2.F32 R14, -RZ, R32.H0_H0 ;  /* 0x20000020ff0e7230 */ /* 0x000fc40000004100 */
[----:B------:R-:W-:Y:S01]  /*16d90*/  FFMA.FTZ R9, R9, R40, R13 ;  /* 0x0000002809097223 */ /* 0x000fe2000001000d */
[----:B------:R-:W-:Y:S02]  /*16da0*/  HADD2.F32 R13, -RZ, R24.H0_H0 ;  /* 0x20000018ff0d7230 */ /* 0x000fe40000004100 */
[C---:B------:R-:W-:Y:S01]  /*16db0*/  FMUL.FTZ R46, R10.reuse, R36 ;  /* 0x000000240a2e7220 */ /* 0x040fe20000410000 */
[CC--:B------:R-:W-:Y:S01]  /*16dc0*/  FMUL.FTZ R41, R11.reuse, R35.reuse ;  /* 0x000000230b297220 */ /* 0x0c0fe20000410000 */
[----:B------:R-:W-:Y:S01]  /*16dd0*/  FMUL.FTZ R43, R10, R14 ;  /* 0x0000000e0a2b7220 */ /* 0x000fe20000410000 */
[----:B------:R-:W-:Y:S01]  /*16de0*/  FMUL.FTZ R40, R11, R34 ;  /* 0x000000220b287220 */ /* 0x000fe20000410000 */
[C---:B------:R-:W-:Y:S01]  /*16df0*/  FFMA.FTZ R11, R13.reuse, R14, -R46 ;  /* 0x0000000e0d0b7223 */ /* 0x040fe2000001082e */
[C---:B------:R-:W-:Y:S01]  /*16e00*/  FFMA.FTZ R10, R12.reuse, R34, -R41 ;  /* 0x000000220c0a7223 */ /* 0x040fe20000010829 */
[----:B------:R-:W-:Y:S01]  /*16e10*/  FFMA.FTZ R13, R13, R36, R43 ;  /* 0x000000240d0d7223 */ /* 0x000fe2000001002b */
[-C--:B------:R-:W-:Y:S01]  /*16e20*/  F2FP.F16.E4M3.UNPACK_B R36, R42.reuse ;  /* 0x0000002aff24723e */ /* 0x080fe200020006ff */
[----:B------:R-:W-:Y:S01]  /*16e30*/  FFMA.FTZ R12, R12, R35, R40 ;  /* 0x000000230c0c7223 */ /* 0x000fe20000010028 */
[----:B------:R-:W-:Y:S01]  /*16e40*/  HADD2.F32 R35, -RZ, R32.H1_H1 ;  /* 0x30000020ff237230 */ /* 0x000fe20000004100 */
[-C--:B------:R-:W-:Y:S01]  /*16e50*/  F2FP.F16.E4M3.UNPACK_B R34, R37.reuse ;  /* 0x00000025ff22723e */ /* 0x080fe200020006ff */
[----:B------:R-:W-:Y:S01]  /*16e60*/  HADD2.F32 R41, -RZ, R39.H1_H1 ;  /* 0x30000027ff297230 */ /* 0x000fe20000004100 */
[----:B------:R-:W-:Y:S01]  /*16e70*/  F2FP.F16.E4M3.UNPACK_B R42, R42.H1 ;  /* 0x0000002aff2a723e */ /* 0x000fe200030006ff */
[----:B------:R-:W-:Y:S01]  /*16e80*/  HADD2.F32 R28, -RZ, R28.H1_H1 ;  /* 0x3000001cff1c7230 */ /* 0x000fe20000004100 */
[----:B------:R-:W-:Y:S01]  /*16e90*/  F2FP.F16.E4M3.UNPACK_B R37, R37.H1 ;  /* 0x00000025ff25723e */ /* 0x000fe200030006ff */
[----:B------:R-:W-:-:S02]  /*16ea0*/  HADD2.F32 R43, -RZ, R36.H0_H0 ;  /* 0x20000024ff2b7230 */ /* 0x000fc40000004100 */
[----:B------:R-:W-:Y:S02]  /*16eb0*/  HADD2.F32 R32, -RZ, R30.H0_H0 ;  /* 0x2000001eff207230 */ /* 0x000fe40000004100 */
[C---:B------:R-:W-:Y:S01]  /*16ec0*/  FMUL.FTZ R45, R28.reuse, R41 ;  /* 0x000000291c2d7220 */ /* 0x040fe20000410000 */
[----:B------:R-:W-:Y:S02]  /*16ed0*/  HADD2.F32 R24, -RZ, R24.H1_H1 ;  /* 0x30000018ff187230 */ /* 0x000fe40000004100 */
[----:B------:R-:W-:Y:S01]  /*16ee0*/  FMUL.FTZ R28, R28, R35 ;  /* 0x000000231c1c7220 */ /* 0x000fe20000410000 */
[----:B------:R-:W-:Y:S02]  /*16ef0*/  HADD2.F32 R39, -RZ, R34.H0_H0 ;  /* 0x20000022ff277230 */ /* 0x000fe40000004100 */
[----:B------:R-:W-:Y:S01]  /*16f00*/  FMUL.FTZ R47, R32, R43 ;  /* 0x0000002b202f7220 */ /* 0x000fe20000410000 */
[----:B------:R-:W-:Y:S02]  /*16f10*/  HADD2.F32 R14, -RZ, R25.H0_H0 ;  /* 0x20000019ff0e7230 */ /* 0x000fe40000004100 */
[----:B------:R-:W-:Y:S01]  /*16f20*/  FFMA.FTZ R40, R24, R35, -R45 ;  /* 0x0000002318287223 */ /* 0x000fe2000001082d */
[----:B------:R-:W-:-:S02]  /*16f30*/  HADD2.F32 R36, -RZ, R36.H1_H1 ;  /* 0x30000024ff247230 */ /* 0x000fc40000004100 */
[----:B------:R-:W-:Y:S01]  /*16f40*/  FMUL.FTZ R32, R32, R39 ;  /* 0x0000002720207220 */ /* 0x000fe20000410000 */
[----:B------:R-:W-:Y:S02]  /*16f50*/  HADD2.F32 R30, -RZ, R30.H1_H1 ;  /* 0x3000001eff1e7230 */ /* 0x000fe40000004100 */
[----:B------:R-:W-:Y:S01]  /*16f60*/  FFMA.FTZ R46, R24, R41, R28 ;  /* 0x00000029182e7223 */ /* 0x000fe2000001001c */
[----:B------:R-:W-:Y:S02]  /*16f70*/  HADD2.F32 R34, -RZ, R34.H1_H1 ;  /* 0x30000022ff227230 */ /* 0x000fe40000004100 */
[----:B------:R-:W-:Y:S01]  /*16f80*/  FFMA.FTZ R47, R14, R39, -R47 ;  /* 0x000000270e2f7223 */ /* 0x000fe2000001082f */
[----:B------:R-:W-:Y:S02]  /*16f90*/  HADD2.F32 R25, -RZ, R25.H1_H1 ;  /* 0x30000019ff197230 */ /* 0x000fe40000004100 */
[----:B------:R-:W-:Y:S01]  /*16fa0*/  FMUL.FTZ R28, R30, R36 ;  /* 0x000000241e1c7220 */ /* 0x000fe20000410000 */
[----:B------:R-:W-:-:S02]  /*16fb0*/  HADD2.F32 R39, -RZ, R42.H0_H0 ;  /* 0x2000002aff277230 */ /* 0x000fc40000004100 */
[-C--:B------:R-:W-:Y:S01]  /*16fc0*/  FMUL.FTZ R41, R30, R34.reuse ;  /* 0x000000221e297220 */ /* 0x080fe20000410000 */
[----:B------:R-:W-:Y:S02]  /*16fd0*/  HADD2.F32 R24, -RZ, R31.H0_H0 ;  /* 0x2000001fff187230 */ /* 0x000fe40000004100 */
[----:B------:R-:W-:Y:S01]  /*16fe0*/  FFMA.FTZ R43, R14, R43, R32 ;  /* 0x0000002b0e2b7223 */ /* 0x000fe20000010020 */
[--C-:B------:R-:W-:Y:S02]  /*16ff0*/  HADD2.F32 R35, -RZ, R37.reuse.H0_H0 ;  /* 0x20000025ff237230 */ /* 0x100fe40000004100 */
[C---:B------:R-:W-:Y:S01]  /*17000*/  FFMA.FTZ R48, R25.reuse, R34, -R28 ;  /* 0x0000002219307223 */ /* 0x040fe2000001081c */
[----:B------:R-:W-:Y:S02]  /*17010*/  HADD2.F32 R14, -RZ, R26.H0_H0 ;  /* 0x2000001aff0e7230 */ /* 0x000fe40000004100 */
[C---:B------:R-:W-:Y:S01]  /*17020*/  FMUL.FTZ R45, R24.reuse, R39 ;  /* 0x00000027182d7220 */ /* 0x040fe20000410000 */
[----:B------:R-:W-:Y:S01]  /*17030*/  FFMA.FTZ R36, R25, R36, R41 ;  /* 0x0000002419247223 */ /* 0x000fe20000010029 */
[----:B------:R-:W-:Y:S01]  /*17040*/  FMUL.FTZ R24, R24, R35 ;  /* 0x0000002318187220 */ /* 0x000fe20000410000 */
[----:B------:R-:W-:Y:S01]  /*17050*/  F2FP.F16.E4M3.UNPACK_B R28, R38.H1 ;  /* 0x00000026ff1c723e */ /* 0x000fe200030006ff */
[----:B------:R-:W-:Y:S01]  /*17060*/  HADD2.F32 R37, -RZ, R37.H1_H1 ;  /* 0x30000025ff257230 */ /* 0x000fe20000004100 */
[----:B------:R-:W-:Y:S01]  /*17070*/  F2FP.F16.E4M3.UNPACK_B R25, R33.H1 ;  /* 0x00000021ff19723e */ /* 0x000fe200030006ff */
[----:B------:R-:W-:Y:S01]  /*17080*/  FFMA.FTZ R49, R14, R39, R24 ;  /* 0x000000270e317223 */ /* 0x000fe20000010018 */
[----:B------:R-:W-:-:S02]  /*17090*/  HADD2.F32 R42, -RZ, R42.H1_H1 ;  /* 0x3000002aff2a7230 */ /* 0x000fc40000004100 */
[----:B------:R-:W-:Y:S01]  /*170a0*/  FFMA.FTZ R45, R14, R35, -R45 ;  /* 0x000000230e2d7223 */ /* 0x000fe2000001082d */
[----:B------:R-:W-:Y:S01]  /*170b0*/  HADD2.F32 R31, -RZ, R31.H1_H1 ;  /* 0x3000001fff1f7230 */ /* 0x000fe20000004100 */
[----:B------:R-:W-:Y:S01]  /*170c0*/  F2FP.F16.E4M3.UNPACK_B R38, R38 ;  /* 0x00000026ff26723e */ /* 0x000fe200020006ff */
[----:B------:R-:W-:Y:S01]  /*170d0*/  HADD2.F32 R39, -RZ, R28.H0_H0 ;  /* 0x2000001cff277230 */ /* 0x000fe20000004100 */
[----:B------:R-:W-:Y:S01]  /*170e0*/  F2FP.F16.E4M3.UNPACK_B R33, R33 ;  /* 0x00000021ff21723e */ /* 0x000fe200020006ff */
[----:B------:R-:W-:Y:S02]  /*170f0*/  HADD2.F32 R24, -RZ, R27.H0_H0 ;  /* 0x2000001bff187230 */ /* 0x000fe40000004100 */
[C---:B------:R-:W-:Y:S01]  /*17100*/  FMUL.FTZ R41, R31.reuse, R42 ;  /* 0x0000002a1f297220 */ /* 0x040fe20000410000 */
[----:B------:R-:W-:Y:S02]  /*17110*/  HADD2.F32 R35, -RZ, R25.H0_H0 ;  /* 0x20000019ff237230 */ /* 0x000fe40000004100 */
[----:B------:R-:W-:Y:S01]  /*17120*/  FMUL.FTZ R51, R31, R37 ;  /* 0x000000251f337220 */ /* 0x000fe20000410000 */
[----:B------:R-:W-:-:S02]  /*17130*/  HADD2.F32 R14, -RZ, R21.H0_H0 ;  /* 0x20000015ff0e7230 */ /* 0x000fc40000004100 */
[C---:B------:R-:W-:Y:S01]  /*17140*/  FMUL.FTZ R31, R24.reuse, R39 ;  /* 0x00000027181f7220 */ /* 0x040fe20000410000 */
[----:B------:R-:W-:Y:S02]  /*17150*/  HADD2.F32 R26, -RZ, R26.H1_H1 ;  /* 0x3000001aff1a7230 */ /* 0x000fe40000004100 */
[-C--:B------:R-:W-:Y:S01]  /*17160*/  FMUL.FTZ R24, R24, R35.reuse ;  /* 0x0000002318187220 */ /* 0x080fe20000410000 */
[----:B------:R-:W-:Y:S02]  /*17170*/  HADD2.F32 R28, -RZ, R28.H1_H1 ;  /* 0x3000001cff1c7230 */ /* 0x000fe40000004100 */
[C---:B------:R-:W-:Y:S01]  /*17180*/  FFMA.FTZ R30, R14.reuse, R35, -R31 ;  /* 0x000000230e1e7223 */ /* 0x040fe2000001081f */
[----:B------:R-:W-:Y:S02]  /*17190*/  HADD2.F32 R27, -RZ, R27.H1_H1 ;  /* 0x3000001bff1b7230 */ /* 0x000fe40000004100 */
[----:B------:R-:W-:Y:S01]  /*171a0*/  FFMA.FTZ R39, R14, R39, R24 ;  /* 0x000000270e277223 */ /* 0x000fe20000010018 */
[----:B------:R-:W-:-:S02]  /*171b0*/  HADD2.F32 R14, -RZ, R25.H1_H1 ;  /* 0x30000019ff0e7230 */ /* 0x000fc40000004100 */
[C---:B------:R-:W-:Y:S01]  /*171c0*/  FFMA.FTZ R50, R26.reuse, R37, -R41 ;  /* 0x000000251a327223 */ /* 0x040fe20000010829 */
[----:B------:R-:W-:Y:S01]  /*171d0*/  FFMA.FTZ R42, R26, R42, R51 ;  /* 0x0000002a1a2a7223 */ /* 0x000fe20000010033 */
[----:B------:R-:W-:Y:S02]  /*171e0*/  HADD2.F32 R21, -RZ, R21.H1_H1 ;  /* 0x30000015ff157230 */ /* 0x000fe40000004100 */
[C---:B------:R-:W-:Y:S01]  /*171f0*/  FMUL.FTZ R26, R27.reuse, R28 ;  /* 0x0000001c1b1a7220 */ /* 0x040fe20000410000 */
[-C--:B------:R-:W-:Y:S01]  /*17200*/  FMUL.FTZ R27, R27, R14.reuse ;  /* 0x0000000e1b1b7220 */ /* 0x080fe20000410000 */
[----:B------:R-:W-:Y:S01]  /*17210*/  HADD2.F32 R25, -RZ, R38.H0_H0 ;  /* 0x20000026ff197230 */ /* 0x000fe20000004100 */
[----:B------:R-:W-:Y:S01]  /*17220*/  F2FP.SATFINITE.E4M3.F32.PACK_AB_MERGE_C R11, R40, R11, RZ ;  /* 0x0000000b280b723e */ /* 0x000fe200048070ff */
[----:B------:R-:W-:Y:S02]  /*17230*/  HADD2.F32 R24, -RZ, R15.H0_H0 ;  /* 0x2000000fff187230 */ /* 0x000fe40000004100 */
[C---:B------:R-:W-:Y:S01]  /*17240*/  FFMA.FTZ R41, R21.reuse, R14, -R26 ;  /* 0x0000000e15297223 */ /* 0x040fe2000001081a */
[----:B------:R-:W-:Y:S01]  /*17250*/  FFMA.FTZ R32, R21, R28, R27 ;  /* 0x0000001c15207223 */ /* 0x000fe2000001001b */
[----:B------:R-:W-:Y:S01]  /*17260*/  HADD2.F32 R21, -RZ, R33.H0_H0 ;  /* 0x20000021ff157230 */ /* 0x000fe20000004100 */
[----:B------:R-:W-:Y:S01]  /*17270*/  F2FP.SATFINITE.E4M3.F32.PACK_AB_MERGE_C R13, R46, R13, RZ ;  /* 0x0000000d2e0d723e */ /* 0x000fe200048070ff */
[----:B------:R-:W-:-:S02]  /*17280*/  HADD2.F32 R14, -RZ, R20.H0_H0 ;  /* 0x20000014ff0e7230 */ /* 0x000fc40000004100 */
[C---:B------:R-:W-:Y:S01]  /*17290*/  FMUL.FTZ R27, R24.reuse, R25 ;  /* 0x00000019181b7220 */ /* 0x040fe20000410000 */
[----:B------:R-:W-:Y:S02]  /*172a0*/  HADD2.F32 R38, -RZ, R38.H1_H1 ;  /* 0x30000026ff267230 */ /* 0x000fe40000004100 */
[-C--:B------:R-:W-:Y:S01]  /*172b0*/  FMUL.FTZ R31, R24, R21.reuse ;  /* 0x00000015181f7220 */ /* 0x080fe20000410000 */
[----:B------:R-:W-:Y:S02]  /*172c0*/  HADD2.F32 R15, -RZ, R15.H1_H1 ;  /* 0x3000000fff0f7230 */ /* 0x000fe40000004100 */
[C---:B------:R-:W-:Y:S01]  /*172d0*/  FFMA.FTZ R27, R14.reuse, R21, -R27 ;  /* 0x000000150e1b7223 */ /* 0x040fe2000001081b */
[----:B------:R-:W-:Y:S01]  /*172e0*/  HADD2.F32 R33, -RZ, R33.H1_H1 ;  /* 0x30000021ff217230 */ /* 0x000fe20000004100 */
[----:B------:R-:W-:Y:S01]  /*172f0*/  F2FP.F16.E4M3.UNPACK_B R21, R8.H1 ;  /* 0x00000008ff15723e */ /* 0x000fe200030006ff */
[----:B------:R-:W-:Y:S02]  /*17300*/  HADD2.F32 R20, -RZ, R20.H1_H1 ;  /* 0x30000014ff147230 */ /* 0x000fe40000004100 */
[----:B------:R-:W-:Y:S01]  /*17310*/  FFMA.FTZ R31, R14, R25, R31 ;  /* 0x000000190e1f7223 */ /* 0x000fe2000001001f */
[C---:B------:R-:W-:Y:S01]  /*17320*/  FMUL.FTZ R35, R15.reuse, R38 ;  /* 0x000000260f237220 */ /* 0x040fe20000410000 */
[----:B------:R-:W-:Y:S01]  /*17330*/  F2FP.F16.E4M3.UNPACK_B R14, R3.H1 ;  /* 0x00000003ff0e723e */ /* 0x000fe200030006ff */
[----:B------:R-:W-:Y:S01]  /*17340*/  FMUL.FTZ R37, R15, R33 ;  /* 0x000000210f257220 */ /* 0x000fe20000410000 */
[----:B------:R-:W-:-:S02]  /*17350*/  HADD2.F32 R25, -RZ, R21.H0_H0 ;  /* 0x20000015ff197230 */ /* 0x000fc40000004100 */
[C---:B------:R-:W-:Y:S01]  /*17360*/  FFMA.FTZ R28, R20.reuse, R33, -R35 ;  /* 0x00000021141c7223 */ /* 0x040fe20000010823 */
[----:B------:R-:W-:Y:S02]  /*17370*/  HADD2.F32 R15, -RZ, R29.H0_H0 ;  /* 0x2000001dff0f7230 */ /* 0x000fe40000004100 */
[----:B------:R-:W-:Y:S01]  /*17380*/  FFMA.FTZ R38, R20, R38, R37 ;  /* 0x0000002614267223 */ /* 0x000fe20000010025 */
[--C-:B------:R-:W-:Y:S01]  /*17390*/  HADD2.F32 R20, -RZ, R14.reuse.H0_H0 ;  /* 0x2000000eff147230 */ /* 0x100fe20000004100 */
[----:B------:R-:W-:Y:S01]  /*173a0*/  F2FP.F16.E4M3.UNPACK_B R3, R3 ;  /* 0x00000003ff03723e */ /* 0x000fe200020006ff */
[----:B------:R-:W-:Y:S02]  /*173b0*/  HADD2.F32 R24, -RZ, R14.H1_H1 ;  /* 0x3000000eff187230 */ /* 0x000fe40000004100 */
[C---:B------:R-:W-:Y:S01]  /*173c0*/  FMUL.FTZ R33, R15.reuse, R25 ;  /* 0x000000190f217220 */ /* 0x040fe20000410000 */
[----:B------:R-:W-:Y:S02]  /*173d0*/  HADD2.F32 R14, -RZ, R7.H0_H0 ;  /* 0x20000007ff0e7230 */ /* 0x000fe40000004100 */
[----:B------:R-:W-:Y:S01]  /*173e0*/  FMUL.FTZ R15, R15, R20 ;  /* 0x000000140f0f7220 */ /* 0x000fe20000410000 */
[----:B------:R-:W-:Y:S01]  /*173f0*/  HADD2.F32 R26, -RZ, R21.H1_H1 ;  /* 0x30000015ff1a7230 */ /* 0x000fe20000004100 */
[----:B------:R-:W-:Y:S01]  /*17400*/  F2FP.SATFINITE.E4M3.F32.PACK_AB_MERGE_C R42, R42, R49, RZ ;  /* 0x000000312a2a723e */ /* 0x000fe200048070ff */
[----:B------:R-:W-:-:S02]  /*17410*/  HADD2.F32 R29, -RZ, R29.H1_H1 ;  /* 0x3000001dff1d7230 */ /* 0x000fc40000004100 */
[----:B------:R-:W-:Y:S01]  /*17420*/  FFMA.FTZ R33, R14, R20, -R33 ;  /* 0x000000140e217223 */ /* 0x000fe20000010821 */
[----:B------:R-:W-:Y:S01]  /*17430*/  HADD2.F32 R7, -RZ, R7.H1_H1 ;  /* 0x30000007ff077230 */ /* 0x000fe20000004100 */
[----:B------:R-:W-:Y:S01]  /*17440*/  F2FP.SATFINITE.E4M3.F32.PACK_AB_MERGE_C R5, R10, R5, R11 ;  /* 0x000000050a05723e */ /* 0x000fe2000480700b */
[C---:B------:R-:W-:Y:S01]  /*17450*/  FMUL.FTZ R20, R29.reuse, R26 ;  /* 0x0000001a1d147220 */ /* 0x040fe20000410000 */
[----:B------:R-:W-:Y:S01]  /*17460*/  FMUL.FTZ R21, R29, R24 ;  /* 0x000000181d157220 */ /* 0x000fe20000410000 */
[----:B------:R-:W-:Y:S01]  /*17470*/  FFMA.FTZ R29, R14, R25, R15 ;  /* 0x000000190e1d7223 */ /* 0x000fe2000001000f */
[----:B------:R-:W-:Y:S01]  /*17480*/  F2FP.F16.E4M3.UNPACK_B R14, R8 ;  /* 0x00000008ff0e723e */ /* 0x000fe200020006ff */
[C---:B------:R-:W-:Y:S01]  /*17490*/  FFMA.FTZ R34, R7.reuse, R24, -R20 ;  /* 0x0000001807227223 */ /* 0x040fe20000010814 */
[----:B------:R-:W-:Y:S01]  /*174a0*/  FFMA.FTZ R26, R7, R26, R21 ;  /* 0x0000001a071a7223 */ /* 0x000fe20000010015 */
[----:B------:R-:W-:Y:S01]  /*174b0*/  HADD2.F32 R7, -RZ, R6.H0_H0 ;  /* 0x20000006ff077230 */ /* 0x000fe20000004100 */
[----:B------:R-:W-:Y:S01]  /*174c0*/  F2FP.SATFINITE.E4M3.F32.PACK_AB_MERGE_C R9, R12, R9, R13 ;  /* 0x000000090c09723e */ /* 0x000fe2000480700d */
[--C-:B------:R-:W-:Y:S01]  /*174d0*/  HADD2.F32 R20, -RZ, R14.reuse.H0_H0 ;  /* 0x2000000eff147230 */ /* 0x100fe20000004100 */
[----:B------:R-:W-:Y:S01]  /*174e0*/  F2FP.SATFINITE.E4M3.F32.PACK_AB_MERGE_C R33, R34, R33, RZ ;  /* 0x000000212221723e */ /* 0x000fe200048070ff */
[--C-:B------:R-:W-:Y:S01]  /*174f0*/  HADD2.F32 R8, -RZ, R3.reuse.H0_H0 ;  /* 0x20000003ff087230 */ /* 0x100fe20000004100 */
[----:B------:R-:W-:Y:S01]  /*17500*/  F2FP.SATFINITE.E4M3.F32.PACK_AB_MERGE_C R26, R26, R29, RZ ;  /* 0x0000001d1a1a723e */ /* 0x000fe200048070ff */
[----:B------:R-:W-:Y:S01]  /*17510*/  HADD2.F32 R15, -RZ, R3.H1_H1 ;  /* 0x30000003ff0f7230 */ /* 0x000fe20000004100 */
[----:B------:R-:W-:Y:S01]  /*17520*/  F2FP.SATFINITE.E4M3.F32.PACK_AB_MERGE_C R11, R36, R43, R42 ;  /* 0x0000002b240b723e */ /* 0x000fe2000480702a */
[----:B------:R-:W-:-:S02]  /*17530*/  HADD2.F32 R21, -RZ, R14.H1_H1 ;  /* 0x3000000eff157230 */ /* 0x000fc40000004100 */
[C---:B------:R-:W-:Y:S01]  /*17540*/  FMUL.FTZ R14, R7.reuse, R20 ;  /* 0x00000014070e7220 */ /* 0x040fe20000410000 */
[----:B------:R-:W-:Y:S02]  /*17550*/  HADD2.F32 R6, -RZ, R6.H1_H1 ;  /* 0x30000006ff067230 */ /* 0x000fe40000004100 */
[-C--:B------:R-:W-:Y:S01]  /*17560*/  FMUL.FTZ R7, R7, R8.reuse ;  /* 0x0000000807077220 */ /* 0x080fe20000410000 */
[--C-:B------:R-:W-:Y:S02]  /*17570*/  HADD2.F32 R3, -RZ, R4.reuse.H0_H0 ;  /* 0x20000004ff037230 */ /* 0x100fe40000004100 */
        /* <DEDUP_REMOVED lines=10> */
[----:B------:R-:W-:Y:S02]  /*17620*/  F2FP.SATFINITE.E4M3.F32.PACK_AB_MERGE_C R7, R48, R47, R7 ;  /* 0x0000002f3007723e */ /* 0x000fe40004807007 */
[----:B------:R-:W-:Y:S02]  /*17630*/  F2FP.SATFINITE.E4M3.F32.PACK_AB_MERGE_C R4, R28, R27, R4 ;  /* 0x0000001b1c04723e */ /* 0x000fe40004807004 */
[----:B------:R-:W-:Y:S02]  /*17640*/  F2FP.SATFINITE.E4M3.F32.PACK_AB_MERGE_C R6, R25, R6, R33 ;  /* 0x000000061906723e */ /* 0x000fe40004807021 */
[----:B------:R-:W-:-:S02]  /*17650*/  F2FP.SATFINITE.E4M3.F32.PACK_AB_MERGE_C R8, R38, R31, R8 ;  /* 0x0000001f2608723e */ /* 0x000fc40004807008 */
[----:B------:R-:W-:Y:S01]  /*17660*/  F2FP.SATFINITE.E4M3.F32.PACK_AB_MERGE_C R10, R24, R3, R26 ;  /* 0x00000003180a723e */ /* 0x000fe2000480701a */
[----:B------:R0:W-:Y:S04]  /*17670*/  STS.128 [R52+0x14400], R4 ;  /* 0x0144000434007388 */ /* 0x0001e80000000c00 */
[----:B------:R0:W-:Y:S02]  /*17680*/  STS.128 [R0+0x14400], R8 ;  /* 0x0144000800007388 */ /* 0x0001e40000000c00 */
.L_x_454:
[----:B------:R-:W-:Y:S05]  /*17690*/  BSYNC B0 ;  /* 0x0000000000007941 */ /* 0x000fea0003800000 */
.L_x_447:
[----:B------:R-:W-:Y:S01]  /*176a0*/  @!PT LDS RZ, [RZ] ;  /* 0x00000000fffff984 */ /* 0x000fe20000000800 */
[----:B------:R-:W-:Y:S01]  /*176b0*/  @!PT LDS RZ, [RZ] ;  /* 0x00000000fffff984 */ /* 0x000fe20000000800 */
[----:B------:R-:W-:Y:S01]  /*176c0*/  @!PT LDS RZ, [RZ] ;  /* 0x00000000fffff984 */ /* 0x000fe20000000800 */
[----:B------:R-:W-:Y:S01]  /*176d0*/  @!PT LDS RZ, [RZ] ;  /* 0x00000000fffff984 */ /* 0x000fe20000000800 */
[----:B------:R1:W-:Y:S06]  /*176e0*/  MEMBAR.ALL.CTA ;  /* 0x0000000000007992 */ /* 0x0003ec0000008000 */
[----:B-1----:R-:W1:Y:S01]  /*176f0*/  FENCE.VIEW.ASYNC.S ;  /* 0x00000000000073c6 */ /* 0x002e620000000000 */
[----:B------:R-:W-:Y:S05]  /*17700*/  WARPSYNC.ALL ;  /* 0x0000000000007948 */ /* 0x000fea0003800000 */
[----:B-1----:R-:W-:Y:S06]  /*17710*/  BAR.SYNC.DEFER_BLOCKING 0xd, 0x100 ;  /* 0x0344000000007b1d */ /* 0x002fec0000010000 */
.L_x_445:
[----:B0-23--:R-:W-:-:S05]  /*17720*/  IMAD.U32 R0, RZ, RZ, UR53 ;  /* 0x00000035ff007e24 */ /* 0x00dfca000f8e00ff */
[----:B------:R-:W-:-:S13]  /*17730*/  ISETP.NE.AND P0, PT, R0, 0x3, PT ;  /* 0x000000030000780c */ /* 0x000fda0003f05270 */
[----:B------:R-:W-:Y:S05]  /*17740*/  @!P0 BRA `(.L_x_474) ;  /* 0x0000000000048947 */ /* 0x000fea0003800000 */
[----:B------:R-:W-:Y:S01]  /*17750*/  BPT.TRAP 0x1 ;  /* 0x000000040000795c */ /* 0x000fe20000300000 */
.L_x_474:
[----:B-1----:R-:W-:Y:S01]  /*17760*/  IMAD R3, R148, 0x8, R16 ;  /* 0x0000000894037824 */ /* 0x002fe200078e0210 */
[----:B------:R-:W-:-:S04]  /*17770*/  SHF.L.U32 R0, R198, 0x1f, RZ ;  /* 0x0000001fc6007819 */ /* 0x000fc800000006ff */
[----:B------:R0:W1:Y:S01]  /*17780*/  SYNCS.PHASECHK.TRANS64.TRYWAIT P2, [R3+URZ+0x29830], R0 ;  /* 0x02983000030075a7 */ /* 0x000062000804017f */
[----:B------:R-:W-:Y:S05]  /*17790*/  @!P0 BRA `(.L_x_475) ;  /* 0x0000000000048947 */ /* 0x000fea0003800000 */
[----:B------:R-:W-:Y:S01]  /*177a0*/  BPT.TRAP 0x1 ;  /* 0x000000040000795c */ /* 0x000fe20000300000 */
.L_x_475:
[----:B----45:R-:W2:Y:S01]  /*177b0*/  S2R R4, SR_TID.X ;  /* 0x0000000000047919 */ /* 0x030ea20000002100 */
[----:B------:R-:W-:Y:S01]  /*177c0*/  IMAD.MOV.U32 R25, RZ, RZ, RZ ;  /* 0x000000ffff197224 */ /* 0x000fe200078e00ff */
[----:B--2---:R-:W-:-:S04]  /*177d0*/  LOP3.LUT R4, R4, 0x7f, RZ, 0xc0, !PT ;  /* 0x0000007f04047812 */ /* 0x004fc800078ec0ff */
[----:B------:R-:W-:Y:S01]  /*177e0*/  ISETP.NE.AND P1, PT, R4, RZ, PT ;  /* 0x000000ff0400720c */ /* 0x000fe20003f25270 */
[----:B-1----:R-:W-:-:S12]  /*177f0*/  @P2 BRA `(.L_x_476) ;  /* 0x0000000000082947 */ /* 0x002fd80003800000 */
[----:B------:R-:W1:Y:S02]  /*17800*/  SYNCS.PHASECHK.TRANS64.TRYWAIT P2, [R3+URZ+0x29830], R0 ;  /* 0x02983000030075a7 */ /* 0x000e64000804017f */
[----:B-1----:R-:W-:Y:S05]  /*17810*/  @!P2 BRA `(.L_x_477) ;  /* 0x0000012800e4a947 */ /* 0x002fea0003800000 */
.L_x_476:
[----:B------:R-:W-:Y:S05]  /*17820*/  WARPSYNC.ALL ;  /* 0x0000000000007948 */ /* 0x000fea0003800000 */
[----:B01----:R-:W-:Y:S01]  /*17830*/  VIADD R0, R16, 0x1a400 ;  /* 0x0001a40010007836 */ /* 0x003fe20000000000 */
[----:B------:R-:W-:Y:S01]  /*17840*/  R2UR UR28, R44 ;  /* 0x000000002c1c72ca */ /* 0x000fe200000e0000 */
[----:B------:R-:W-:Y:S01]  /*17850*/  IMAD.MOV.U32 R5, RZ, RZ, -0x7fffffe0 ;  /* 0x80000020ff057424 */ /* 0x000fe200078e00ff */
[----:B------:R-:W-:Y:S01]  /*17860*/  WARPGROUP.ARRIVE ;  /* 0x00000000000079c5 */ /* 0x000fe20000000000 */
[----:B------:R-:W-:Y:S01]  /*17870*/  UMOV UR29, 0x80000020 ;  /* 0x80000020001d7882 */ /* 0x000fe20000000000 */
[----:B------:R-:W-:Y:S01]  /*17880*/  SHF.R.U32.HI R0, RZ, 0x4, R0 ;  /* 0x00000004ff007819 */ /* 0x000fe20000011600 */
[----:B------:R-:W-:Y:S01]  /*17890*/  IMAD.MOV.U32 R7, RZ, RZ, -0x7fffffe0 ;  /* 0x80000020ff077424 */ /* 0x000fe200078e00ff */
[----:B------:R-:W-:Y:S01]  /*178a0*/  R2UR UR31, R5 ;  /* 0x00000000051f72ca */ /* 0x000fe200000e0000 */
[----:B------:R-:W-:Y:S01]  /*178b0*/  UMOV UR9, UR29 ;  /* 0x0000001d00097c82 */ /* 0x000fe20008000000 */
[----:B------:R-:W-:Y:S01]  /*178c0*/  LOP3.LUT R0, R0, 0x3fff, RZ, 0xc0, !PT ;  /* 0x00003fff00007812 */ /* 0x000fe200078ec0ff */
[----:B------:R-:W-:Y:S01]  /*178d0*/  UMOV UR5, UR29 ;  /* 0x0000001d00057c82 */ /* 0x000fe20008000000 */
[----:B------:R-:W-:Y:S01]  /*178e0*/  R2UR UR11, R7 ;  /* 0x00000000070b72ca */ /* 0x000fe200000e0000 */
[----:B------:R-:W-:Y:S01]  /*178f0*/  IMAD.MOV.U32 R7, RZ, RZ, -0x7fffffe0 ;  /* 0x80000020ff077424 */ /* 0x000fe200078e00ff */
[----:B------:R-:W-:Y:S01]  /*17900*/  LOP3.LUT R0, R0, 0x10000, RZ, 0xfc, !PT ;  /* 0x0001000000007812 */ /* 0x000fe200078efcff */
[----:B------:R-:W-:Y:S01]  /*17910*/  ULOP3.LUT UR28, UR28, 0x10000, URZ, 0xfc, !UPT ;  /* 0x000100001c1c7892 */ /* 0x000fe2000f8efc3f */
[----:B------:R-:W-:Y:S01]  /*17920*/  IMAD.MOV.U32 R9, RZ, RZ, -0x7fffffe0 ;  /* 0x80000020ff097424 */ /* 0x000fe200078e00ff */
[----:B------:R-:W-:Y:S01]  /*17930*/  UMOV UR13, UR29 ;  /* 0x0000001d000d7c82 */ /* 0x000fe20008000000 */
[----:B------:R-:W-:Y:S01]  /*17940*/  R2UR UR7, R7 ;  /* 0x00000000070772ca */ /* 0x000fe200000e0000 */
[----:B------:R-:W-:Y:S01]  /*17950*/  IMAD R4, R148, 0x780, R0 ;  /* 0x0000078094047824 */ /* 0x000fe200078e0200 */
[----:B------:R-:W-:Y:S01]  /*17960*/  UIADD3 UR48, UR28, 0x2, URZ ;  /* 0x000000021c307890 */ /* 0x000fe2000fffe03f */
[----:B------:R-:W-:Y:S01]  /*17970*/  IMAD.MOV.U32 R7, RZ, RZ, -0x7fffffe0 ;  /* 0x80000020ff077424 */ /* 0x000fe200078e00ff */
[----:B------:R-:W-:Y:S01]  /*17980*/  UMOV UR8, UR28 ;  /* 0x0000001c00087c82 */ /* 0x000fe20008000000 */
[----:B------:R-:W-:Y:S01]  /*17990*/  UMOV UR4, UR28 ;  /* 0x0000001c00047c82 */ /* 0x000fe20008000000 */
[C---:B------:R-:W-:Y:S01]  /*179a0*/  R2UR UR30, R4.reuse ;  /* 0x00000000041e72ca */ /* 0x040fe200000e0000 */
[C---:B------:R-:W-:Y:S01]  /*179b0*/  VIADD R8, R4.reuse, 0x180 ;  /* 0x0000018004087836 */ /* 0x040fe20000000000 */
[----:B------:R-:W-:Y:S01]  /*179c0*/  IADD3 R6, R4, 0x80, RZ ;  /* 0x0000008004067810 */ /* 0x000fe20007ffe0ff */
[----:B------:R-:W-:Y:S01]  /*179d0*/  UMOV UR12, UR28 ;  /* 0x0000001c000c7c82 */ /* 0x000fe20008000000 */
[----:B------:R-:W-:Y:S01]  /*179e0*/  R2UR UR15, R7 ;  /* 0x00000000070f72ca */ /* 0x000fe200000e0000 */
[----:B------:R-:W-:Y:S01]  /*179f0*/  IMAD.MOV.U32 R11, RZ, RZ, -0x7fffffe0 ;  /* 0x80000020ff0b7424 */ /* 0x000fe200078e00ff */
[----:B------:R-:W-:Y:S01]  /*17a00*/  R2UR UR10, R6 ;  /* 0x00000000060a72ca */ /* 0x000fe200000e0000 */
[C---:B------:R-:W-:Y:S01]  /*17a10*/  VIADD R6, R4.reuse, 0x100 ;  /* 0x0000010004067836 */ /* 0x040fe20000000000 */
[----:B------:R-:W-:Y:S01]  /*17a20*/  IADD3 R10, R4, 0x2, RZ ;  /* 0x00000002040a7810 */ /* 0x000fe20007ffe0ff */
[----:B------:R-:W-:Y:S01]  /*17a30*/  UMOV UR49, 0x80000020 ;  /* 0x8000002000317882 */ /* 0x000fe20000000000 */
[----:B------:R-:W-:Y:S01]  /*17a40*/  R2UR UR51, R11 ;  /* 0x000000000b3372ca */ /* 0x000fe200000e0000 */
[----:B------:R-:W-:Y:S01]  /*17a50*/  IMAD.MOV.U32 R7, RZ, RZ, -0x7fffffe0 ;  /* 0x80000020ff077424 */ /* 0x000fe200078e00ff */
[----:B------:R-:W-:Y:S01]  /*17a60*/  R2UR UR6, R6 ;  /* 0x00000000060672ca */ /* 0x000fe200000e0000 */
[----:B------:R-:W-:Y:S01]  /*17a70*/  QGMMA.64x32x32.F32.E4M3.E4M3 R92, gdesc[UR28], RZ, !UPT, gsb0 ;  /* 0x006000001c5c79f3 */ /* 0x000fe2000c0008ff */
[----:B------:R-:W-:Y:S01]  /*17a80*/  VIADD R6, R4, 0x200 ;  /* 0x0000020004067836 */ /* 0x000fe20000000000 */
[----:B------:R-:W-:Y:S01]  /*17a90*/  R2UR UR50, R10 ;  /* 0x000000000a3272ca */ /* 0x000fe200000e0000 */
[----:B------:R-:W-:Y:S01]  /*17aa0*/  VIADD R10, R4, 0x280 ;  /* 0x00000280040a7836 */ /* 0x000fe20000000000 */
[----:B------:R-:W-:Y:S01]  /*17ab0*/  P2R R12, PR, RZ, 0x2 ;  /* 0x00000002ff0c7803 */ /* 0x000fe20000000000 */
[----:B------:R-:W-:Y:S01]  /*17ac0*/  IMAD.MOV.U32 R11, RZ, RZ, -0x7fffffe0 ;  /* 0x80000020ff0b7424 */ /* 0x000fe200078e00ff */
[----:B------:R-:W-:Y:S01]  /*17ad0*/  R2UR UR14, R6 ;  /* 0x00000000060e72ca */ /* 0x000fe200000e0000 */
[----:B------:R-:W-:Y:S01]  /*17ae0*/  VIADD R6, R4, 0x82 ;  /* 0x0000008204067836 */ /* 0x000fe20000000000 */
[----:B------:R-:W-:Y:S01]  /*17af0*/  P2R R14, PR, RZ, 0x1 ;  /* 0x00000001ff0e7803 */ /* 0x000fe20000000000 */
[----:B------:R-:W-:Y:S01]  /*17b00*/  IMAD.MOV.U32 R5, RZ, RZ, -0x7fffffe0 ;  /* 0x80000020ff057424 */ /* 0x000fe200078e00ff */
[----:B------:R-:W-:-:S02]  /*17b10*/  WARPGROUP.DEPBAR.LE gsb0, 0x0 ;  /* 0x00008000000079c5 */ /* 0x000fc40000010000 */
[----:B------:R-:W-:-:S06]  /*17b20*/  WARPGROUP.ARRIVE ;  /* 0x00000000000079c5 */ /* 0x000fcc0000000000 */
[----:B------:R-:W-:Y:S01]  /*17b30*/  QGMMA.64x32x32.F32.E4M3.E4M3 R76, gdesc[UR8], RZ, !UPT, gsb0 ;  /* 0x00600000084c79f3 */ /* 0x000fe2000c0008ff */
[----:B------:R-:W-:Y:S01]  /*17b40*/  R2UR UR10, R8 ;  /* 0x00000000080a72ca */ /* 0x000fe200000e0000 */
[----:B------:R-:W-:Y:S01]  /*17b50*/  UMOV UR8, UR28 ;  /* 0x0000001c00087c82 */ /* 0x000fe20008000000 */
[----:B------:R-:W-:Y:S01]  /*17b60*/  R2UR UR11, R9 ;  /* 0x00000000090b72ca */ /* 0x000fe200000e0000 */
[----:B------:R-:W-:Y:S01]  /*17b70*/  UMOV UR9, UR29 ;  /* 0x0000001d00097c82 */ /* 0x000fe20008000000 */
[----:B------:R-:W-:Y:S01]  /*17b80*/  IMAD.MOV.U32 R9, RZ, RZ, -0x7fffffe0 ;  /* 0x80000020ff097424 */ /* 0x000fe200078e00ff */
[----:B------:R-:W-:Y:S01]  /*17b90*/  IADD3 R8, R4, 0x102, RZ ;  /* 0x0000010204087810 */ /* 0x000fe20007ffe0ff */
[----:B------:R-:W-:Y:S02]  /*17ba0*/  WARPGROUP.DEPBAR.LE gsb0, 0x0 ;  /* 0x00008000000079c5 */ /* 0x000fe40000010000 */
[----:B------:R-:W-:-:S06]  /*17bb0*/  WARPGROUP.ARRIVE ;  /* 0x00000000000079c5 */ /* 0x000fcc0000000000 */
[----:B------:R-:W-:Y:S01]  /*17bc0*/  QGMMA.64x32x32.F32.E4M3.E4M3 R60, gdesc[UR4], RZ, !UPT, gsb0 ;  /* 0x00600000043c79f3 */ /* 0x000fe2000c0008ff */
[----:B------:R-:W-:Y:S01]  /*17bd0*/  R2UR UR6, R6 ;  /* 0x00000000060672ca */ /* 0x000fe200000e0000 */
[----:B------:R-:W-:Y:S01]  /*17be0*/  UMOV UR4, UR48 ;  /* 0x0000003000047c82 */ /* 0x000fe20008000000 */
[----:B------:R-:W-:Y:S01]  /*17bf0*/  R2UR UR7, R7 ;  /* 0x00000000070772ca */ /* 0x000fe200000e0000 */
[----:B------:R-:W-:Y:S01]  /*17c00*/  UMOV UR5, UR49 ;  /* 0x0000003100057c82 */ /* 0x000fe20008000000 */
[----:B------:R-:W-:Y:S02]  /*17c10*/  VIADD R6, R4, 0x182 ;  /* 0x0000018204067836 */ /* 0x000fe40000000000 */
[----:B------:R-:W-:Y:S01]  /*17c20*/  IMAD.MOV.U32 R7, RZ, RZ, -0x7fffffe0 ;  /* 0x80000020ff077424 */ /* 0x000fe200078e00ff */
        /* <DEDUP_REMOVED lines=12> */
[----:B------:R-:W-:Y:S01]  /*17cf0*/  UMOV UR12, UR48 ;  /* 0x00000030000c7c82 */ /* 0x000fe20008000000 */
[----:B------:R-:W-:Y:S01]  /*17d00*/  UMOV UR13, UR49 ;  /* 0x00000031000d7c82 */ /* 0x000fe20008000000 */
[----:B------:R-:W-:Y:S02]  /*17d10*/  WARPGROUP.DEPBAR.LE gsb0, 0x0 ;  /* 0x00008000000079c5 */ /* 0x000fe40000010000 */
[----:B------:R-:W-:-:S06]  /*17d20*/  WARPGROUP.ARRIVE ;  /* 0x00000000000079c5 */ /* 0x000fcc0000000000 */
[----:B------:R-:W-:Y:S01]  /*17d30*/  QGMMA.64x32x32.F32.E4M3.E4M3 R92, gdesc[UR48], R92, gsb0 ;  /* 0x00600000305c79f3 */ /* 0x000fe2000800085c */
[----:B------:R-:W-:Y:S01]  /*17d40*/  R2UR UR50, R8 ;  /* 0x00000000083272ca */ /* 0x000fe200000e0000 */
[----:B------:R-:W-:Y:S01]  /*17d50*/  VIADD R8, R4, 0x202 ;  /* 0x0000020204087836 */ /* 0x000fe20000000000 */
[----:B------:R-:W-:Y:S02]  /*17d60*/  R2UR UR51, R9 ;  /* 0x00000000093372ca */ /* 0x000fe400000e0000 */
[----:B------:R-:W-:Y:S02]  /*17d70*/  MOV R9, 0x80000020 ;  /* 0x8000002000097802 */ /* 0x000fe40000000f00 */
[----:B------:R-:W-:Y:S01]  /*17d80*/  R2UR UR14, R8 ;  /* 0x00000000080e72ca */ /* 0x000fe200000e0000 */
[----:B------:R-:W-:Y:S01]  /*17d90*/  VIADD R8, R4, 0x380 ;  /* 0x0000038004087836 */ /* 0x000fe20000000000 */
[----:B------:R-:W-:Y:S02]  /*17da0*/  R2UR UR15, R9 ;  /* 0x00000000090f72ca */ /* 0x000fe400000e0000 */
[----:B------:R-:W-:Y:S01]  /*17db0*/  MOV R9, 0x80000020 ;  /* 0x8000002000097802 */ /* 0x000fe20000000f00 */
[----:B------:R-:W-:-:S02]  /*17dc0*/  WARPGROUP.DEPBAR.LE gsb0, 0x0 ;  /* 0x00008000000079c5 */ /* 0x000fc40000010000 */
[----:B------:R-:W-:-:S06]  /*17dd0*/  WARPGROUP.ARRIVE ;  /* 0x00000000000079c5 */ /* 0x000fcc0000000000 */
[----:B------:R-:W-:Y:S01]  /*17de0*/  QGMMA.64x32x32.F32.E4M3.E4M3 R76, gdesc[UR4], R76, gsb0 ;  /* 0x00600000044c79f3 */ /* 0x000fe2000800084c */
[----:B------:R-:W-:Y:S01]  /*17df0*/  R2UR UR6, R10 ;  /* 0x000000000a0672ca */ /* 0x000fe200000e0000 */
[----:B------:R-:W-:Y:S01]  /*17e00*/  UIADD3 UR4, UR28, 0x200, URZ ;  /* 0x000002001c047890 */ /* 0x000fe2000fffe03f */
[----:B------:R-:W-:Y:S01]  /*17e10*/  R2UR UR7, R11 ;  /* 0x000000000b0772ca */ /* 0x000fe200000e0000 */
[----:B------:R-:W-:Y:S01]  /*17e20*/  UMOV UR5, 0x80000020 ;  /* 0x8000002000057882 */ /* 0x000fe20000000000 */
[----:B------:R-:W-:Y:S01]  /*17e30*/  VIADD R10, R4, 0x282 ;  /* 0x00000282040a7836 */ /* 0x000fe20000000000 */
[----:B------:R-:W-:Y:S01]  /*17e40*/  UMOV UR17, UR5 ;  /* 0x0000000500117c82 */ /* 0x000fe20008000000 */
[----:B------:R-:W-:Y:S02]  /*17e50*/  IMAD.MOV.U32 R11, RZ, RZ, -0x7fffffe0 ;  /* 0x80000020ff0b7424 */ /* 0x000fe400078e00ff */
[----:B------:R-:W-:Y:S01]  /*17e60*/  UMOV UR16, UR4 ;  /* 0x0000000400107c82 */ /* 0x000fe20008000000 */
[----:B------:R-:W-:-:S02]  /*17e70*/  WARPGROUP.DEPBAR.LE gsb0, 0x0 ;  /* 0x00008000000079c5 */ /* 0x000fc40000010000 */
[----:B------:R-:W-:-:S06]  /*17e80*/  WARPGROUP.ARRIVE ;  /* 0x00000000000079c5 */ /* 0x000fcc0000000000 */
[----:B------:R-:W-:Y:S03]  /*17e90*/  QGMMA.64x32x32.F32.E4M3.E4M3 R60, gdesc[UR48], R60, gsb0 ;  /* 0x00600000303c79f3 */ /* 0x000fe6000800083c */
[----:B------:R-:W-:Y:S02]  /*17ea0*/  WARPGROUP.DEPBAR.LE gsb0, 0x0 ;  /* 0x00008000000079c5 */ /* 0x000fe40000010000 */
[----:B------:R-:W-:-:S06]  /*17eb0*/  WARPGROUP.ARRIVE ;  /* 0x00000000000079c5 */ /* 0x000fcc0000000000 */
[----:B------:R-:W-:Y:S01]  /*17ec0*/  QGMMA.64x32x32.F32.E4M3.E4M3 R44, gdesc[UR8], R44, gsb0 ;  /* 0x00600000082c79f3 */ /* 0x000fe2000800082c */
        /* <DEDUP_REMOVED lines=8> */
[----:B------:R-:W-:Y:S01]  /*17f50*/  QGMMA.64x32x32.F32.E4M3.E4M3 R28, gdesc[UR12], R28, gsb0 ;  /* 0x006000000c1c79f3 */ /* 0x000fe2000800081c */
        /* <DEDUP_REMOVED lines=8> */
[----:B------:R-:W-:Y:S01]  /*17fe0*/  QGMMA.64x32x32.F32.E4M3.E4M3 R92, gdesc[UR4], R92, gsb0 ;  /* 0x00600000045c79f3 */ /* 0x000fe2000800085c */
[----:B------:R-:W-:Y:S01]  /*17ff0*/  R2UR UR6, R8 ;  /* 0x00000000080672ca */ /* 0x000fe200000e0000 */
[----:B------:R-:W-:Y:S01]  /*18000*/  VIADD R8, R4, 0x480 ;  /* 0x0000048004087836 */ /* 0x000fe20000000000 */
[----:B------:R-:W-:Y:S01]  /*18010*/  R2UR UR7, R9 ;  /* 0x00000000090772ca */ /* 0x000fe200000e0000 */
[----:B------:R-:W-:-:S03]  /*18020*/  IMAD.MOV.U32 R9, RZ, RZ, -0x7fffffe0 ;  /* 0x80000020ff097424 */ /* 0x000fc600078e00ff */
[----:B------:R-:W-:Y:S01]  /*18030*/  R2UR UR18, R8 ;  /* 0x00000000081272ca */ /* 0x000fe200000e0000 */
[----:B------:R-:W-:Y:S01]  /*18040*/  VIADD R8, R4, 0x382 ;  /* 0x0000038204087836 */ /* 0x000fe20000000000 */
[----:B------:R-:W-:Y:S01]  /*18050*/  R2UR UR19, R9 ;  /* 0x00000000091372ca */ /* 0x000fe200000e0000 */
[----:B------:R-:W-:Y:S01]  /*18060*/  IMAD.MOV.U32 R9, RZ, RZ, -0x7fffffe0 ;  /* 0x80000020ff097424 */ /* 0x000fe200078e00ff */
[----:B------:R-:W-:Y:S02]  /*18070*/  WARPGROUP.DEPBAR.LE gsb0, 0x0 ;  /* 0x00008000000079c5 */ /* 0x000fe40000010000 */
[----:B------:R-:W-:-:S06]  /*18080*/  WARPGROUP.ARRIVE ;  /* 0x00000000000079c5 */ /* 0x000fcc0000000000 */
[----:B------:R-:W-:Y:S01]  /*18090*/  QGMMA.64x32x32.F32.E4M3.E4M3 R76, gdesc[UR8], R76, gsb0 ;  /* 0x00600000084c79f3 */ /* 0x000fe2000800084c */
[----:B------:R-:W-:Y:S01]  /*180a0*/  R2UR UR10, R10 ;  /* 0x000000000a0a72ca */ /* 0x000fe200000e0000 */
[----:B------:R-:W-:Y:S01]  /*180b0*/  UIADD3 UR8, UR28, 0x202, URZ ;  /* 0x000002021c087890 */ /* 0x000fe2000fffe03f */
[----:B------:R-:W-:Y:S01]  /*180c0*/  R2UR UR11, R11 ;  /* 0x000000000b0b72ca */ /* 0x000fe200000e0000 */
[----:B------:R-:W-:Y:S01]  /*180d0*/  UMOV UR9, 0x80000020 ;  /* 0x8000002000097882 */ /* 0x000fe20000000000 */
[----:B------:R-:W-:Y:S01]  /*180e0*/  IMAD.MOV.U32 R11, RZ, RZ, -0x7fffffe0 ;  /* 0x80000020ff0b7424 */ /* 0x000fe200078e00ff */
[----:B------:R-:W-:Y:S01]  /*180f0*/  UMOV UR21, UR9 ;  /* 0x0000000900157c82 */ /* 0x000fe20008000000 */
[----:B------:R-:W-:Y:S02]  /*18100*/  IADD3 R10, R4, 0x500, RZ ;  /* 0x00000500040a7810 */ /* 0x000fe40007ffe0ff */
        /* <DEDUP_REMOVED lines=26> */
[----:B------:R-:W-:Y:S01]  /*182b0*/  VIADD R8, R4, 0x482 ;  /* 0x0000048204087836 */ /* 0x000fe20000000000 */
[----:B------:R-:W-:Y:S01]  /*182c0*/  R2UR UR11, R9 ;  /* 0x00000000090b72ca */ /* 0x000fe200000e0000 */
[----:B------:R-:W-:-:S03]  /*182d0*/  IMAD.MOV.U32 R9, RZ, RZ, -0x7fffffe0 ;  /* 0x80000020ff097424 */ /* 0x000fc600078e00ff */
[----:B------:R-:W-:Y:S02]  /*182e0*/  R2UR UR22, R8 ;  /* 0x00000000081672ca */ /* 0x000fe400000e0000 */
[----:B------:R-:W-:Y:S01]  /*182f0*/  R2UR UR23, R9 ;  /* 0x00000000091772ca */ /* 0x000fe200000e0000 */
[----:B------:R-:W-:Y:S01]  /*18300*/  IMAD.MOV.U32 R9, RZ, RZ, -0x7fffffe0 ;  /* 0x80000020ff097424 */ /* 0x000fe200078e00ff */
[----:B------:R-:W-:Y:S01]  /*18310*/  IADD3 R8, R4, 0x600, RZ ;  /* 0x0000060004087810 */ /* 0x000fe20007ffe0ff */
[----:B------:R-:W-:Y:S02]  /*18320*/  WARPGROUP.DEPBAR.LE gsb0, 0x0 ;  /* 0x00008000000079c5 */ /* 0x000fe40000010000 */
        /* <DEDUP_REMOVED lines=36> */
[----:B------:R-:W-:Y:S02]  /*18570*/  R2UR UR15, R9 ;  /* 0x00000000090f72ca */ /* 0x000fe400000e0000 */
[----:B------:R-:W-:Y:S02]  /*18580*/  MOV R9, 0x80000020 ;  /* 0x8000002000097802 */ /* 0x000fe40000000f00 */
[----:B------:R-:W-:Y:S02]  /*18590*/  R2UR UR26, R8 ;  /* 0x00000000081a72ca */ /* 0x000fe400000e0000 */
[----:B------:R-:W-:Y:S02]  /*185a0*/  R2UR UR27, R9 ;  /* 0x00000000091b72ca */ /* 0x000fe400000e0000 */
[----:B------:R-:W-:-:S05]  /*185b0*/  IADD3 R8, R236, 0xa0, -R235 ;  /* 0x000000a0ec087810 */ /* 0x000fca0007ffe8eb */
[----:B------:R-:W-:-:S05]  /*185c0*/  IMAD R8, R147, -0xa0, R8 ;  /* 0xffffff6093087824 */ /* 0x000fca00078e0208 */
[C---:B------:R-:W-:Y:S02]  /*185d0*/  ISETP.GT.AND P4, PT, R8.reuse, RZ, PT ;  /* 0x000000ff0800720c */ /* 0x040fe40003f84270 */
[C---:B------:R-:W-:Y:S02]  /*185e0*/  ISETP.GT.AND P5, PT, R8.reuse, 0x1, PT ;  /* 0x000000010800780c */ /* 0x040fe40003fa4270 */
[C---:B------:R-:W-:Y:S02]  /*185f0*/  ISETP.GT.AND P2, PT, R8.reuse, 0x8, PT ;  /* 0x000000080800780c */ /* 0x040fe40003f44270 */
[C---:B------:R-:W-:Y:S02]  /*18600*/  ISETP.GT.AND P3, PT, R8.reuse, 0x9, PT ;  /* 0x000000090800780c */ /* 0x040fe40003f64270 */
[C---:B------:R-:W-:Y:S02]  /*18610*/  ISETP.GT.AND P1, PT, R8.reuse, 0x81, PT ;  /* 0x000000810800780c */ /* 0x040fe40003f24270 */
[----:B------:R-:W-:-:S02]  /*18620*/  ISETP.GT.AND P6, PT, R8, 0x80, PT ;  /* 0x000000800800780c */ /* 0x000fc40003fc4270 */
[----:B------:R-:W-:Y:S02]  /*18630*/  P2R R24, PR, RZ, 0x2 ;  /* 0x00000002ff187803 */ /* 0x000fe40000000000 */
[----:B------:R-:W-:-:S04]  /*18640*/  ISETP.GT.AND P0, PT, R8, 0x88, PT ;  /* 0x000000880800780c */ /* 0x000fc80003f04270 */
[----:B------:R-:W-:Y:S01]  /*18650*/  P2R R20, PR, RZ, 0x1 ;  /* 0x00000001ff147803 */ /* 0x000fe20000000000 */
[----:B------:R-:W-:Y:S02]  /*18660*/  WARPGROUP.DEPBAR.LE gsb0, 0x0 ;  /* 0x00008000000079c5 */ /* 0x000fe40000010000 */
[----:B------:R-:W-:-:S06]  /*18670*/  WARPGROUP.ARRIVE ;  /* 0x00000000000079c5 */ /* 0x000fcc0000000000 */
[----:B------:R-:W-:Y:S01]  /*18680*/  QGMMA.64x32x32.F32.E4M3.E4M3 R76, gdesc[UR16], R76, gsb0 ;  /* 0x00600000104c79f3 */ /* 0x000fe2000800084c */
[----:B------:R-:W-:Y:S01]  /*18690*/  R2UR UR18, R10 ;  /* 0x000000000a1272ca */ /* 0x000fe200000e0000 */
[----:B------:R-:W-:Y:S01]  /*186a0*/  UIADD3 UR16, UR28, 0x402, URZ ;  /* 0x000004021c107890 */ /* 0x000fe2000fffe03f */
[----:B------:R-:W-:Y:S01]  /*186b0*/  R2UR UR19, R11 ;  /* 0x000000000b1372ca */ /* 0x000fe200000e0000 */
[----:B------:R-:W-:Y:S01]  /*186c0*/  UMOV UR17, 0x80000020 ;  /* 0x8000002000117882 */ /* 0x000fe20000000000 */
[----:B------:R-:W-:Y:S02]  /*186d0*/  WARPGROUP.DEPBAR.LE gsb0, 0x0 ;  /* 0x00008000000079c5 */ /* 0x000fe40000010000 */
[----:B------:R-:W-:-:S06]  /*186e0*/  WARPGROUP.ARRIVE ;  /* 0x00000000000079c5 */ /* 0x000fcc0000000000 */
[----:B------:R-:W-:Y:S03]  /*186f0*/  QGMMA.64x32x32.F32.E4M3.E4M3 R60, gdesc[UR12], R60, gsb0 ;  /* 0x006000000c3c79f3 */ /* 0x000fe6000800083c */
[----:B------:R-:W-:Y:S02]  /*18700*/  WARPGROUP.DEPBAR.LE gsb0, 0x0 ;  /* 0x00008000000079c5 */ /* 0x000fe40000010000 */
[----:B------:R-:W-:-:S06]  /*18710*/  WARPGROUP.ARRIVE ;  /* 0x00000000000079c5 */ /* 0x000fcc0000000000 */
[----:B------:R-:W-:Y:S01]  /*18720*/  QGMMA.64x32x32.F32.E4M3.E4M3 R44, gdesc[UR20], R44, gsb0 ;  /* 0x00600000142c79f3 */ /* 0x000fe2000800082c */
[----:B------:R-:W-:Y:S01]  /*18730*/  R2UR UR23, R5 ;  /* 0x00000000051772ca */ /* 0x000fe200000e0000 */
[----:B------:R-:W-:Y:S01]  /*18740*/  UMOV UR20, UR16 ;  /* 0x0000001000147c82 */ /* 0x000fe20008000000 */
[----:B------:R-:W-:Y:S01]  /*18750*/  UMOV UR21, UR17 ;  /* 0x0000001100157c82 */ /* 0x000fe20008000000 */
[----:B------:R-:W-:Y:S02]  /*18760*/  WARPGROUP.DEPBAR.LE gsb0, 0x0 ;  /* 0x00008000000079c5 */ /* 0x000fe40000010000 */
[----:B------:R-:W-:-:S06]  /*18770*/  WARPGROUP.ARRIVE ;  /* 0x00000000000079c5 */ /* 0x000fcc0000000000 */
[----:B------:R-:W-:Y:S03]  /*18780*/  QGMMA.64x32x32.F32.E4M3.E4M3 R28, gdesc[UR24], R28, gsb0 ;  /* 0x00600000181c79f3 */ /* 0x000fe6000800081c */
[----:B------:R-:W-:Y:S02]  /*18790*/  WARPGROUP.DEPBAR.LE gsb0, 0x0 ;  /* 0x00008000000079c5 */ /* 0x000fe40000010000 */
[----:B------:R-:W-:-:S06]  /*187a0*/  WARPGROUP.ARRIVE ;  /* 0x00000000000079c5 */ /* 0x000fcc0000000000 */
[----:B------:R-:W-:Y:S01]  /*187b0*/  QGMMA.64x32x32.F32.E4M3.E4M3 R92, gdesc[UR16], R92, gsb0 ;  /* 0x00600000105c79f3 */ /* 0x000fe2000800085c */
[----:B------:R-:W-:Y:S01]  /*187c0*/  R2UR UR18, R6 ;  /* 0x00000000061272ca */ /* 0x000fe200000e0000 */
[----:B------:R-:W-:Y:S01]  /*187d0*/  VIADD R6, R4, 0x602 ;  /* 0x0000060204067836 */ /* 0x000fe20000000000 */
[----:B------:R-:W-:Y:S01]  /*187e0*/  R2UR UR19, R7 ;  /* 0x00000000071372ca */ /* 0x000fe200000e0000 */
[----:B------:R-:W-:Y:S01]  /*187f0*/  IMAD.MOV.U32 R7, RZ, RZ, -0x7fffffe0 ;  /* 0x80000020ff077424 */ /* 0x000fe200078e00ff */
[----:B------:R-:W-:Y:S02]  /*18800*/  WARPGROUP.DEPBAR.LE gsb0, 0x0 ;  /* 0x00008000000079c5 */ /* 0x000fe40000010000 */
[----:B------:R-:W-:Y:S01]  /*18810*/  WARPGROUP.ARRIVE ;  /* 0x00000000000079c5 */ /* 0x000fe20000000000 */
[----:B------:R-:W-:Y:S02]  /*18820*/  FSEL R27, R92, -INF , P4 ;  /* 0xff8000005c1b7808 */ /* 0x000fe40002000000 */
[----:B------:R-:W-:-:S02]  /*18830*/  FSEL R93, R93, -INF , P5 ;  /* 0xff8000005d5d7808 */ /* 0x000fc40002800000 */
[----:B------:R-:W-:-:S04]  /*18840*/  FSEL R109, R96, -INF , P2 ;  /* 0xff800000606d7808 */ /* 0x000fc80001000000 */
[----:B------:R-:W-:Y:S01]  /*18850*/  QGMMA.64x32x32.F32.E4M3.E4M3 R76, gdesc[UR16], R76, gsb0 ;  /* 0x00600000104c79f3 */ /* 0x000fe2000800084c */
[----:B------:R-:W-:Y:S02]  /*18860*/  R2UR UR18, R6 ;  /* 0x00000000061272ca */ /* 0x000fe400000e0000 */
[----:B------:R-:W-:Y:S01]  /*18870*/  R2UR UR19, R7 ;  /* 0x00000000071372ca */ /* 0x000fe200000e0000 */
[----:B------:R-:W-:Y:S01]  /*18880*/  IMAD.MOV.U32 R7, RZ, RZ, -0x7fffffe0 ;  /* 0x80000020ff077424 */ /* 0x000fe200078e00ff */
[C---:B------:R-:W-:Y:S01]  /*18890*/  IADD3 R6, R4.reuse, 0x682, RZ ;  /* 0x0000068204067810 */ /* 0x040fe20007ffe0ff */
[----:B------:R-:W-:Y:S01]  /*188a0*/  VIADD R4, R4, 0x702 ;  /* 0x0000070204047836 */ /* 0x000fe20000000000 */
        /* <DEDUP_REMOVED lines=13> */
[----:B------:R-:W-:Y:S02]  /*18980*/  R2UR UR22, R4 ;  /* 0x00000000041672ca */ /* 0x000fe400000e0000 */
[----:B------:R-:W-:-:S02]  /*18990*/  FSEL R99, R99, -INF , P3 ;  /* 0xff80000063637808 */ /* 0x000fc40001800000 */
[----:B------:R-:W-:Y:S02]  /*189a0*/  ISETP.GT.AND P3, PT, R8, 0x19, PT ;  /* 0x000000190800780c */ /* 0x000fe40003f64270 */
[----:B------:R-:W-:Y:S02]  /*189b0*/  FSEL R113, R104, -INF , P2 ;  /* 0xff80000068717808 */ /* 0x000fe40001000000 */
[----:B------:R-:W-:Y:S02]  /*189c0*/  FMNMX.FTZ R10, R101, R10, !PT ;  /* 0x0000000a650a7209 */ /* 0x000fe40007810000 */
[----:B------:R-:W-:Y:S02]  /*189d0*/  FSEL R103, R103, -INF , P5 ;  /* 0xff80000067677808 */ /* 0x000fe40002800000 */
[----:B------:R-:W-:Y:S02]  /*189e0*/  FSEL R105, R105, -INF , P3 ;  /* 0xff80000069697808 */ /* 0x000fe40001800000 */
[----:B------:R-:W-:-:S02]  /*189f0*/  ISETP.GT.AND P5, PT, R8, 0x20, PT ;  /* 0x000000200800780c */ /* 0x000fc40003fa4270 */
[----:B------:R-:W-:Y:S02]  /*18a00*/  FMNMX.FTZ R10, R113, R10, !PT ;  /* 0x0000000a710a7209 */ /* 0x000fe40007810000 */
[----:B------:R-:W-:Y:S02]  /*18a10*/  FSEL R15, R102, -INF , P4 ;  /* 0xff800000660f7808 */ /* 0x000fe40002000000 */
[C---:B------:R-:W-:Y:S02]  /*18a20*/  ISETP.GT.AND P4, PT, R8.reuse, 0x21, PT ;  /* 0x000000210800780c */ /* 0x040fe40003f84270 */
[----:B------:R-:W-:Y:S02]  /*18a30*/  FMNMX.FTZ R10, R105, R10, !PT ;  /* 0x0000000a690a7209 */ /* 0x000fe40007810000 */
        /* <DEDUP_REMOVED lines=8> */
[----:B------:R-:W-:Y:S02]  /*18ac0*/  R2UR UR18, R6 ;  /* 0x00000000061272ca */ /* 0x000fe400000e0000 */
[----:B------:R-:W-:Y:S02]  /*18ad0*/  R2UR UR19, R7 ;  /* 0x00000000071372ca */ /* 0x000fe400000e0000 */
        /* <DEDUP_REMOVED lines=13> */
[C---:B------:R-:W-:Y:S02]  /*18bb0*/  ISETP.GT.AND P3, PT, R8.reuse, 0x38, PT ;  /* 0x000000380800780c */ /* 0x040fe40003f64270 */
        /* <DEDUP_REMOVED lines=12> */
[----:B------:R-:W-:Y:S02]  /*18c80*/  FMNMX.FTZ R10, R89, R10, !PT ;  /* 0x0000000a590a7209 */ /* 0x000fe40007810000 */
[----:B------:R-:W-:Y:S01]  /*18c90*/  FSEL R81, R90, -INF , P3 ;  /* 0xff8000005a517808 */ /* 0x000fe20001800000 */
[----:B------:R-:W-:Y:S02]  /*18ca0*/  WARPGROUP.DEPBAR.LE gsb0, 0x0 ;  /* 0x00008000000079c5 */ /* 0x000fe40000010000 */
[----:B------:R-:W-:Y:S01]  /*18cb0*/  WARPGROUP.ARRIVE ;  /* 0x00000000000079c5 */ /* 0x000fe20000000000 */
[----:B------:R-:W-:Y:S02]  /*18cc0*/  FSEL R129, R60, -INF , P5 ;  /* 0xff8000003c817808 */ /* 0x000fe40002800000 */
[----:B------:R-:W-:-:S02]  /*18cd0*/  ISETP.GT.AND P3, PT, R8, 0x48, PT ;  /* 0x000000480800780c */ /* 0x000fc40003f64270 */
[----:B------:R-:W-:Y:S01]  /*18ce0*/  FSEL R127, R61, -INF , P4 ;  /* 0xff8000003d7f7808 */ /* 0x000fe20002000000 */
[----:B------:R-:W-:Y:S01]  /*18cf0*/  QGMMA.64x32x32.F32.E4M3.E4M3 R44, gdesc[UR16], R44, gsb0 ;  /* 0x00600000102c79f3 */ /* 0x000fe2000800082c */
[----:B------:R-:W-:Y:S02]  /*18d00*/  FMNMX.FTZ R10, R129, R10, !PT ;  /* 0x0000000a810a7209 */ /* 0x000fe40007810000 */
[----:B------:R-:W-:Y:S02]  /*18d10*/  FSEL R91, R91, -INF , P2 ;  /* 0xff8000005b5b7808 */ /* 0x000fe40001000000 */
[----:B------:R-:W-:Y:S02]  /*18d20*/  ISETP.GT.AND P2, PT, R8, 0x49, PT ;  /* 0x000000490800780c */ /* 0x000fe40003f44270 */
[----:B------:R-:W-:Y:S02]  /*18d30*/  FSEL R131, R64, -INF , P3 ;  /* 0xff80000040837808 */ /* 0x000fe40001800000 */
[----:B------:R-:W-:-:S02]  /*18d40*/  FMNMX.FTZ R10, R127, R10, !PT ;  /* 0x0000000a7f0a7209 */ /* 0x000fc40007810000 */
[----:B------:R-:W-:Y:S02]  /*18d50*/  FSEL R61, R62, -INF , P5 ;  /* 0xff8000003e3d7808 */ /* 0x000fe40002800000 */
[C---:B------:R-:W-:Y:S02]  /*18d60*/  ISETP.GT.AND P5, PT, R8.reuse, 0x50, PT ;  /* 0x000000500800780c */ /* 0x040fe40003fa4270 */
        /* <DEDUP_REMOVED lines=20> */
[----:B------:R-:W-:Y:S02]  /*18eb0*/  FMNMX.FTZ R10, R151, R10, !PT ;  /* 0x0000000a970a7209 */ /* 0x000fe40007810000 */
        /* <DEDUP_REMOVED lines=33> */
[----:B------:R-:W-:Y:S02]  /*190d0*/  FSEL R57, R58, -INF , P3 ;  /* 0xff8000003a397808 */ /* 0x000fe40001800000 */
[C---:B------:R-:W-:Y:S02]  /*190e0*/  ISETP.GT.AND P3, PT, R8.reuse, 0x90, PT ;  /* 0x000000900800780c */ /* 0x040fe40003f64270 */
[----:B------:R-:W-:Y:S02]  /*190f0*/  FSEL R55, R55, -INF , P4 ;  /* 0xff80000037377808 */ /* 0x000fe40002000000 */
[----:B------:R-:W-:Y:S02]  /*19100*/  ISETP.GT.AND P4, PT, R8, 0x91, PT ;  /* 0x000000910800780c */ /* 0x000fe40003f84270 */
[----:B------:R-:W-:Y:S01]  /*19110*/  FSEL R53, R54, -INF , P5 ;  /* 0xff80000036357808 */ /* 0x000fe20002800000 */
[----:B------:R-:W-:Y:S02]  /*19120*/  WARPGROUP.DEPBAR.LE gsb0, 0x0 ;  /* 0x00008000000079c5 */ /* 0x000fe40000010000 */
[----:B------:R-:W-:-:S02]  /*19130*/  FSEL R163, R29, -INF , P1 ;  /* 0xff8000001da37808 */ /* 0x000fc40000800000 */
[----:B------:R-:W-:Y:S02]  /*19140*/  ISETP.GT.AND P1, PT, R8, 0x80, PT ;  /* 0x000000800800780c */ /* 0x000fe40003f24270 */
[----:B------:R-:W-:Y:S02]  /*19150*/  FSEL R161, R28, -INF , P6 ;  /* 0xff8000001ca17808 */ /* 0x000fe40003000000 */
[----:B------:R-:W-:Y:S02]  /*19160*/  FSEL R29, R30, -INF , P1 ;  /* 0xff8000001e1d7808 */ /* 0x000fe40000800000 */
[----:B------:R-:W-:Y:S02]  /*19170*/  ISETP.NE.AND P1, PT, R24, RZ, PT ;  /* 0x000000ff1800720c */ /* 0x000fe40003f25270 */
[----:B------:R-:W-:Y:S02]  /*19180*/  FMNMX.FTZ R10, R161, R10, !PT ;  /* 0x0000000aa10a7209 */ /* 0x000fe40007810000 */
[----:B------:R-:W-:-:S02]  /*19190*/  FSEL R31, R31, -INF , P1 ;  /* 0xff8000001f1f7808 */ /* 0x000fc40000800000 */
[----:B------:R-:W-:Y:S02]  /*191a0*/  ISETP.NE.AND P1, PT, R12, RZ, PT ;  /* 0x000000ff0c00720c */ /* 0x000fe40003f25270 */
[----:B------:R-:W-:Y:S02]  /*191b0*/  FMNMX.FTZ R12, R9, R95, !PT ;  /* 0x0000005f090c7209 */ /* 0x000fe40007810000 */
[----:B------:R-:W-:Y:S02]  /*191c0*/  FSEL R48, R32, -INF , P0 ;  /* 0xff80000020307808 */ /* 0x000fe40000000000 */
[----:B------:R-:W-:Y:S02]  /*191d0*/  FMNMX.FTZ R12, R13, R12, !PT ;  /* 0x0000000c0d0c7209 */ /* 0x000fe40007810000 */
[----:B------:R-:W-:Y:S02]  /*191e0*/  FMNMX.FTZ R11, R163, R10, !PT ;  /* 0x0000000aa30b7209 */ /* 0x000fe40007810000 */
[----:B------:R-:W-:-:S02]  /*191f0*/  FMNMX.FTZ R12, R99, R12, !PT ;  /* 0x0000000c630c7209 */ /* 0x000fc40007810000 */
[----:B------:R-:W-:Y:S02]  /*19200*/  FSEL R46, R33, -INF , P2 ;  /* 0xff800000212e7808 */ /* 0x000fe40001000000 */
[----:B------:R-:W-:Y:S02]  /*19210*/  FMNMX.FTZ R12, R15, R12, !PT ;  /* 0x0000000c0f0c7209 */ /* 0x000fe40007810000 */
[----:B------:R-:W-:Y:S02]  /*19220*/  FMNMX.FTZ R11, R48, R11, !PT ;  /* 0x0000000b300b7209 */ /* 0x000fe40007810000 */
[----:B------:R-:W-:Y:S02]  /*19230*/  FMNMX.FTZ R12, R103, R12, !PT ;  /* 0x0000000c670c7209 */ /* 0x000fe40007810000 */
[----:B------:R-:W-:Y:S02]  /*19240*/  FSEL R44, R36, -INF , P3 ;  /* 0xff800000242c7808 */ /* 0x000fe40001800000 */
[----:B------:R-:W-:-:S02]  /*19250*/  FMNMX.FTZ R12, R21, R12, !PT ;  /* 0x0000000c150c7209 */ /* 0x000fc40007810000 */
[----:B------:R-:W-:Y:S02]  /*19260*/  FMNMX.FTZ R11, R46, R11, !PT ;  /* 0x0000000b2e0b7209 */ /* 0x000fe40007810000 */
[----:B------:R-:W-:Y:S02]  /*19270*/  FMNMX.FTZ R12, R107, R12, !PT ;  /* 0x0000000c6b0c7209 */ /* 0x000fe40007810000 */
[----:B------:R-:W-:Y:S02]  /*19280*/  FSEL R36, R37, -INF , P4 ;  /* 0xff80000025247808 */ /* 0x000fe40002000000 */
[----:B------:R-:W-:Y:S02]  /*19290*/  FMNMX.FTZ R12, R5, R12, !PT ;  /* 0x0000000c050c7209 */ /* 0x000fe40007810000 */
[----:B------:R-:W-:Y:S02]  /*192a0*/  FMNMX.FTZ R11, R44, R11, !PT ;  /* 0x0000000b2c0b7209 */ /* 0x000fe40007810000 */
[----:B------:R-:W-:-:S02]  /*192b0*/  FMNMX.FTZ R12, R79, R12, !PT ;  /* 0x0000000c4f0c7209 */ /* 0x000fc40007810000 */
[----:B------:R-:W-:Y:S02]  /*192c0*/  ISETP.GT.AND P5, PT, R8, 0x98, PT ;  /* 0x000000980800780c */ /* 0x000fe40003fa4270 */
        /* <DEDUP_REMOVED lines=11> */
[----:B------:R-:W-:Y:S02]  /*19380*/  FMNMX.FTZ R12, R91, R12, !PT ;  /* 0x0000000c5b0c7209 */ /* 0x000fe40007810000 */
[----:B------:R-:W-:Y:S01]  /*19390*/  FSEL R35, R35, -INF , P2 ;  /* 0xff80000023237808 */ /* 0x000fe20001000000 */
[----:B------:R-:W0:Y:S01]  /*193a0*/  SHFL.BFLY PT, R11, R4, 0x2, 0x1f ;  /* 0x0c401f00040b7f89 */ /* 0x000e2200000e0000 */
[----:B------:R-:W-:Y:S02]  /*193b0*/  FMNMX.FTZ R12, R61, R12, !PT ;  /* 0x0000000c3d0c7209 */ /* 0x000fe40007810000 */
[----:B------:R-:W-:Y:S02]  /*193c0*/  FSEL R43, R43, -INF , P6 ;  /* 0xff8000002b2b7808 */ /* 0x000fe40003000000 */
[----:B------:R-:W-:-:S04]  /*193d0*/  FMNMX.FTZ R12, R63, R12, !PT ;  /* 0x0000000c3f0c7209 */ /* 0x000fc80007810000 */
[----:B------:R-:W-:-:S04]  /*193e0*/  FMNMX.FTZ R12, R65, R12, !PT ;  /* 0x0000000c410c7209 */ /* 0x000fc80007810000 */
[----:B------:R-:W-:-:S04]  /*193f0*/  FMNMX.FTZ R12, R67, R12, !PT ;  /* 0x0000000c430c7209 */ /* 0x000fc80007810000 */
[----:B------:R-:W-:-:S04]  /*19400*/  FMNMX.FTZ R12, R69, R12, !PT ;  /* 0x0000000c450c7209 */ /* 0x000fc80007810000 */
[----:B------:R-:W-:Y:S02]  /*19410*/  FMNMX.FTZ R12, R71, R12, !PT ;  /* 0x0000000c470c7209 */ /* 0x000fe40007810000 */
[----:B0-----:R-:W-:Y:S02]  /*19420*/  FMNMX.FTZ R6, R4, R11, !PT ;  /* 0x0000000b04067209 */ /* 0x001fe40007810000 */
[----:B------:R-:W-:-:S03]  /*19430*/  FMNMX.FTZ R12, R73, R12, !PT ;  /* 0x0000000c490c7209 */ /* 0x000fc60007810000 */
[----:B------:R-:W0:Y:S01]  /*19440*/  SHFL.BFLY PT, R11, R6, 0x1, 0x1f ;  /* 0x0c201f00060b7f89 */ /* 0x000e2200000e0000 */
[----:B------:R-:W-:-:S04]  /*19450*/  FMNMX.FTZ R12, R75, R12, !PT ;  /* 0x0000000c4b0c7209 */ /* 0x000fc80007810000 */
[----:B------:R-:W-:-:S04]  /*19460*/  FMNMX.FTZ R12, R45, R12, !PT ;  /* 0x0000000c2d0c7209 */ /* 0x000fc80007810000 */
[----:B------:R-:W-:-:S04]  /*19470*/  FMNMX.FTZ R12, R47, R12, !PT ;  /* 0x0000000c2f0c7209 */ /* 0x000fc80007810000 */
[----:B------:R-:W-:-:S04]  /*19480*/  FMNMX.FTZ R12, R49, R12, !PT ;  /* 0x0000000c310c7209 */ /* 0x000fc80007810000 */
[----:B------:R-:W-:-:S04]  /*19490*/  FMNMX.FTZ R12, R51, R12, !PT ;  /* 0x0000000c330c7209 */ /* 0x000fc80007810000 */
[----:B------:R-:W-:Y:S02]  /*194a0*/  FMNMX.FTZ R12, R53, R12, !PT ;  /* 0x0000000c350c7209 */ /* 0x000fe40007810000 */
[----:B0-----:R-:W-:Y:S02]  /*194b0*/  FMNMX.FTZ R11, R6, R11, !PT ;  /* 0x0000000b060b7209 */ /* 0x001fe40007810000 */
[----:B------:R-:W-:Y:S02]  /*194c0*/  FMNMX.FTZ R12, R55, R12, !PT ;  /* 0x0000000c370c7209 */ /* 0x000fe40007810000 */
[----:B------:R-:W-:Y:S01]  /*194d0*/  FSETP.NEU.FTZ.AND P0, PT, R11, -INF , PT ;  /* 0xff8000000b00780b */ /* 0x000fe20003f1d000 */
[----:B------:R-:W-:-:S01]  /*194e0*/  FFMA.FTZ R177, R2, R11, -8 ;  /* 0xc100000002b17423 */ /* 0x000fc2000001000b */
[----:B------:R-:W-:-:S04]  /*194f0*/  FMNMX.FTZ R12, R57, R12, !PT ;  /* 0x0000000c390c7209 */ /* 0x000fc80007810000 */
[----:B------:R-:W-:Y:S02]  /*19500*/  FMNMX.FTZ R12, R59, R12, !PT ;  /* 0x0000000c3b0c7209 */ /* 0x000fe40007810000 */
[----:B------:R-:W-:Y:S02]  /*19510*/  FSEL R177, R177, RZ, P0 ;  /* 0x000000ffb1b17208 */ /* 0x000fe40000000000 */
[----:B------:R-:W-:Y:S02]  /*19520*/  ISETP.NE.AND P0, PT, R20, RZ, PT ;  /* 0x000000ff1400720c */ /* 0x000fe40003f05270 */
[----:B------:R-:W-:Y:S01]  /*19530*/  FMNMX.FTZ R12, R29, R12, !PT ;  /* 0x0000000c1d0c7209 */ /* 0x000fe20007810000 */
[--C-:B------:R-:W-:Y:S01]  /*19540*/  FFMA.FTZ R37, R2, R97, -R177.reuse ;  /* 0x0000006102257223 */ /* 0x100fe200000108b1 */
[----:B------:R-:W-:Y:S01]  /*19550*/  FSEL R33, R34, -INF , P0 ;  /* 0xff80000022217808 */ /* 0x000fe20000000000 */
[C-C-:B------:R-:W-:Y:S01]  /*19560*/  FFMA.FTZ R97, R2.reuse, R115, -R177.reuse ;  /* 0x0000007302617223 */ /* 0x140fe200000108b1 */
[----:B------:R-:W-:Y:S01]  /*19570*/  FMNMX.FTZ R12, R31, R12, !PT ;  /* 0x0000000c1f0c7209 */ /* 0x000fe20007810000 */
[--C-:B------:R-:W-:Y:S01]  /*19580*/  FFMA.FTZ R20, R2, R119, -R177.reuse ;  /* 0x0000007702147223 */ /* 0x100fe200000108b1 */
[----:B------:R-:W-:Y:S01]  /*19590*/  FSEL R115, R38, -INF , P3 ;  /* 0xff80000026737808 */ /* 0x000fe20001800000 */
[C-C-:B------:R-:W-:Y:S01]  /*195a0*/  FFMA.FTZ R4, R2.reuse, R27, -R177.reuse ;  /* 0x0000001b02047223 */ /* 0x140fe200000108b1 */
[----:B------:R-:W-:Y:S01]  /*195b0*/  FMNMX.FTZ R12, R33, R12, !PT ;  /* 0x0000000c210c7209 */ /* 0x000fe20007810000 */
[--C-:B------:R-:W-:Y:S01]  /*195c0*/  FFMA.FTZ R27, R2, R93, -R177.reuse ;  /* 0x0000005d021b7223 */ /* 0x100fe200000108b1 */
[----:B------:R-:W-:Y:S01]  /*195d0*/  ISETP.NE.AND P0, PT, R14, RZ, PT ;  /* 0x000000ff0e00720c */ /* 0x000fe20003f05270 */
[C-C-:B------:R-:W-:Y:S01]  /*195e0*/  FFMA.FTZ R14, R2.reuse, R117, -R177.reuse ;  /* 0x00000075020e7223 */ /* 0x140fe200000108b1 */
[----:B------:R-:W-:Y:S01]  /*195f0*/  FMNMX.FTZ R12, R35, R12, !PT ;  /* 0x0000000c230c7209 */ /* 0x000fe20007810000 */
[C-C-:B------:R-:W-:Y:S01]  /*19600*/  FFMA.FTZ R93, R2.reuse, R105, -R177.reuse ;  /* 0x00000069025d7223 */ /* 0x140fe200000108b1 */
[----:B------:R-:W-:Y:S01]  /*19610*/  FSEL R117, R39, -INF , P4 ;  /* 0xff80000027757808 */ /* 0x000fe20002000000 */
[C-C-:B------:R-:W-:Y:S01]  /*19620*/  FFMA.FTZ R105, R2.reuse, R89, -R177.reuse ;  /* 0x0000005902697223 */ /* 0x140fe200000108b1 */
[----:B------:R-:W-:Y:S01]  /*19630*/  FMNMX.FTZ R12, R115, R12, !PT ;  /* 0x0000000c730c7209 */ /* 0x000fe20007810000 */
[--C-:B------:R-:W-:Y:S01]  /*19640*/  FFMA.FTZ R89, R2, R127, -R177.reuse ;  /* 0x0000007f02597223 */ /* 0x100fe200000108b1 */
[----:B------:R-:W-:Y:S01]  /*19650*/  FSEL R119, R42, -INF , P5 ;  /* 0xff8000002a777808 */ /* 0x000fe20002800000 */
[C-C-:B------:R-:W-:Y:S01]  /*19660*/  FFMA.FTZ R32, R2.reuse, R131, -R177.reuse ;  /* 0x0000008302207223 */ /* 0x140fe200000108b1 */
[----:B------:R-:W-:Y:S01]  /*19670*/  FMNMX.FTZ R12, R117, R12, !PT ;  /* 0x0000000c750c7209 */ /* 0x000fe20007810000 */
[C-C-:B------:R-:W-:Y:S01]  /*19680*/  FFMA.FTZ R26, R2.reuse, R129, -R177.reuse ;  /* 0x00000081021a7223 */ /* 0x140fe200000108b1 */
[----:B------:R-:W-:-:S01]  /*19690*/  FFMA.FTZ R129, R2, R46, -R177 ;  /* 0x0000002e02817223 */ /* 0x000fc200000108b1 */
[C-C-:B------:R-:W-:Y:S01]  /*196a0*/  FFMA.FTZ R46, R2.reuse, R36, -R177.reuse ;  /* 0x00000024022e7223 */ /* 0x140fe200000108b1 */
[----:B------:R-:W-:Y:S01]  /*196b0*/  FMNMX.FTZ R12, R119, R12, !PT ;  /* 0x0000000c770c7209 */ /* 0x000fe20007810000 */
[C-C-:B------:R-:W-:Y:S01]  /*196c0*/  FFMA.FTZ R6, R2.reuse, R109, -R177.reuse ;  /* 0x0000006d02067223 */ /* 0x140fe200000108b1 */
[----:B------:R-:W-:Y:S01]  /*196d0*/  MUFU.EX2 R4, R4 ;  /* 0x0000000400047308 */ /* 0x000fe20000000800 */
[----:B------:R-:W-:-:S01]  /*196e0*/  FFMA.FTZ R8, R2, R111, -R177 ;  /* 0x0000006f02087223 */ /* 0x000fc200000108b1 */
[----:B------:R-:W-:Y:S01]  /*196f0*/  FMNMX.FTZ R12, R43, R12, !PT ;  /* 0x0000000c2b0c7209 */ /* 0x000fe20007810000 */
[----:B------:R-:W-:-:S01]  /*19700*/  FFMA.FTZ R41, R2, R101, -R177 ;  /* 0x0000006502297223 */ /* 0x000fc200000108b1 */
[C-C-:B------:R-:W-:Y:S01]  /*19710*/  FFMA.FTZ R10, R2.reuse, R113, -R177.reuse ;  /* 0x00000071020a7223 */ /* 0x140fe200000108b1 */
[----:B------:R-:W-:-:S01]  /*19720*/  FFMA.FTZ R101, R2, R121, -R177 ;  /* 0x0000007902657223 */ /* 0x000fc200000108b1 */
[C-C-:B------:R-:W-:Y:S01]  /*19730*/  FFMA.FTZ R24, R2.reuse, R123, -R177.reuse ;  /* 0x0000007b02187223 */ /* 0x140fe200000108b1 */
[----:B------:R-:W0:Y:S01]  /*19740*/  SHFL.BFLY PT, R127, R12, 0x2, 0x1f ;  /* 0x0c401f000c7f7f89 */ /* 0x000e2200000e0000 */
[----:B------:R-:W-:Y:S01]  /*19750*/  MUFU.EX2 R27, R27 ;  /* 0x0000001b001b7308 */ /* 0x000fe20000000800 */
[----:B------:R-:W-:-:S01]  /*19760*/  FFMA.FTZ R85, R2, R85, -R177 ;  /* 0x0000005502557223 */ /* 0x000fc200000108b1 */
[C-C-:B------:R-:W-:Y:S01]  /*19770*/  FFMA.FTZ R28, R2.reuse, R125, -R177.reuse ;  /* 0x0000007d021c7223 */ /* 0x140fe200000108b1 */
[----:B------:R-:W-:-:S01]  /*19780*/  FFMA.FTZ R111, R2, R133, -R177 ;  /* 0x00000085026f7223 */ /* 0x000fc200000108b1 */
[C-C-:B------:R-:W-:Y:S01]  /*19790*/  FFMA.FTZ R30, R2.reuse, R135, -R177.reuse ;  /* 0x00000087021e7223 */ /* 0x140fe200000108b1 */
        /* <DEDUP_REMOVED lines=11> */
[----:B------:R-:W1:Y:S01]  /*19850*/  MUFU.EX2 R37, R37 ;  /* 0x0000002500257308 */ /* 0x000e620000000800 */
[----:B------:R-:W-:-:S01]  /*19860*/  FFMA.FTZ R125, R2, R159, -R177 ;  /* 0x0000009f027d7223 */ /* 0x000fc200000108b1 */
[C-C-:B------:R-:W-:Y:S01]  /*19870*/  FFMA.FTZ R48, R2.reuse, R48, -R177.reuse ;  /* 0x0000003002307223 */ /* 0x140fe200000108b1 */
[----:B------:R-:W-:-:S01]  /*19880*/  FFMA.FTZ R52, R2, R161, -R177 ;  /* 0x000000a102347223 */ /* 0x000fc200000108b1 */
[C-C-:B------:R-:W-:Y:S01]  /*19890*/  FFMA.FTZ R36, R2.reuse, R167, -R177.reuse ;  /* 0x000000a702247223 */ /* 0x140fe200000108b1 */
[----:B------:R-:W-:-:S01]  /*198a0*/  FFMA.FTZ R133, R2, R165, -R177 ;  /* 0x000000a502857223 */ /* 0x000fc200000108b1 */
[--C-:B------:R-:W-:Y:S01]  /*198b0*/  FFMA.FTZ R44, R2, R44, -R177.reuse ;  /* 0x0000002c022c7223 */ /* 0x100fe200000108b1 */
[----:B0-----:R-:W-:Y:S01]  /*198c0*/  FMNMX.FTZ R54, R12, R127, !PT ;  /* 0x0000007f0c367209 */ /* 0x001fe20007810000 */
[----:B------:R-:W-:Y:S01]  /*198d0*/  MUFU.EX2 R8, R8 ;  /* 0x0000000800087308 */ /* 0x000fe20000000800 */
[----:B------:R-:W-:-:S03]  /*198e0*/  FFMA.FTZ R127, R2, R163, -R177 ;  /* 0x000000a3027f7223 */ /* 0x000fc600000108b1 */
[----:B------:R-:W0:Y:S04]  /*198f0*/  SHFL.BFLY PT, R131, R54, 0x1, 0x1f ;  /* 0x0c201f0036837f89 */ /* 0x000e2800000e0000 */
[----:B------:R-:W-:Y:S01]  /*19900*/  MUFU.EX2 R41, R41 ;  /* 0x0000002900297308 */ /* 0x000fe20000000800 */
[----:B-1----:R-:W-:-:S04]  /*19910*/  F2FP.SATFINITE.E4M3.F32.PACK_AB_MERGE_C R176, R37, R6, RZ ;  /* 0x0000000625b0723e */ /* 0x002fc800048070ff */
[----:B------:R-:W-:-:S03]  /*19920*/  F2FP.SATFINITE.E4M3.F32.PACK_AB_MERGE_C R176, R27, R4, R176 ;  /* 0x000000041bb0723e */ /* 0x000fc600048070b0 */
[----:B------:R-:W-:Y:S08]  /*19930*/  MUFU.EX2 R10, R10 ;  /* 0x0000000a000a7308 */ /* 0x000ff00000000800 */
[----:B------:R-:W1:Y:S01]  /*19940*/  MUFU.EX2 R93, R93 ;  /* 0x0000005d005d7308 */ /* 0x000e620000000800 */
[----:B0-----:R-:W-:-:S04]  /*19950*/  FMNMX.FTZ R12, R54, R131, !PT ;  /* 0x00000083360c7209 */ /* 0x001fc80007810000 */
[----:B------:R-:W-:Y:S01]  /*19960*/  FSETP.NEU.FTZ.AND P2, PT, R12, -INF , PT ;  /* 0xff8000000c00780b */ /* 0x000fe20003f5d000 */
[----:B------:R-:W-:-:S02]  /*19970*/  FFMA.FTZ R54, R2, R12, -8 ;  /* 0xc100000002367423 */ /* 0x000fc4000001000c */
[----:B------:R-:W-:Y:S03]  /*19980*/  MUFU.EX2 R131, R46 ;  /* 0x0000002e00837308 */ /* 0x000fe60000000800 */
[----:B------:R-:W-:Y:S02]  /*19990*/  FSEL R54, R54, RZ, P2 ;  /* 0x000000ff36367208 */ /* 0x000fe40001000000 */
[----:B-1----:R-:W-:-:S03]  /*199a0*/  F2FP.SATFINITE.E4M3.F32.PACK_AB_MERGE_C R178, R93, R10, RZ ;  /* 0x0000000a5db2723e */ /* 0x002fc600048070ff */
        /* <DEDUP_REMOVED lines=12> */
[----:B------:R-:W-:Y:S01]  /*19a70*/  FADD.FTZ R67, R4, R27 ;  /* 0x0000001b04437221 */ /* 0x000fe20000010000 */
[----:B------:R-:W-:-:S01]  /*19a80*/  FFMA.FTZ R66, R2, R107, -R54 ;  /* 0x0000006b02427223 */ /* 0x000fc20000010836 */
[C-C-:B------:R-:W-:Y:S01]  /*19a90*/  FFMA.FTZ R5, R2.reuse, R5, -R54.reuse ;  /* 0x0000000502057223 */ /* 0x140fe20000010836 */
[----:B------:R-:W-:-:S01]  /*19aa0*/  FFMA.FTZ R68, R2, R7, -R54 ;  /* 0x0000000702447223 */ /* 0x000fc20000010836 */
[----:B------:R0:W1:Y:S01]  /*19ab0*/  MUFU.EX2 R46, R60 ;  /* 0x0000003c002e7308 */ /* 0x0000620000000800 */
[----:B------:R-:W-:-:S01]  /*19ac0*/  FADD.FTZ R76, R6, R67 ;  /* 0x00000043064c7221 */ /* 0x000fc20000010000 */
[----:B------:R-:W-:Y:S01]  /*19ad0*/  FFMA.FTZ R67, R2, R45, -R54 ;  /* 0x0000002d02437223 */ /* 0x000fe20000010836 */
[----:B------:R-:W-:-:S02]  /*19ae0*/  @!P1 VIADD R45, R3, 0x29840 ;  /* 0x00029840032d9836 */ /* 0x000fc40000000000 */
[C-C-:B------:R-:W-:Y:S01]  /*19af0*/  FFMA.FTZ R7, R2.reuse, R77, -R54.reuse ;  /* 0x0000004d02077223 */ /* 0x140fe20000010836 */
[----:B------:R-:W-:-:S01]  /*19b00*/  FFMA.FTZ R62, R2, R87, -R54 ;  /* 0x00000057023e7223 */ /* 0x000fc20000010836 */
[C-C-:B------:R-:W-:Y:S01]  /*19b10*/  FFMA.FTZ R72, R2.reuse, R81, -R54.reuse ;  /* 0x0000005102487223 */ /* 0x140fe20000010836 */
[----:B------:R-:W-:-:S01]  /*19b20*/  FFMA.FTZ R77, R2, R91, -R54 ;  /* 0x0000005b024d7223 */ /* 0x000fc20000010836 */
[----:B------:R-:W2:Y:S01]  /*19b30*/  MUFU.EX2 R58, R58 ;  /* 0x0000003a003a7308 */ /* 0x000ea20000000800 */
[----:B0-----:R-:W-:-:S01]  /*19b40*/  FFMA.FTZ R60, R2, R79, -R54 ;  /* 0x0000004f023c7223 */ /* 0x001fc20000010836 */
[C-C-:B------:R-:W-:Y:S01]  /*19b50*/  FFMA.FTZ R79, R2.reuse, R83, -R54.reuse ;  /* 0x00000053024f7223 */ /* 0x140fe20000010836 */
[----:B------:R-:W-:Y:S01]  /*19b60*/  @!P1 PRMT R45, RZ, 0x654, R45 ;  /* 0x00000654ff2d9816 */ /* 0x000fe2000000002d */
[C-C-:B------:R-:W-:Y:S01]  /*19b70*/  FFMA.FTZ R64, R2.reuse, R63, -R54.reuse ;  /* 0x0000003f02407223 */ /* 0x140fe20000010836 */
[----:B------:R-:W-:-:S01]  /*19b80*/  FFMA.FTZ R63, R2, R65, -R54 ;  /* 0x00000041023f7223 */ /* 0x000fc20000010836 */
[----:B------:R-:W-:Y:S01]  /*19b90*/  FFMA.FTZ R70, R2, R71, -R54 ;  /* 0x0000004702467223 */ /* 0x000fe20000010836 */
[----:B------:R0:W-:Y:S01]  /*19ba0*/  @!P1 SYNCS.ARRIVE.TRANS64.RED.A1T0 RZ, [R45+URZ], RZ ;  /* 0x000000ff2dff99a7 */ /* 0x0001e2000810043f */
[----:B------:R-:W3:Y:S01]  /*19bb0*/  MUFU.EX2 R95, R95 ;  /* 0x0000005f005f7308 */ /* 0x000ee20000000800 */
[----:B-1----:R-:W-:-:S01]  /*19bc0*/  FADD.FTZ R69, R9, R46 ;  /* 0x0000002e09457221 */ /* 0x002fc20000010000 */
[C-C-:B------:R-:W-:Y:S01]  /*19bd0*/  FFMA.FTZ R65, R2.reuse, R73, -R54.reuse ;  /* 0x0000004902417223 */ /* 0x140fe20000010836 */
[----:B------:R-:W-:-:S01]  /*19be0*/  FFMA.FTZ R78, R2, R75, -R54 ;  /* 0x0000004b024e7223 */ /* 0x000fc20000010836 */
[C-C-:B------:R-:W-:Y:S01]  /*19bf0*/  FFMA.FTZ R53, R2.reuse, R53, -R54.reuse ;  /* 0x0000003502357223 */ /* 0x140fe20000010836 */
[----:B------:R-:W-:-:S01]  /*19c00*/  FFMA.FTZ R57, R2, R57, -R54 ;  /* 0x0000003902397223 */ /* 0x000fc20000010836 */
[----:B------:R-:W-:Y:S01]  /*19c10*/  F2FP.SATFINITE.E4M3.F32.PACK_AB_MERGE_C R178, R41, R8, R178 ;  /* 0x0000000829b2723e */ /* 0x000fe200048070b2 */
[----:B0-----:R-:W-:-:S01]  /*19c20*/  FFMA.FTZ R45, R2, R49, -R54 ;  /* 0x00000031022d7223 */ /* 0x001fc20000010836 */
[----:B------:R-:W0:Y:S01]  /*19c30*/  MUFU.EX2 R13, R13 ;  /* 0x0000000d000d7308 */ /* 0x000e220000000800 */
[----:B--2---:R-:W-:-:S01]  /*19c40*/  FADD.FTZ R80, R58, R69 ;  /* 0x000000453a507221 */ /* 0x004fc20000010000 */
[----:B------:R-:W-:Y:S01]  /*19c50*/  FADD.FTZ R69, R37, R76 ;  /* 0x0000004c25457221 */ /* 0x000fe20000010000 */
[----:B------:R-:W-:-:S01]  /*19c60*/  FFMA.FTZ R76, R2, R47, -R54 ;  /* 0x0000002f024c7223 */ /* 0x000fc20000010836 */
[C-C-:B------:R-:W-:Y:S01]  /*19c70*/  FFMA.FTZ R59, R2.reuse, R59, -R54.reuse ;  /* 0x0000003b023b7223 */ /* 0x140fe20000010836 */
[----:B------:R-:W-:-:S01]  /*19c80*/  FFMA.FTZ R31, R2, R31, -R54 ;  /* 0x0000001f021f7223 */ /* 0x000fc20000010836 */
[----:B------:R-:W-:Y:S01]  /*19c90*/  FADD.FTZ R82, R8, R69 ;  /* 0x0000004508527221 */ /* 0x000fe20000010000 */
[----:B------:R-:W-:-:S01]  /*19ca0*/  FFMA.FTZ R33, R2, R33, -R54 ;  /* 0x0000002102217223 */ /* 0x000fc20000010836 */
[----:B------:R-:W1:Y:S01]  /*19cb0*/  MUFU.EX2 R56, R56 ;  /* 0x0000003800387308 */ /* 0x000e620000000800 */
[----:B---3--:R-:W-:-:S01]  /*19cc0*/  FADD.FTZ R80, R95, R80 ;  /* 0x000000505f507221 */ /* 0x008fc20000010000 */
[----:B------:R-:W-:Y:S01]  /*19cd0*/  FADD.FTZ R47, R41, R82 ;  /* 0x00000052292f7221 */ /* 0x000fe20000010000 */
[----:B------:R-:W-:-:S01]  /*19ce0*/  FFMA.FTZ R82, R2, R51, -R54 ;  /* 0x0000003302527223 */ /* 0x000fc20000010836 */
[C-C-:B------:R-:W-:Y:S01]  /*19cf0*/  FFMA.FTZ R35, R2.reuse, R35, -R54.reuse ;  /* 0x0000002302237223 */ /* 0x140fe20000010836 */
[----:B------:R-:W-:-:S01]  /*19d00*/  FFMA.FTZ R115, R2, R115, -R54 ;  /* 0x0000007302737223 */ /* 0x000fc20000010836 */
[----:B------:R-:W-:Y:S01]  /*19d10*/  FADD.FTZ R84, R10, R47 ;  /* 0x0000002f0a547221 */ /* 0x000fe20000010000 */
[----:B------:R-:W-:-:S01]  /*19d20*/  FFMA.FTZ R117, R2, R117, -R54 ;  /* 0x0000007502757223 */ /* 0x000fc20000010836 */
[----:B------:R-:W2:Y:S01]  /*19d30*/  MUFU.EX2 R15, R15 ;  /* 0x0000000f000f7308 */ /* 0x000ea20000000800 */
[----:B0-----:R-:W-:-:S01]  /*19d40*/  FADD.FTZ R69, R13, R80 ;  /* 0x000000500d457221 */ /* 0x001fc20000010000 */
[----:B------:R-:W-:Y:S01]  /*19d50*/  FADD.FTZ R49, R93, R84 ;  /* 0x000000545d317221 */ /* 0x000fe20000010000 */
[----:B------:R-:W-:-:S01]  /*19d60*/  FFMA.FTZ R119, R2, R119, -R54 ;  /* 0x0000007702777223 */ /* 0x000fc20000010836 */
[----:B------:R-:W-:Y:S01]  /*19d70*/  FFMA.FTZ R43, R2, R43, -R54 ;  /* 0x0000002b022b7223 */ /* 0x000fe20000010836 */
[----:B------:R-:W-:Y:S01]  /*19d80*/  F2FP.SATFINITE.E4M3.F32.PACK_AB_MERGE_C R177, R95, R58, RZ ;  /* 0x0000003a5fb1723e */ /* 0x000fe200048070ff */
[----:B------:R-:W-:Y:S01]  /*19d90*/  FADD.FTZ R86, R14, R49 ;  /* 0x000000310e567221 */ /* 0x000fe20000010000 */
[----:B------:R-:W-:Y:S01]  /*19da0*/  IMAD.MOV.U32 R41, RZ, RZ, R25 ;  /* 0x000000ffff297224 */ /* 0x000fe200078e0019 */
[----:B------:R-:W0:Y:S01]  /*19db0*/  MUFU.EX2 R66, R66 ;  /* 0x0000004200427308 */ /* 0x000e220000000800 */
[----:B-1----:R-:W-:-:S01]  /*19dc0*/  FADD.FTZ R80, R56, R69 ;  /* 0x0000004538507221 */ /* 0x002fc20000010000 */
[----:B------:R-:W-:Y:S01]  /*19dd0*/  F2FP.SATFINITE.E4M3.F32.PACK_AB_MERGE_C R177, R46, R9, R177 ;  /* 0x000000092eb1723e */ /* 0x000fe200048070b1 */
[----:B------:R-:W-:-:S02]  /*19de0*/  IMAD.MOV.U32 R46, RZ, RZ, R25 ;  /* 0x000000ffff2e7224 */ /* 0x000fc400078e0019 */
[--C-:B------:R-:W-:Y:S02]  /*19df0*/  IMAD.MOV.U32 R58, RZ, RZ, R25.reuse ;  /* 0x000000ffff3a7224 */ /* 0x100fe400078e0019 */
[----:B------:R-:W-:Y:S01]  /*19e00*/  IMAD.MOV.U32 R69, RZ, RZ, R25 ;  /* 0x000000ffff457224 */ /* 0x000fe200078e0019 */
[----:B------:R-:W1:Y:S01]  /*19e10*/  MUFU.EX2 R5, R5 ;  /* 0x0000000500057308 */ /* 0x000e620000000800 */
[----:B--2---:R-:W-:-:S01]  /*19e20*/  FADD.FTZ R47, R15, R80 ;  /* 0x000000500f2f7221 */ /* 0x004fc20000010000 */
[----:B------:R-:W-:Y:S01]  /*19e30*/  FFMA.FTZ R80, R2, R55, -R54 ;  /* 0x0000003702507223 */ /* 0x000fe20000010836 */
[--C-:B------:R-:W-:Y:S02]  /*19e40*/  IMAD.MOV.U32 R55, RZ, RZ, R25.reuse ;  /* 0x000000ffff377224 */ /* 0x100fe400078e0019 */
[--C-:B------:R-:W-:Y:S02]  /*19e50*/  IMAD.MOV.U32 R71, RZ, RZ, R25.reuse ;  /* 0x000000ffff477224 */ /* 0x100fe400078e0019 */
[----:B------:R-:W-:Y:S01]  /*19e60*/  IMAD.MOV.U32 R73, RZ, RZ, R25 ;  /* 0x000000ffff497224 */ /* 0x000fe200078e0019 */
[----:B------:R-:W2:Y:S01]  /*19e70*/  MUFU.EX2 R97, R97 ;  /* 0x0000006100617308 */ /* 0x000ea20000000800 */
[----:B0-----:R-:W-:-:S01]  /*19e80*/  FADD.FTZ R84, R66, R47 ;  /* 0x0000002f42547221 */ /* 0x001fc20000010000 */
[----:B------:R-:W-:Y:S01]  /*19e90*/  F2FP.SATFINITE.E4M3.F32.PACK_AB_MERGE_C R179, R66, R15, RZ ;  /* 0x0000000f42b3723e */ /* 0x000fe200048070ff */
[--C-:B------:R-:W-:Y:S01]  /*19ea0*/  IMAD.MOV.U32 R75, RZ, RZ, R25.reuse ;  /* 0x000000ffff4b7224 */ /* 0x100fe200078e0019 */
[----:B------:R-:W-:Y:S01]  /*19eb0*/  MOV R66, R25 ;  /* 0x0000001900427202 */ /* 0x000fe20000000f00 */
[----:B------:R-:W-:Y:S01]  /*19ec0*/  IMAD.MOV.U32 R81, RZ, RZ, R25 ;  /* 0x000000ffff517224 */ /* 0x000fe200078e0019 */
[----:B------:R-:W-:Y:S01]  /*19ed0*/  F2FP.SATFINITE.E4M3.F32.PACK_AB_MERGE_C R179, R56, R13, R179 ;  /* 0x0000000d38b3723e */ /* 0x000fe200048070b3 */
[----:B------:R-:W-:Y:S01]  /*19ee0*/  IMAD.MOV.U32 R56, RZ, RZ, R25 ;  /* 0x000000ffff387224 */ /* 0x000fe200078e0019 */
[----:B------:R-:W0:Y:S01]  /*19ef0*/  MUFU.EX2 R60, R60 ;  /* 0x0000003c003c7308 */ /* 0x000e220000000800 */
[----:B-1----:R-:W-:-:S01]  /*19f00*/  FADD.FTZ R47, R5, R84 ;  /* 0x00000054052f7221 */ /* 0x002fc20000010000 */
[----:B------:R-:W-:-:S02]  /*19f10*/  IMAD.MOV.U32 R83, RZ, RZ, R25 ;  /* 0x000000ffff537224 */ /* 0x000fc400078e0019 */
[----:B------:R-:W-:-:S04]  /*19f20*/  IMAD.MOV.U32 R87, RZ, RZ, R25 ;  /* 0x000000ffff577224 */ /* 0x000fc800078e0019 */
[----:B------:R-:W1:Y:S01]  /*19f30*/  MUFU.EX2 R20, R20 ;  /* 0x0000001400147308 */ /* 0x000e620000000800 */
[----:B--2---:R-:W-:-:S07]  /*19f40*/  FADD.FTZ R49, R97, R86 ;  /* 0x0000005661317221 */ /* 0x004fce0000010000 */
[----:B------:R-:W2:Y:S01]  /*19f50*/  MUFU.EX2 R68, R68 ;  /* 0x0000004400447308 */ /* 0x000ea20000000800 */
[----:B0-----:R-:W-:-:S01]  /*19f60*/  FADD.FTZ R51, R60, R47 ;  /* 0x0000002f3c337221 */ /* 0x001fc20000010000 */
[----:B------:R-:W-:Y:S01]  /*19f70*/  FFMA.FTZ R47, R2, R29, -R54 ;  /* 0x0000001d022f7223 */ /* 0x000fe20000010836 */
[----:B------:R-:W-:-:S05]  /*19f80*/  MOV R54, R25 ;  /* 0x0000001900367202 */ /* 0x000fca0000000f00 */
[----:B------:R-:W0:Y:S01]  /*19f90*/  MUFU.EX2 R101, R101 ;  /* 0x0000006500657308 */ /* 0x000e220000000800 */
[----:B-1----:R-:W-:-:S07]  /*19fa0*/  FADD.FTZ R84, R20, R49 ;  /* 0x0000003114547221 */ /* 0x002fce0000010000 */
[----:B------:R-:W1:Y:S01]  /*19fb0*/  MUFU.EX2 R79, R79 ;  /* 0x0000004f004f7308 */ /* 0x000e620000000800 */
[----:B--2---:R-:W-:-:S07]  /*19fc0*/  FADD.FTZ R86, R68, R51 ;  /* 0x0000003344567221 */ /* 0x004fce0000010000 */
[----:B------:R-:W2:Y:S01]  /*19fd0*/  MUFU.EX2 R24, R24 ;  /* 0x0000001800187308 */ /* 0x000ea20000000800 */
[----:B0-----:R-:W-:-:S01]  /*19fe0*/  FADD.FTZ R49, R101, R84 ;  /* 0x0000005465317221 */ /* 0x001fc20000010000 */
[----:B------:R-:W-:-:S04]  /*19ff0*/  F2FP.SATFINITE.E4M3.F32.PACK_AB_MERGE_C R180, R101, R20, RZ ;  /* 0x0000001465b4723e */ /* 0x000fc800048070ff */
[----:B------:R-:W-:Y:S02]  /*1a000*/  F2FP.SATFINITE.E4M3.F32.PACK_AB_MERGE_C R180, R97, R14, R180 ;  /* 0x0000000e61b4723e */ /* 0x000fe400048070b4 */
[----:B------:R-:W0:Y:S01]  /*1a010*/  MUFU.EX2 R7, R7 ;  /* 0x0000000700077308 */ /* 0x000e220000000800 */
[----:B-1----:R-:W-:-:S01]  /*1a020*/  FADD.FTZ R86, R79, R86 ;  /* 0x000000564f567221 */ /* 0x002fc20000010000 */
[----:B------:R-:W-:Y:S01]  /*1a030*/  F2FP.SATFINITE.E4M3.F32.PACK_AB_MERGE_C R181, R79, R68, RZ ;  /* 0x000000444fb5723e */ /* 0x000fe200048070ff */
[--C-:B------:R-:W-:Y:S02]  /*1a040*/  IMAD.MOV.U32 R68, RZ, RZ, R25.reuse ;  /* 0x000000ffff447224 */ /* 0x100fe400078e0019 */
[----:B------:R-:W-:Y:S01]  /*1a050*/  IMAD.MOV.U32 R79, RZ, RZ, R25 ;  /* 0x000000ffff4f7224 */ /* 0x000fe200078e0019 */
[----:B------:R-:W-:Y:S02]  /*1a060*/  F2FP.SATFINITE.E4M3.F32.PACK_AB_MERGE_C R181, R60, R5, R181 ;  /* 0x000000053cb5723e */ /* 0x000fe400048070b5 */
[----:B------:R-:W1:Y:S01]  /*1a070*/  MUFU.EX2 R85, R85 ;  /* 0x0000005500557308 */ /* 0x000e620000000800 */
[----:B--2---:R-:W-:-:S01]  /*1a080*/  FADD.FTZ R84, R24, R49 ;  /* 0x0000003118547221 */ /* 0x004fc20000010000 */
[----:B------:R-:W-:-:S06]  /*1a090*/  MOV R60, R25 ;  /* 0x00000019003c7202 */ /* 0x000fcc0000000f00 */
[----:B------:R-:W2:Y:S01]  /*1a0a0*/  MUFU.EX2 R62, R62 ;  /* 0x0000003e003e7308 */ /* 0x000ea20000000800 */
[----:B0-----:R-:W-:-:S07]  /*1a0b0*/  FADD.FTZ R49, R7, R86 ;  /* 0x0000005607317221 */ /* 0x001fce0000010000 */
[----:B------:R-:W0:Y:S01]  /*1a0c0*/  MUFU.EX2 R28, R28 ;  /* 0x0000001c001c7308 */ /* 0x000e220000000800 */
[----:B-1----:R-:W-:-:S07]  /*1a0d0*/  FADD.FTZ R51, R85, R84 ;  /* 0x0000005455337221 */ /* 0x002fce0000010000 */
[----:B------:R-:W1:Y:S01]  /*1a0e0*/  MUFU.EX2 R72, R72 ;  /* 0x0000004800487308 */ /* 0x000e620000000800 */
[----:B--2---:R-:W-:-:S07]  /*1a0f0*/  FADD.FTZ R49, R62, R49 ;  /* 0x000000313e317221 */ /* 0x004fce0000010000 */
[----:B------:R-:W2:Y:S01]  /*1a100*/  MUFU.EX2 R105, R105 ;  /* 0x0000006900697308 */ /* 0x000ea20000000800 */
[----:B0-----:R-:W-:-:S01]  /*1a110*/  FADD.FTZ R84, R28, R51 ;  /* 0x000000331c547221 */ /* 0x001fc20000010000 */
[----:B------:R-:W-:-:S06]  /*1a120*/  IMAD.MOV.U32 R51, RZ, RZ, R25 ;  /* 0x000000ffff337224 */ /* 0x000fcc00078e0019 */
[----:B------:R-:W0:Y:S01]  /*1a130*/  MUFU.EX2 R77, R77 ;  /* 0x0000004d004d7308 */ /* 0x000e220000000800 */
[----:B-1----:R-:W-:-:S07]  /*1a140*/  FADD.FTZ R86, R72, R49 ;  /* 0x0000003148567221 */ /* 0x002fce0000010000 */
[----:B------:R-:W1:Y:S01]  /*1a150*/  MUFU.EX2 R26, R26 ;  /* 0x0000001a001a7308 */ /* 0x000e620000000800 */
[----:B--2---:R-:W-:-:S01]  /*1a160*/  FADD.FTZ R49, R105, R84 ;  /* 0x0000005469317221 */ /* 0x004fc20000010000 */
[----:B------:R-:W-:Y:S02]  /*1a170*/  F2FP.SATFINITE.E4M3.F32.PACK_AB_MERGE_C R182, R105, R28, RZ ;  /* 0x0000001c69b6723e */ /* 0x000fe400048070ff */
[----:B------:R-:W-:Y:S02]  /*1a180*/  MOV R84, R25 ;  /* 0x0000001900547202 */ /* 0x000fe40000000f00 */
[----:B------:R-:W-:Y:S01]  /*1a190*/  F2FP.SATFINITE.E4M3.F32.PACK_AB_MERGE_C R182, R85, R24, R182 ;  /* 0x0000001855b6723e */ /* 0x000fe200048070b6 */
[----:B------:R-:W-:Y:S01]  /*1a1a0*/  IMAD.MOV.U32 R85, RZ, RZ, R25 ;  /* 0x000000ffff557224 */ /* 0x000fe200078e0019 */
[----:B------:R-:W2:Y:S01]  /*1a1b0*/  MUFU.EX2 R21, R21 ;  /* 0x0000001500157308 */ /* 0x000ea20000000800 */
[----:B0-----:R-:W-:-:S01]  /*1a1c0*/  FADD.FTZ R86, R77, R86 ;  /* 0x000000564d567221 */ /* 0x001fc20000010000 */
[----:B------:R-:W-:Y:S01]  /*1a1d0*/  F2FP.SATFINITE.E4M3.F32.PACK_AB_MERGE_C R72, R77, R72, RZ ;  /* 0x000000484d48723e */ /* 0x000fe200048070ff */
[----:B------:R-:W-:Y:S01]  /*1a1e0*/  IMAD.MOV.U32 R77, RZ, RZ, R25 ;  /* 0x000000ffff4d7224 */ /* 0x000fe200078e0019 */
[----:B------:R-:W-:-:S02]  /*1a1f0*/  MOV R24, R25 ;  /* 0x0000001900187202 */ /* 0x000fc40000000f00 */
[----:B------:R-:W-:Y:S01]  /*1a200*/  F2FP.SATFINITE.E4M3.F32.PACK_AB_MERGE_C R183, R62, R7, R72 ;  /* 0x000000073eb7723e */ /* 0x000fe20004807048 */
[----:B------:R-:W-:Y:S01]  /*1a210*/  IMAD.MOV.U32 R62, RZ, RZ, R25 ;  /* 0x000000ffff3e7224 */ /* 0x000fe200078e0019 */
[----:B------:R-:W0:Y:S01]  /*1a220*/  MUFU.EX2 R89, R89 ;  /* 0x0000005900597308 */ /* 0x000e220000000800 */
[----:B-1----:R-:W-:-:S01]  /*1a230*/  FADD.FTZ R6, R26, R49 ;  /* 0x000000311a067221 */ /* 0x002fc20000010000 */
[----:B------:R-:W-:-:S06]  /*1a240*/  MOV R72, R25 ;  /* 0x0000001900487202 */ /* 0x000fcc0000000f00 */
[----:B------:R-:W1:Y:S01]  /*1a250*/  MUFU.EX2 R64, R64 ;  /* 0x0000004000407308 */ /* 0x000e620000000800 */
[----:B--2---:R-:W-:-:S01]  /*1a260*/  FADD.FTZ R37, R21, R86 ;  /* 0x0000005615257221 */ /* 0x004fc20000010000 */
[----:B------:R-:W-:-:S06]  /*1a270*/  IMAD.MOV.U32 R86, RZ, RZ, R25 ;  /* 0x000000ffff567224 */ /* 0x000fcc00078e0019 */
[----:B------:R-:W2:Y:S01]  /*1a280*/  MUFU.EX2 R32, R32 ;  /* 0x0000002000207308 */ /* 0x000ea20000000800 */
[----:B0-----:R-:W-:-:S07]  /*1a290*/  FADD.FTZ R49, R89, R6 ;  /* 0x0000000659317221 */ /* 0x001fce0000010000 */
[----:B------:R-:W0:Y:S01]  /*1a2a0*/  MUFU.EX2 R63, R63 ;  /* 0x0000003f003f7308 */ /* 0x000e220000000800 */
[----:B-1----:R-:W-:-:S07]  /*1a2b0*/  FADD.FTZ R6, R64, R37 ;  /* 0x0000002540067221 */ /* 0x002fce0000010000 */
[----:B------:R-:W1:Y:S01]  /*1a2c0*/  MUFU.EX2 R111, R111 ;  /* 0x0000006f006f7308 */ /* 0x000e620000000800 */
[----:B--2---:R-:W-:-:S01]  /*1a2d0*/  FADD.FTZ R20, R32, R49 ;  /* 0x0000003120147221 */ /* 0x004fc20000010000 */
[----:B------:R-:W-:-:S06]  /*1a2e0*/  IMAD.MOV.U32 R49, RZ, RZ, R25 ;  /* 0x000000ffff317224 */ /* 0x000fcc00078e0019 */
[----:B------:R-:W2:Y:S01]  /*1a2f0*/  MUFU.EX2 R74, R74 ;  /* 0x0000004a004a7308 */ /* 0x000ea20000000800 */
[----:B0-----:R-:W-:-:S07]  /*1a300*/  FADD.FTZ R37, R63, R6 ;  /* 0x000000063f257221 */ /* 0x001fce0000010000 */
[----:B------:R-:W0:Y:S01]  /*1a310*/  MUFU.EX2 R61, R61 ;  /* 0x0000003d003d7308 */ /* 0x000e220000000800 */
[C---:B-1----:R-:W-:Y:S01]  /*1a320*/  F2FP.SATFINITE.E4M3.F32.PACK_AB_MERGE_C R184, R111.reuse, R32, RZ ;  /* 0x000000206fb8723e */ /* 0x042fe200048070ff */
[----:B------:R-:W-:Y:S01]  /*1a330*/  FADD.FTZ R111, R111, R20 ;  /* 0x000000146f6f7221 */ /* 0x000fe20000010000 */
[--C-:B------:R-:W-:Y:S02]  /*1a340*/  IMAD.MOV.U32 R32, RZ, RZ, R25.reuse ;  /* 0x000000ffff207224 */ /* 0x100fe400078e0019 */
[----:B------:R-:W-:Y:S01]  /*1a350*/  F2FP.SATFINITE.E4M3.F32.PACK_AB_MERGE_C R184, R89, R26, R184 ;  /* 0x0000001a59b8723e */ /* 0x000fe200048070b8 */
[----:B------:R-:W-:Y:S02]  /*1a360*/  IMAD.MOV.U32 R26, RZ, RZ, R25 ;  /* 0x000000ffff1a7224 */ /* 0x000fe400078e0019 */
[----:B------:R-:W1:Y:S01]  /*1a370*/  MUFU.EX2 R70, R70 ;  /* 0x0000004600467308 */ /* 0x000e620000000800 */
[----:B--2---:R-:W-:-:S01]  /*1a380*/  FADD.FTZ R20, R74, R37 ;  /* 0x000000254a147221 */ /* 0x004fc20000010000 */
[----:B------:R-:W-:Y:S01]  /*1a390*/  F2FP.SATFINITE.E4M3.F32.PACK_AB_MERGE_C R63, R74, R63, RZ ;  /* 0x0000003f4a3f723e */ /* 0x000fe200048070ff */
[----:B------:R-:W-:-:S03]  /*1a3a0*/  IMAD.MOV.U32 R74, RZ, RZ, R25 ;  /* 0x000000ffff4a7224 */ /* 0x000fc600078e0019 */
[----:B------:R-:W-:Y:S01]  /*1a3b0*/  F2FP.SATFINITE.E4M3.F32.PACK_AB_MERGE_C R185, R64, R21, R63 ;  /* 0x0000001540b9723e */ /* 0x000fe2000480703f */
[----:B------:R-:W-:Y:S01]  /*1a3c0*/  IMAD.MOV.U32 R63, RZ, RZ, R25 ;  /* 0x000000ffff3f7224 */ /* 0x000fe200078e0019 */
[----:B------:R-:W2:Y:S01]  /*1a3d0*/  MUFU.EX2 R30, R30 ;  /* 0x0000001e001e7308 */ /* 0x000ea20000000800 */
[----:B0-----:R-:W-:-:S01]  /*1a3e0*/  FADD.FTZ R15, R61, R20 ;  /* 0x000000143d0f7221 */ /* 0x001fc20000010000 */
[----:B------:R-:W-:-:S06]  /*1a3f0*/  IMAD.MOV.U32 R64, RZ, RZ, R25 ;  /* 0x000000ffff407224 */ /* 0x000fcc00078e0019 */
        /* <DEDUP_REMOVED lines=8> */
[----:B------:R1:W3:Y:S01]  /*1a480*/  MUFU.EX2 R3, R67 ;  /* 0x0000004300037308 */ /* 0x0002e20000000800 */
[C---:B--2---:R-:W-:Y:S01]  /*1a490*/  F2FP.SATFINITE.E4M3.F32.PACK_AB_MERGE_C R65, R78.reuse, R65, RZ ;  /* 0x000000414e41723e */ /* 0x044fe200048070ff */
[----:B------:R-:W-:-:S03]  /*1a4a0*/  FADD.FTZ R78, R78, R15 ;  /* 0x0000000f4e4e7221 */ /* 0x000fc60000010000 */
[----:B------:R-:W-:Y:S01]  /*1a4b0*/  F2FP.SATFINITE.E4M3.F32.PACK_AB_MERGE_C R187, R70, R61, R65 ;  /* 0x0000003d46bb723e */ /* 0x000fe20004807041 */
[----:B------:R-:W-:Y:S02]  /*1a4c0*/  IMAD.MOV.U32 R61, RZ, RZ, R25 ;  /* 0x000000ffff3d7224 */ /* 0x000fe400078e0019 */
[----:B------:R-:W2:Y:S01]  /*1a4d0*/  MUFU.EX2 R113, R113 ;  /* 0x0000007100717308 */ /* 0x000ea20000000800 */
[----:B0-----:R-:W-:-:S01]  /*1a4e0*/  FADD.FTZ R28, R34, R37 ;  /* 0x00000025221c7221 */ /* 0x001fc20000010000 */
[--C-:B------:R-:W-:Y:S02]  /*1a4f0*/  IMAD.MOV.U32 R37, RZ, RZ, R25.reuse ;  /* 0x000000ffff257224 */ /* 0x100fe400078e0019 */
[--C-:B------:R-:W-:Y:S02]  /*1a500*/  IMAD.MOV.U32 R65, RZ, RZ, R25.reuse ;  /* 0x000000ffff417224 */ /* 0x100fe400078e0019 */
[----:B-1----:R-:W-:Y:S02]  /*1a510*/  IMAD.MOV.U32 R67, RZ, RZ, R25 ;  /* 0x000000ffff437224 */ /* 0x002fe400078e0019 */
[----:B------:R-:W0:Y:S01]  /*1a520*/  MUFU.EX2 R76, R76 ;  /* 0x0000004c004c7308 */ /* 0x000e220000000800 */
[----:B---3--:R-:W-:-:S01]  /*1a530*/  FADD.FTZ R15, R3, R78 ;  /* 0x0000004e030f7221 */ /* 0x008fc20000010000 */
[----:B------:R-:W-:Y:S01]  /*1a540*/  IMAD.MOV.U32 R70, RZ, RZ, R25 ;  /* 0x000000ffff467224 */ /* 0x000fe200078e0019 */
[----:B------:R-:W-:-:S05]  /*1a550*/  MOV R78, R25 ;  /* 0x00000019004e7202 */ /* 0x000fca0000000f00 */
[----:B------:R-:W1:Y:S01]  /*1a560*/  MUFU.EX2 R38, R38 ;  /* 0x0000002600267308 */ /* 0x000e620000000800 */
[C---:B--2---:R-:W-:Y:S01]  /*1a570*/  F2FP.SATFINITE.E4M3.F32.PACK_AB_MERGE_C R186, R113.reuse, R34, RZ ;  /* 0x0000002271ba723e */ /* 0x044fe200048070ff */
[----:B------:R-:W-:Y:S01]  /*1a580*/  FADD.FTZ R113, R113, R28 ;  /* 0x0000001c71717221 */ /* 0x000fe20000010000 */
[--C-:B------:R-:W-:Y:S02]  /*1a590*/  IMAD.MOV.U32 R28, RZ, RZ, R25.reuse ;  /* 0x000000ffff1c7224 */ /* 0x100fe400078e0019 */
[----:B------:R-:W-:Y:S01]  /*1a5a0*/  F2FP.SATFINITE.E4M3.F32.PACK_AB_MERGE_C R186, R109, R30, R186 ;  /* 0x0000001e6dba723e */ /* 0x000fe200048070ba */
[----:B------:R-:W-:Y:S01]  /*1a5b0*/  IMAD.MOV.U32 R34, RZ, RZ, R25 ;  /* 0x000000ffff227224 */ /* 0x000fe200078e0019 */
[----:B------:R-:W-:Y:S01]  /*1a5c0*/  MOV R30, R25 ;  /* 0x00000019001e7202 */ /* 0x000fe20000000f00 */
        /* <DEDUP_REMOVED lines=8> */
[----:B------:R0:W3:Y:S01]  /*1a650*/  MUFU.EX2 R29, R53 ;  /* 0x00000035001d7308 */ /* 0x0000e20000000800 */
[C---:B-1----:R-:W-:Y:S01]  /*1a660*/  F2FP.SATFINITE.E4M3.F32.PACK_AB_MERGE_C R45, R82.reuse, R45, RZ ;  /* 0x0000002d522d723e */ /* 0x042fe200048070ff */
[----:B------:R-:W-:-:S03]  /*1a670*/  FADD.FTZ R82, R82, R15 ;  /* 0x0000000f52527221 */ /* 0x000fc60000010000 */
[----:B------:R-:W-:Y:S01]  /*1a680*/  F2FP.SATFINITE.E4M3.F32.PACK_AB_MERGE_C R189, R76, R3, R45 ;  /* 0x000000034cbd723e */ /* 0x000fe2000480702d */
[----:B------:R-:W-:Y:S02]  /*1a690*/  IMAD.MOV.U32 R45, RZ, RZ, R25 ;  /* 0x000000ffff2d7224 */ /* 0x000fe400078e0019 */
[----:B------:R-:W1:Y:S01]  /*1a6a0*/  MUFU.EX2 R121, R121 ;  /* 0x0000007900797308 */ /* 0x000e620000000800 */
[----:B--2---:R-:W-:-:S01]  /*1a6b0*/  FADD.FTZ R14, R40, R27 ;  /* 0x0000001b280e7221 */ /* 0x004fc20000010000 */
[--C-:B0-----:R-:W-:Y:S02]  /*1a6c0*/  IMAD.MOV.U32 R53, RZ, RZ, R25.reuse ;  /* 0x000000ffff357224 */ /* 0x101fe400078e0019 */
[----:B------:R-:W-:-:S04]  /*1a6d0*/  IMAD.MOV.U32 R76, RZ, RZ, R25 ;  /* 0x000000ffff4c7224 */ /* 0x000fc800078e0019 */
[----:B------:R-:W0:Y:S01]  /*1a6e0*/  MUFU.EX2 R80, R80 ;  /* 0x0000005000507308 */ /* 0x000e220000000800 */
[----:B---3--:R-:W-:-:S01]  /*1a6f0*/  FADD.FTZ R15, R29, R82 ;  /* 0x000000521d0f7221 */ /* 0x008fc20000010000 */
[----:B------:R-:W-:-:S06]  /*1a700*/  IMAD.MOV.U32 R82, RZ, RZ, R25 ;  /* 0x000000ffff527224 */ /* 0x000fcc00078e0019 */
        /* <DEDUP_REMOVED lines=8> */
[----:B------:R-:W-:-:S06]  /*1a790*/  IMAD.MOV.U32 R38, RZ, RZ, R25 ;  /* 0x000000ffff267224 */ /* 0x000fcc00078e0019 */
[----:B------:R0:W3:Y:S01]  /*1a7a0*/  MUFU.EX2 R10, R59 ;  /* 0x0000003b000a7308 */ /* 0x0000e20000000800 */
[----:B--2---:R-:W-:-:S07]  /*1a7b0*/  FADD.FTZ R15, R57, R14 ;  /* 0x0000000e390f7221 */ /* 0x004fce0000010000 */
[----:B------:R-:W2:Y:S01]  /*1a7c0*/  MUFU.EX2 R123, R123 ;  /* 0x0000007b007b7308 */ /* 0x000ea20000000800 */
[----:B-1----:R-:W-:-:S01]  /*1a7d0*/  FADD.FTZ R8, R42, R121 ;  /* 0x000000792a087221 */ /* 0x002fc20000010000 */
[----:B0-----:R-:W-:-:S06]  /*1a7e0*/  IMAD.MOV.U32 R59, RZ, RZ, R25 ;  /* 0x000000ffff3b7224 */ /* 0x001fcc00078e0019 */
[----:B------:R0:W1:Y:S01]  /*1a7f0*/  MUFU.EX2 R6, R47 ;  /* 0x0000002f00067308 */ /* 0x0000620000000800 */
[----:B---3--:R-:W-:-:S01]  /*1a800*/  FADD.FTZ R15, R10, R15 ;  /* 0x0000000f0a0f7221 */ /* 0x008fc20000010000 */
[----:B------:R-:W-:-:S04]  /*1a810*/  F2FP.SATFINITE.E4M3.F32.PACK_AB_MERGE_C R57, R10, R57, RZ ;  /* 0x000000390a39723e */ /* 0x000fc800048070ff */
[----:B------:R-:W-:Y:S01]  /*1a820*/  F2FP.SATFINITE.E4M3.F32.PACK_AB_MERGE_C R191, R80, R29, R57 ;  /* 0x0000001d50bf723e */ /* 0x000fe20004807039 */
[----:B------:R-:W-:Y:S01]  /*1a830*/  IMAD.MOV.U32 R29, RZ, RZ, R25 ;  /* 0x000000ffff1d7224 */ /* 0x000fe200078e0019 */
[----:B------:R-:W-:Y:S01]  /*1a840*/  MUFU.EX2 R50, R50 ;  /* 0x0000003200327308 */ /* 0x000fe20000000800 */
[----:B--2---:R-:W-:-:S01]  /*1a850*/  FADD.FTZ R27, R123, R8 ;  /* 0x000000087b1b7221 */ /* 0x004fc20000010000 */
[--C-:B0-----:R-:W-:Y:S02]  /*1a860*/  IMAD.MOV.U32 R47, RZ, RZ, R25.reuse ;  /* 0x000000ffff2f7224 */ /* 0x101fe400078e0019 */
[--C-:B------:R-:W-:Y:S02]  /*1a870*/  IMAD.MOV.U32 R57, RZ, RZ, R25.reuse ;  /* 0x000000ffff397224 */ /* 0x100fe400078e0019 */
[----:B------:R-:W-:Y:S02]  /*1a880*/  IMAD.MOV.U32 R80, RZ, RZ, R25 ;  /* 0x000000ffff507224 */ /* 0x000fe400078e0019 */
[----:B------:R-:W0:Y:S01]  /*1a890*/  MUFU.EX2 R125, R125 ;  /* 0x0000007d007d7308 */ /* 0x000e220000000800 */
[----:B-1----:R-:W-:-:S07]  /*1a8a0*/  FADD.FTZ R14, R6, R15 ;  /* 0x0000000f060e7221 */ /* 0x002fce0000010000 */
[----:B------:R-:W1:Y:S08]  /*1a8b0*/  MUFU.EX2 R31, R31 ;  /* 0x0000001f001f7308 */ /* 0x000e700000000800 */
[----:B------:R-:W2:Y:S01]  /*1a8c0*/  MUFU.EX2 R33, R33 ;  /* 0x0000002100217308 */ /* 0x000ea20000000800 */
[----:B0-----:R-:W-:Y:S01]  /*1a8d0*/  F2FP.SATFINITE.E4M3.F32.PACK_AB_MERGE_C R190, R125, R50, RZ ;  /* 0x000000327dbe723e */ /* 0x001fe200048070ff */
[----:B------:R-:W-:Y:S01]  /*1a8e0*/  FADD.FTZ R50, R50, R27 ;  /* 0x0000001b32327221 */ /* 0x000fe20000010000 */
[----:B------:R-:W-:-:S02]  /*1a8f0*/  IMAD.MOV.U32 R27, RZ, RZ, R25 ;  /* 0x000000ffff1b7224 */ /* 0x000fc400078e0019 */
[----:B------:R-:W-:Y:S01]  /*1a900*/  F2FP.SATFINITE.E4M3.F32.PACK_AB_MERGE_C R190, R123, R42, R190 ;  /* 0x0000002a7bbe723e */ /* 0x000fe200048070be */
[----:B------:R-:W-:-:S01]  /*1a910*/  FADD.FTZ R125, R125, R50 ;  /* 0x000000327d7d7221 */ /* 0x000fc20000010000 */
[----:B------:R-:W-:Y:S01]  /*1a920*/  MOV R42, R25 ;  /* 0x00000019002a7202 */ /* 0x000fe20000000f00 */
[----:B------:R-:W-:Y:S01]  /*1a930*/  MUFU.EX2 R48, R48 ;  /* 0x0000003000307308 */ /* 0x000fe20000000800 */
[----:B-1----:R-:W-:-:S01]  /*1a940*/  FADD.FTZ R14, R31, R14 ;  /* 0x0000000e1f0e7221 */ /* 0x002fc20000010000 */
[----:B------:R-:W-:-:S06]  /*1a950*/  IMAD.MOV.U32 R50, RZ, RZ, R25 ;  /* 0x000000ffff327224 */ /* 0x000fcc00078e0019 */
[----:B------:R-:W0:Y:S01]  /*1a960*/  MUFU.EX2 R129, R129 ;  /* 0x0000008100817308 */ /* 0x000e220000000800 */
[----:B--2---:R-:W-:-:S07]  /*1a970*/  FADD.FTZ R5, R33, R14 ;  /* 0x0000000e21057221 */ /* 0x004fce0000010000 */
[----:B------:R1:W2:Y:S08]  /*1a980*/  MUFU.EX2 R4, R35 ;  /* 0x0000002300047308 */ /* 0x0002b00000000800 */
[----:B------:R-:W3:Y:S01]  /*1a990*/  MUFU.EX2 R52, R52 ;  /* 0x0000003400347308 */ /* 0x000ee20000000800 */
[----:B0-----:R-:W-:Y:S01]  /*1a9a0*/  F2FP.SATFINITE.E4M3.F32.PACK_AB_MERGE_C R192, R129, R48, RZ ;  /* 0x0000003081c0723e */ /* 0x001fe200048070ff */
[----:B-1----:R-:W-:-:S06]  /*1a9b0*/  IMAD.MOV.U32 R35, RZ, RZ, R25 ;  /* 0x000000ffff237224 */ /* 0x002fcc00078e0019 */
[----:B------:R-:W0:Y:S01]  /*1a9c0*/  MUFU.EX2 R127, R127 ;  /* 0x0000007f007f7308 */ /* 0x000e220000000800 */
[C---:B--2---:R-:W-:Y:S01]  /*1a9d0*/  F2FP.SATFINITE.E4M3.F32.PACK_AB_MERGE_C R33, R4.reuse, R33, RZ ;  /* 0x000000210421723e */ /* 0x044fe200048070ff */
[----:B------:R-:W-:-:S03]  /*1a9e0*/  FADD.FTZ R4, R4, R5 ;  /* 0x0000000504047221 */ /* 0x000fc60000010000 */
[----:B------:R-:W-:Y:S01]  /*1a9f0*/  F2FP.SATFINITE.E4M3.F32.PACK_AB_MERGE_C R193, R31, R6, R33 ;  /* 0x000000061fc1723e */ /* 0x000fe20004807021 */
[----:B------:R-:W-:Y:S02]  /*1aa00*/  IMAD.MOV.U32 R31, RZ, RZ, R25 ;  /* 0x000000ffff1f7224 */ /* 0x000fe400078e0019 */
[----:B------:R-:W1:Y:S01]  /*1aa10*/  MUFU.EX2 R115, R115 ;  /* 0x0000007300737308 */ /* 0x000e620000000800 */
[----:B---3--:R-:W-:-:S01]  /*1aa20*/  FADD.FTZ R10, R52, R125 ;  /* 0x0000007d340a7221 */ /* 0x008fc20000010000 */
[----:B------:R-:W-:-:S06]  /*1aa30*/  IMAD.MOV.U32 R33, RZ, RZ, R25 ;  /* 0x000000ffff217224 */ /* 0x000fcc00078e0019 */
[----:B------:R-:W2:Y:S01]  /*1aa40*/  MUFU.EX2 R8, R117 ;  /* 0x0000007500087308 */ /* 0x000ea20000000800 */
[C---:B0-----:R-:W-:Y:S01]  /*1aa50*/  F2FP.SATFINITE.E4M3.F32.PACK_AB_MERGE_C R192, R127.reuse, R52, R192 ;  /* 0x000000347fc0723e */ /* 0x041fe200048070c0 */
[----:B------:R-:W-:Y:S01]  /*1aa60*/  FADD.FTZ R127, R127, R10 ;  /* 0x0000000a7f7f7221 */ /* 0x000fe20000010000 */
[----:B------:R-:W-:-:S03]  /*1aa70*/  IMAD.MOV.U32 R52, RZ, RZ, R25 ;  /* 0x000000ffff347224 */ /* 0x000fc600078e0019 */
[----:B------:R-:W-:Y:S02]  /*1aa80*/  FADD.FTZ R48, R48, R127 ;  /* 0x0000007f30307221 */ /* 0x000fe40000010000 */
[----:B------:R-:W-:Y:S01]  /*1aa90*/  MUFU.EX2 R36, R36 ;  /* 0x0000002400247308 */ /* 0x000fe20000000800 */
[----:B-1----:R-:W-:-:S01]  /*1aaa0*/  FADD.FTZ R5, R115, R4 ;  /* 0x0000000473057221 */ /* 0x002fc20000010000 */
[----:B------:R-:W-:Y:S01]  /*1aab0*/  FADD.FTZ R129, R129, R48 ;  /* 0x0000003081817221 */ /* 0x000fe20000010000 */
[----:B------:R-:W-:-:S05]  /*1aac0*/  MOV R48, R25 ;  /* 0x0000001900307202 */ /* 0x000fca0000000f00 */
[----:B------:R-:W0:Y:S01]  /*1aad0*/  MUFU.EX2 R133, R133 ;  /* 0x0000008500857308 */ /* 0x000e220000000800 */
[----:B--2---:R-:W-:-:S01]  /*1aae0*/  FADD.FTZ R4, R8, R5 ;  /* 0x0000000508047221 */ /* 0x004fc20000010000 */
[----:B------:R-:W-:-:S05]  /*1aaf0*/  VIADD R5, R147, 0xfffffffe ;  /* 0xfffffffe93057836 */ /* 0x000fca0000000000 */
[----:B------:R-:W-:Y:S01]  /*1ab00*/  ISETP.GE.AND P1, PT, R5, R201, PT ;  /* 0x000000c90500720c */ /* 0x000fe20003f26270 */
[----:B------:R-:W1:Y:S08]  /*1ab10*/  MUFU.EX2 R44, R44 ;  /* 0x0000002c002c7308 */ /* 0x000e700000000800 */
[----:B------:R-:W-:Y:S01]  /*1ab20*/  MUFU.EX2 R119, R119 ;  /* 0x0000007700777308 */ /* 0x000fe20000000800 */
[----:B0-----:R-:W-:-:S07]  /*1ab30*/  F2FP.SATFINITE.E4M3.F32.PACK_AB_MERGE_C R7, R133, R36, RZ ;  /* 0x000000248507723e */ /* 0x001fce00048070ff */
[----:B------:R0:W2:Y:S01]  /*1ab40*/  MUFU.EX2 R10, R43 ;  /* 0x0000002b000a7308 */ /* 0x0000a20000000800 */
[----:B-1----:R-:W-:-:S01]  /*1ab50*/  FADD.FTZ R14, R44, R129 ;  /* 0x000000812c0e7221 */ /* 0x002fc20000010000 */
[C---:B------:R-:W-:Y:S01]  /*1ab60*/  F2FP.SATFINITE.E4M3.F32.PACK_AB_MERGE_C R194, R131.reuse, R44, R7 ;  /* 0x0000002c83c2723e */ /* 0x040fe20004807007 */
[----:B------:R-:W-:Y:S02]  /*1ab70*/  IMAD.MOV.U32 R44, RZ, RZ, R25 ;  /* 0x000000ffff2c7224 */ /* 0x000fe400078e0019 */
[----:B------:R-:W-:-:S04]  /*1ab80*/  FADD.FTZ R131, R131, R14 ;  /* 0x0000000e83837221 */ /* 0x000fc80000010000 */
[----:B------:R-:W-:Y:S01]  /*1ab90*/  FADD.FTZ R36, R36, R131 ;  /* 0x0000008324247221 */ /* 0x000fe20000010000 */
[----:B0-----:R-:W-:Y:S01]  /*1aba0*/  IMAD.MOV.U32 R43, RZ, RZ, R25 ;  /* 0x000000ffff2b7224 */ /* 0x001fe200078e0019 */
[----:B--2---:R-:W-:Y:S01]  /*1abb0*/  F2FP.SATFINITE.E4M3.F32.PACK_AB_MERGE_C R3, R10, R119, RZ ;  /* 0x000000770a03723e */ /* 0x004fe200048070ff */
[----:B------:R-:W-:-:S03]  /*1abc0*/  FADD.FTZ R119, R119, R4 ;  /* 0x0000000477777221 */ /* 0x000fc60000010000 */
[----:B------:R-:W-:Y:S01]  /*1abd0*/  F2FP.SATFINITE.E4M3.F32.PACK_AB_MERGE_C R195, R8, R115, R3 ;  /* 0x0000007308c3723e */ /* 0x000fe20004807003 */
[----:B------:R-:W-:-:S01]  /*1abe0*/  FADD.FTZ R3, R133, R36 ;  /* 0x0000002485037221 */ /* 0x000fc20000010000 */
[----:B------:R-:W-:Y:S01]  /*1abf0*/  FADD.FTZ R4, R10, R119 ;  /* 0x000000770a047221 */ /* 0x000fe20000010000 */
[----:B------:R-:W-:Y:S01]  /*1ac00*/  MOV R36, R25 ;  /* 0x0000001900247202 */ /* 0x000fe20000000f00 */
[----:B------:R-:W-:Y:S06]  /*1ac10*/  @!P1 BRA `(.L_x_478) ;  /* 0x0000003400189947 */ /* 0x000fec0003800000 */
[----:B------:R-:W-:Y:S01]  /*1ac20*/  IMAD.MOV.U32 R6, RZ, RZ, R12 ;  /* 0x000000ffff067224 */ /* 0x000fe200078e000c */
[----:B------:R-:W-:Y:S01]  /*1ac30*/  MOV R9, R148 ;  /* 0x0000009400097202 */ /* 0x000fe20000000f00 */
[----:B------:R-:W-:Y:S01]  /*1ac40*/  IMAD.MOV.U32 R7, RZ, RZ, R11 ;  /* 0x000000ffff077224 */ /* 0x000fe200078e000b */
[----:B------:R-:W-:Y:S01]  /*1ac50*/  CS2R R86, SRZ ;  /* 0x0000000000567805 */ /* 0x000fe2000001ff00 */
[----:B------:R-:W-:Y:S01]  /*1ac60*/  IMAD.MOV.U32 R8, RZ, RZ, R198 ;  /* 0x000000ffff087224 */ /* 0x000fe200078e00c6 */
        /* <DEDUP_REMOVED lines=30> */
[----:B------:R-:W-:-:S07]  /*1ae50*/  CS2R R24, SRZ ;  /* 0x0000000000187805 */ /* 0x000fce000001ff00 */
.L_x_489:
[----:B------:R-:W-:Y:S01]  /*1ae60*/  ISETP.NE.AND P1, PT, R9, 0x1, PT ;  /* 0x000000010900780c */ /* 0x000fe20003f25270 */
[----:B------:R-:W-:Y:S05]  /*1ae70*/  YIELD ;  /* 0x0000000000007946 */ /* 0x000fea0003800000 */
[----:B------:R-:W-:Y:S02]  /*1ae80*/  SEL R11, RZ, 0x1, P1 ;  /* 0x00000001ff0b7807 */ /* 0x000fe40000800000 */
[----:B------:R-:W-:Y:S02]  /*1ae90*/  ISETP.NE.AND P1, PT, R202, RZ, PT ;  /* 0x000000ffca00720c */ /* 0x000fe40003f25270 */
[----:B------:R-:W-:-:S11]  /*1aea0*/  LOP3.LUT R198, R8, R11, RZ, 0x3c, !PT ;  /* 0x0000000b08c67212 */ /* 0x000fd600078e3cff */
[----:B------:R-:W-:Y:S05]  /*1aeb0*/  @P1 BRA `(.L_x_479) ;  /* 0x00000000003c1947 */ /* 0x000fea0003800000 */
[----:B------:R-:W-:Y:S05]  /*1aec0*/  @!P0 BRA `(.L_x_480) ;  /* 0x0000000000048947 */ /* 0x000fea0003800000 */
[----:B------:R-:W-:Y:S01]  /*1aed0*/  BPT.TRAP 0x1 ;  /* 0x000000040000795c */ /* 0x000fe20000300000 */
.L_x_480:
[----:B------:R-:W-:-:S05]  /*1aee0*/  VIADD R10, R9, 0x1 ;  /* 0x00000001090a7836 */ /* 0x000fca0000000000 */
[----:B------:R-:W-:-:S04]  /*1aef0*/  ISETP.NE.AND P2, PT, R10, 0x2, PT ;  /* 0x000000020a00780c */ /* 0x000fc80003f45270 */
[----:B------:R-:W-:Y:S02]  /*1af00*/  SEL R11, R10, RZ, P2 ;  /* 0x000000ff0a0b7207 */ /* 0x000fe40001000000 */
[----:B------:R-:W-:-:S03]  /*1af10*/  SHF.L.U32 R10, R198, 0x1f, RZ ;  /* 0x0000001fc60a7819 */ /* 0x000fc600000006ff */
[----:B------:R-:W-:-:S04]  /*1af20*/  IMAD R11, R11, 0x8, R16 ;  /* 0x000000080b0b7824 */ /* 0x000fc800078e0210 */
[----:B------:R0:W1:Y:S01]  /*1af30*/  SYNCS.PHASECHK.TRANS64.TRYWAIT P2, [R11+URZ+0x29830], R10 ;  /* 0x0298300a0b0075a7 */ /* 0x000062000804017f */
[----:B------:R-:W-:Y:S05]  /*1af40*/  @!P0 BRA `(.L_x_481) ;  /* 0x0000000000048947 */ /* 0x000fea0003800000 */
[----:B------:R-:W-:Y:S01]  /*1af50*/  BPT.TRAP 0x1 ;  /* 0x000000040000795c */ /* 0x000fe20000300000 */
.L_x_481:
[----:B------:R-:W-:Y:S04]  /*1af60*/  BSSY B0, `(.L_x_479) ;  /* 0x0000004000007945 */ /* 0x000fe80003800000 */
[----:B-1----:R-:W-:Y:S05]  /*1af70*/  @P2 BRA `(.L_x_482) ;  /* 0x0000000000082947 */ /* 0x002fea0003800000 */
[----:B------:R-:W1:Y:S02]  /*1af80*/  SYNCS.PHASECHK.TRANS64.TRYWAIT P2, [R11+URZ+0x29830], R10 ;  /* 0x0298300a0b0075a7 */ /* 0x000e64000804017f */
[----:B-1----:R-:W-:Y:S05]  /*1af90*/  @!P2 BRA `(.L_x_483) ;  /* 0x000000f40018a947 */ /* 0x002fea0003800000 */
.L_x_482:
[----:B------:R-:W-:Y:S05]  /*1afa0*/  BSYNC B0 ;  /* 0x0000000000007941 */ /* 0x000fea0003800000 */
.L_x_479:
[----:B01----:R-:W0:Y:S01]  /*1afb0*/  S2R R10, SR_TID.X ;  /* 0x00000000000a7919 */ /* 0x003e220000002100 */
[----:B------:R-:W-:Y:S05]  /*1afc0*/  WARPSYNC.ALL ;  /* 0x0000000000007948 */ /* 0x000fea0003800000 */
[----:B------:R-:W-:Y:S01]  /*1afd0*/  MOV R13, 0x80000020 ;  /* 0x80000020000d7802 */ /* 0x000fe20000000f00 */
[----:B------:R-:W-:Y:S01]  /*1afe0*/  UMOV UR20, UR28 ;  /* 0x0000001c00147c82 */ /* 0x000fe20008000000 */
[----:B------:R-:W-:Y:S01]  /*1aff0*/  UMOV UR21, UR29 ;  /* 0x0000001d00157c82 */ /* 0x000fe20008000000 */
[----:B------:R-:W-:Y:S01]  /*1b000*/  IMAD.MOV.U32 R89, RZ, RZ, -0x7fffffe0 ;  /* 0x80000020ff597424 */ /* 0x000fe200078e00ff */
[----:B------:R-:W-:Y:S01]  /*1b010*/  R2UR UR23, R13 ;  /* 0x000000000d1772ca */ /* 0x000fe200000e0000 */
[----:B------:R-:W-:Y:S01]  /*1b020*/  UMOV UR24, UR28 ;  /* 0x0000001c00187c82 */ /* 0x000fe20008000000 */
[----:B------:R-:W-:Y:S01]  /*1b030*/  UMOV UR25, UR29 ;  /* 0x0000001d00197c82 */ /* 0x000fe20008000000 */
[----:B------:R-:W-:Y:S01]  /*1b040*/  IMAD.MOV.U32 R15, RZ, RZ, -0x7fffffe0 ;  /* 0x80000020ff0f7424 */ /* 0x000fe200078e00ff */
[----:B------:R-:W-:Y:S01]  /*1b050*/  R2UR UR27, R89 ;  /* 0x00000000591b72ca */ /* 0x000fe200000e0000 */
[----:B------:R-:W-:Y:S01]  /*1b060*/  UMOV UR32, UR28 ;  /* 0x0000001c00207c82 */ /* 0x000fe20008000000 */
[----:B------:R-:W-:Y:S01]  /*1b070*/  MOV R21, 0x80000020 ;  /* 0x8000002000157802 */ /* 0x000fe20000000f00 */
[----:B------:R-:W-:Y:S01]  /*1b080*/  UMOV UR33, UR29 ;  /* 0x0000001d00217c82 */ /* 0x000fe20008000000 */
[----:B------:R-:W-:Y:S01]  /*1b090*/  R2UR UR31, R15 ;  /* 0x000000000f1f72ca */ /* 0x000fe200000e0000 */
[----:B------:R-:W-:Y:S01]  /*1b0a0*/  UMOV UR44, UR28 ;  /* 0x0000001c002c7c82 */ /* 0x000fe20008000000 */
[----:B------:R-:W-:Y:S01]  /*1b0b0*/  R2UR UR35, R21 ;  /* 0x00000000152372ca */ /* 0x000fe200000e0000 */
[----:B------:R-:W-:Y:S01]  /*1b0c0*/  UMOV UR45, UR29 ;  /* 0x0000001d002d7c82 */ /* 0x000fe20008000000 */
[----:B------:R-:W-:Y:S01]  /*1b0d0*/  R2UR UR47, R89 ;  /* 0x00000000592f72ca */ /* 0x000fe200000e0000 */
[----:B------:R-:W-:Y:S01]  /*1b0e0*/  IMAD.MOV.U32 R21, RZ, RZ, -0x7fffffe0 ;  /* 0x80000020ff157424 */ /* 0x000fe200078e00ff */
[----:B------:R-:W-:Y:S01]  /*1b0f0*/  R2UR UR51, R15 ;  /* 0x000000000f3372ca */ /* 0x000fe200000e0000 */
[----:B------:R-:W-:-:S02]  /*1b100*/  IMAD.MOV.U32 R15, RZ, RZ, -0x7fffffe0 ;  /* 0x80000020ff0f7424 */ /* 0x000fc400078e00ff */
[----:B------:R-:W-:Y:S01]  /*1b110*/  IMAD.MOV.U32 R13, RZ, RZ, -0x7fffffe0 ;  /* 0x80000020ff0d7424 */ /* 0x000fe200078e00ff */
[----:B0-----:R-:W-:Y:S01]  /*1b120*/  SHF.R.U32.HI R11, RZ, 0x7, R10 ;  /* 0x00000007ff0b7819 */ /* 0x001fe2000001160a */
[----:B------:R-:W-:-:S04]  /*1b130*/  VIADD R10, R9, 0x1 ;  /* 0x00000001090a7836 */ /* 0x000fc80000000000 */
[----:B------:R-:W-:-:S05]  /*1b140*/  VIADD R11, R11, 0x8 ;  /* 0x000000080b0b7836 */ /* 0x000fca0000000000 */
[----:B------:R0:W-:Y:S01]  /*1b150*/  BAR.SYNC.DEFER_BLOCKING R11, 0x100 ;  /* 0x0004000b0000751d */ /* 0x0001e20000010000 */
[----:B------:R-:W-:-:S04]  /*1b160*/  ISETP.NE.AND P2, PT, R10, 0x2, PT ;  /* 0x000000020a00780c */ /* 0x000fc80003f45270 */
[----:B------:R-:W-:-:S05]  /*1b170*/  SEL R10, R10, RZ, P2 ;  /* 0x000000ff0a0a7207 */ /* 0x000fca0001000000 */
[----:B------:R-:W-:-:S04]  /*1b180*/  IMAD R12, R10, 0x780, R0 ;  /* 0x000007800a0c7824 */ /* 0x000fc800078e0200 */
[C---:B------:R-:W-:Y:S01]  /*1b190*/  VIADD R88, R12.reuse, 0x80 ;  /* 0x000000800c587836 */ /* 0x040fe20000000000 */
[C---:B------:R-:W-:Y:S01]  /*1b1a0*/  R2UR UR22, R12.reuse ;  /* 0x000000000c1672ca */ /* 0x040fe200000e0000 */
[C---:B------:R-:W-:Y:S02]  /*1b1b0*/  VIADD R14, R12.reuse, 0x100 ;  /* 0x000001000c0e7836 */ /* 0x040fe40000000000 */
[----:B------:R-:W-:Y:S01]  /*1b1c0*/  VIADD R20, R12, 0x180 ;  /* 0x000001800c147836 */ /* 0x000fe20000000000 */
[----:B------:R-:W-:Y:S01]  /*1b1d0*/  R2UR UR26, R88 ;  /* 0x00000000581a72ca */ /* 0x000fe200000e0000 */
[----:B------:R-:W-:Y:S01]  /*1b1e0*/  VIADD R88, R12, 0x200 ;  /* 0x000002000c587836 */ /* 0x000fe20000000000 */
[----:B------:R-:W-:Y:S01]  /*1b1f0*/  R2UR UR30, R14 ;  /* 0x000000000e1e72ca */ /* 0x000fe200000e0000 */
[----:B------:R-:W-:Y:S01]  /*1b200*/  VIADD R14, R12, 0x2 ;  /* 0x000000020c0e7836 */ /* 0x000fe20000000000 */
[----:B------:R-:W-:Y:S01]  /*1b210*/  R2UR UR34, R20 ;  /* 0x00000000142272ca */ /* 0x000fe200000e0000 */
[----:B------:R-:W-:Y:S01]  /*1b220*/  WARPGROUP.ARRIVE ;  /* 0x00000000000079c5 */ /* 0x000fe20000000000 */
[----:B------:R-:W-:Y:S01]  /*1b230*/  R2UR UR46, R88 ;  /* 0x00000000582e72ca */ /* 0x000fe200000e0000 */
[----:B------:R-:W-:Y:S01]  /*1b240*/  VIADD R20, R12, 0x82 ;  /* 0x000000820c147836 */ /* 0x000fe20000000000 */
[----:B------:R-:W-:Y:S01]  /*1b250*/  R2UR UR50, R14 ;  /* 0x000000000e3272ca */ /* 0x000fe200000e0000 */
[----:B------:R-:W-:-:S02]  /*1b260*/  VIADD R14, R12, 0x102 ;  /* 0x000001020c0e7836 */ /* 0x000fc40000000000 */
[----:B------:R-:W-:Y:S01]  /*1b270*/  QGMMA.64x32x32.F32.E4M3.E4M3 R152, gdesc[UR20], RZ, !UPT, gsb0 ;  /* 0x00600000149879f3 */ /* 0x000fe2000c0008ff */
[----:B------:R-:W-:Y:S01]  /*1b280*/  R2UR UR22, R20 ;  /* 0x00000000141672ca */ /* 0x000fe200000e0000 */
[----:B------:R-:W-:Y:S01]  /*1b290*/  UMOV UR20, UR48 ;  /* 0x0000003000147c82 */ /* 0x000fe20008000000 */
[----:B------:R-:W-:Y:S01]  /*1b2a0*/  R2UR UR23, R21 ;  /* 0x00000000151772ca */ /* 0x000fe200000e0000 */
[----:B------:R-:W-:Y:S01]  /*1b2b0*/  UMOV UR21, UR49 ;  /* 0x0000003100157c82 */ /* 0x000fe20008000000 */
[----:B------:R-:W-:Y:S02]  /*1b2c0*/  WARPGROUP.DEPBAR.LE gsb0, 0x0 ;  /* 0x00008000000079c5 */ /* 0x000fe40000010000 */
        /* <DEDUP_REMOVED lines=10> */
[----:B------:R-:W-:Y:S03]  /*1b370*/  QGMMA.64x32x32.F32.E4M3.E4M3 R120, gdesc[UR28], RZ, !UPT, gsb0 ;  /* 0x006000001c7879f3 */ /* 0x000fe6000c0008ff */
        /* <DEDUP_REMOVED lines=17> */
[----:B------:R-:W-:-:S03]  /*1b490*/  IMAD.MOV.U32 R15, RZ, RZ, -0x7fffffe0 ;  /* 0x80000020ff0f7424 */ /* 0x000fc600078e00ff */
[----:B------:R-:W-:Y:S02]  /*1b4a0*/  R2UR UR6, R14 ;  /* 0x000000000e0672ca */ /* 0x000fe400000e0000 */
[----:B------:R-:W-:Y:S01]  /*1b4b0*/  R2UR UR7, R15 ;  /* 0x000000000f0772ca */ /* 0x000fe200000e0000 */
[----:B------:R-:W-:Y:S01]  /*1b4c0*/  IMAD.MOV.U32 R15, RZ, RZ, -0x7fffffe0 ;  /* 0x80000020ff0f7424 */ /* 0x000fe200078e00ff */
[----:B------:R-:W-:Y:S01]  /*1b4d0*/  IADD3 R14, R12, 0x300, RZ ;  /* 0x000003000c0e7810 */ /* 0x000fe20007ffe0ff */
        /* <DEDUP_REMOVED lines=38> */
[----:B------:R-:W-:-:S03]  /*1b740*/  IMAD.MOV.U32 R15, RZ, RZ, -0x7fffffe0 ;  /* 0x80000020ff0f7424 */ /* 0x000fc600078e00ff */
[----:B------:R-:W-:Y:S01]  /*1b750*/  R2UR UR10, R14 ;  /* 0x000000000e0a72ca */ /* 0x000fe200000e0000 */
[----:B------:R-:W-:Y:S01]  /*1b760*/  VIADD R14, R12, 0x302 ;  /* 0x000003020c0e7836 */ /* 0x000fe20000000000 */
[----:B------:R-:W-:Y:S01]  /*1b770*/  R2UR UR11, R15 ;  /* 0x000000000f0b72ca */ /* 0x000fe200000e0000 */
[----:B------:R-:W-:Y:S01]  /*1b780*/  IMAD.MOV.U32 R15, RZ, RZ, -0x7fffffe0 ;  /* 0x80000020ff0f7424 */ /* 0x000fe200078e00ff */
        /* <DEDUP_REMOVED lines=38> */
[----:B------:R-:W-:-:S04]  /*1b9f0*/  IADD3 R14, R12, 0x500, RZ ;  /* 0x000005000c0e7810 */ /* 0x000fc80007ffe0ff */
        /* <DEDUP_REMOVED lines=66> */
[C---:B------:R-:W-:Y:S01]  /*1be20*/  VIADD R14, R12.reuse, 0x682 ;  /* 0x000006820c0e7836 */ /* 0x040fe20000000000 */
[----:B------:R-:W-:Y:S01]  /*1be30*/  IADD3 R12, R12, 0x702, RZ ;  /* 0x000007020c0c7810 */ /* 0x000fe20007ffe0ff */
        /* <DEDUP_REMOVED lines=31> */
[----:B0-----:R-:W-:Y:S05]  /*1c030*/  @P1 BRA `(.L_x_484) ;  /* 0x0000000000281947 */ /* 0x001fea0003800000 */
[----:B------:R-:W-:Y:S05]  /*1c040*/  @!P0 BRA `(.L_x_485) ;  /* 0x0000000000048947 */ /* 0x000fea0003800000 */
[----:B------:R-:W-:Y:S01]  /*1c050*/  BPT.TRAP 0x1 ;  /* 0x000000040000795c */ /* 0x000fe20000300000 */
.L_x_485:
[----:B------:R-:W-:Y:S01]  /*1c060*/  SHF.L.U32 R8, R8, 0x1f, RZ ;  /* 0x0000001f08087819 */ /* 0x000fe200000006ff */
[----:B------:R-:W-:-:S04]  /*1c070*/  IMAD R11, R9, 0x8, R16 ;  /* 0x00000008090b7824 */ /* 0x000fc800078e0210 */
[----:B------:R0:W1:Y:S01]  /*1c080*/  SYNCS.PHASECHK.TRANS64.TRYWAIT P1, [R11+URZ+0x29850], R8 ;  /* 0x029850080b0075a7 */ /* 0x000062000802017f */
[----:B------:R-:W-:Y:S05]  /*1c090*/  @!P0 BRA `(.L_x_486) ;  /* 0x0000000000048947 */ /* 0x000fea0003800000 */
[----:B------:R-:W-:Y:S01]  /*1c0a0*/  BPT.TRAP 0x1 ;  /* 0x000000040000795c */ /* 0x000fe20000300000 */
.L_x_486:
[----:B-1----:R-:W-:Y:S05]  /*1c0b0*/  @P1 BRA `(.L_x_484) ;  /* 0x0000000000081947 */ /* 0x002fea0003800000 */
[----:B------:R-:W1:Y:S02]  /*1c0c0*/  SYNCS.PHASECHK.TRANS64.TRYWAIT P1, [R11+URZ+0x29850], R8 ;  /* 0x029850080b0075a7 */ /* 0x000e64000802017f */
[----:B-1----:R-:W-:Y:S05]  /*1c0d0*/  @!P1 BRA `(.L_x_487) ;  /* 0x000000e000dc9947 */ /* 0x002fea0003800000 */
.L_x_484:
[----:B01----:R-:W-:Y:S01]  /*1c0e0*/  VIADD R8, R16, 0x400 ;  /* 0x0000040010087836 */ /* 0x003fe20000000000 */
[----:B------:R-:W-:Y:S05]  /*1c0f0*/  WARPSYNC.ALL ;  /* 0x0000000000007948 */ /* 0x000fea0003800000 */
[----:B------:R-:W-:Y:S01]  /*1c100*/  SHF.R.U32.HI R8, RZ, 0x4, R8 ;  /* 0x00000004ff087819 */ /* 0x000fe20000011608 */
[----:B------:R-:W-:Y:S01]  /*1c110*/  IMAD.MOV.U32 R13, RZ, RZ, -0x3ffffff0 ;  /* 0xc0000010ff0d7424 */ /* 0x000fe200078e00ff */
[----:B------:R-:W-:Y:S01]  /*1c120*/  WARPGROUP.ARRIVE ;  /* 0x00000000000079c5 */ /* 0x000fe20000000000 */
[----:B------:R-:W-:Y:S02]  /*1c130*/  MOV R15, 0xc0000010 ;  /* 0xc0000010000f7802 */ /* 0x000fe40000000f00 */
[----:B------:R-:W-:-:S02]  /*1c140*/  LOP3.LUT R8, R8, 0x3fff, RZ, 0xc0, !PT ;  /* 0x00003fff08087812 */ /* 0x000fc400078ec0ff */
[----:B------:R-:W-:Y:S02]  /*1c150*/  R2UR UR7, R13 ;  /* 0x000000000d0772ca */ /* 0x000fe400000e0000 */
[----:B------:R-:W-:Y:S02]  /*1c160*/  LOP3.LUT R8, R8, 0x10000, RZ, 0xfc, !PT ;  /* 0x0001000008087812 */ /* 0x000fe400078efcff */
[----:B------:R-:W-:-:S03]  /*1c170*/  FMNMX.FTZ R11, R154, R6, !PT ;  /* 0x000000069a0b7209 */ /* 0x000fc60007810000 */
[----:B------:R-:W-:Y:S01]  /*1c180*/  IMAD R12, R9, 0x500, R8 ;  /* 0x00000500090c7824 */ /* 0x000fe200078e0208 */
[----:B------:R-:W-:Y:S02]  /*1c190*/  FMNMX.FTZ R8, R152, R7, !PT ;  /* 0x0000000798087209 */ /* 0x000fe40007810000 */
[----:B------:R-:W-:Y:S01]  /*1c1a0*/  FMNMX.FTZ R11, R155, R11, !PT ;  /* 0x0000000b9b0b7209 */ /* 0x000fe20007810000 */
[C---:B------:R-:W-:Y:S01]  /*1c1b0*/  VIADD R14, R12.reuse, 0x100 ;  /* 0x000001000c0e7836 */ /* 0x040fe20000000000 */
[----:B------:R-:W-:Y:S02]  /*1c1c0*/  R2UR UR6, R12 ;  /* 0x000000000c0672ca */ /* 0x000fe400000e0000 */
[----:B------:R-:W-:Y:S02]  /*1c1d0*/  FMNMX.FTZ R8, R153, R8, !PT ;  /* 0x0000000899087209 */ /* 0x000fe40007810000 */
[----:B------:R-:W-:Y:S02]  /*1c1e0*/  FMNMX.FTZ R11, R158, R11, !PT ;  /* 0x0000000b9e0b7209 */ /* 0x000fe40007810000 */
[----:B------:R-:W-:-:S02]  /*1c1f0*/  FMNMX.FTZ R8, R156, R8, !PT ;  /* 0x000000089c087209 */ /* 0x000fc40007810000 */
[----:B------:R-:W-:Y:S02]  /*1c200*/  FMNMX.FTZ R11, R159, R11, !PT ;  /* 0x0000000b9f0b7209 */ /* 0x000fe40007810000 */
[----:B------:R-:W-:Y:S02]  /*1c210*/  FMNMX.FTZ R8, R157, R8, !PT ;  /* 0x000000089d087209 */ /* 0x000fe40007810000 */
[----:B------:R-:W-:Y:S01]  /*1c220*/  FMNMX.FTZ R11, R162, R11, !PT ;  /* 0x0000000ba20b7209 */ /* 0x000fe20007810000 */
[----:B------:R-:W-:Y:S01]  /*1c230*/  QGMMA.64x128x32.F32.E4M3.E4M3 R24, R176, gdesc[UR4], R24, gsb0 ;  /* 0x01e00004b0187df3 */ /* 0x000fe20008000818 */
[----:B------:R-:W-:Y:S01]  /*1c240*/  R2UR UR6, R14 ;  /* 0x000000000e0672ca */ /* 0x000fe200000e0000 */
[----:B------:R-:W-:Y:S01]  /*1c250*/  VIADD R14, R12, 0x200 ;  /* 0x000002000c0e7836 */ /* 0x000fe20000000000 */
[----:B------:R-:W-:Y:S01]  /*1c260*/  R2UR UR7, R15 ;  /* 0x000000000f0772ca */ /* 0x000fe200000e0000 */
[----:B------:R-:W-:Y:S01]  /*1c270*/  IMAD.MOV.U32 R15, RZ, RZ, -0x3ffffff0 ;  /* 0xc0000010ff0f7424 */ /* 0x000fe200078e00ff */
        /* <DEDUP_REMOVED lines=68> */
[----:B------:R-:W-:Y:S01]  /*1c6c0*/  FMNMX.FTZ R8, R100, R8, !PT ;  /* 0x0000000864087209 */ /* 0x000fe20007810000 */
[----:B------:R-:W-:Y:S02]  /*1c6d0*/  WARPGROUP.DEPBAR.LE gsb0, 0x0 ;  /* 0x00008000000079c5 */ /* 0x000fe40000010000 */
[----:B------:R-:W-:Y:S01]  /*1c6e0*/  WARPGROUP.ARRIVE ;  /* 0x00000000000079c5 */ /* 0x000fe20000000000 */
[----:B------:R-:W-:-:S05]  /*1c6f0*/  FMNMX.FTZ R8, R101, R8, !PT ;  /* 0x0000000865087209 */ /* 0x000fca0007810000 */
[----:B------:R-:W0:Y:S01]  /*1c700*/  S2R R179, SR_TID.X ;  /* 0x0000000000b37919 */ /* 0x000e220000002100 */
[----:B------:R-:W-:Y:S01]  /*1c710*/  FMNMX.FTZ R11, R103, R11, !PT ;  /* 0x0000000b670b7209 */ /* 0x000fe20007810000 */
[----:B------:R-:W-:Y:S01]  /*1c720*/  QGMMA.64x128x32.F32.E4M3.E4M3 R24, R180, gdesc[UR4], R24, gsb0 ;  /* 0x01e00004b4187df3 */ /* 0x000fe20008000818 */
[----:B------:R-:W-:Y:S01]  /*1c730*/  R2UR UR6, R14 ;  /* 0x000000000e0672ca */ /* 0x000fe200000e0000 */
[C---:B------:R-:W-:Y:S01]  /*1c740*/  VIADD R14, R12.reuse, 0x300 ;  /* 0x000003000c0e7836 */ /* 0x040fe20000000000 */
[----:B------:R-:W-:Y:S01]  /*1c750*/  R2UR UR7, R15 ;  /* 0x000000000f0772ca */ /* 0x000fe200000e0000 */
[----:B------:R-:W1:Y:S01]  /*1c760*/  SHFL.BFLY PT, R13, R8, 0x2, 0x1f ;  /* 0x0c401f00080d7f89 */ /* 0x000e6200000e0000 */
[----:B------:R-:W-:Y:S02]  /*1c770*/  IMAD.MOV.U32 R15, RZ, RZ, -0x3ffffff0 ;  /* 0xc0000010ff0f7424 */ /* 0x000fe400078e00ff */
[----:B------:R-:W-:Y:S01]  /*1c780*/  VIADD R12, R12, 0x400 ;  /* 0x000004000c0c7836 */ /* 0x000fe20000000000 */
[----:B-1----:R-:W-:-:S02]  /*1c790*/  FMNMX.FTZ R8, R8, R13, !PT ;  /* 0x0000000d08087209 */ /* 0x002fc40007810000 */
[----:B------:R-:W-:Y:S02]  /*1c7a0*/  MOV R13, 0xc0000010 ;  /* 0xc0000010000d7802 */ /* 0x000fe40000000f00 */
[----:B0-----:R-:W-:-:S04]  /*1c7b0*/  LOP3.LUT R179, R179, 0x7f, RZ, 0xc0, !PT ;  /* 0x0000007fb3b37812 */ /* 0x001fc800078ec0ff */
[----:B------:R-:W-:Y:S02]  /*1c7c0*/  ISETP.NE.AND P1, PT, R179, RZ, PT ;  /* 0x000000ffb300720c */ /* 0x000fe40003f25270 */
[----:B------:R-:W0:Y:S02]  /*1c7d0*/  S2R R179, SR_TID.X ;  /* 0x0000000000b37919 */ /* 0x000e240000002100 */
[----:B0-----:R-:W-:Y:S01]  /*1c7e0*/  SHF.R.U32.HI R179, RZ, 0x7, R179 ;  /* 0x00000007ffb37819 */ /* 0x001fe200000116b3 */
[----:B------:R-:W-:Y:S02]  /*1c7f0*/  WARPGROUP.DEPBAR.LE gsb0, 0x0 ;  /* 0x00008000000079c5 */ /* 0x000fe40000010000 */
[----:B------:R-:W-:-:S06]  /*1c800*/  WARPGROUP.ARRIVE ;  /* 0x00000000000079c5 */ /* 0x000fcc0000000000 */
[----:B------:R-:W-:Y:S01]  /*1c810*/  QGMMA.64x128x32.F32.E4M3.E4M3 R24, R184, gdesc[UR4], R24, gsb0 ;  /* 0x01e00004b8187df3 */ /* 0x000fe20008000818 */
[----:B------:R-:W-:Y:S02]  /*1c820*/  R2UR UR6, R14 ;  /* 0x000000000e0672ca */ /* 0x000fe400000e0000 */
[----:B------:R-:W0:Y:S01]  /*1c830*/  SHFL.BFLY PT, R14, R11, 0x2, 0x1f ;  /* 0x0c401f000b0e7f89 */ /* 0x000e2200000e0000 */
[----:B------:R-:W-:Y:S02]  /*1c840*/  R2UR UR7, R15 ;  /* 0x000000000f0772ca */ /* 0x000fe400000e0000 */
[----:B0-----:R-:W-:Y:S02]  /*1c850*/  FMNMX.FTZ R14, R11, R14, !PT ;  /* 0x0000000e0b0e7209 */ /* 0x001fe40007810000 */
[----:B------:R-:W0:Y:S02]  /*1c860*/  SHFL.BFLY PT, R11, R8, 0x1, 0x1f ;  /* 0x0c201f00080b7f89 */ /* 0x000e2400000e0000 */
[----:B0-----:R-:W-:-:S05]  /*1c870*/  FMNMX.FTZ R11, R8, R11, !PT ;  /* 0x0000000b080b7209 */ /* 0x001fca0007810000 */
[----:B------:R-:W-:-:S04]  /*1c880*/  FADD.FTZ R7, -R11, R7 ;  /* 0x000000070b077221 */ /* 0x000fc80000010100 */
[----:B------:R-:W-:-:S06]  /*1c890*/  FMUL.FTZ R7, R2, R7 ;  /* 0x0000000702077220 */ /* 0x000fcc0000410000 */
[----:B------:R-:W-:Y:S01]  /*1c8a0*/  MUFU.EX2 R7, R7 ;  /* 0x0000000700077308 */ /* 0x000fe20000000800 */
[----:B------:R-:W-:Y:S02]  /*1c8b0*/  WARPGROUP.DEPBAR.LE gsb0, 0x0 ;  /* 0x00008000000079c5 */ /* 0x000fe40000010000 */
[----:B------:R-:W-:-:S06]  /*1c8c0*/  WARPGROUP.ARRIVE ;  /* 0x00000000000079c5 */ /* 0x000fcc0000000000 */
[----:B------:R-:W-:Y:S01]  /*1c8d0*/  QGMMA.64x128x32.F32.E4M3.E4M3 R24, R188, gdesc[UR4], R24, gsb0 ;  /* 0x01e00004bc187df3 */ /* 0x000fe20008000818 */
[----:B------:R-:W-:Y:S02]  /*1c8e0*/  R2UR UR6, R12 ;  /* 0x000000000c0672ca */ /* 0x000fe400000e0000 */
[----:B------:R-:W0:Y:S01]  /*1c8f0*/  SHFL.BFLY PT, R12, R14, 0x1, 0x1f ;  /* 0x0c201f000e0c7f89 */ /* 0x000e2200000e0000 */
[----:B------:R-:W-:Y:S01]  /*1c900*/  R2UR UR7, R13 ;  /* 0x000000000d0772ca */ /* 0x000fe200000e0000 */
[----:B------:R-:W-:-:S04]  /*1c910*/  FFMA.FTZ R13, R2, R11, -8 ;  /* 0xc1000000020d7423 */ /* 0x000fc8000001000b */
[C-C-:B------:R-:W-:Y:S01]  /*1c920*/  FFMA.FTZ R8, R2.reuse, R152, -R13.reuse ;  /* 0x0000009802087223 */ /* 0x140fe2000001080d */
[----:B------:R-:W-:-:S01]  /*1c930*/  FFMA.FTZ R15, R2, R156, -R13 ;  /* 0x0000009c020f7223 */ /* 0x000fc2000001080d */
        /* <DEDUP_REMOVED lines=16> */
[----:B0-----:R-:W-:Y:S01]  /*1ca40*/  FMNMX.FTZ R12, R14, R12, !PT ;  /* 0x0000000c0e0c7209 */ /* 0x001fe20007810000 */
        /* <DEDUP_REMOVED lines=21> */
[----:B------:R-:W-:Y:S01]  /*1cba0*/  FFMA.FTZ R13, R2, R101, -R13 ;  /* 0x00000065020d7223 */ /* 0x000fe2000001080d */
[----:B------:R-:W-:-:S01]  /*1cbb0*/  FADD.FTZ R6, -R12, R6 ;  /* 0x000000060c067221 */ /* 0x000fc20000010100 */
[C---:B------:R-:W-:Y:S01]  /*1cbc0*/  FFMA.FTZ R101, R2.reuse, R12, -8 ;  /* 0xc100000002657423 */ /* 0x040fe2000001000c */
[----:B------:R-:W0:Y:S02]  /*1cbd0*/  MUFU.EX2 R8, R8 ;  /* 0x0000000800087308 */ /* 0x000e240000000800 */
[C---:B------:R-:W-:Y:S01]  /*1cbe0*/  FMUL.FTZ R6, R2.reuse, R6 ;  /* 0x0000000602067220 */ /* 0x040fe20000410000 */
[C-C-:B------:R-:W-:Y:S01]  /*1cbf0*/  FFMA.FTZ R154, R2.reuse, R154, -R101.reuse ;  /* 0x0000009a029a7223 */ /* 0x140fe20000010865 */
[----:B------:R-:W-:-:S01]  /*1cc00*/  FFMA.FTZ R155, R2, R155, -R101 ;  /* 0x0000009b029b7223 */ /* 0x000fc20000010865 */
[C-C-:B------:R-:W-:Y:S01]  /*1cc10*/  FFMA.FTZ R157, R2.reuse, R158, -R101.reuse ;  /* 0x0000009e029d7223 */ /* 0x140fe20000010865 */
[----:B------:R-:W-:-:S01]  /*1cc20*/  FFMA.FTZ R158, R2, R159, -R101 ;  /* 0x0000009f029e7223 */ /* 0x000fc20000010865 */
[C-C-:B------:R-:W-:Y:S01]  /*1cc30*/  FFMA.FTZ R159, R2.reuse, R162, -R101.reuse ;  /* 0x000000a2029f7223 */ /* 0x140fe20000010865 */
        /* <DEDUP_REMOVED lines=9> */
[----:B0-----:R-:W-:-:S01]  /*1ccd0*/  FFMA.FTZ R3, R7, R3, R8 ;  /* 0x0000000307037223 */ /* 0x001fc20000010008 */
[C-C-:B------:R-:W-:Y:S01]  /*1cce0*/  FFMA.FTZ R146, R2.reuse, R146, -R101.reuse ;  /* 0x0000009202927223 */ /* 0x140fe20000010865 */
[----:B------:R-:W-:-:S01]  /*1ccf0*/  FFMA.FTZ R147, R2, R147, -R101 ;  /* 0x0000009302937223 */ /* 0x000fc20000010865 */
[C-C-:B------:R-:W-:Y:S01]  /*1cd00*/  FFMA.FTZ R150, R2.reuse, R150, -R101.reuse ;  /* 0x0000009602967223 */ /* 0x140fe20000010865 */
[----:B------:R-:W-:-:S01]  /*1cd10*/  FFMA.FTZ R151, R2, R151, -R101 ;  /* 0x0000009702977223 */ /* 0x000fc20000010865 */
[C-C-:B------:R-:W-:Y:S01]  /*1cd20*/  FFMA.FTZ R122, R2.reuse, R122, -R101.reuse ;  /* 0x0000007a027a7223 */ /* 0x140fe20000010865 */
[----:B------:R-:W-:-:S01]  /*1cd30*/  FFMA.FTZ R123, R2, R123, -R101 ;  /* 0x0000007b027b7223 */ /* 0x000fc20000010865 */
[----:B------:R-:W0:Y:S01]  /*1cd40*/  MUFU.EX2 R14, R14 ;  /* 0x0000000e000e7308 */ /* 0x000e220000000800 */
[----:B------:R-:W-:-:S01]  /*1cd50*/  FFMA.FTZ R126, R2, R126, -R101 ;  /* 0x0000007e027e7223 */ /* 0x000fc20000010865 */
[C-C-:B------:R-:W-:Y:S01]  /*1cd60*/  FFMA.FTZ R127, R2.reuse, R127, -R101.reuse ;  /* 0x0000007f027f7223 */ /* 0x140fe20000010865 */
[----:B------:R-:W-:-:S01]  /*1cd70*/  FFMA.FTZ R130, R2, R130, -R101 ;  /* 0x0000008202827223 */ /* 0x000fc20000010865 */
[C-C-:B------:R-:W-:Y:S01]  /*1cd80*/  FFMA.FTZ R131, R2.reuse, R131, -R101.reuse ;  /* 0x0000008302837223 */ /* 0x140fe20000010865 */
[----:B------:R-:W-:-:S01]  /*1cd90*/  FFMA.FTZ R134, R2, R134, -R101 ;  /* 0x0000008602867223 */ /* 0x000fc20000010865 */
[C-C-:B------:R-:W-:Y:S01]  /*1cda0*/  FFMA.FTZ R135, R2.reuse, R135, -R101.reuse ;  /* 0x0000008702877223 */ /* 0x140fe20000010865 */
[----:B------:R-:W-:-:S01]  /*1cdb0*/  FFMA.FTZ R106, R2, R106, -R101 ;  /* 0x0000006a026a7223 */ /* 0x000fc20000010865 */
[----:B------:R-:W2:Y:S01]  /*1cdc0*/  MUFU.EX2 R155, R155 ;  /* 0x0000009b009b7308 */ /* 0x000ea20000000800 */
[----:B-1----:R-:W-:-:S01]  /*1cdd0*/  FFMA.FTZ R4, R6, R4, R154 ;  /* 0x0000000406047223 */ /* 0x002fc2000001009a */
[C-C-:B------:R-:W-:Y:S01]  /*1cde0*/  FFMA.FTZ R107, R2.reuse, R107, -R101.reuse ;  /* 0x0000006b026b7223 */ /* 0x140fe20000010865 */
[----:B------:R-:W-:-:S01]  /*1cdf0*/  FFMA.FTZ R110, R2, R110, -R101 ;  /* 0x0000006e026e7223 */ /* 0x000fc20000010865 */
[C-C-:B------:R-:W-:Y:S01]  /*1ce00*/  FFMA.FTZ R111, R2.reuse, R111, -R101.reuse ;  /* 0x0000006f026f7223 */ /* 0x140fe20000010865 */
[----:B------:R-:W-:-:S01]  /*1ce10*/  FFMA.FTZ R114, R2, R114, -R101 ;  /* 0x0000007202727223 */ /* 0x000fc20000010865 */
[C-C-:B------:R-:W-:Y:S01]  /*1ce20*/  FFMA.FTZ R115, R2.reuse, R115, -R101.reuse ;  /* 0x0000007302737223 */ /* 0x140fe20000010865 */
[----:B------:R-:W-:-:S01]  /*1ce30*/  FFMA.FTZ R118, R2, R118, -R101 ;  /* 0x0000007602767223 */ /* 0x000fc20000010865 */
[----:B------:R-:W1:Y:S01]  /*1ce40*/  MUFU.EX2 R15, R15 ;  /* 0x0000000f000f7308 */ /* 0x000e620000000800 */
[----:B0-----:R-:W-:-:S01]  /*1ce50*/  FADD.FTZ R3, R14, R3 ;  /* 0x000000030e037221 */ /* 0x001fc20000010000 */
[C-C-:B------:R-:W-:Y:S01]  /*1ce60*/  FFMA.FTZ R119, R2.reuse, R119, -R101.reuse ;  /* 0x0000007702777223 */ /* 0x140fe20000010865 */
[----:B------:R-:W-:-:S01]  /*1ce70*/  FFMA.FTZ R90, R2, R90, -R101 ;  /* 0x0000005a025a7223 */ /* 0x000fc20000010865 */
[C-C-:B------:R-:W-:Y:S01]  /*1ce80*/  FFMA.FTZ R91, R2.reuse, R91, -R101.reuse ;  /* 0x0000005b025b7223 */ /* 0x140fe20000010865 */
[----:B------:R-:W-:-:S01]  /*1ce90*/  FFMA.FTZ R94, R2, R94, -R101 ;  /* 0x0000005e025e7223 */ /* 0x000fc20000010865 */
[C-C-:B------:R-:W-:Y:S01]  /*1cea0*/  FFMA.FTZ R95, R2.reuse, R95, -R101.reuse ;  /* 0x0000005f025f7223 */ /* 0x140fe20000010865 */
[----:B------:R-:W-:-:S01]  /*1ceb0*/  FFMA.FTZ R98, R2, R98, -R101 ;  /* 0x0000006202627223 */ /* 0x000fc20000010865 */
[----:B------:R-:W0:Y:S01]  /*1cec0*/  MUFU.EX2 R157, R157 ;  /* 0x0000009d009d7308 */ /* 0x000e220000000800 */
[----:B--2---:R-:W-:-:S01]  /*1ced0*/  FADD.FTZ R4, R155, R4 ;  /* 0x000000049b047221 */ /* 0x004fc20000010000 */
[C-C-:B------:R-:W-:Y:S01]  /*1cee0*/  FFMA.FTZ R99, R2.reuse, R99, -R101.reuse ;  /* 0x0000006302637223 */ /* 0x140fe20000010865 */
[----:B------:R-:W-:-:S01]  /*1cef0*/  FFMA.FTZ R102, R2, R102, -R101 ;  /* 0x0000006602667223 */ /* 0x000fc20000010865 */
[----:B------:R-:W-:Y:S01]  /*1cf00*/  FFMA.FTZ R101, R2, R103, -R101 ;  /* 0x0000006702657223 */ /* 0x000fe20000010865 */
[----:B------:R-:W-:-:S03]  /*1cf10*/  IADD3 R163, -R179, 0xb, RZ ;  /* 0x0000000bb3a37810 */ /* 0x000fc60007ffe1ff */
        /* <DEDUP_REMOVED lines=51> */
[----:B------:R-:W-:-:S06]  /*1d250*/  WARPGROUP.DEPBAR.LE gsb0, 0x0 ;  /* 0x00008000000079c5 */ /* 0x000fcc0000010000 */
        /* <DEDUP_REMOVED lines=68> */
[----:B------:R-:W-:-:S04]  /*1d6a0*/  @!P1 IMAD R4, R10, 0x8, R16 ;  /* 0x000000080a049824 */ /* 0x000fc800078e0210 */
[----:B------:R-:W-:Y:S02]  /*1d6b0*/  @!P1 VIADD R4, R4, 0x29840 ;  /* 0x0002984004049836 */ /* 0x000fe40000000000 */
[----:B------:R-:W1:Y:S01]  /*1d6c0*/  MUFU.EX2 R88, R88 ;  /* 0x0000005800587308 */ /* 0x000e620000000800 */
[----:B0-----:R-:W-:-:S02]  /*1d6d0*/  FADD.FTZ R3, R117, R3 ;  /* 0x0000000375037221 */ /* 0x001fc40000010000 */
[----:B------:R-:W-:Y:S01]  /*1d6e0*/  @!P1 PRMT R4, RZ, 0x654, R4 ;  /* 0x00000654ff049816 */ /* 0x000fe20000000004 */
[----:B------:R0:W-:Y:S06]  /*1d6f0*/  BAR.ARV R163, 0x100 ;  /* 0x000400a30000751d */ /* 0x0001ec0000002000 */
[----:B------:R-:W3:Y:S01]  /*1d700*/  MUFU.EX2 R90, R90 ;  /* 0x0000005a005a7308 */ /* 0x000ee20000000800 */
[----:B--2---:R-:W-:-:S01]  /*1d710*/  FADD.FTZ R103, R119, R103 ;  /* 0x0000006777677221 */ /* 0x004fc20000010000 */
[----:B------:R2:W-:Y:S01]  /*1d720*/  @!P1 SYNCS.ARRIVE.TRANS64.RED.A1T0 RZ, [R4+URZ], RZ ;  /* 0x000000ff04ff99a7 */ /* 0x0005e2000810043f */
[----:B-1----:R-:W-:-:S05]  /*1d730*/  FADD.FTZ R3, R88, R3 ;  /* 0x0000000358037221 */ /* 0x002fca0000010000 */
[----:B------:R-:W1:Y:S08]  /*1d740*/  MUFU.EX2 R89, R89 ;  /* 0x0000005900597308 */ /* 0x000e700000000800 */
[----:B------:R-:W4:Y:S01]  /*1d750*/  MUFU.EX2 R91, R91 ;  /* 0x0000005b005b7308 */ /* 0x000f220000000800 */
[----:B---3--:R-:W-:-:S07]  /*1d760*/  FADD.FTZ R103, R90, R103 ;  /* 0x000000675a677221 */ /* 0x008fce0000010000 */
[----:B------:R-:W3:Y:S01]  /*1d770*/  MUFU.EX2 R92, R92 ;  /* 0x0000005c005c7308 */ /* 0x000ee20000000800 */
[----:B-1----:R-:W-:-:S07]  /*1d780*/  FADD.FTZ R3, R89, R3 ;  /* 0x0000000359037221 */ /* 0x002fce0000010000 */
[----:B------:R-:W1:Y:S01]  /*1d790*/  MUFU.EX2 R94, R94 ;  /* 0x0000005e005e7308 */ /* 0x000e620000000800 */
[----:B----4-:R-:W-:-:S07]  /*1d7a0*/  FADD.FTZ R103, R91, R103 ;  /* 0x000000675b677221 */ /* 0x010fce0000010000 */
        /* <DEDUP_REMOVED lines=18> */
[----:B------:R-:W2:Y:S01]  /*1d8d0*/  MUFU.EX2 R101, R101 ;  /* 0x0000006500657308 */ /* 0x000ea20000000800 */
[----:B---3--:R-:W-:-:S01]  /*1d8e0*/  FADD.FTZ R103, R102, R103 ;  /* 0x0000006766677221 */ /* 0x008fc20000010000 */
[----:B-1----:R-:W-:-:S03]  /*1d8f0*/  FADD.FTZ R3, R13, R3 ;  /* 0x000000030d037221 */ /* 0x002fc60000010000 */
[----:B--2---:R-:W-:Y:S01]  /*1d900*/  FADD.FTZ R4, R101, R103 ;  /* 0x0000006765047221 */ /* 0x004fe20000010000 */
[----:B0-----:R-:W-:Y:S06]  /*1d910*/  @!P0 BRA `(.L_x_488) ;  /* 0x0000000000048947 */ /* 0x001fec0003800000 */
[----:B------:R-:W-:Y:S01]  /*1d920*/  BPT.TRAP 0x1 ;  /* 0x000000040000795c */ /* 0x000fe20000300000 */
.L_x_488:
[----:B------:R-:W-:Y:S01]  /*1d930*/  IMAD R9, R9, 0x8, R16 ;  /* 0x0000000809097824 */ /* 0x000fe200078e0210 */
[----:B------:R-:W-:Y:S01]  /*1d940*/  ISETP.GT.AND P1, PT, R5, R201, PT ;  /* 0x000000c90500720c */ /* 0x000fe20003f24270 */
[----:B------:R-:W-:Y:S01]  /*1d950*/  IMAD.U32 R103, RZ, RZ, UR37 ;  /* 0x00000025ff677e24 */ /* 0x000fe2000f8e00ff */
[----:B------:R-:W-:Y:S01]  /*1d960*/  F2FP.SATFINITE.E4M3.F32.PACK_AB_MERGE_C R15, R20, R15, RZ ;  /* 0x0000000f140f723e */ /* 0x000fe200048070ff */
[----:B------:R-:W-:Y:S01]  /*1d970*/  VIADD R9, R9, 0x29860 ;  /* 0x0002986009097836 */ /* 0x000fe20000000000 */
[----:B------:R-:W-:Y:S01]  /*1d980*/  F2FP.SATFINITE.E4M3.F32.PACK_AB_MERGE_C R157, R158, R157, RZ ;  /* 0x0000009d9e9d723e */ /* 0x000fe200048070ff */
[----:B------:R-:W-:Y:S01]  /*1d990*/  FMUL.FTZ R24, R24, R7 ;  /* 0x0000000718187220 */ /* 0x000fe20000410000 */
[----:B------:R-:W-:Y:S01]  /*1d9a0*/  F2FP.SATFINITE.E4M3.F32.PACK_AB_MERGE_C R153, R156, R153, RZ ;  /* 0x000000999c99723e */ /* 0x000fe200048070ff */
[-C--:B------:R-:W-:Y:S01]  /*1d9b0*/  FMUL.FTZ R25, R25, R7.reuse ;  /* 0x0000000719197220 */ /* 0x080fe20000410000 */
[----:B------:R-:W-:Y:S01]  /*1d9c0*/  PRMT R9, R103, 0x654, R9 ;  /* 0x0000065467097816 */ /* 0x000fe20000000009 */
[----:B------:R-:W-:Y:S01]  /*1d9d0*/  FMUL.FTZ R28, R28, R7 ;  /* 0x000000071c1c7220 */ /* 0x000fe20000410000 */
        /* <DEDUP_REMOVED lines=84> */
[----:B------:R-:W-:Y:S01]  /*1df20*/  F2FP.SATFINITE.E4M3.F32.PACK_AB_MERGE_C R179, R160, R159, R161 ;  /* 0x0000009fa0b3723e */ /* 0x000fe200048070a1 */
[----:B------:R-:W-:Y:S01]  /*1df30*/  IMAD.MOV.U32 R8, RZ, RZ, R198 ;  /* 0x000000ffff087224 */ /* 0x000fe200078e00c6 */
[----:B------:R-:W-:Y:S01]  /*1df40*/  F2FP.SATFINITE.E4M3.F32.PACK_AB_MERGE_C R180, R137, R136, R140 ;  /* 0x0000008889b4723e */ /* 0x000fe2000480708c */
[----:B0-----:R-:W-:Y:S01]  /*1df50*/  IMAD.MOV.U32 R9, RZ, RZ, R10 ;  /* 0x000000ffff097224 */ /* 0x001fe200078e000a */
        /* <DEDUP_REMOVED lines=15> */
[----:B------:R-:W-:Y:S01]  /*1e050*/  IADD3 R5, R5, -0x1, RZ ;  /* 0xffffffff05057810 */ /* 0x000fe20007ffe0ff */
[----:B------:R-:W-:Y:S06]  /*1e060*/  @P1 BRA `(.L_x_489) ;  /* 0xffffffcc007c1947 */ /* 0x000fec000383ffff */
[----:B------:R-:W-:-:S07]  /*1e070*/  IMAD.MOV.U32 R148, RZ, RZ, R10 ;  /* 0x000000ffff947224 */ /* 0x000fce00078e000a */
.L_x_478:
[----:B------:R-:W-:Y:S05]  /*1e080*/  WARPSYNC.ALL ;  /* 0x0000000000007948 */ /* 0x000fea0003800000 */
[----:B------:R-:W-:Y:S06]  /*1e090*/  BAR.ARV 0x8, 0x180 ;  /* 0x0206000000007b1d */ /* 0x000fec0000002000 */
[----:B------:R-:W-:Y:S05]  /*1e0a0*/  @!P0 BRA `(.L_x_490) ;  /* 0x0000000000048947 */ /* 0x000fea0003800000 */
[----:B------:R-:W-:Y:S01]  /*1e0b0*/  BPT.TRAP 0x1 ;  /* 0x000000040000795c */ /* 0x000fe20000300000 */
.L_x_490:
[----:B------:R-:W-:Y:S02]  /*1e0c0*/  LEA R13, R148, R16, 0x3 ;  /* 0x00000010940d7211 */ /* 0x000fe400078e18ff */
[----:B------:R-:W-:-:S04]  /*1e0d0*/  SHF.L.U32 R0, R198, 0x1f, RZ ;  /* 0x0000001fc6007819 */ /* 0x000fc800000006ff */
[----:B------:R0:W1:Y:S01]  /*1e0e0*/  SYNCS.PHASECHK.TRANS64.TRYWAIT P1, [R13+URZ+0x29850], R0 ;  /* 0x029850000d0075a7 */ /* 0x000062000802017f */
[----:B------:R-:W-:Y:S05]  /*1e0f0*/  @!P0 BRA `(.L_x_491) ;  /* 0x0000000000048947 */ /* 0x000fea0003800000 */
[----:B------:R-:W-:Y:S01]  /*1e100*/  BPT.TRAP 0x1 ;  /* 0x000000040000795c */ /* 0x000fe20000300000 */
.L_x_491:
[----:B------:R-:W-:-:S05]  /*1e110*/  VIADD R16, R16, 0x400 ;  /* 0x0000040010107836 */ /* 0x000fca0000000000 */
[----:B------:R-:W-:-:S04]  /*1e120*/  SHF.R.U32.HI R16, RZ, 0x4, R16 ;  /* 0x00000004ff107819 */ /* 0x000fc80000011610 */
[----:B------:R-:W-:-:S04]  /*1e130*/  LOP3.LUT R16, R16, 0x3fff, RZ, 0xc0, !PT ;  /* 0x00003fff10107812 */ /* 0x000fc800078ec0ff */
[----:B------:R-:W-:Y:S01]  /*1e140*/  LOP3.LUT R7, R16, 0x10000, RZ, 0xfc, !PT ;  /* 0x0001000010077812 */ /* 0x000fe200078efcff */
[----:B-1----:R-:W-:Y:S06]  /*1e150*/  @P1 BRA `(.L_x_492) ;  /* 0x0000000000081947 */ /* 0x002fec0003800000 */
[----:B------:R-:W1:Y:S02]  /*1e160*/  SYNCS.PHASECHK.TRANS64.TRYWAIT P1, [R13+URZ+0x29850], R0 ;  /* 0x029850000d0075a7 */ /* 0x000e64000802017f */
[----:B-1----:R-:W-:Y:S05]  /*1e170*/  @!P1 BRA `(.L_x_493) ;  /* 0x000000c000c89947 */ /* 0x002fea0003800000 */
.L_x_492:
        /* <DEDUP_REMOVED lines=10> */
[----:B------:R-:W-:Y:S01]  /*1e220*/  IMAD.MOV.U32 R21, RZ, RZ, -0x3ffffff0 ;  /* 0xc0000010ff157424 */ /* 0x000fe200078e00ff */
[----:B------:R-:W-:-:S02]  /*1e230*/  IADD3 R20, R6, 0x200, RZ ;  /* 0x0000020006147810 */ /* 0x000fc40007ffe0ff */
[----:B------:R-:W-:-:S07]  /*1e240*/  ISETP.NE.AND.EX P1, PT, RZ, UR5, PT, P1 ;  /* 0x00000005ff007c0c */ /* 0x000fce000bf25310 */
[----:B------:R-:W-:Y:S01]  /*1e250*/  QGMMA.64x128x32.F32.E4M3.E4M3 R24, R176, gdesc[UR4], R24, gsb0 ;  /* 0x01e00004b0187df3 */ /* 0x000fe20008000818 */
[----:B------:R-:W-:Y:S02]  /*1e260*/  R2UR UR6, R8 ;  /* 0x00000000080672ca */ /* 0x000fe400000e0000 */
[----:B------:R-:W-:-:S03]  /*1e270*/  R2UR UR7, R9 ;  /* 0x00000000090772ca */ /* 0x000fc600000e0000 */
[----:B------:R-:W0:Y:S08]  /*1e280*/  @P1 LDC.64 R8, c[0x0][0x9c8] ;  /* 0x00027200ff081b82 */ /* 0x000e300000000a00 */
[----:B------:R-:W2:Y:S01]  /*1e290*/  @P1 LDC.64 R14, c[0x0][0x9d0] ;  /* 0x00027400ff0e1b82 */ /* 0x000ea20000000a00 */
[----:B01----:R-:W-:-:S04]  /*1e2a0*/  @P1 IMAD R0, R214, R8, RZ ;  /* 0x00000008d6001224 */ /* 0x003fc800078e02ff */
[C---:B------:R-:W-:Y:S02]  /*1e2b0*/  @P1 IMAD R5, R206.reuse, R9, R0 ;  /* 0x00000009ce051224 */ /* 0x040fe400078e0200 */
[----:B------:R-:W-:-:S04]  /*1e2c0*/  @P1 IMAD.WIDE.U32 R8, R206, R8, RZ ;  /* 0x00000008ce081225 */ /* 0x000fc800078e00ff */
[----:B------:R-:W-:Y:S02]  /*1e2d0*/  @P1 IMAD.IADD R9, R9, 0x1, R5 ;  /* 0x0000000109091824 */ /* 0x000fe400078e0205 */
[----:B------:R-:W-:Y:S02]  /*1e2e0*/  IMAD.MOV.U32 R0, RZ, RZ, 0x3f800000 ;  /* 0x3f800000ff007424 */ /* 0x000fe400078e00ff */
[----:B--2---:R-:W-:-:S04]  /*1e2f0*/  @P1 IMAD.WIDE.U32 R8, R204, R14, R8 ;  /* 0x0000000ecc081225 */ /* 0x004fc800078e0008 */
[----:B------:R-:W-:Y:S01]  /*1e300*/  @P1 IMAD R15, R204, R15, R9 ;  /* 0x0000000fcc0f1224 */ /* 0x000fe200078e0209 */
        /* <DEDUP_REMOVED lines=15> */
[----:B------:R-:W-:Y:S01]  /*1e400*/  VIADD R6, R6, 0x400 ;  /* 0x0000040006067836 */ /* 0x000fe20000000000 */
[----:B------:R-:W-:Y:S01]  /*1e410*/  MOV R7, 0xc0000010 ;  /* 0xc000001000077802 */ /* 0x000fe20000000f00 */
[----:B------:R-:W1:Y:S01]  /*1e420*/  SHFL.BFLY PT, R8, R3, 0x2, 0x1f ;  /* 0x0c401f0003087f89 */ /* 0x000e6200000e0000 */
[----:B------:R-:W-:Y:S02]  /*1e430*/  WARPGROUP.DEPBAR.LE gsb0, 0x0 ;  /* 0x00008000000079c5 */ /* 0x000fe40000010000 */
[----:B------:R-:W-:-:S07]  /*1e440*/  WARPGROUP.ARRIVE ;  /* 0x00000000000079c5 */ /* 0x000fce0000000000 */
[----:B------:R-:W-:Y:S01]  /*1e450*/  QGMMA.64x128x32.F32.E4M3.E4M3 R24, R188, gdesc[UR4], R24, gsb0 ;  /* 0x01e00004bc187df3 */ /* 0x000fe20008000818 */
[----:B------:R-:W-:Y:S02]  /*1e460*/  R2UR UR6, R6 ;  /* 0x00000000060672ca */ /* 0x000fe400000e0000 */
[----:B------:R-:W-:Y:S02]  /*1e470*/  R2UR UR7, R7 ;  /* 0x00000000070772ca */ /* 0x000fe400000e0000 */
        /* <DEDUP_REMOVED lines=18> */
[----:B------:R-:W-:Y:S01]  /*1e5a0*/  IMAD.MOV.U32 R7, RZ, RZ, RZ ;  /* 0x000000ffff077224 */ /* 0x000fe200078e00ff */
[----:B------:R-:W0:Y:S08]  /*1e5b0*/  @P2 MUFU.LG2 R5, R14 ;  /* 0x0000000e00052308 */ /* 0x000e300000000c00 */
[----:B------:R-:W1:Y:S08]  /*1e5c0*/  @P3 MUFU.LG2 R6, R6 ;  /* 0x0000000600063308 */ /* 0x000e700000000c00 */
[----:B------:R-:W3:Y:S01]  /*1e5d0*/  @P1 MUFU.RCP R7, R10 ;  /* 0x0000000a00071308 */ /* 0x000ee20000001000 */
[C---:B------:R-:W-:Y:S01]  /*1e5e0*/  @P2 FMUL.FTZ R4, R2.reuse, 0.69314718246459960938 ;  /* 0x3f31721802042820 */ /* 0x040fe20000410000 */
[----:B------:R-:W-:Y:S01]  /*1e5f0*/  @P3 FMUL.FTZ R2, R2, 0.69314718246459960938 ;  /* 0x3f31721802023820 */ /* 0x000fe20000410000 */
[----:B0-----:R-:W-:Y:S01]  /*1e600*/  @P2 FMUL.FTZ R5, R5, 0.69314718246459960938 ;  /* 0x3f31721805052820 */ /* 0x001fe20000410000 */
[----:B------:R-:W-:-:S02]  /*1e610*/  IMAD.MOV.U32 R88, RZ, RZ, -0x800000 ;  /* 0xff800000ff587424 */ /* 0x000fc400078e00ff */
[----:B--2---:R-:W-:Y:S01]  /*1e620*/  FMUL.FTZ R3, R3, R0 ;  /* 0x0000000003037220 */ /* 0x004fe20000410000 */
[----:B------:R-:W-:Y:S02]  /*1e630*/  IMAD.MOV.U32 R89, RZ, RZ, -0x800000 ;  /* 0xff800000ff597424 */ /* 0x000fe400078e00ff */
[----:B-1----:R-:W-:Y:S01]  /*1e640*/  @P3 FMUL.FTZ R9, R6, 0.69314718246459960938 ;  /* 0x3f31721806093820 */ /* 0x002fe20000410000 */
[----:B------:R-:W-:-:S03]  /*1e650*/  @P2 FFMA.FTZ R88, R4, R11, R5 ;  /* 0x0000000b04582223 */ /* 0x000fc60000010005 */
[----:B------:R-:W-:Y:S01]  /*1e660*/  @P3 FFMA.FTZ R89, R2, R12, R9 ;  /* 0x0000000c02593223 */ /* 0x000fe20000010009 */
[----:B---3--:R-:W-:Y:S01]  /*1e670*/  FMUL.FTZ R7, R7, R0 ;  /* 0x0000000007077220 */ /* 0x008fe20000410000 */
[----:B------:R-:W-:Y:S02]  /*1e680*/  WARPGROUP.DEPBAR.LE gsb0, 0x0 ;  /* 0x00008000000079c5 */ /* 0x000fe40000010000 */
[----:B------:R-:W-:Y:S05]  /*1e690*/  @!P0 BRA `(.L_x_494) ;  /* 0x0000000000048947 */ /* 0x000fea0003800000 */
[----:B------:R-:W-:Y:S01]  /*1e6a0*/  BPT.TRAP 0x1 ;  /* 0x000000040000795c */ /* 0x000fe20000300000 */
.L_x_494:
[----:B------:R-:W-:Y:S01]  /*1e6b0*/  VIADD R0, R13, 0x29860 ;  /* 0x000298600d007836 */ /* 0x000fe20000000000 */
[----:B------:R-:W-:Y:S01]  /*1e6c0*/  MOV R9, UR37 ;  /* 0x0000002500097c02 */ /* 0x000fe20008000f00 */
[----:B------:R-:W-:Y:S02]  /*1e6d0*/  VIADD R148, R148, 0x1 ;  /* 0x0000000194947836 */ /* 0x000fe40000000000 */
[-C--:B------:R-:W-:Y:S01]  /*1e6e0*/  FMUL.FTZ R5, R24, R3.reuse ;  /* 0x0000000318057220 */ /* 0x080fe20000410000 */
[-C--:B------:R-:W-:Y:S01]  /*1e6f0*/  FMUL.FTZ R91, R40, R3.reuse ;  /* 0x00000003285b7220 */ /* 0x080fe20000410000 */
[----:B------:R-:W-:Y:S01]  /*1e700*/  PRMT R2, R9, 0x654, R0 ;  /* 0x0000065409027816 */ /* 0x000fe20000000000 */
[-C--:B------:R-:W-:Y:S01]  /*1e710*/  FMUL.FTZ R0, R85, R3.reuse ;  /* 0x0000000355007220 */ /* 0x080fe20000410000 */
[----:B------:R-:W-:Y:S01]  /*1e720*/  ISETP.NE.AND P1, PT, R148, 0x2, PT ;  /* 0x000000029400780c */ /* 0x000fe20003f25270 */
        /* <DEDUP_REMOVED lines=30> */
[----:B------:R-:W-:Y:S01]  /*1e910*/  SEL R3, RZ, 0x1, P1 ;  /* 0x00000001ff037807 */ /* 0x000fe20000800000 */
        /* <DEDUP_REMOVED lines=32> */
[----:B------:R-:W-:Y:S01]  /*1eb20*/  FMUL.FTZ R83, R83, R7 ;  /* 0x0000000753537220 */ /* 0x000fe20000410000 */
[----:B------:R-:W-:Y:S01]  /*1eb30*/  LOP3.LUT R198, R198, R3, RZ, 0x3c, !PT ;  /* 0x00000003c6c67212 */ /* 0x000fe200078e3cff */
[----:B------:R-:W-:Y:S01]  /*1eb40*/  UIADD3 UR43, UR43, 0x1, URZ ;  /* 0x000000012b2b7890 */ /* 0x000fe2000fffe03f */
[----:B0-----:R-:W-:-:S11]  /*1eb50*/  SEL R148, R148, RZ, P1 ;  /* 0x000000ff94947207 */ /* 0x001fd60000800000 */
.L_x_438:
[----:B------:R-:W-:Y:S05]  /*1eb60*/  WARPSYNC.ALL ;  /* 0x0000000000007948 */ /* 0x000fea0003800000 */
[----:B------:R-:W0:Y:S08]  /*1eb70*/  S2UR UR37, SR_CgaCtaId ;  /* 0x00000000002579c3 */ /* 0x000e300000008800 */
[----:B------:R-:W-:Y:S01]  /*1eb80*/  BAR.SYNC.DEFER_BLOCKING 0x5, 0x180 ;  /* 0x0146000000007b1d */ /* 0x000fe20000010000 */
[----:B------:R-:W-:-:S05]  /*1eb90*/  ISETP.NE.AND P1, PT, R211, RZ, PT ;  /* 0x000000ffd300720c */ /* 0x000fca0003f25270 */
[----:B------:R-:W-:Y:S01]  /*1eba0*/  UMOV UR4, 0x400 ;  /* 0x0000040000047882 */ /* 0x000fe20000000000 */
[----:B------:R-:W-:Y:S07]  /*1ebb0*/  BSSY B0, `(.L_x_495) ;  /* 0x000040e000007945 */ /* 0x000fee0003800000 */
[----:B------:R-:W1:Y:S01]  /*1ebc0*/  @!P1 LDC R211, c[0x0][0xad4] ;  /* 0x0002b500ffd39b82 */ /* 0x000e620000000800 */
[----:B0-----:R-:W-:-:S06]  /*1ebd0*/  ULEA UR4, UR37, UR4, 0x18 ;  /* 0x0000000425047291 */ /* 0x001fcc000f8ec03f */
[----:B------:R-:W-:-:S05]  /*1ebe0*/  IMAD.U32 R16, RZ, RZ, UR4 ;  /* 0x00000004ff107e24 */ /* 0x000fca000f8e00ff */
[----:B-----5:R0:W2:Y:S01]  /*1ebf0*/  LDS.128 R144, [R16+0x298d0] ;  /* 0x0298d00010907984 */ /* 0x0200a20000000c00 */
[----:B------:R-:W-:Y:S06]  /*1ec00*/  BAR.ARV 0x4, 0x180 ;  /* 0x0106000000007b1d */ /* 0x000fec0000002000 */
[----:B------:R-:W-:Y:S05]  /*1ec10*/  @P0 BRA `(.L_x_496) ;  /* 0x0000003400000947 */ /* 0x000fea0003800000 */
[----:B------:R-:W3:Y:S01]  /*1ec20*/  LDL R13, [R1+0x68] ;  /* 0x00006800010d7983 */ /* 0x000ee20000100800 */
[----:B------:R-:W-:Y:S01]  /*1ec30*/  ULDC.64 UR4, c[0x4][0x40] ;  /* 0x0100100000047ab9 */ /* 0x000fe20000000a00 */
[----:B------:R-:W4:Y:S01]  /*1ec40*/  S2R R10, SR_TID.X ;  /* 0x00000000000a7919 */ /* 0x000f220000002100 */
[----:B------:R-:W0:Y:S01]  /*1ec50*/  S2R R11, SR_SWINHI ;  /* 0x00000000000b7919 */ /* 0x000e220000002f00 */
[----:B----4-:R-:W-:Y:S01]  /*1ec60*/  IMAD.SHL.U32 R2, R10, 0x4, RZ ;  /* 0x000000040a027824 */ /* 0x010fe200078e00ff */
[----:B------:R-:W-:Y:S02]  /*1ec70*/  MOV R56, R16 ;  /* 0x0000001000387202 */ /* 0x000fe40000000f00 */
[----:B0-----:R-:W-:Y:S02]  /*1ec80*/  MOV R57, R11 ;  /* 0x0000000b00397202 */ /* 0x001fe40000000f00 */
[----:B------:R-:W-:-:S04]  /*1ec90*/  LOP3.LUT R2, R2, 0xc, RZ, 0xc0, !PT ;  /* 0x0000000c02027812 */ /* 0x000fc800078ec0ff */
[----:B------:R-:W-:-:S05]  /*1eca0*/  IADD3 R2, P0, R2, UR4, RZ ;  /* 0x0000000402027c10 */ /* 0x000fca000ff1e0ff */
[----:B------:R-:W-:Y:S01]  /*1ecb0*/  IMAD.X R3, RZ, RZ, UR5, P0 ;  /* 0x00000005ff037e24 */ /* 0x000fe200080e06ff */
[----:B------:R-:W-:-:S04]  /*1ecc0*/  LOP3.LUT P0, R10, R10, 0x3, RZ, 0xc0, !PT ;  /* 0x000000030a0a7812 */ /* 0x000fc8000780c0ff */
[----:B------:R-:W-:Y:S01]  /*1ecd0*/  ISETP.EQ.OR P0, PT, R10, 0x3, !P0 ;  /* 0x000000030a00780c */ /* 0x000fe20004702670 */
[----:B------:R0:W5:Y:S03]  /*1ece0*/  LDG.E.CONSTANT R7, desc[UR54][R2.64] ;  /* 0x0000003602077981 */ /* 0x000166000c1e9900 */
[----:B------:R-:W-:Y:S02]  /*1ecf0*/  SEL R96, R5, R8, P0 ;  /* 0x0000000805607207 */ /* 0x000fe40000000000 */
[----:B------:R-:W-:Y:S02]  /*1ed00*/  SEL R44, R8, R5, P0 ;  /* 0x00000005082c7207 */ /* 0x000fe40000000000 */
[----:B0-----:R-:W-:Y:S01]  /*1ed10*/  SEL R2, R4, R9, P0 ;  /* 0x0000000904027207 */ /* 0x001fe20000000000 */
[----:B------:R-:W-:Y:S01]  /*1ed20*/  UMOV UR4, 0xffffffff ;  /* 0xffffffff00047882 */ /* 0x000fe20000000000 */
[----:B---3--:R-:W-:-:S03]  /*1ed30*/  IMAD.WIDE R30, R13, 0x2, R56 ;  /* 0x000000020d1e7825 */ /* 0x008fc600078e0238 */
[C---:B------:R-:W-:Y:S02]  /*1ed40*/  IADD3 R29, P5, R30.reuse, 0x4060, RZ ;  /* 0x000040601e1d7810 */ /* 0x040fe40007fbe0ff */
[----:B------:R-:W-:Y:S02]  /*1ed50*/  IADD3 R27, P1, R30, 0x4040, RZ ;  /* 0x000040401e1b7810 */ /* 0x000fe40007f3e0ff */
[----:B------:R-:W-:Y:S02]  /*1ed60*/  LOP3.LUT R28, R29, 0x380, RZ, 0xc0, !PT ;  /* 0x000003801d1c7812 */ /* 0x000fe400078ec0ff */
[----:B------:R-:W-:Y:S02]  /*1ed70*/  LOP3.LUT R26, R27, 0x380, RZ, 0xc0, !PT ;  /* 0x000003801b1a7812 */ /* 0x000fe400078ec0ff */
[----:B------:R-:W-:Y:S02]  /*1ed80*/  SHF.R.U64 R28, R28, 0x3, RZ ;  /* 0x000000031c1c7819 */ /* 0x000fe400000012ff */
[----:B------:R-:W-:-:S02]  /*1ed90*/  SHF.R.U64 R26, R26, 0x3, RZ ;  /* 0x000000031a1a7819 */ /* 0x000fc400000012ff */
[----:B------:R-:W-:Y:S01]  /*1eda0*/  LOP3.LUT R28, R28, R29, RZ, 0x3c, !PT ;  /* 0x0000001d1c1c7212 */ /* 0x000fe200078e3cff */
[----:B------:R-:W-:Y:S01]  /*1edb0*/  IMAD.X R29, RZ, RZ, R31, P5 ;  /* 0x000000ffff1d7224 */ /* 0x000fe200028e061f */
[----:B------:R-:W-:Y:S02]  /*1edc0*/  LOP3.LUT R26, R26, R27, RZ, 0x3c, !PT ;  /* 0x0000001b1a1a7212 */ /* 0x000fe400078e3cff */
[----:B------:R-:W-:Y:S02]  /*1edd0*/  SEL R13, R9, R4, P0 ;  /* 0x00000004090d7207 */ /* 0x000fe40000000000 */
[----:B------:R-:W-:Y:S02]  /*1ede0*/  IADD3.X R27, RZ, R31, RZ, P1, !PT ;  /* 0x0000001fff1b7210 */ /* 0x000fe40000ffe4ff */
[C---:B------:R-:W-:Y:S02]  /*1edf0*/  IADD3 R21, P2, R30.reuse, 0x4020, RZ ;  /* 0x000040201e157810 */ /* 0x040fe40007f5e0ff */
[----:B------:R-:W-:-:S02]  /*1ee00*/  IADD3 R15, P3, R30, 0x4000, RZ ;  /* 0x000040001e0f7810 */ /* 0x000fc40007f7e0ff */
[C---:B------:R-:W-:Y:S02]  /*1ee10*/  IADD3 R11, P4, R30.reuse, 0x60, RZ ;  /* 0x000000601e0b7810 */ /* 0x040fe40007f9e0ff */
[C---:B------:R-:W-:Y:S02]  /*1ee20*/  IADD3 R9, P5, R30.reuse, 0x40, RZ ;  /* 0x000000401e097810 */ /* 0x040fe40007fbe0ff */
[----:B------:R-:W-:Y:S02]  /*1ee30*/  IADD3 R5, P1, R30, 0x20, RZ ;  /* 0x000000201e057810 */ /* 0x000fe40007f3e0ff */
[----:B------:R-:W-:Y:S02]  /*1ee40*/  LOP3.LUT R20, R21, 0x380, RZ, 0xc0, !PT ;  /* 0x0000038015147812 */ /* 0x000fe400078ec0ff */
[----:B------:R-:W-:Y:S02]  /*1ee50*/  LOP3.LUT R14, R15, 0x380, RZ, 0xc0, !PT ;  /* 0x000003800f0e7812 */ /* 0x000fe400078ec0ff */
[----:B------:R-:W-:-:S02]  /*1ee60*/  LOP3.LUT R10, R11, 0x380, RZ, 0xc0, !PT ;  /* 0x000003800b0a7812 */ /* 0x000fc400078ec0ff */
[----:B------:R-:W-:Y:S02]  /*1ee70*/  LOP3.LUT R8, R9, 0x380, RZ, 0xc0, !PT ;  /* 0x0000038009087812 */ /* 0x000fe400078ec0ff */
[----:B------:R-:W-:Y:S02]  /*1ee80*/  LOP3.LUT R4, R5, 0x380, RZ, 0xc0, !PT ;  /* 0x0000038005047812 */ /* 0x000fe400078ec0ff */
[----:B------:R-:W-:Y:S02]  /*1ee90*/  LOP3.LUT R3, R30, 0x380, RZ, 0xc0, !PT ;  /* 0x000003801e037812 */ /* 0x000fe400078ec0ff */
[----:B------:R-:W-:Y:S02]  /*1eea0*/  SHF.R.U64 R20, R20, 0x3, RZ ;  /* 0x0000000314147819 */ /* 0x000fe400000012ff */
[----:B------:R-:W-:Y:S02]  /*1eeb0*/  SHF.R.U64 R14, R14, 0x3, RZ ;  /* 0x000000030e0e7819 */ /* 0x000fe400000012ff */
[----:B------:R-:W-:-:S02]  /*1eec0*/  SHF.R.U64 R10, R10, 0x3, RZ ;  /* 0x000000030a0a7819 */ /* 0x000fc400000012ff */
[----:B------:R-:W-:Y:S02]  /*1eed0*/  SHF.R.U64 R8, R8, 0x3, RZ ;  /* 0x0000000308087819 */ /* 0x000fe400000012ff */
[----:B------:R-:W-:Y:S02]  /*1eee0*/  SHF.R.U64 R4, R4, 0x3, RZ ;  /* 0x0000000304047819 */ /* 0x000fe400000012ff */
[----:B------:R-:W-:Y:S02]  /*1eef0*/  SHF.R.U64 R3, R3, 0x3, RZ ;  /* 0x0000000303037819 */ /* 0x000fe400000012ff */
        /* <DEDUP_REMOVED lines=10> */
[----:B------:R-:W-:-:S02]  /*1efa0*/  LOP3.LUT R30, R3, R30, RZ, 0x3c, !PT ;  /* 0x0000001e031e7212 */ /* 0x000fc400078e3cff */
[----:B------:R-:W-:Y:S02]  /*1efb0*/  MOV R103, R28 ;  /* 0x0000001c00677202 */ /* 0x000fe40000000f00 */
[----:B------:R-:W-:Y:S02]  /*1efc0*/  MOV R35, R30 ;  /* 0x0000001e00237202 */ /* 0x000fe40000000f00 */
[----:B------:R-:W-:Y:S02]  /*1efd0*/  MOV R102, R26 ;  /* 0x0000001a00667202 */ /* 0x000fe40000000f00 */
[----:B------:R-:W-:Y:S02]  /*1efe0*/  MOV R101, R20 ;  /* 0x0000001400657202 */ /* 0x000fe40000000f00 */
[----:B------:R-:W-:Y:S02]  /*1eff0*/  MOV R100, R14 ;  /* 0x0000000e00647202 */ /* 0x000fe40000000f00 */
[----:B------:R-:W-:-:S02]  /*1f000*/  MOV R107, R10 ;  /* 0x0000000a006b7202 */ /* 0x000fc40000000f00 */
[----:B------:R-:W-:Y:S02]  /*1f010*/  MOV R106, R8 ;  /* 0x00000008006a7202 */ /* 0x000fe40000000f00 */
[----:B------:R-:W-:Y:S01]  /*1f020*/  MOV R105, R4 ;  /* 0x0000000400697202 */ /* 0x000fe20000000f00 */
[----:B------:R-:W-:Y:S06]  /*1f030*/  BRA.DIV UR4, `(.L_x_497) ;  /* 0x000000b6042c7947 */ /* 0x000fec000b800000 */
[----:B------:R-:W-:Y:S02]  /*1f040*/  SEL R138, R91, R64, P0 ;  /* 0x000000405b8a7207 */ /* 0x000fe40000000000 */
[----:B------:R-:W-:Y:S02]  /*1f050*/  SEL R20, R64, R91, P0 ;  /* 0x0000005b40147207 */ /* 0x000fe40000000000 */
[----:B------:R-:W-:Y:S01]  /*1f060*/  SEL R64, R72, R55, P0 ;  /* 0x0000003748407207 */ /* 0x000fe20000000000 */
[----:B-----5:R-:W-:Y:S01]  /*1f070*/  SHFL.IDX PT, R3, R138, R7, 0x1c1f ;  /* 0x001c1f078a037589 */ /* 0x020fe200000e0000 */
[----:B------:R-:W-:Y:S02]  /*1f080*/  SEL R26, R55, R72, P0 ;  /* 0x00000048371a7207 */ /* 0x000fe40000000000 */
[----:B------:R-:W-:Y:S02]  /*1f090*/  LOP3.LUT R5, R7, 0x2, RZ, 0x3c, !PT ;  /* 0x0000000207057812 */ /* 0x000fe400078e3cff */
[----:B------:R-:W-:-:S02]  /*1f0a0*/  SEL R72, R33, R84, P0 ;  /* 0x0000005421487207 */ /* 0x000fc40000000000 */
[----:B------:R-:W-:Y:S01]  /*1f0b0*/  SEL R70, R74, R63, P0 ;  /* 0x0000003f4a467207 */ /* 0x000fe20000000000 */
[----:B------:R-:W-:Y:S01]  /*1f0c0*/  SHFL.IDX PT, R2, R2, R5, 0x1c1f ;  /* 0x001c1f0502027589 */ /* 0x000fe200000e0000 */
[----:B------:R-:W-:Y:S02]  /*1f0d0*/  SEL R140, R93, R36, P0 ;  /* 0x000000245d8c7207 */ /* 0x000fe40000000000 */
[----:B--2---:R-:W-:Y:S01]  /*1f0e0*/  SEL R144, R95, R40, P0 ;  /* 0x000000285f907207 */ /* 0x004fe20000000000 */
[----:B------:R-:W-:Y:S01]  /*1f0f0*/  SHFL.IDX PT, R72, R72, R7, 0x1c1f ;  /* 0x001c1f0748487589 */ /* 0x000fe200000e0000 */
[----:B------:R-:W-:Y:S02]  /*1f100*/  SEL R38, R40, R95, P0 ;  /* 0x0000005f28267207 */ /* 0x000fe40000000000 */
[----:B------:R-:W-:Y:S01]  /*1f110*/  SEL R28, R84, R33, P0 ;  /* 0x00000021541c7207 */ /* 0x000fe20000000000 */
[----:B------:R-:W0:Y:S01]  /*1f120*/  SHFL.IDX PT, R95, R13, R7, 0x1c1f ;  /* 0x001c1f070d5f7589 */ /* 0x000e2200000e0000 */
[----:B------:R-:W-:-:S02]  /*1f130*/  SEL R30, R63, R74, P0 ;  /* 0x0000004a3f1e7207 */ /* 0x000fc40000000000 */
[----:B------:R-:W-:Y:S01]  /*1f140*/  SEL R36, R36, R93, P0 ;  /* 0x0000005d24247207 */ /* 0x000fe20000000000 */
[----:B------:R-:W-:Y:S01]  /*1f150*/  SHFL.IDX PT, R70, R70, R7, 0x1c1f ;  /* 0x001c1f0746467589 */ /* 0x000fe200000e0000 */
[----:B------:R-:W-:Y:S02]  /*1f160*/  SEL R156, R109, R92, P0 ;  /* 0x0000005c6d9c7207 */ /* 0x000fe40000000000 */
[----:B------:R-:W-:Y:S01]  /*1f170*/  SEL R76, R92, R109, P0 ;  /* 0x0000006d5c4c7207 */ /* 0x000fe20000000000 */
[----:B------:R-:W2:Y:S01]  /*1f180*/  SHFL.IDX PT, R20, R20, R5, 0x1c1f ;  /* 0x001c1f0514147589 */ /* 0x000ea200000e0000 */
[----:B------:R-:W-:Y:S02]  /*1f190*/  SEL R80, R73, R24, P0 ;  /* 0x0000001849507207 */ /* 0x000fe40000000000 */
[----:B------:R-:W-:Y:S01]  /*1f1a0*/  SEL R82, R12, R65, P0 ;  /* 0x000000410c527207 */ /* 0x000fe20000000000 */
[----:B------:R-:W-:Y:S01]  /*1f1b0*/  SHFL.IDX PT, R75, R140, R7, 0x1c1f ;  /* 0x001c1f078c4b7589 */ /* 0x000fe200000e0000 */
[----:B------:R-:W-:-:S02]  /*1f1c0*/  SEL R124, R104, R49, P0 ;  /* 0x00000031687c7207 */ /* 0x000fc40000000000 */
[----:B------:R-:W-:Y:S01]  /*1f1d0*/  SEL R46, R49, R104, P0 ;  /* 0x00000068312e7207 */ /* 0x000fe20000000000 */
[----:B------:R-:W-:Y:S01]  /*1f1e0*/  SHFL.IDX PT, R21, R144, R7, 0x1c1f ;  /* 0x001c1f0790157589 */ /* 0x000fe200000e0000 */
[----:B------:R-:W-:Y:S02]  /*1f1f0*/  SEL R116, R50, R45, P0 ;  /* 0x0000002d32747207 */ /* 0x000fe40000000000 */
[----:B------:R-:W-:Y:S01]  /*1f200*/  SEL R40, R45, R50, P0 ;  /* 0x000000322d287207 */ /* 0x000fe20000000000 */
[----:B------:R-:W-:Y:S01]  /*1f210*/  SHFL.IDX PT, R44, R44, R5, 0x1c1f ;  /* 0x001c1f052c2c7589 */ /* 0x000fe200000e0000 */
        /* <DEDUP_REMOVED lines=32> */
[----:B------:R-:W3:Y:S01]  /*1f420*/  SHFL.IDX PT, R85, R28, R5, 0x1c1f ;  /* 0x001c1f051c557589 */ /* 0x000ee200000e0000 */
        /* <DEDUP_REMOVED lines=8> */
[----:B------:R0:W4:Y:S01]  /*1f4b0*/  SHFL.IDX PT, R97, R96, R7, 0x1c1f ;  /* 0x001c1f0760617589 */ /* 0x00012200000e0000 */
        /* <DEDUP_REMOVED lines=17> */
[----:B------:R-:W1:Y:S01]  /*1f5d0*/  SHFL.IDX PT, R87, R34, R5, 0x1c1f ;  /* 0x001c1f0522577589 */ /* 0x000e6200000e0000 */
[----:B0-----:R-:W-:Y:S02]  /*1f5e0*/  SEL R96, R95, R2, P0 ;  /* 0x000000025f607207 */ /* 0x001fe40000000000 */
[----:B------:R-:W-:Y:S01]  /*1f5f0*/  SEL R95, R2, R95, P0 ;  /* 0x0000005f025f7207 */ /* 0x000fe20000000000 */
[----:B------:R-:W-:Y:S01]  /*1f600*/  SHFL.IDX PT, R37, R142, R7, 0x1c1f ;  /* 0x001c1f078e257589 */ /* 0x000fe200000e0000 */
[----:B--2---:R-:W-:Y:S02]  /*1f610*/  SEL R2, R3, R20, P0 ;  /* 0x0000001403027207 */ /* 0x004fe40000000000 */
[----:B---3--:R-:W-:Y:S01]  /*1f620*/  SEL R71, R72, R85, P0 ;  /* 0x0000005548477207 */ /* 0x008fe20000000000 */
[----:B------:R-:W-:Y:S01]  /*1f630*/  SHFL.IDX PT, R41, R134, R7, 0x1c1f ;  /* 0x001c1f0786297589 */ /* 0x000fe200000e0000 */
[----:B------:R-:W-:-:S02]  /*1f640*/  SEL R69, R70, R73, P0 ;  /* 0x0000004946457207 */ /* 0x000fc40000000000 */
[----:B------:R-:W-:Y:S01]  /*1f650*/  SEL R3, R20, R3, P0 ;  /* 0x0000000314037207 */ /* 0x000fe20000000000 */
[----:B------:R-:W-:Y:S01]  /*1f660*/  SHFL.IDX PT, R39, R136, R7, 0x1c1f ;  /* 0x001c1f0788277589 */ /* 0x000fe200000e0000 */
[----:B------:R-:W-:Y:S02]  /*1f670*/  SEL R72, R85, R72, P0 ;  /* 0x0000004855487207 */ /* 0x000fe40000000000 */
[----:B------:R-:W-:Y:S01]  /*1f680*/  SEL R70, R73, R70, P0 ;  /* 0x0000004649467207 */ /* 0x000fe20000000000 */
[----:B------:R-:W-:Y:S01]  /*1f690*/  SHFL.IDX PT, R43, R132, R7, 0x1c1f ;  /* 0x001c1f07842b7589 */ /* 0x000fe200000e0000 */
[----:B----4-:R-:W-:Y:S02]  /*1f6a0*/  SEL R99, R97, R44, P0 ;  /* 0x0000002c61637207 */ /* 0x010fe40000000000 */
[----:B------:R-:W-:Y:S01]  /*1f6b0*/  SEL R20, R21, R38, P0 ;  /* 0x0000002615147207 */ /* 0x000fe20000000000 */
[----:B------:R-:W-:Y:S01]  /*1f6c0*/  SHFL.IDX PT, R79, R130, R7, 0x1c1f ;  /* 0x001c1f07824f7589 */ /* 0x000fe200000e0000 */
[----:B------:R-:W-:-:S02]  /*1f6d0*/  SEL R85, R86, R91, P0 ;  /* 0x0000005b56557207 */ /* 0x000fc40000000000 */
[----:B------:R-:W-:Y:S01]  /*1f6e0*/  SEL R97, R44, R97, P0 ;  /* 0x000000612c617207 */ /* 0x000fe20000000000 */
[----:B------:R-:W-:Y:S01]  /*1f6f0*/  SHFL.IDX PT, R83, R124, R7, 0x1c1f ;  /* 0x001c1f077c537589 */ /* 0x000fe200000e0000 */
[----:B-1----:R-:W-:Y:S02]  /*1f700*/  SEL R73, R84, R87, P0 ;  /* 0x0000005754497207 */ /* 0x002fe40000000000 */
[----:B------:R-:W-:Y:S01]  /*1f710*/  SEL R93, R74, R49, P0 ;  /* 0x000000314a5d7207 */ /* 0x000fe20000000000 */
[----:B------:R-:W-:Y:S01]  /*1f720*/  SHFL.IDX PT, R29, R114, R7, 0x1c1f ;  /* 0x001c1f07721d7589 */ /* 0x000fe200000e0000 */
[----:B------:R-:W-:Y:S02]  /*1f730*/  SEL R21, R38, R21, P0 ;  /* 0x0000001526157207 */ /* 0x000fe40000000000 */
[----:B------:R-:W-:Y:S01]  /*1f740*/  SEL R86, R91, R86, P0 ;  /* 0x000000565b567207 */ /* 0x000fe20000000000 */
[----:B------:R-:W-:Y:S01]  /*1f750*/  SHFL.IDX PT, R27, R116, R7, 0x1c1f ;  /* 0x001c1f07741b7589 */ /* 0x000fe200000e0000 */
[----:B------:R-:W-:-:S02]  /*1f760*/  SEL R84, R87, R84, P0 ;  /* 0x0000005457547207 */ /* 0x000fc40000000000 */
[----:B------:R-:W-:Y:S01]  /*1f770*/  SEL R74, R49, R74, P0 ;  /* 0x0000004a314a7207 */ /* 0x000fe20000000000 */
[----:B------:R-:W-:Y:S04]  /*1f780*/  SHFL.IDX PT, R25, R104, R7, 0x1c1f ;  /* 0x001c1f0768197589 */ /* 0x000fe800000e0000 */
[----:B------:R-:W-:Y:S04]  /*1f790*/  SHFL.IDX PT, R68, R62, R7, 0x1c1f ;  /* 0x001c1f073e447589 */ /* 0x000fe800000e0000 */
[----:B------:R-:W-:Y:S04]  /*1f7a0*/  SHFL.IDX PT, R66, R64, R7, 0x1c1f ;  /* 0x001c1f0740427589 */ /* 0x000fe800000e0000 */
[----:B------:R-:W-:Y:S04]  /*1f7b0*/  SHFL.IDX PT, R92, R92, R7, 0x1c1f ;  /* 0x001c1f075c5c7589 */ /* 0x000fe800000e0000 */
[----:B------:R-:W-:Y:S04]  /*1f7c0*/  SHFL.IDX PT, R90, R90, R7, 0x1c1f ;  /* 0x001c1f075a5a7589 */ /* 0x000fe800000e0000 */
[----:B------:R0:W1:Y:S04]  /*1f7d0*/  SHFL.IDX PT, R33, R94, R5, 0x1c1f ;  /* 0x001c1f055e217589 */ /* 0x00006800000e0000 */
[----:B------:R-:W2:Y:S04]  /*1f7e0*/  SHFL.IDX PT, R120, R120, R5, 0x1c1f ;  /* 0x001c1f0578787589 */ /* 0x000ea800000e0000 */
[----:B------:R-:W3:Y:S01]  /*1f7f0*/  SHFL.IDX PT, R118, R118, R5, 0x1c1f ;  /* 0x001c1f0576767589 */ /* 0x000ee200000e0000 */
[----:B0-----:R-:W-:-:S03]  /*1f800*/  SEL R94, R75, R36, P0 ;  /* 0x000000244b5e7207 */ /* 0x001fc60000000000 */
[----:B------:R-:W-:Y:S01]  /*1f810*/  SHFL.IDX PT, R112, R112, R5, 0x1c1f ;  /* 0x001c1f0570707589 */ /* 0x000fe200000e0000 */
[----:B------:R-:W-:-:S03]  /*1f820*/  SEL R75, R36, R75, P0 ;  /* 0x0000004b244b7207 */ /* 0x000fc60000000000 */
[----:B------:R-:W-:Y:S04]  /*1f830*/  SHFL.IDX PT, R110, R110, R5, 0x1c1f ;  /* 0x001c1f056e6e7589 */ /* 0x000fe800000e0000 */
[----:B------:R-:W0:Y:S04]  /*1f840*/  SHFL.IDX PT, R108, R108, R5, 0x1c1f ;  /* 0x001c1f056c6c7589 */ /* 0x000e2800000e0000 */
[----:B------:R-:W4:Y:S01]  /*1f850*/  SHFL.IDX PT, R126, R78, R5, 0x1c1f ;  /* 0x001c1f054e7e7589 */ /* 0x000f2200000e0000 */
[----:B-1----:R-:W-:Y:S02]  /*1f860*/  SEL R76, R0, R33, P0 ;  /* 0x00000021004c7207 */ /* 0x002fe40000000000 */
[----:B------:R-:W-:Y:S01]  /*1f870*/  SEL R0, R33, R0, P0 ;  /* 0x0000000021007207 */ /* 0x000fe20000000000 */
[----:B------:R1:W4:Y:S01]  /*1f880*/  SHFL.IDX PT, R128, R48, R5, 0x1c1f ;  /* 0x001c1f0530807589 */ /* 0x00032200000e0000 */
[----:B--2---:R-:W-:-:S02]  /*1f890*/  SEL R36, R37, R120, P0 ;  /* 0x0000007825247207 */ /* 0x004fc40000000000 */
[----:B------:R-:W-:Y:S01]  /*1f8a0*/  SEL R37, R120, R37, P0 ;  /* 0x0000002578257207 */ /* 0x000fe20000000000 */
[----:B------:R2:W4:Y:S01]  /*1f8b0*/  SHFL.IDX PT, R122, R46, R5, 0x1c1f ;  /* 0x001c1f052e7a7589 */ /* 0x00052200000e0000 */
[----:B---3--:R-:W-:Y:S02]  /*1f8c0*/  SEL R38, R39, R118, P0 ;  /* 0x0000007627267207 */ /* 0x008fe40000000000 */
[----:B------:R-:W-:Y:S01]  /*1f8d0*/  SEL R39, R118, R39, P0 ;  /* 0x0000002776277207 */ /* 0x000fe20000000000 */
[----:B------:R-:W3:Y:S01]  /*1f8e0*/  SHFL.IDX PT, R98, R50, R5, 0x1c1f ;  /* 0x001c1f0532627589 */ /* 0x000ee200000e0000 */
[----:B-1----:R-:W-:-:S03]  /*1f8f0*/  SEL R48, R77, R80, P0 ;  /* 0x000000504d307207 */ /* 0x002fc60000000000 */
[----:B------:R-:W1:Y:S01]  /*1f900*/  SHFL.IDX PT, R59, R26, R5, 0x1c1f ;  /* 0x001c1f051a3b7589 */ /* 0x000e6200000e0000 */
[----:B------:R-:W-:Y:S02]  /*1f910*/  SEL R77, R80, R77, P0 ;  /* 0x0000004d504d7207 */ /* 0x000fe40000000000 */
[----:B--2---:R-:W-:Y:S01]  /*1f920*/  SEL R46, R47, R82, P0 ;  /* 0x000000522f2e7207 */ /* 0x004fe20000000000 */
[----:B------:R-:W2:Y:S01]  /*1f930*/  SHFL.IDX PT, R61, R24, R5, 0x1c1f ;  /* 0x001c1f05183d7589 */ /* 0x000ea200000e0000 */
[----:B------:R-:W-:Y:S02]  /*1f940*/  SEL R47, R82, R47, P0 ;  /* 0x0000002f522f7207 */ /* 0x000fe40000000000 */
[----:B0-----:R-:W-:Y:S01]  /*1f950*/  SEL R44, R45, R108, P0 ;  /* 0x0000006c2d2c7207 */ /* 0x001fe20000000000 */
[----:B------:R-:W0:Y:S01]  /*1f960*/  SHFL.IDX PT, R109, R54, R5, 0x1c1f ;  /* 0x001c1f05366d7589 */ /* 0x000e2200000e0000 */
[----:B----4-:R-:W-:Y:S02]  /*1f970*/  SEL R78, R79, R126, P0 ;  /* 0x0000007e4f4e7207 */ /* 0x010fe40000000000 */
[----:B------:R-:W-:Y:S01]  /*1f980*/  SEL R45, R108, R45, P0 ;  /* 0x0000002d6c2d7207 */ /* 0x000fe20000000000 */
[----:B------:R-:W4:Y:S01]  /*1f990*/  SHFL.IDX PT, R111, R10, R5, 0x1c1f ;  /* 0x001c1f050a6f7589 */ /* 0x000f2200000e0000 */
[----:B------:R-:W-:-:S02]  /*1f9a0*/  SEL R80, R81, R128, P0 ;  /* 0x0000008051507207 */ /* 0x000fc40000000000 */
[----:B------:R-:W-:Y:S01]  /*1f9b0*/  SEL R81, R128, R81, P0 ;  /* 0x0000005180517207 */ /* 0x000fe20000000000 */
[----:B------:R1:W4:Y:S01]  /*1f9c0*/  SHFL.IDX PT, R124, R42, R5, 0x1c1f ;  /* 0x001c1f052a7c7589 */ /* 0x00032200000e0000 */
[----:B------:R-:W-:Y:S02]  /*1f9d0*/  SEL R82, R83, R122, P0 ;  /* 0x0000007a53527207 */ /* 0x000fe40000000000 */
[----:B------:R-:W-:Y:S01]  /*1f9e0*/  SEL R79, R126, R79, P0 ;  /* 0x0000004f7e4f7207 */ /* 0x000fe20000000000 */
[----:B------:R0:W4:Y:S01]  /*1f9f0*/  SHFL.IDX PT, R114, R40, R5, 0x1c1f ;  /* 0x001c1f0528727589 */ /* 0x00012200000e0000 */
[----:B---3--:R-:W-:Y:S02]  /*1fa00*/  SEL R63, R25, R98, P0 ;  /* 0x00000062193f7207 */ /* 0x008fe40000000000 */
[----:B------:R-:W-:Y:S01]  /*1fa10*/  SEL R64, R98, R25, P0 ;  /* 0x0000001962407207 */ /* 0x000fe20000000000 */
[----:B------:R-:W3:Y:S01]  /*1fa20*/  SHFL.IDX PT, R116, R52, R5, 0x1c1f ;  /* 0x001c1f0534747589 */ /* 0x000ee200000e0000 */
[----:B-1----:R-:W-:-:S02]  /*1fa30*/  SEL R65, R66, R59, P0 ;  /* 0x0000003b42417207 */ /* 0x002fc40000000000 */
[----:B------:R-:W-:Y:S01]  /*1fa40*/  SEL R42, R43, R110, P0 ;  /* 0x0000006e2b2a7207 */ /* 0x000fe20000000000 */
[----:B------:R-:W1:Y:S01]  /*1fa50*/  SHFL.IDX PT, R58, R58, R5, 0x1c1f ;  /* 0x001c1f053a3a7589 */ /* 0x000e6200000e0000 */
[----:B--2---:R-:W-:Y:S02]  /*1fa60*/  SEL R67, R68, R61, P0 ;  /* 0x0000003d44437207 */ /* 0x004fe40000000000 */
[----:B0-----:R-:W-:Y:S01]  /*1fa70*/  SEL R40, R41, R112, P0 ;  /* 0x0000007029287207 */ /* 0x001fe20000000000 */
[----:B------:R0:W2:Y:S01]  /*1fa80*/  SHFL.IDX PT, R60, R60, R7, 0x1c1f ;  /* 0x001c1f073c3c7589 */ /* 0x0000a200000e0000 */
[----:B------:R-:W-:Y:S02]  /*1fa90*/  SEL R87, R90, R109, P0 ;  /* 0x0000006d5a577207 */ /* 0x000fe40000000000 */
[----:B------:R-:W-:Y:S01]  /*1faa0*/  SEL R41, R112, R41, P0 ;  /* 0x0000002970297207 */ /* 0x000fe20000000000 */
[----:B------:R0:W0:Y:S01]  /*1fab0*/  SHFL.IDX PT, R4, R4, R7, 0x1c1f ;  /* 0x001c1f0704047589 */ /* 0x00002200000e0000 */
[----:B----4-:R-:W-:-:S02]  /*1fac0*/  SEL R91, R92, R111, P0 ;  /* 0x0000006f5c5b7207 */ /* 0x010fc40000000000 */
[----:B------:R-:W-:Y:S01]  /*1fad0*/  SEL R43, R110, R43, P0 ;  /* 0x0000002b6e2b7207 */ /* 0x000fe20000000000 */
[----:B------:R4:W0:Y:S01]  /*1fae0*/  SHFL.IDX PT, R7, R8, R5, 0x1c1f ;  /* 0x001c1f0508077589 */ /* 0x00082200000e0000 */
[----:B------:R-:W-:Y:S02]  /*1faf0*/  SEL R49, R31, R124, P0 ;  /* 0x0000007c1f317207 */ /* 0x000fe40000000000 */
[----:B------:R-:W-:Y:S01]  /*1fb00*/  SEL R50, R124, R31, P0 ;  /* 0x0000001f7c327207 */ /* 0x000fe20000000000 */
[----:B------:R4:W0:Y:S01]  /*1fb10*/  SHFL.IDX PT, R14, R6, R5, 0x1c1f ;  /* 0x001c1f05060e7589 */ /* 0x00082200000e0000 */
[----:B------:R-:W-:Y:S02]  /*1fb20*/  SEL R83, R122, R83, P0 ;  /* 0x000000537a537207 */ /* 0x000fe40000000000 */
[----:B------:R-:W-:Y:S02]  /*1fb30*/  SEL R51, R27, R114, P0 ;  /* 0x000000721b337207 */ /* 0x000fe40000000000 */
[----:B---3--:R-:W-:-:S02]  /*1fb40*/  SEL R53, R29, R116, P0 ;  /* 0x000000741d357207 */ /* 0x008fc40000000000 */
[----:B------:R-:W-:Y:S02]  /*1fb50*/  SEL R54, R116, R29, P0 ;  /* 0x0000001d74367207 */ /* 0x000fe40000000000 */
[----:B------:R-:W-:Y:S02]  /*1fb60*/  SEL R52, R114, R27, P0 ;  /* 0x0000001b72347207 */ /* 0x000fe40000000000 */
[----:B-1----:R-:W-:Y:S02]  /*1fb70*/  SEL R55, R9, R58, P0 ;  /* 0x0000003a09377207 */ /* 0x002fe40000000000 */
[----:B------:R-:W-:Y:S02]  /*1fb80*/  SEL R62, R58, R9, P0 ;  /* 0x000000093a3e7207 */ /* 0x000fe40000000000 */
[----:B------:R-:W-:Y:S02]  /*1fb90*/  SEL R68, R61, R68, P0 ;  /* 0x000000443d447207 */ /* 0x000fe40000000000 */
[----:B------:R-:W-:-:S02]  /*1fba0*/  SEL R66, R59, R66, P0 ;  /* 0x000000423b427207 */ /* 0x000fc40000000000 */
[----:B------:R-:W-:Y:S02]  /*1fbb0*/  SEL R92, R111, R92, P0 ;  /* 0x0000005c6f5c7207 */ /* 0x000fe40000000000 */
[----:B------:R-:W-:Y:S02]  /*1fbc0*/  SEL R90, R109, R90, P0 ;  /* 0x0000005a6d5a7207 */ /* 0x000fe40000000000 */
[----:B--2-4-:R-:W-:-:S07]  /*1fbd0*/  MOV R98, RZ ;  /* 0x000000ff00627202 */ /* 0x014fce0000000f00 */
.L_x_748:
[----:B------:R-:W-:Y:S05]  /*1fbe0*/  WARPSYNC.ALL ;  /* 0x0000000000007948 */ /* 0x000fea0003800000 */
[----:B------:R-:W-:Y:S01]  /*1fbf0*/  BAR.SYNC.DEFER_BLOCKING 0x1, 0x100 ;  /* 0x0044000000007b1d */ /* 0x000fe20000010000 */
[----:B0-----:R-:W-:Y:S02]  /*1fc00*/  SEL R59, R4, R7, P0 ;  /* 0x00000007043b7207 */ /* 0x001fe40000000000 */
[----:B------:R-:W-:Y:S02]  /*1fc10*/  SEL R61, R7, R4, P0 ;  /* 0x00000004073d7207 */ /* 0x000fe40000000000 */
[----:B------:R-:W-:Y:S01]  /*1fc20*/  F2FP.BF16.F32.PACK_AB R4, R96, R99 ;  /* 0x000000636004723e */ /* 0x000fe200000010ff */
[----:B------:R-:W-:Y:S01]  /*1fc30*/  ULDC.64 UR6, c[0x0][0xc08] ;  /* 0x0003020000067ab9 */ /* 0x000fe20000000a00 */
[----:B------:R-:W-:Y:S01]  /*1fc40*/  F2FP.BF16.F32.PACK_AB R5, R82, R49 ;  /* 0x000000315205723e */ /* 0x000fe200000010ff */
[----:B------:R-:W-:Y:S01]  /*1fc50*/  ULDC.64 UR4, c[0x0][0xc00] ;  /* 0x0003000000047ab9 */ /* 0x000fe20000000a00 */
[----:B------:R-:W-:-:S02]  /*1fc60*/  F2FP.BF16.F32.PACK_AB R6, R95, R97 ;  /* 0x000000615f06723e */ /* 0x000fc400000010ff */
[----:B------:R-:W-:Y:S02]  /*1fc70*/  F2FP.BF16.F32.PACK_AB R7, R83, R50 ;  /* 0x000000325307723e */ /* 0x000fe400000010ff */
[----:B------:R-:W-:Y:S02]  /*1fc80*/  SEL R58, R60, R14, P0 ;  /* 0x0000000e3c3a7207 */ /* 0x000fe40000000000 */
[----:B------:R-:W-:Y:S02]  /*1fc90*/  SEL R60, R14, R60, P0 ;  /* 0x0000003c0e3c7207 */ /* 0x000fe40000000000 */
[----:B------:R-:W-:Y:S02]  /*1fca0*/  F2FP.BF16.F32.PACK_AB R8, R93, R94 ;  /* 0x0000005e5d08723e */ /* 0x000fe400000010ff */
[----:B------:R-:W-:Y:S02]  /*1fcb0*/  F2FP.BF16.F32.PACK_AB R9, R51, R53 ;  /* 0x000000353309723e */ /* 0x000fe400000010ff */
[----:B------:R-:W-:-:S02]  /*1fcc0*/  F2FP.BF16.F32.PACK_AB R10, R74, R75 ;  /* 0x0000004b4a0a723e */ /* 0x000fc400000010ff */
[----:B------:R-:W-:Y:S01]  /*1fcd0*/  F2FP.BF16.F32.PACK_AB R11, R52, R54 ;  /* 0x00000036340b723e */ /* 0x000fe200000010ff */
[----:B------:R-:W-:Y:S01]  /*1fce0*/  STSM.16.M88.4 [R35], R4 ;  /* 0x0000000423007844 */ /* 0x000fe20000000200 */
[----:B------:R-:W-:Y:S02]  /*1fcf0*/  F2FP.BF16.F32.PACK_AB R12, R76, R2 ;  /* 0x000000024c0c723e */ /* 0x000fe400000010ff */
[----:B------:R-:W-:Y:S01]  /*1fd00*/  F2FP.BF16.F32.PACK_AB R13, R55, R63 ;  /* 0x0000003f370d723e */ /* 0x000fe200000010ff */
[----:B------:R-:W-:Y:S01]  /*1fd10*/  STSM.16.M88.4 [R105], R8 ;  /* 0x0000000869007844 */ /* 0x000fe20000000200 */
[----:B------:R-:W-:Y:S02]  /*1fd20*/  F2FP.BF16.F32.PACK_AB R14, R0, R3 ;  /* 0x00000003000e723e */ /* 0x000fe400000010ff */
[----:B------:R-:W-:Y:S02]  /*1fd30*/  F2FP.BF16.F32.PACK_AB R15, R62, R64 ;  /* 0x000000403e0f723e */ /* 0x000fe400000010ff */
        /* <DEDUP_REMOVED lines=10> */
[----:B------:R-:W-:Y:S02]  /*1fde0*/  F2FP.BF16.F32.PACK_AB R32, R42, R44 ;  /* 0x0000002c2a20723e */ /* 0x000fe400000010ff */
[----:B------:R-:W-:Y:S01]  /*1fdf0*/  F2FP.BF16.F32.PACK_AB R33, R73, R85 ;  /* 0x000000554921723e */ /* 0x000fe200000010ff */
[----:B------:R-:W-:Y:S01]  /*1fe00*/  STSM.16.M88.4 [R100], R28 ;  /* 0x0000001c64007844 */ /* 0x000fe20000000200 */
[----:B------:R-:W-:Y:S01]  /*1fe10*/  F2FP.BF16.F32.PACK_AB R34, R43, R45 ;  /* 0x0000002d2b22723e */ /* 0x000fe200000010ff */
[----:B0-----:R-:W0:Y:S01]  /*1fe20*/  LDC R14, c[0x0][0xbe8] ;  /* 0x0002fa00ff0e7b82 */ /* 0x001e220000000800 */
[----:B------:R-:W-:Y:S02]  /*1fe30*/  F2FP.BF16.F32.PACK_AB R35, R84, R86 ;  /* 0x000000565423723e */ /* 0x000fe400000010ff */
[----:B------:R-:W-:-:S02]  /*1fe40*/  F2FP.BF16.F32.PACK_AB R4, R46, R48 ;  /* 0x000000302e04723e */ /* 0x000fc400000010ff */
[----:B------:R-:W-:Y:S01]  /*1fe50*/  F2FP.BF16.F32.PACK_AB R5, R87, R91 ;  /* 0x0000005b5705723e */ /* 0x000fe200000010ff */
[----:B------:R-:W-:Y:S01]  /*1fe60*/  STSM.16.M88.4 [R101], R32 ;  /* 0x0000002065007844 */ /* 0x000fe20000000200 */
[----:B------:R-:W-:Y:S02]  /*1fe70*/  F2FP.BF16.F32.PACK_AB R6, R47, R77 ;  /* 0x0000004d2f06723e */ /* 0x000fe400000010ff */
[----:B------:R-:W-:Y:S02]  /*1fe80*/  F2FP.BF16.F32.PACK_AB R7, R90, R92 ;  /* 0x0000005c5a07723e */ /* 0x000fe400000010ff */
[----:B------:R-:W-:Y:S02]  /*1fe90*/  F2FP.BF16.F32.PACK_AB R8, R78, R80 ;  /* 0x000000504e08723e */ /* 0x000fe400000010ff */
[----:B------:R-:W-:Y:S01]  /*1fea0*/  F2FP.BF16.F32.PACK_AB R10, R79, R81 ;  /* 0x000000514f0a723e */ /* 0x000fe200000010ff */
[----:B------:R-:W-:Y:S01]  /*1feb0*/  STSM.16.M88.4 [R102], R4 ;  /* 0x0000000466007844 */ /* 0x000fe20000000200 */
[----:B------:R-:W-:-:S02]  /*1fec0*/  F2FP.BF16.F32.PACK_AB R9, R59, R58 ;  /* 0x0000003a3b09723e */ /* 0x000fc400000010ff */
[----:B------:R-:W-:Y:S02]  /*1fed0*/  F2FP.BF16.F32.PACK_AB R11, R61, R60 ;  /* 0x0000003c3d0b723e */ /* 0x000fe400000010ff */
[----:B------:R-:W-:Y:S02]  /*1fee0*/  ISETP.NE.U32.AND P3, PT, RZ, UR6, PT ;  /* 0x00000006ff007c0c */ /* 0x000fe4000bf65070 */
[----:B------:R-:W-:Y:S01]  /*1fef0*/  ISETP.NE.U32.AND P0, PT, RZ, UR4, PT ;  /* 0x00000004ff007c0c */ /* 0x000fe2000bf05070 */
[----:B------:R2:W-:Y:S01]  /*1ff00*/  STSM.16.M88.4 [R103], R8 ;  /* 0x0000000867007844 */ /* 0x0005e20000000200 */
[----:B------:R-:W-:Y:S01]  /*1ff10*/  BAR.SYNC.DEFER_BLOCKING 0x1, 0x100 ;  /* 0x0044000000007b1d */ /* 0x000fe20000010000 */
[----:B------:R-:W-:Y:S02]  /*1ff20*/  ISETP.NE.AND.EX P3, PT, RZ, UR7, PT, P3 ;  /* 0x00000007ff007c0c */ /* 0x000fe4000bf65330 */
[----:B------:R-:W-:Y:S02]  /*1ff30*/  IADD3 R12, P1, R212, UR4, RZ ;  /* 0x00000004d40c7c10 */ /* 0x000fe4000ff3e0ff */
[----:B------:R-:W-:-:S02]  /*1ff40*/  ISETP.NE.AND.EX P0, PT, RZ, UR5, PT, P0 ;  /* 0x00000005ff007c0c */ /* 0x000fc4000bf05300 */
[----:B------:R-:W-:-:S07]  /*1ff50*/  IADD3.X R13, R213, UR5, RZ, P1, !PT ;  /* 0x00000005d50d7c10 */ /* 0x000fce0008ffe4ff */
[----:B------:R-:W-:Y:S01]  /*1ff60*/  @P3 IADD3 R212, P1, R212, UR6, RZ ;  /* 0x00000006d4d43c10 */ /* 0x000fe2000ff3e0ff */
[----:B------:R-:W-:Y:S02]  /*1ff70*/  ULDC UR6, c[0x0][0xa88] ;  /* 0x0002a20000067ab9 */ /* 0x000fe40000000800 */
[----:B-1----:R-:W-:Y:S01]  /*1ff80*/  IMAD.U32 R25, RZ, RZ, UR6 ;  /* 0x00000006ff197e24 */ /* 0x002fe2000f8e00ff */
[----:B------:R-:W-:Y:S01]  /*1ff90*/  @P3 IADD3.X R213, R213, UR7, RZ, P1, !PT ;  /* 0x00000007d5d53c10 */ /* 0x000fe20008ffe4ff */
[----:B------:R1:W5:Y:S04]  /*1ffa0*/  @P0 LDG.E R98, desc[UR54][R12.64] ;  /* 0x000000360c620981 */ /* 0x000368000c1e1900 */
[----:B------:R1:W5:Y:S01]  /*1ffb0*/  @P3 LDG.E R25, desc[UR54][R212.64] ;  /* 0x00000036d4193981 */ /* 0x000362000c1e1900 */
[----:B--2---:R-:W-:Y:S01]  /*1ffc0*/  IMAD.MOV.U32 R10, RZ, RZ, 0x9b8 ;  /* 0x000009b8ff0a7424 */ /* 0x004fe200078e00ff */
[----:B------:R-:W-:-:S02]  /*1ffd0*/  ISETP.GT.AND P2, PT, R211, 0x1, PT ;  /* 0x00000001d300780c */ /* 0x000fc40003f44270 */
[----:B0-----:R-:W-:Y:S02]  /*1ffe0*/  ISETP.NE.AND P1, PT, R14, 0x1, PT ;  /* 0x000000010e00780c */ /* 0x001fe40003f25270 */
[----:B------:R-:W-:-:S04]  /*1fff0*/  SEL R10, R10, 0x978, P2 ;  /* 0x000009780a0a7807 */ /* 0x000fc80001000000 */
[----:B------:R1:W0:Y:S08]  /*20000*/  LDC.64 R4, c[0x0][R10+0x220] ;  /* 0x000088000a047b82 */ /* 0x0002300000000a00 */
[----:B------:R1:W2:Y:S08]  /*20010*/  LDC.64 R6, c[0x0][R10+0x218] ;  /* 0x000086000a067b82 */ /* 0x0002b00000000a00 */
[----:B------:R1:W3:Y:S01]  /*20020*/  LDC.64 R8, c[0x0][R10+0x228] ;  /* 0x00008a000a087b82 */ /* 0x0002e20000000a00 */
[----:B------:R-:W-:Y:S05]  /*20030*/  @P3 BRA `(.L_x_498) ;  /* 0x0000000000103947 */ /* 0x000fea0003800000 */
[----:B------:R-:W-:Y:S05]  /*20040*/  @!P0 BRA `(.L_x_498) ;  /* 0x00000000000c8947 */ /* 0x000fea0003800000 */
[----:B------:R-:W4:Y:S04]  /*20050*/  LDG.E R24, desc[UR54][R12.64] ;  /* 0x000000360c187981 */ /* 0x000f28000c1e1900 */
[----:B-----5:R-:W4:Y:S02]  /*20060*/  LDG.E R25, desc[UR54][R12.64+0x4] ;  /* 0x000004360c197981 */ /* 0x020f24000c1e1900 */
[----:B----4-:R-:W-:-:S07]  /*20070*/  IMAD.IADD R25, R25, 0x1, -R24 ;  /* 0x0000000119197824 */ /* 0x010fce00078e0a18 */
.L_x_498:
[----:B------:R-:W4:Y:S01]  /*20080*/  LDL R26, [R1+0x64] ;  /* 0x00006400011a7983 */ /* 0x000f220000100800 */
[----:B-1----:R-:W1:Y:S01]  /*20090*/  LDC.64 R10, c[0x0][R10+0x210] ;  /* 0x000084000a0a7b82 */ /* 0x002e620000000a00 */
[----:B------:R-:W-:Y:S01]  /*200a0*/  ISETP.NE.U32.AND P0, PT, RZ, UR4, PT ;  /* 0x00000004ff007c0c */ /* 0x000fe2000bf05070 */
[-C--:B--2---:R-:W-:Y:S01]  /*200b0*/  IMAD R29, R7, R204.reuse, RZ ;  /* 0x000000cc071d7224 */ /* 0x084fe200078e02ff */
[----:B------:R-:W2:Y:S01]  /*200c0*/  LDL R28, [R1+0x5c] ;  /* 0x00005c00011c7983 */ /* 0x000ea20000100800 */
[----:B------:R-:W-:Y:S01]  /*200d0*/  IMAD.WIDE.U32 R6, R6, R204, RZ ;  /* 0x000000cc06067225 */ /* 0x000fe200078e00ff */
[----:B------:R-:W-:-:S03]  /*200e0*/  ISETP.NE.AND.EX P0, PT, RZ, UR5, PT, P0 ;  /* 0x00000005ff007c0c */ /* 0x000fc6000bf05300 */
[----:B------:R-:W1:Y:S01]  /*200f0*/  @P1 LDC R24, c[0x0][0xbec] ;  /* 0x0002fb00ff181b82 */ /* 0x000e620000000800 */
[----:B------:R-:W-:Y:S02]  /*20100*/  SEL R15, R206, RZ, !P0 ;  /* 0x000000ffce0f7207 */ /* 0x000fe40004000000 */
[----:B------:R-:W-:-:S03]  /*20110*/  SEL R27, R214, RZ, !P0 ;  /* 0x000000ffd61b7207 */ /* 0x000fc60004000000 */
[----:B0-----:R-:W-:Y:S02]  /*20120*/  IMAD R5, R5, R15, RZ ;  /* 0x0000000f05057224 */ /* 0x001fe400078e02ff */
[----:B------:R-:W0:Y:S02]  /*20130*/  @P1 LDC R33, c[0x0][0xbf0] ;  /* 0x0002fc00ff211b82 */ /* 0x000e240000000800 */
[C---:B------:R-:W-:Y:S02]  /*20140*/  IMAD R31, R4.reuse, R27, R5 ;  /* 0x0000001b041f7224 */ /* 0x040fe400078e0205 */
[----:B------:R-:W-:-:S04]  /*20150*/  IMAD.WIDE.U32 R4, R4, R15, RZ ;  /* 0x0000000f04047225 */ /* 0x000fc800078e00ff */
[----:B------:R-:W1:Y:S01]  /*20160*/  LDC.64 R12, c[0x0][0xba8] ;  /* 0x0002ea00ff0c7b82 */ /* 0x000e620000000a00 */
[--C-:B-----5:R-:W-:Y:S02]  /*20170*/  IADD3 R6, P0, P3, R4, R6, R98.reuse ;  /* 0x0000000604067210 */ /* 0x120fe40007b1e062 */
[----:B------:R-:W-:Y:S02]  /*20180*/  SEL R27, R217, RZ, P2 ;  /* 0x000000ffd91b7207 */ /* 0x000fe40001000000 */
[----:B------:R-:W-:Y:S01]  /*20190*/  IADD3 R31, R5, R31, RZ ;  /* 0x0000001f051f7210 */ /* 0x000fe20007ffe0ff */
[----:B------:R-:W-:Y:S01]  /*201a0*/  IMAD.IADD R7, R7, 0x1, R29 ;  /* 0x0000000107077824 */ /* 0x000fe200078e021d */
[----:B------:R-:W-:Y:S01]  /*201b0*/  SHF.R.S32.HI R100, RZ, 0x1f, R98 ;  /* 0x0000001fff647819 */ /* 0x000fe20000011462 */
[-C--:B---3--:R-:W-:Y:S02]  /*201c0*/  IMAD R29, R9, R27.reuse, RZ ;  /* 0x0000001b091d7224 */ /* 0x088fe400078e02ff */
[----:B------:R-:W-:Y:S01]  /*201d0*/  IMAD.WIDE.U32 R8, R8, R27, RZ ;  /* 0x0000001b08087225 */ /* 0x000fe200078e00ff */
[----:B------:R-:W-:-:S03]  /*201e0*/  IADD3.X R7, R31, R7, R100, P0, P3 ;  /* 0x000000071f077210 */ /* 0x000fc600007e6464 */
[----:B------:R-:W-:Y:S01]  /*201f0*/  IMAD.IADD R29, R9, 0x1, R29 ;  /* 0x00000001091d7824 */ /* 0x000fe200078e021d */
[----:B-1----:R-:W1:Y:S08]  /*20200*/  @!P2 LDC R12, c[0x0][0xb50] ;  /* 0x0002d400ff0cab82 */ /* 0x002e700000000800 */
[----:B------:R-:W3:Y:S01]  /*20210*/  @!P2 LDC R13, c[0x0][0xb54] ;  /* 0x0002d500ff0dab82 */ /* 0x000ee20000000800 */
[----:B----4-:R-:W-:-:S02]  /*20220*/  IMAD R35, R215, 0x80, R26 ;  /* 0x00000080d7237824 */ /* 0x010fc400078e021a */
[----:B------:R-:W4:Y:S02]  /*20230*/  S2R R26, SR_TID.X ;  /* 0x00000000001a7919 */ /* 0x000f240000002100 */
[----:B------:R-:W-:-:S04]  /*20240*/  @P1 IMAD.HI.U32 R4, R35, R24, RZ ;  /* 0x0000001823041227 */ /* 0x000fc800078e00ff */
[----:B------:R-:W-:Y:S01]  /*20250*/  IMAD.MOV.U32 R5, RZ, RZ, R35 ;  /* 0x000000ffff057224 */ /* 0x000fe200078e0023 */
[----:B0-----:R-:W-:-:S05]  /*20260*/  @P1 SHF.R.U32.HI R5, RZ, R33, R4 ;  /* 0x00000021ff051219 */ /* 0x001fca0000011604 */
[--C-:B------:R-:W-:Y:S01]  /*20270*/  IMAD.MOV R27, RZ, RZ, -R5.reuse ;  /* 0x000000ffff1b7224 */ /* 0x100fe200078e0a05 */
[----:B------:R-:W-:Y:S02]  /*20280*/  IADD3 R8, P0, P3, R5, R6, R8 ;  /* 0x0000000605087210 */ /* 0x000fe40007b1e008 */
[----:B------:R-:W-:Y:S01]  /*20290*/  SHF.R.S32.HI R4, RZ, 0x1f, R5 ;  /* 0x0000001fff047819 */ /* 0x000fe20000011405 */
[----:B------:R-:W-:-:S03]  /*202a0*/  IMAD R5, R14, R27, R35 ;  /* 0x0000001b0e057224 */ /* 0x000fc600078e0223 */
[----:B------:R-:W-:Y:S01]  /*202b0*/  IADD3.X R9, R4, R7, R29, P0, P3 ;  /* 0x0000000704097210 */ /* 0x000fe200007e641d */
[-C--:B------:R-:W-:Y:S01]  /*202c0*/  IMAD R4, R11, R5.reuse, RZ ;  /* 0x000000050b047224 */ /* 0x080fe200078e02ff */
[----:B------:R-:W-:Y:S01]  /*202d0*/  SHF.R.S32.HI R7, RZ, 0x1f, R5 ;  /* 0x0000001fff077819 */ /* 0x000fe20000011405 */
[----:B------:R-:W-:-:S04]  /*202e0*/  IMAD.WIDE.U32 R8, R10, R5, R8 ;  /* 0x000000050a087225 */ /* 0x000fc800078e0008 */
[----:B------:R-:W-:Y:S02]  /*202f0*/  IMAD R7, R10, R7, R4 ;  /* 0x000000070a077224 */ /* 0x000fe400078e0204 */
[----:B----4-:R-:W-:Y:S01]  /*20300*/  VIADD R30, R26, 0xffffff80 ;  /* 0xffffff801a1e7836 */ /* 0x010fe20000000000 */
[----:B-1----:R-:W-:Y:S01]  /*20310*/  LEA R12, P0, R8, R12, 0x2 ;  /* 0x0000000c080c7211 */ /* 0x002fe200078010ff */
[----:B------:R-:W-:-:S03]  /*20320*/  IMAD.IADD R4, R9, 0x1, R7 ;  /* 0x0000000109047824 */ /* 0x000fc600078e0207 */
[----:B------:R-:W-:Y:S02]  /*20330*/  SHF.R.S32.HI R26, RZ, 0x1f, R30 ;  /* 0x0000001fff1a7819 */ /* 0x000fe4000001141e */
[----:B---3--:R-:W-:Y:S02]  /*20340*/  LEA.HI.X R13, R8, R13, R4, 0x2, P0 ;  /* 0x0000000d080d7211 */ /* 0x008fe400000f1404 */
[----:B------:R-:W-:Y:S01]  /*20350*/  LEA.HI R26, R26, R30, RZ, 0x7 ;  /* 0x0000001e1a1a7211 */ /* 0x000fe200078f38ff */
[----:B------:R-:W-:Y:S03]  /*20360*/  SHFL.IDX PT, R4, R12, RZ, 0x1c1f ;  /* 0x001c1fff0c047589 */ /* 0x000fe600000e0000 */
[----:B------:R-:W-:Y:S01]  /*20370*/  LOP3.LUT R26, R26, 0xffffff80, RZ, 0xc0, !PT ;  /* 0xffffff801a1a7812 */ /* 0x000fe200078ec0ff */
[----:B------:R-:W0:Y:S01]  /*20380*/  SHFL.IDX PT, R5, R13, RZ, 0x1c1f ;  /* 0x001c1fff0d057589 */ /* 0x000e2200000e0000 */
[----:B--2---:R-:W-:-:S03]  /*20390*/  IMAD R29, R215, 0x80, R28 ;  /* 0x00000080d71d7824 */ /* 0x004fc600078e021c */
[----:B------:R-:W-:Y:S01]  /*203a0*/  SHFL.IDX PT, R6, R12, 0x1, 0x1c1f ;  /* 0x003c1f000c067f89 */ /* 0x000fe200000e0000 */
[----:B------:R-:W-:-:S03]  /*203b0*/  IADD3 R26, R30, -R26, RZ ;  /* 0x8000001a1e1a7210 */ /* 0x000fc60007ffe0ff */
[----:B------:R-:W1:Y:S01]  /*203c0*/  SHFL.IDX PT, R7, R13, 0x1, 0x1c1f ;  /* 0x003c1f000d077f89 */ /* 0x000e6200000e0000 */
[----:B------:R-:W-:Y:S01]  /*203d0*/  IMAD R10, R25, R14, RZ ;  /* 0x0000000e190a7224 */ /* 0x000fe200078e02ff */
[----:B------:R-:W-:Y:S01]  /*203e0*/  LOP3.LUT P0, RZ, R26, 0x3, RZ, 0xc0, !PT ;  /* 0x000000031aff7812 */ /* 0x000fe2000780c0ff */
[----:B------:R-:W-:-:S03]  /*203f0*/  VIADD R24, R29, 0x8 ;  /* 0x000000081d187836 */ /* 0x000fc60000000000 */
[-C--:B------:R-:W-:Y:S02]  /*20400*/  ISETP.GE.OR P3, PT, R29, R10.reuse, P0 ;  /* 0x0000000a1d00720c */ /* 0x080fe40000766670 */
[----:B------:R-:W-:-:S11]  /*20410*/  ISETP.GE.OR P0, PT, R24, R10, P0 ;  /* 0x0000000a1800720c */ /* 0x000fd60000706670 */
[----:B0-----:R0:W-:Y:S04]  /*20420*/  @!P3 ST.E desc[UR54][R4.64], R88 ;  /* 0x000000580400b985 */ /* 0x0011e8000c101936 */
[----:B-1----:R0:W-:Y:S01]  /*20430*/  @!P0 ST.E desc[UR54][R6.64], R89 ;  /* 0x0000005906008985 */ /* 0x0021e2000c101936 */
[----:B------:R-:W-:Y:S05]  /*20440*/  @P2 BRA `(.L_x_499) ;  /* 0x0000000800bc2947 */ /* 0x000fea0003800000 */
[----:B------:R-:W-:Y:S01]  /*20450*/  IMAD R3, R237, 0x40, R203 ;  /* 0x00000040ed037824 */ /* 0x000fe200078e02cb */
[----:B------:R-:W1:Y:S01]  /*20460*/  @P1 LDC R11, c[0x0][0xbec] ;  /* 0x0002fb00ff0b1b82 */ /* 0x000e620000000800 */
[----:B------:R-:W-:Y:S02]  /*20470*/  ULDC.64 UR4, c[0x0][0xaa0] ;  /* 0x0002a80000047ab9 */ /* 0x000fe40000000a00 */
[----:B------:R-:W-:-:S03]  /*20480*/  IMAD.WIDE R56, R3, 0x2, R56 ;  /* 0x0000000203387825 */ /* 0x000fc600078e0238 */
[C---:B------:R-:W-:Y:S02]  /*20490*/  IADD3 R29, P0, R56.reuse, 0x2000, RZ ;  /* 0x00002000381d7810 */ /* 0x040fe40007f1e0ff */
[----:B------:R-:W2:Y:S01]  /*204a0*/  @P1 LDC R13, c[0x0][0xbf0] ;  /* 0x0002fc00ff0d1b82 */ /* 0x000ea20000000800 */
[----:B------:R-:W-:Y:S02]  /*204b0*/  IADD3 R25, P5, R56, 0x1000, RZ ;  /* 0x0000100038197810 */ /* 0x000fe40007fbe0ff */
[----:B------:R-:W-:Y:S02]  /*204c0*/  LOP3.LUT R28, R29, 0x380, RZ, 0xc0, !PT ;  /* 0x000003801d1c7812 */ /* 0x000fe400078ec0ff */
[----:B------:R-:W-:Y:S02]  /*204d0*/  LOP3.LUT R24, R25, 0x380, RZ, 0xc0, !PT ;  /* 0x0000038019187812 */ /* 0x000fe400078ec0ff */
[----:B------:R-:W-:Y:S02]  /*204e0*/  SHF.R.U64 R28, R28, 0x3, RZ ;  /* 0x000000031c1c7819 */ /* 0x000fe400000012ff */
[----:B------:R-:W-:-:S02]  /*204f0*/  SHF.R.U64 R24, R24, 0x3, RZ ;  /* 0x0000000318187819 */ /* 0x000fc400000012ff */
[----:B------:R-:W-:Y:S01]  /*20500*/  LOP3.LUT R28, R28, R29, RZ, 0x3c, !PT ;  /* 0x0000001d1c1c7212 */ /* 0x000fe200078e3cff */
[--C-:B------:R-:W-:Y:S01]  /*20510*/  IMAD.X R29, RZ, RZ, R57.reuse, P0 ;  /* 0x000000ffff1d7224 */ /* 0x100fe200000e0639 */
[----:B------:R-:W-:Y:S02]  /*20520*/  IADD3 R3, P0, R56, 0x7000, RZ ;  /* 0x0000700038037810 */ /* 0x000fe40007f1e0ff */
[----:B------:R-:W-:Y:S01]  /*20530*/  LOP3.LUT R24, R24, R25, RZ, 0x3c, !PT ;  /* 0x0000001918187212 */ /* 0x000fe200078e3cff */
[--C-:B------:R-:W-:Y:S01]  /*20540*/  IMAD.X R25, RZ, RZ, R57.reuse, P5 ;  /* 0x000000ffff197224 */ /* 0x100fe200028e0639 */
[----:B------:R-:W-:Y:S01]  /*20550*/  LOP3.LUT R0, R3, 0x380, RZ, 0xc0, !PT ;  /* 0x0000038003007812 */ /* 0x000fe200078ec0ff */
[----:B------:R-:W-:Y:S01]  /*20560*/  IMAD.X R49, RZ, RZ, R57, P0 ;  /* 0x000000ffff317224 */ /* 0x000fe200000e0639 */
[C---:B------:R-:W-:Y:S01]  /*20570*/  IADD3 R33, P2, R56.reuse, 0x3000, RZ ;  /* 0x0000300038217810 */ /* 0x040fe20007f5e0ff */
[----:B------:R-:W5:Y:S01]  /*20580*/  LD.E.128 R28, desc[UR54][R28.64] ;  /* 0x000000361c1c7980 */ /* 0x000f62000c101d00 */
[----:B------:R-:W-:-:S02]  /*20590*/  IADD3 R37, P3, R56, 0x4000, RZ ;  /* 0x0000400038257810 */ /* 0x000fc40007f7e0ff */
[C---:B------:R-:W-:Y:S01]  /*205a0*/  IADD3 R41, P4, R56.reuse, 0x5000, RZ ;  /* 0x0000500038297810 */ /* 0x040fe20007f9e0ff */
[----:B------:R-:W5:Y:S01]  /*205b0*/  LD.E.128 R24, desc[UR54][R24.64] ;  /* 0x0000003618187980 */ /* 0x000f62000c101d00 */
[----:B------:R-:W-:Y:S02]  /*205c0*/  IADD3 R45, P5, R56, 0x6000, RZ ;  /* 0x00006000382d7810 */ /* 0x000fe40007fbe0ff */
[----:B------:R-:W-:Y:S02]  /*205d0*/  SHF.R.U64 R0, R0, 0x3, RZ ;  /* 0x0000000300007819 */ /* 0x000fe400000012ff */
[----:B------:R-:W-:Y:S02]  /*205e0*/  LOP3.LUT R32, R33, 0x380, RZ, 0xc0, !PT ;  /* 0x0000038021207812 */ /* 0x000fe400078ec0ff */
[----:B------:R-:W-:Y:S02]  /*205f0*/  LOP3.LUT R36, R37, 0x380, RZ, 0xc0, !PT ;  /* 0x0000038025247812 */ /* 0x000fe400078ec0ff */
[----:B------:R-:W-:-:S02]  /*20600*/  LOP3.LUT R40, R41, 0x380, RZ, 0xc0, !PT ;  /* 0x0000038029287812 */ /* 0x000fc400078ec0ff */
[----:B------:R-:W-:Y:S02]  /*20610*/  LOP3.LUT R44, R45, 0x380, RZ, 0xc0, !PT ;  /* 0x000003802d2c7812 */ /* 0x000fe400078ec0ff */
[----:B0-----:R-:W-:Y:S02]  /*20620*/  LOP3.LUT R5, R56, 0x380, RZ, 0xc0, !PT ;  /* 0x0000038038057812 */ /* 0x001fe400078ec0ff */
[----:B------:R-:W-:Y:S01]  /*20630*/  LOP3.LUT R48, R0, R3, RZ, 0x3c, !PT ;  /* 0x0000000300307212 */ /* 0x000fe200078e3cff */
[----:B------:R-:W-:Y:S01]  /*20640*/  IMAD R3, R100, UR4, RZ ;  /* 0x0000000464037c24 */ /* 0x000fe2000f8e02ff */
[----:B------:R-:W-:Y:S02]  /*20650*/  SHF.R.U64 R32, R32, 0x3, RZ ;  /* 0x0000000320207819 */ /* 0x000fe400000012ff */
[----:B------:R-:W-:Y:S02]  /*20660*/  SHF.R.U64 R36, R36, 0x3, RZ ;  /* 0x0000000324247819 */ /* 0x000fe400000012ff */
[----:B------:R-:W-:-:S02]  /*20670*/  SHF.R.U64 R40, R40, 0x3, RZ ;  /* 0x0000000328287819 */ /* 0x000fc400000012ff */
[----:B------:R-:W-:Y:S01]  /*20680*/  SHF.R.U64 R44, R44, 0x3, RZ ;  /* 0x000000032c2c7819 */ /* 0x000fe200000012ff */
[C---:B------:R-:W-:Y:S01]  /*20690*/  IMAD R9, R98.reuse, UR5, R3 ;  /* 0x0000000562097c24 */ /* 0x040fe2000f8e0203 */
[----:B------:R-:W-:Y:S01]  /*206a0*/  SHF.R.U64 R5, R5, 0x3, RZ ;  /* 0x0000000305057819 */ /* 0x000fe200000012ff */
[----:B------:R-:W-:Y:S01]  /*206b0*/  IMAD.WIDE.U32 R2, R98, UR4, RZ ;  /* 0x0000000462027c25 */ /* 0x000fe2000f8e00ff */
[----:B------:R-:W-:Y:S01]  /*206c0*/  LOP3.LUT R32, R32, R33, RZ, 0x3c, !PT ;  /* 0x0000002120207212 */ /* 0x000fe200078e3cff */
[----:B------:R-:W-:Y:S01]  /*206d0*/  ULDC.64 UR4, c[0x0][0xae8] ;  /* 0x0002ba0000047ab9 */ /* 0x000fe20000000a00 */
[----:B------:R-:W-:Y:S01]  /*206e0*/  LOP3.LUT R36, R36, R37, RZ, 0x3c, !PT ;  /* 0x0000002524247212 */ /* 0x000fe200078e3cff */
[--C-:B------:R-:W-:Y:S01]  /*206f0*/  IMAD.X R37, RZ, RZ, R57.reuse, P3 ;  /* 0x000000ffff257224 */ /* 0x100fe200018e0639 */
[----:B------:R-:W-:Y:S01]  /*20700*/  LOP3.LUT R40, R40, R41, RZ, 0x3c, !PT ;  /* 0x0000002928287212 */ /* 0x000fe200078e3cff */
[--C-:B------:R-:W-:Y:S01]  /*20710*/  IMAD.X R41, RZ, RZ, R57.reuse, P4 ;  /* 0x000000ffff297224 */ /* 0x100fe200020e0639 */
[----:B------:R-:W-:Y:S01]  /*20720*/  LOP3.LUT R44, R44, R45, RZ, 0x3c, !PT ;  /* 0x0000002d2c2c7212 */ /* 0x000fe200078e3cff */
[----:B------:R-:W-:Y:S01]  /*20730*/  IMAD.X R45, RZ, RZ, R57, P5 ;  /* 0x000000ffff2d7224 */ /* 0x000fe200028e0639 */
[----:B------:R-:W-:Y:S01]  /*20740*/  IADD3.X R33, RZ, R57, RZ, P2, !PT ;  /* 0x00000039ff217210 */ /* 0x000fe200017fe4ff */
[----:B------:R-:W5:Y:S01]  /*20750*/  LD.E.128 R48, desc[UR54][R48.64] ;  /* 0x0000003630307980 */ /* 0x000f62000c101d00 */
[----:B------:R-:W-:Y:S01]  /*20760*/  LOP3.LUT R56, R5, R56, RZ, 0x3c, !PT ;  /* 0x0000003805387212 */ /* 0x000fe200078e3cff */
[----:B------:R-:W-:Y:S01]  /*20770*/  IMAD.IADD R3, R3, 0x1, R9 ;  /* 0x0000000103037824 */ /* 0x000fe200078e0209 */
[----:B------:R-:W-:Y:S01]  /*20780*/  LEA R0, R210, R237, 0x5 ;  /* 0x000000edd2007211 */ /* 0x000fe200078e28ff */
[----:B------:R-:W5:Y:S01]  /*20790*/  LD.E.128 R36, desc[UR54][R36.64] ;  /* 0x0000003624247980 */ /* 0x000f62000c101d00 */
[----:B------:R-:W-:-:S03]  /*207a0*/  IMAD.WIDE.U32 R2, R204, UR4, R2 ;  /* 0x00000004cc027c25 */ /* 0x000fc6000f8e0002 */
[----:B------:R0:W5:Y:S01]  /*207b0*/  LD.E.128 R4, desc[UR54][R56.64] ;  /* 0x0000003638047980 */ /* 0x000162000c101d00 */
[----:B------:R-:W-:Y:S01]  /*207c0*/  SHF.R.S32.HI R8, RZ, 0x1f, R15 ;  /* 0x0000001fff087819 */ /* 0x000fe2000001140f */
[----:B------:R-:W-:Y:S02]  /*207d0*/  IMAD R12, R215, 0x80, R0 ;  /* 0x00000080d70c7824 */ /* 0x000fe400078e0200 */
[----:B------:R-:W5:Y:S04]  /*207e0*/  LD.E.128 R32, desc[UR54][R32.64] ;  /* 0x0000003620207980 */ /* 0x000f68000c101d00 */
[----:B------:R-:W5:Y:S04]  /*207f0*/  LD.E.128 R40, desc[UR54][R40.64] ;  /* 0x0000003628287980 */ /* 0x000f68000c101d00 */
[----:B------:R-:W5:Y:S01]  /*20800*/  LD.E.128 R44, desc[UR54][R44.64] ;  /* 0x000000362c2c7980 */ /* 0x000f62000c101d00 */
[----:B------:R-:W-:Y:S01]  /*20810*/  @!PT LDS RZ, [RZ] ;  /* 0x00000000fffff984 */ /* 0x000fe20000000800 */
[----:B------:R-:W-:Y:S01]  /*20820*/  @!PT LDS RZ, [RZ] ;  /* 0x00000000fffff984 */ /* 0x000fe20000000800 */
[----:B------:R-:W-:Y:S01]  /*20830*/  @!PT LDS RZ, [RZ] ;  /* 0x00000000fffff984 */ /* 0x000fe20000000800 */
[----:B------:R-:W-:Y:S01]  /*20840*/  @!PT LDS RZ, [RZ] ;  /* 0x00000000fffff984 */ /* 0x000fe20000000800 */
[----:B------:R3:W-:Y:S06]  /*20850*/  MEMBAR.ALL.CTA ;  /* 0x0000000000007992 */ /* 0x0007ec0000008000 */
[----:B---3--:R-:W3:Y:S01]  /*20860*/  FENCE.VIEW.ASYNC.S ;  /* 0x00000000000073c6 */ /* 0x008ee20000000000 */
[----:B------:R-:W-:Y:S01]  /*20870*/  IMAD R3, R204, UR5, R3 ;  /* 0x00000005cc037c24 */ /* 0x000fe2000f8e0203 */
[----:B------:R-:W-:Y:S01]  /*20880*/  ULDC.64 UR4, c[0x0][0xaf0] ;  /* 0x0002bc0000047ab9 */ /* 0x000fe20000000a00 */
[----:B-1----:R-:W-:-:S04]  /*20890*/  @P1 IMAD.HI.U32 R0, R12, R11, RZ ;  /* 0x0000000b0c001227 */ /* 0x002fc800078e00ff */
[----:B------:R-:W-:Y:S02]  /*208a0*/  IMAD R8, R8, UR4, RZ ;  /* 0x0000000408087c24 */ /* 0x000fe4000f8e02ff */
[----:B------:R-:W-:Y:S01]  /*208b0*/  IMAD.MOV.U32 R9, RZ, RZ, R12 ;  /* 0x000000ffff097224 */ /* 0x000fe200078e000c */
[----:B--2---:R-:W-:Y:S01]  /*208c0*/  @P1 SHF.R.U32.HI R9, RZ, R13, R0 ;  /* 0x0000000dff091219 */ /* 0x004fe20000011600 */
[C---:B------:R-:W-:Y:S02]  /*208d0*/  IMAD R11, R15.reuse, UR5, R8 ;  /* 0x000000050f0b7c24 */ /* 0x040fe4000f8e0208 */
[----:B------:R-:W-:Y:S01]  /*208e0*/  IMAD.WIDE.U32 R2, R15, UR4, R2 ;  /* 0x000000040f027c25 */ /* 0x000fe2000f8e0002 */
[----:B------:R-:W-:Y:S01]  /*208f0*/  SHF.R.S32.HI R8, RZ, 0x1f, R9 ;  /* 0x0000001fff087819 */ /* 0x000fe20000011409 */
[----:B------:R-:W-:Y:S02]  /*20900*/  ULDC.64 UR4, c[0x0][0xae0] ;  /* 0x0002b80000047ab9 */ /* 0x000fe40000000a00 */
[----:B------:R-:W-:-:S02]  /*20910*/  IMAD.IADD R3, R3, 0x1, R11 ;  /* 0x0000000103037824 */ /* 0x000fc400078e020b */
[----:B------:R-:W-:Y:S02]  /*20920*/  VIADD R0, R16, 0x29820 ;  /* 0x0002982010007836 */ /* 0x000fe40000000000 */
[----:B------:R-:W-:Y:S02]  /*20930*/  IMAD.MOV R11, RZ, RZ, -R9 ;  /* 0x000000ffff0b7224 */ /* 0x000fe400078e0a09 */
[----:B------:R-:W-:Y:S01]  /*20940*/  IMAD R8, R8, UR4, RZ ;  /* 0x0000000408087c24 */ /* 0x000fe2000f8e02ff */
[----:B------:R-:W-:Y:S01]  /*20950*/  PRMT R0, RZ, 0x654, R0 ;  /* 0x00000654ff007816 */ /* 0x000fe20000000000 */
[----:B------:R-:W-:Y:S02]  /*20960*/  IMAD R11, R14, R11, R12 ;  /* 0x0000000b0e0b7224 */ /* 0x000fe400078e020c */
[C---:B------:R-:W-:Y:S01]  /*20970*/  IMAD R13, R9.reuse, UR5, R8 ;  /* 0x00000005090d7c24 */ /* 0x040fe2000f8e0208 */
[----:B---3--:R1:W-:Y:S01]  /*20980*/  SYNCS.ARRIVE.TRANS64.RED.A1T0 RZ, [R0+URZ], RZ ;  /* 0x000000ff00ff79a7 */ /* 0x0083e2000810043f */
[----:B------:R-:W-:Y:S01]  /*20990*/  IMAD.WIDE.U32 R2, R9, UR4, R2 ;  /* 0x0000000409027c25 */ /* 0x000fe2000f8e0002 */
[----:B------:R-:W-:Y:S01]  /*209a0*/  ULDC.64 UR4, c[0x0][0xad8] ;  /* 0x0002b60000047ab9 */ /* 0x000fe20000000a00 */
[----:B-1----:R-:W-:-:S03]  /*209b0*/  SHF.R.S32.HI R0, RZ, 0x1f, R11 ;  /* 0x0000001fff007819 */ /* 0x002fc6000001140b */
[----:B------:R-:W-:Y:S02]  /*209c0*/  IADD3 R3, R3, R13, RZ ;  /* 0x0000000d03037210 */ /* 0x000fe40007ffe0ff */
[----:B------:R-:W-:Y:S02]  /*209d0*/  IMAD R0, R0, UR4, RZ ;  /* 0x0000000400007c24 */ /* 0x000fe4000f8e02ff */
[----:B------:R-:W-:-:S04]  /*209e0*/  IMAD.WIDE.U32 R8, R11, UR4, R2 ;  /* 0x000000040b087c25 */ /* 0x000fc8000f8e0002 */
[----:B------:R-:W-:Y:S01]  /*209f0*/  IMAD R3, R11, UR5, R0 ;  /* 0x000000050b037c24 */ /* 0x000fe2000f8e0200 */
[----:B------:R-:W-:Y:S02]  /*20a00*/  ULDC.64 UR4, c[0x0][0xa80] ;  /* 0x0002a00000047ab9 */ /* 0x000fe40000000a00 */
[----:B------:R-:W-:Y:S01]  /*20a10*/  LEA R2, P0, R8, UR4, 0x1 ;  /* 0x0000000408027c11 */ /* 0x000fe2000f8008ff */
[----:B------:R-:W-:Y:S01]  /*20a20*/  IMAD.IADD R3, R9, 0x1, R3 ;  /* 0x0000000109037824 */ /* 0x000fe200078e0203 */
[----:B------:R-:W-:-:S04]  /*20a30*/  UMOV UR4, 0xffffffff ;  /* 0xffffffff00047882 */ /* 0x000fc80000000000 */
[----:B------:R-:W-:Y:S01]  /*20a40*/  LEA.HI.X R3, R8, UR5, R3, 0x1, P0 ;  /* 0x0000000508037c11 */ /* 0x000fe200080f0c03 */
[----:B0-----:R-:W-:Y:S06]  /*20a50*/  BRA.DIV UR4, `(.L_x_500) ;  /* 0x000000ba04107947 */ /* 0x001fec000b800000 */
[----:B------:R0:W1:Y:S04]  /*20a60*/  SHFL.IDX PT, R0, R3, RZ, 0x181f ;  /* 0x00181fff03007589 */ /* 0x00006800000e0000 */
[----:B------:R0:W2:Y:S02]  /*20a70*/  SHFL.IDX PT, R14, R2, RZ, 0x181f ;  /* 0x00181fff020e7589 */ /* 0x0000a400000e0000 */
.L_x_751:
[----:B------:R-:W-:Y:S01]  /*20a80*/  IMAD R21, R215, 0x80, R237 ;  /* 0x00000080d7157824 */ /* 0x000fe200078e02ed */
[----:B------:R-:W-:Y:S04]  /*20a90*/  BSSY B1, `(.L_x_501) ;  /* 0x000000e000017945 */ /* 0x000fe80003800000 */
[----:B------:R-:W-:-:S13]  /*20aa0*/  ISETP.GE.AND P0, PT, R21, R10, PT ;  /* 0x0000000a1500720c */ /* 0x000fda0003f06270 */
[----:B------:R-:W-:Y:S05]  /*20ab0*/  @P0 BRA `(.L_x_502) ;  /* 0x00000000002c0947 */ /* 0x000fea0003800000 */
[----:B------:R-:W-:Y:S01]  /*20ac0*/  ULDC UR4, c[0x0][0xac8] ;  /* 0x0002b20000047ab9 */ /* 0x000fe20000000800 */
[----:B------:R-:W-:Y:S02]  /*20ad0*/  SHF.R.S32.HI R12, RZ, 0x1f, R203 ;  /* 0x0000001fff0c7819 */ /* 0x000fe400000114cb */
[----:B------:R-:W-:Y:S02]  /*20ae0*/  ISETP.GE.AND P0, PT, R203, UR4, PT ;  /* 0x00000004cb007c0c */ /* 0x000fe4000bf06270 */
[----:B------:R-:W-:Y:S02]  /*20af0*/  ISETP.GE.AND P1, PT, R209, UR4, PT ;  /* 0x00000004d1007c0c */ /* 0x000fe4000bf26270 */
[----:B------:R-:W-:-:S09]  /*20b00*/  SHF.R.S32.HI R11, RZ, 0x1f, R209 ;  /* 0x0000001fff0b7819 */ /* 0x000fd200000114d1 */
[-C--:B--2---:R-:W-:Y:S02]  /*20b10*/  @!P0 LEA R8, P2, R203, R14.reuse, 0x1 ;  /* 0x0000000ecb088211 */ /* 0x084fe400078408ff */
[----:B------:R-:W-:Y:S02]  /*20b20*/  @!P1 LEA R14, P3, R209, R14, 0x1 ;  /* 0x0000000ed10e9211 */ /* 0x000fe400078608ff */
[-C--:B-1----:R-:W-:Y:S02]  /*20b30*/  @!P0 LEA.HI.X R9, R203, R0.reuse, R12, 0x1, P2 ;  /* 0x00000000cb098211 */ /* 0x082fe400010f0c0c */
[----:B------:R-:W-:-:S03]  /*20b40*/  @!P1 LEA.HI.X R15, R209, R0, R11, 0x1, P3 ;  /* 0x00000000d10f9211 */ /* 0x000fc600018f0c0b */
[----:B-----5:R3:W-:Y:S04]  /*20b50*/  @!P0 ST.E.128 desc[UR54][R8.64], R4 ;  /* 0x0000000408008985 */ /* 0x0207e8000c101d36 */
[----:B------:R3:W-:Y:S02]  /*20b60*/  @!P1 ST.E.128 desc[UR54][R14.64], R36 ;  /* 0x000000240e009985 */ /* 0x0007e4000c101d36 */
.L_x_502:
[----:B------:R-:W-:Y:S05]  /*20b70*/  BSYNC B1 ;  /* 0x0000000000017941 */ /* 0x000fea0003800000 */
.L_x_501:
[----:B------:R-:W-:-:S03]  /*20b80*/  UMOV UR4, 0xffffffff ;  /* 0xffffffff00047882 */ /* 0x000fc60000000000 */
[----:B------:R-:W-:Y:S05]  /*20b90*/  BRA.DIV UR4, `(.L_x_503) ;  /* 0x000000b604f47947 */ /* 0x000fea000b800000 */
[----:B-1----:R1:W4:Y:S04]  /*20ba0*/  SHFL.IDX PT, R0, R3, 0x1, 0x181f ;  /* 0x00381f0003007f89 */ /* 0x00232800000e0000 */
[----:B--23--:R1:W2:Y:S02]  /*20bb0*/  SHFL.IDX PT, R14, R2, 0x1, 0x181f ;  /* 0x00381f00020e7f89 */ /* 0x00c2a400000e0000 */
.L_x_755:
[----:B-----5:R-:W-:Y:S01]  /*20bc0*/  VIADD R5, R21, 0x20 ;  /* 0x0000002015057836 */ /* 0x020fe20000000000 */
        /* <DEDUP_REMOVED lines=10> */
[-C--:B----4-:R-:W-:Y:S02]  /*20c70*/  @!P2 LEA.HI.X R5, R203, R0.reuse, R7, 0x1, P0 ;  /* 0x00000000cb05a211 */ /* 0x090fe400000f0c07 */
[----:B------:R-:W-:-:S03]  /*20c80*/  @!P3 LEA.HI.X R15, R209, R0, R6, 0x1, P1 ;  /* 0x00000000d10fb211 */ /* 0x000fc600008f0c06 */
[----:B------:R3:W-:Y:S04]  /*20c90*/  @!P2 ST.E.128 desc[UR54][R4.64], R24 ;  /* 0x000000180400a985 */ /* 0x0007e8000c101d36 */
[----:B------:R3:W-:Y:S02]  /*20ca0*/  @!P3 ST.E.128 desc[UR54][R14.64], R40 ;  /* 0x000000280e00b985 */ /* 0x0007e4000c101d36 */
.L_x_505:
[----:B------:R-:W-:Y:S05]  /*20cb0*/  BSYNC B1 ;  /* 0x0000000000017941 */ /* 0x000fea0003800000 */
.L_x_504:
[----:B------:R-:W-:-:S03]  /*20cc0*/  UMOV UR4, 0xffffffff ;  /* 0xffffffff00047882 */ /* 0x000fc60000000000 */
[----:B------:R-:W-:Y:S05]  /*20cd0*/  BRA.DIV UR4, `(.L_x_506) ;  /* 0x000000b604ec7947 */ /* 0x000fea000b800000 */
[----:B----4-:R4:W0:Y:S04]  /*20ce0*/  SHFL.IDX PT, R0, R3, 0x2, 0x181f ;  /* 0x00581f0003007f89 */ /* 0x01082800000e0000 */
[----:B--23--:R4:W2:Y:S02]  /*20cf0*/  SHFL.IDX PT, R14, R2, 0x2, 0x181f ;  /* 0x00581f00020e7f89 */ /* 0x00c8a400000e0000 */
.L_x_759:
[----:B------:R-:W-:Y:S01]  /*20d00*/  VIADD R5, R21, 0x40 ;  /* 0x0000004015057836 */ /* 0x000fe20000000000 */
        /* <DEDUP_REMOVED lines=10> */
[-C--:B0-----:R-:W-:Y:S02]  /*20db0*/  @!P2 LEA.HI.X R5, R203, R0.reuse, R7, 0x1, P0 ;  /* 0x00000000cb05a211 */ /* 0x081fe400000f0c07 */
[----:B------:R-:W-:-:S03]  /*20dc0*/  @!P3 LEA.HI.X R15, R209, R0, R6, 0x1, P1 ;  /* 0x00000000d10fb211 */ /* 0x000fc600008f0c06 */
[----:B------:R3:W-:Y:S04]  /*20dd0*/  @!P2 ST.E.128 desc[UR54][R4.64], R28 ;  /* 0x0000001c0400a985 */ /* 0x0007e8000c101d36 */
[----:B------:R3:W-:Y:S02]  /*20de0*/  @!P3 ST.E.128 desc[UR54][R14.64], R44 ;  /* 0x0000002c0e00b985 */ /* 0x0007e4000c101d36 */
.L_x_508:
[----:B------:R-:W-:Y:S05]  /*20df0*/  BSYNC B1 ;  /* 0x0000000000017941 */ /* 0x000fea0003800000 */
.L_x_507:
[----:B------:R-:W-:-:S03]  /*20e00*/  UMOV UR4, 0xffffffff ;  /* 0xffffffff00047882 */ /* 0x000fc60000000000 */
[----:B------:R-:W-:Y:S05]  /*20e10*/  BRA.DIV UR4, `(.L_x_509) ;  /* 0x000000b604e47947 */ /* 0x000fea000b800000 */
[----:B0-----:R0:W0:Y:S04]  /*20e20*/  SHFL.IDX PT, R0, R3, 0x3, 0x181f ;  /* 0x00781f0003007f89 */ /* 0x00102800000e0000 */
[----:B--23--:R2:W3:Y:S02]  /*20e30*/  SHFL.IDX PT, R14, R2, 0x3, 0x181f ;  /* 0x00781f00020e7f89 */ /* 0x00c4e400000e0000 */
.L_x_763:
[----:B01--4-:R-:W-:-:S05]  /*20e40*/  VIADD R3, R21, 0x60 ;  /* 0x0000006015037836 */ /* 0x013fca0000000000 */
[----:B------:R-:W-:-:S13]  /*20e50*/  ISETP.GE.AND P0, PT, R3, R10, PT ;  /* 0x0000000a0300720c */ /* 0x000fda0003f06270 */
[----:B------:R-:W-:Y:S05]  /*20e60*/  @P0 BRA `(.L_x_510) ;  /* 0x0000001c00880947 */ /* 0x000fea0003800000 */
[----:B------:R-:W-:Y:S01]  /*20e70*/  ULDC UR4, c[0x0][0xac8] ;  /* 0x0002b20000047ab9 */ /* 0x000fe20000000800 */
[----:B------:R-:W-:Y:S02]  /*20e80*/  SHF.R.S32.HI R4, RZ, 0x1f, R203 ;  /* 0x0000001fff047819 */ /* 0x000fe400000114cb */
[----:B------:R-:W-:-:S13]  /*20e90*/  ISETP.GE.AND P1, PT, R203, UR4, PT ;  /* 0x00000004cb007c0c */ /* 0x000fda000bf26270 */
[----:B--23--:R-:W-:-:S04]  /*20ea0*/  @!P1 LEA R2, P0, R203, R14, 0x1 ;  /* 0x0000000ecb029211 */ /* 0x00cfc800078008ff */
[----:B------:R-:W-:Y:S02]  /*20eb0*/  @!P1 LEA.HI.X R3, R203, R0, R4, 0x1, P0 ;  /* 0x00000000cb039211 */ /* 0x000fe400000f0c04 */
[----:B------:R-:W-:-:S03]  /*20ec0*/  ISETP.GE.AND P0, PT, R209, UR4, PT ;  /* 0x00000004d1007c0c */ /* 0x000fc6000bf06270 */
[----:B------:R4:W-:Y:S10]  /*20ed0*/  @!P1 ST.E.128 desc[UR54][R2.64], R32 ;  /* 0x0000002002009985 */ /* 0x0009f4000c101d36 */
[----:B------:R-:W-:Y:S05]  /*20ee0*/  @P0 BRA `(.L_x_510) ;  /* 0x0000001c00680947 */ /* 0x000fea0003800000 */
[----:B------:R-:W-:Y:S02]  /*20ef0*/  SHF.R.S32.HI R4, RZ, 0x1f, R209 ;  /* 0x0000001fff047819 */ /* 0x000fe400000114d1 */
[----:B------:R-:W-:-:S04]  /*20f00*/  LEA R14, P0, R209, R14, 0x1 ;  /* 0x0000000ed10e7211 */ /* 0x000fc800078008ff */
[----:B------:R-:W-:-:S05]  /*20f10*/  LEA.HI.X R15, R209, R0, R4, 0x1, P0 ;  /* 0x00000000d10f7211 */ /* 0x000fca00000f0c04 */
[----:B------:R0:W-:Y:S01]  /*20f20*/  ST.E.128 desc[UR54][R14.64], R48 ;  /* 0x000000300e007985 */ /* 0x0001e2000c101d36 */
[----:B------:R-:W-:Y:S05]  /*20f30*/  BRA `(.L_x_510) ;  /* 0x0000001c00547947 */ /* 0x000fea0003800000 */
.L_x_499:
[----:B------:R-:W-:Y:S01]  /*20f40*/  ULDC.64 UR4, c[0x0][0xb08] ;  /* 0x0002c20000047ab9 */ /* 0x000fe20000000a00 */
[----:B------:R-:W1:Y:S01]  /*20f50*/  @P1 LDC R8, c[0x0][0xbec] ;  /* 0x0002fb00ff081b82 */ /* 0x000e620000000800 */
[----:B0-----:R-:W-:Y:S01]  /*20f60*/  IMAD R7, R100, UR4, RZ ;  /* 0x0000000464077c24 */ /* 0x001fe2000f8e02ff */
[----:B------:R-:W-:Y:S01]  /*20f70*/  SHF.R.S32.HI R6, RZ, 0x1f, R15 ;  /* 0x0000001fff067819 */ /* 0x000fe2000001140f */
[----:B------:R-:W-:Y:S01]  /*20f80*/  IMAD.WIDE.U32 R4, R98, UR4, RZ ;  /* 0x0000000462047c25 */ /* 0x000fe2000f8e00ff */
[----:B------:R-:W-:-:S03]  /*20f90*/  SHF.R.S32.HI R28, RZ, 0x1f, R218 ;  /* 0x0000001fff1c7819 */ /* 0x000fc600000114da */
[----:B------:R-:W-:Y:S01]  /*20fa0*/  IMAD R7, R98, UR5, R7 ;  /* 0x0000000562077c24 */ /* 0x000fe2000f8e0207 */
[----:B------:R-:W0:Y:S01]  /*20fb0*/  @P1 LDC R11, c[0x0][0xbf0] ;  /* 0x0002fc00ff0b1b82 */ /* 0x000e220000000800 */
[----:B------:R-:W-:-:S03]  /*20fc0*/  ULDC.64 UR4, c[0x0][0xb38] ;  /* 0x0002ce0000047ab9 */ /* 0x000fc60000000a00 */
[----:B------:R-:W-:Y:S01]  /*20fd0*/  IADD3 R5, R5, R7, RZ ;  /* 0x0000000705057210 */ /* 0x000fe20007ffe0ff */
[----:B------:R-:W-:Y:S02]  /*20fe0*/  IMAD.MOV.U32 R7, RZ, RZ, R35 ;  /* 0x000000ffff077224 */ /* 0x000fe400078e0023 */
[----:B------:R-:W-:-:S04]  /*20ff0*/  IMAD.WIDE.U32 R4, R204, UR4, R4 ;  /* 0x00000004cc047c25 */ /* 0x000fc8000f8e0004 */
[----:B------:R-:W-:Y:S01]  /*21000*/  IMAD R5, R204, UR5, R5 ;  /* 0x00000005cc057c24 */ /* 0x000fe2000f8e0205 */
[----:B------:R-:W-:Y:S02]  /*21010*/  ULDC.64 UR4, c[0x0][0xb40] ;  /* 0x0002d00000047ab9 */ /* 0x000fe40000000a00 */
[----:B------:R-:W-:Y:S02]  /*21020*/  IMAD R6, R6, UR4, RZ ;  /* 0x0000000406067c24 */ /* 0x000fe4000f8e02ff */
[----:B------:R-:W-:-:S04]  /*21030*/  IMAD.WIDE.U32 R4, R15, UR4, R4 ;  /* 0x000000040f047c25 */ /* 0x000fc8000f8e0004 */
[----:B------:R-:W-:Y:S01]  /*21040*/  IMAD R9, R15, UR5, R6 ;  /* 0x000000050f097c24 */ /* 0x000fe2000f8e0206 */
[----:B------:R-:W-:Y:S01]  /*21050*/  ULDC.64 UR4, c[0x0][0xb48] ;  /* 0x0002d20000047ab9 */ /* 0x000fe20000000a00 */
[----:B-1----:R-:W-:-:S04]  /*21060*/  @P1 IMAD.HI.U32 R8, R35, R8, RZ ;  /* 0x0000000823081227 */ /* 0x002fc800078e00ff */
[----:B------:R-:W-:Y:S01]  /*21070*/  IMAD.IADD R5, R5, 0x1, R9 ;  /* 0x0000000105057824 */ /* 0x000fe200078e0209 */
[----:B0-----:R-:W-:Y:S01]  /*21080*/  @P1 SHF.R.U32.HI R7, RZ, R11, R8 ;  /* 0x0000000bff071219 */ /* 0x001fe20000011608 */
[----:B------:R-:W-:Y:S02]  /*21090*/  VIADD R8, R16, 0x29820 ;  /* 0x0002982010087836 */ /* 0x000fe40000000000 */
[C---:B------:R-:W-:Y:S01]  /*210a0*/  IMAD.WIDE.U32 R4, R217.reuse, UR4, R4 ;  /* 0x00000004d9047c25 */ /* 0x040fe2000f8e0004 */
[--C-:B------:R-:W-:Y:S02]  /*210b0*/  SHF.R.S32.HI R6, RZ, 0x1f, R7.reuse ;  /* 0x0000001fff067819 */ /* 0x100fe40000011407 */
[----:B------:R-:W-:Y:S01]  /*210c0*/  PRMT R8, RZ, 0x654, R8 ;  /* 0x00000654ff087816 */ /* 0x000fe20000000008 */
[----:B------:R-:W-:Y:S02]  /*210d0*/  IMAD.MOV R9, RZ, RZ, -R7 ;  /* 0x000000ffff097224 */ /* 0x000fe400078e0a07 */
[----:B------:R-:W-:Y:S01]  /*210e0*/  IMAD R5, R217, UR5, R5 ;  /* 0x00000005d9057c24 */ /* 0x000fe2000f8e0205 */
[----:B------:R-:W-:Y:S01]  /*210f0*/  ULDC.64 UR4, c[0x0][0xb30] ;  /* 0x0002cc0000047ab9 */ /* 0x000fe20000000a00 */
[----:B------:R-:W-:Y:S01]  /*21100*/  IMAD R9, R14, R9, R35 ;  /* 0x000000090e097224 */ /* 0x000fe200078e0223 */
[----:B------:R0:W-:Y:S01]  /*21110*/  SYNCS.ARRIVE.TRANS64.RED.A1T0 RZ, [R8+URZ], RZ ;  /* 0x000000ff08ff79a7 */ /* 0x0001e2000810043f */
[----:B------:R-:W-:-:S02]  /*21120*/  IMAD R6, R6, UR4, RZ ;  /* 0x0000000406067c24 */ /* 0x000fc4000f8e02ff */
[----:B------:R-:W-:-:S04]  /*21130*/  IMAD.WIDE.U32 R4, R7, UR4, R4 ;  /* 0x0000000407047c25 */ /* 0x000fc8000f8e0004 */
[----:B------:R-:W-:Y:S01]  /*21140*/  IMAD R11, R7, UR5, R6 ;  /* 0x00000005070b7c24 */ /* 0x000fe2000f8e0206 */
[----:B------:R-:W-:Y:S01]  /*21150*/  SHF.R.S32.HI R6, RZ, 0x1f, R9 ;  /* 0x0000001fff067819 */ /* 0x000fe20000011409 */
[----:B------:R-:W-:Y:S02]  /*21160*/  ULDC.64 UR4, c[0x0][0xb28] ;  /* 0x0002ca0000047ab9 */ /* 0x000fe40000000a00 */
[----:B------:R-:W-:Y:S02]  /*21170*/  IMAD.IADD R5, R5, 0x1, R11 ;  /* 0x0000000105057824 */ /* 0x000fe400078e020b */
[----:B------:R-:W-:Y:S02]  /*21180*/  IMAD R6, R6, UR4, RZ ;  /* 0x0000000406067c24 */ /* 0x000fe4000f8e02ff */
[----:B------:R-:W-:-:S04]  /*21190*/  IMAD.WIDE.U32 R4, R9, UR4, R4 ;  /* 0x0000000409047c25 */ /* 0x000fc8000f8e0004 */
[----:B------:R-:W-:Y:S01]  /*211a0*/  IMAD R27, R9, UR5, R6 ;  /* 0x00000005091b7c24 */ /* 0x000fe2000f8e0206 */
[----:B------:R-:W-:Y:S02]  /*211b0*/  ULDC.64 UR4, c[0x0][0xb00] ;  /* 0x0002c00000047ab9 */ /* 0x000fe40000000a00 */
[----:B------:R-:W-:Y:S01]  /*211c0*/  LEA R26, P0, R4, UR4, 0x2 ;  /* 0x00000004041a7c11 */ /* 0x000fe2000f8010ff */
[----:B------:R-:W-:Y:S01]  /*211d0*/  UMOV UR4, 0xffffffff ;  /* 0xffffffff00047882 */ /* 0x000fe20000000000 */
[----:B------:R-:W-:-:S04]  /*211e0*/  IADD3 R27, R5, R27, RZ ;  /* 0x0000001b051b7210 */ /* 0x000fc80007ffe0ff */
[----:B------:R-:W-:Y:S01]  /*211f0*/  LEA.HI.X R27, R4, UR5, R27, 0x2, P0 ;  /* 0x00000005041b7c11 */ /* 0x000fe200080f141b */
[----:B0-----:R-:W-:Y:S06]  /*21200*/  BRA.DIV UR4, `(.L_x_511) ;  /* 0x000000b604307947 */ /* 0x001fec000b800000 */
[----:B------:R0:W1:Y:S04]  /*21210*/  SHFL.IDX PT, R25, R27, RZ, 0x1c1f ;  /* 0x001c1fff1b197589 */ /* 0x00006800000e0000 */
[----:B------:R0:W2:Y:S02]  /*21220*/  SHFL.IDX PT, R14, R26, RZ, 0x1c1f ;  /* 0x001c1fff1a0e7589 */ /* 0x0000a400000e0000 */
.L_x_766:
[----:B------:R-:W-:Y:S01]  /*21230*/  ISETP.GE.AND P0, PT, R29, R10, PT ;  /* 0x0000000a1d00720c */ /* 0x000fe20003f06270 */
[----:B------:R-:W-:-:S12]  /*21240*/  BSSY B1, `(.L_x_512) ;  /* 0x0000072000017945 */ /* 0x000fd80003800000 */
[----:B------:R-:W-:Y:S05]  /*21250*/  @P0 BRA `(.L_x_513) ;  /* 0x0000000400c00947 */ /* 0x000fea0003800000 */
[----:B------:R-:W-:Y:S01]  /*21260*/  ULDC UR4, c[0x0][0xac8] ;  /* 0x0002b20000047ab9 */ /* 0x000fe20000000800 */
[----:B------:R-:W-:Y:S02]  /*21270*/  SHF.R.S32.HI R12, RZ, 0x1f, R233 ;  /* 0x0000001fff0c7819 */ /* 0x000fe400000114e9 */
[----:B------:R-:W-:Y:S02]  /*21280*/  ISETP.GE.AND P0, PT, R235, UR4, PT ;  /* 0x00000004eb007c0c */ /* 0x000fe4000bf06270 */
[----:B------:R-:W-:Y:S02]  /*21290*/  ISETP.GE.AND P3, PT, R218, UR4, PT ;  /* 0x00000004da007c0c */ /* 0x000fe4000bf66270 */
[----:B------:R-:W-:Y:S02]  /*212a0*/  ISETP.GE.AND P2, PT, R233, UR4, PT ;  /* 0x00000004e9007c0c */ /* 0x000fe4000bf46270 */
[----:B------:R-:W-:Y:S02]  /*212b0*/  ISETP.GE.AND P1, PT, R232, UR4, PT ;  /* 0x00000004e8007c0c */ /* 0x000fe4000bf26270 */
[----:B------:R-:W-:-:S05]  /*212c0*/  SHF.R.S32.HI R11, RZ, 0x1f, R232 ;  /* 0x0000001fff0b7819 */ /* 0x000fca00000114e8 */
[----:B--2---:R-:W-:Y:S02]  /*212d0*/  @!P0 IMAD.MOV.U32 R6, RZ, RZ, R14 ;  /* 0x000000ffff068224 */ /* 0x004fe400078e000e */
[----:B-1----:R-:W-:Y:S01]  /*212e0*/  @!P0 IMAD.MOV.U32 R7, RZ, RZ, R25 ;  /* 0x000000ffff078224 */ /* 0x002fe200078e0019 */
[C---:B------:R-:W-:Y:S01]  /*212f0*/  @!P3 LEA R4, P4, R218.reuse, R14, 0x2 ;  /* 0x0000000eda04b211 */ /* 0x040fe200078810ff */
[----:B------:R-:W-:Y:S02]  /*21300*/  @!P0 IMAD.MOV.U32 R8, RZ, RZ, R99 ;  /* 0x000000ffff088224 */ /* 0x000fe400078e0063 */
[----:B------:R-:W-:Y:S01]  /*21310*/  @!P0 IMAD.WIDE R6, R235, 0x4, R6 ;  /* 0x00000004eb068825 */ /* 0x000fe200078e0206 */
[----:B------:R-:W-:Y:S02]  /*21320*/  @!P3 LEA.HI.X R5, R218, R25, R28, 0x2, P4 ;  /* 0x00000019da05b211 */ /* 0x000fe400020f141c */
[----:B------:R-:W-:Y:S01]  /*21330*/  @!P1 LOP3.LUT R75, R75, R74, RZ, 0x3c, !PT ;  /* 0x0000004a4b4b9212 */ /* 0x000fe200078e3cff */
[----:B------:R-:W-:-:S03]  /*21340*/  @!P0 IMAD.MOV.U32 R9, RZ, RZ, R96 ;  /* 0x000000ffff098224 */ /* 0x000fc600078e0060 */
[----:B------:R-:W-:Y:S02]  /*21350*/  @!P1 LOP3.LUT R74, R75, R74, RZ, 0x3c, !PT ;  /* 0x0000004a4b4a9212 */ /* 0x000fe400078e3cff */
[----:B------:R1:W-:Y:S01]  /*21360*/  @!P0 ST.E.64 desc[UR54][R6.64], R8 ;  /* 0x0000000806008985 */ /* 0x0003e2000c101b36 */
[----:B------:R-:W-:Y:S02]  /*21370*/  ISETP.GE.AND P0, PT, R231, UR4, PT ;  /* 0x00000004e7007c0c */ /* 0x000fe4000bf06270 */
[----:B------:R-:W-:Y:S01]  /*21380*/  @!P1 LOP3.LUT R75, R75, R74, RZ, 0x3c, !PT ;  /* 0x0000004a4b4b9212 */ /* 0x000fe200078e3cff */
[----:B-1----:R-:W-:Y:S01]  /*21390*/  @!P3 IMAD.MOV.U32 R8, RZ, RZ, R97 ;  /* 0x000000ffff08b224 */ /* 0x002fe200078e0061 */
[----:B------:R-:W-:Y:S02]  /*213a0*/  @!P3 MOV R9, R95 ;  /* 0x0000005f0009b202 */ /* 0x000fe40000000f00 */
[----:B------:R-:W-:-:S03]  /*213b0*/  @!P2 LEA R6, P4, R233, R14, 0x2 ;  /* 0x0000000ee906a211 */ /* 0x000fc600078810ff */
[----:B------:R1:W-:Y:S01]  /*213c0*/  @!P3 ST.E.64 desc[UR54][R4.64], R8 ;  /* 0x000000080400b985 */ /* 0x0003e2000c101b36 */
[----:B------:R-:W-:Y:S02]  /*213d0*/  ISETP.GE.AND P3, PT, R230, UR4, PT ;  /* 0x00000004e6007c0c */ /* 0x000fe4000bf66270 */
[----:B------:R-:W-:Y:S02]  /*213e0*/  @!P2 LEA.HI.X R7, R233, R25, R12, 0x2, P4 ;  /* 0x00000019e907a211 */ /* 0x000fe400020f140c */
[----:B------:R-:W-:Y:S01]  /*213f0*/  SHF.R.S32.HI R12, RZ, 0x1f, R231 ;  /* 0x0000001fff0c7819 */ /* 0x000fe200000114e7 */
[----:B-1----:R-:W-:Y:S01]  /*21400*/  @!P2 IMAD.MOV.U32 R8, RZ, RZ, R94 ;  /* 0x000000ffff08a224 */ /* 0x002fe200078e005e */
[----:B------:R-:W-:Y:S01]  /*21410*/  @!P1 LEA R4, P5, R232, R14, 0x2 ;  /* 0x0000000ee8049211 */ /* 0x000fe200078a10ff */
[----:B------:R-:W-:-:S03]  /*21420*/  @!P2 IMAD.MOV.U32 R9, RZ, RZ, R93 ;  /* 0x000000ffff09a224 */ /* 0x000fc600078e005d */
[----:B------:R-:W-:Y:S02]  /*21430*/  @!P1 LEA.HI.X R5, R232, R25, R11, 0x2, P5 ;  /* 0x00000019e8059211 */ /* 0x000fe400028f140b */
[----:B------:R1:W-:Y:S01]  /*21440*/  @!P2 ST.E.64 desc[UR54][R6.64], R8 ;  /* 0x000000080600a985 */ /* 0x0003e2000c101b36 */
[----:B------:R-:W-:Y:S02]  /*21450*/  ISETP.GE.AND P2, PT, R229, UR4, PT ;  /* 0x00000004e5007c0c */ /* 0x000fe4000bf46270 */
[----:B------:R-:W-:Y:S01]  /*21460*/  SHF.R.S32.HI R11, RZ, 0x1f, R230 ;  /* 0x0000001fff0b7819 */ /* 0x000fe200000114e6 */
[----:B------:R2:W-:Y:S01]  /*21470*/  @!P1 ST.E.64 desc[UR54][R4.64], R74 ;  /* 0x0000004a04009985 */ /* 0x0005e2000c101b36 */
[----:B------:R-:W-:Y:S02]  /*21480*/  ISETP.GE.AND P1, PT, R228, UR4, PT ;  /* 0x00000004e4007c0c */ /* 0x000fe4000bf26270 */
[----:B-1----:R-:W-:Y:S01]  /*21490*/  @!P0 LEA R6, P4, R231, R14, 0x2 ;  /* 0x0000000ee7068211 */ /* 0x002fe200078810ff */
[----:B------:R-:W-:-:S02]  /*214a0*/  @!P0 IMAD.MOV.U32 R8, RZ, RZ, R2 ;  /* 0x000000ffff088224 */ /* 0x000fc400078e0002 */
[----:B------:R-:W-:Y:S01]  /*214b0*/  @!P0 IMAD.MOV.U32 R9, RZ, RZ, R76 ;  /* 0x000000ffff098224 */ /* 0x000fe200078e004c */
[-C--:B------:R-:W-:Y:S01]  /*214c0*/  @!P0 LEA.HI.X R7, R231, R25.reuse, R12, 0x2, P4 ;  /* 0x00000019e7078211 */ /* 0x080fe200020f140c */
[----:B------:R-:W-:Y:S01]  /*214d0*/  @!P3 IMAD.MOV.U32 R2, RZ, RZ, R3 ;  /* 0x000000ffff02b224 */ /* 0x000fe200078e0003 */
[C---:B--2---:R-:W-:Y:S02]  /*214e0*/  @!P3 LEA R4, P5, R230.reuse, R14, 0x2 ;  /* 0x0000000ee604b211 */ /* 0x044fe400078a10ff */
[----:B------:R-:W-:Y:S01]  /*214f0*/  @!P3 MOV R3, R0 ;  /* 0x000000000003b202 */ /* 0x000fe20000000f00 */
[----:B------:R1:W-:Y:S01]  /*21500*/  @!P0 ST.E.64 desc[UR54][R6.64], R8 ;  /* 0x0000000806008985 */ /* 0x0003e2000c101b36 */
[----:B------:R-:W-:Y:S02]  /*21510*/  @!P3 LEA.HI.X R5, R230, R25, R11, 0x2, P5 ;  /* 0x00000019e605b211 */ /* 0x000fe400028f140b */
[----:B------:R-:W-:Y:S02]  /*21520*/  ISETP.GE.AND P0, PT, R227, UR4, PT ;  /* 0x00000004e3007c0c */ /* 0x000fe4000bf06270 */
[----:B------:R-:W-:Y:S01]  /*21530*/  SHF.R.S32.HI R12, RZ, 0x1f, R229 ;  /* 0x0000001fff0c7819 */ /* 0x000fe200000114e5 */
[----:B------:R2:W-:Y:S01]  /*21540*/  @!P3 ST.E.64 desc[UR54][R4.64], R2 ;  /* 0x000000020400b985 */ /* 0x0005e2000c101b36 */
[----:B------:R-:W-:-:S02]  /*21550*/  ISETP.GE.AND P3, PT, R226, UR4, PT ;  /* 0x00000004e2007c0c */ /* 0x000fc4000bf66270 */
[----:B------:R-:W-:Y:S02]  /*21560*/  SHF.R.S32.HI R11, RZ, 0x1f, R228 ;  /* 0x0000001fff0b7819 */ /* 0x000fe400000114e4 */
[----:B------:R-:W-:Y:S02]  /*21570*/  SHF.R.S32.HI R0, RZ, 0x1f, R220 ;  /* 0x0000001fff007819 */ /* 0x000fe400000114dc */
[----:B-1----:R-:W-:-:S04]  /*21580*/  @!P2 LEA R6, P5, R229, R14, 0x2 ;  /* 0x0000000ee506a211 */ /* 0x002fc800078a10ff */
[-C--:B------:R-:W-:Y:S01]  /*21590*/  @!P2 LEA.HI.X R7, R229, R25.reuse, R12, 0x2, P5 ;  /* 0x00000019e507a211 */ /* 0x080fe200028f140c */
[----:B--2---:R-:W-:Y:S01]  /*215a0*/  @!P2 IMAD.MOV.U32 R4, RZ, RZ, R36 ;  /* 0x000000ffff04a224 */ /* 0x004fe200078e0024 */
[CC--:B------:R-:W-:Y:S01]  /*215b0*/  @!P1 LEA R2, P4, R228.reuse, R14.reuse, 0x2 ;  /* 0x0000000ee4029211 */ /* 0x0c0fe200078810ff */
[----:B------:R-:W-:Y:S01]  /*215c0*/  @!P2 IMAD.MOV.U32 R5, RZ, RZ, R20 ;  /* 0x000000ffff05a224 */ /* 0x000fe200078e0014 */
[----:B------:R-:W-:Y:S02]  /*215d0*/  ISETP.GE.AND P5, PT, R225, UR4, PT ;  /* 0x00000004e1007c0c */ /* 0x000fe4000bfa6270 */
[----:B------:R-:W-:Y:S02]  /*215e0*/  @!P1 LEA.HI.X R3, R228, R25, R11, 0x2, P4 ;  /* 0x00000019e4039211 */ /* 0x000fe400020f140b */
[----:B------:R1:W-:Y:S01]  /*215f0*/  @!P2 ST.E.64 desc[UR54][R6.64], R4 ;  /* 0x000000040600a985 */ /* 0x0003e2000c101b36 */
[----:B------:R-:W-:Y:S02]  /*21600*/  SHF.R.S32.HI R11, RZ, 0x1f, R227 ;  /* 0x0000001fff0b7819 */ /* 0x000fe400000114e3 */
[----:B------:R-:W-:Y:S01]  /*21610*/  SHF.R.S32.HI R12, RZ, 0x1f, R224 ;  /* 0x0000001fff0c7819 */ /* 0x000fe200000114e0 */
[----:B-1----:R-:W-:Y:S01]  /*21620*/  @!P1 IMAD.MOV.U32 R4, RZ, RZ, R37 ;  /* 0x000000ffff049224 */ /* 0x002fe200078e0025 */
[----:B------:R-:W-:Y:S01]  /*21630*/  @!P0 LEA R6, P2, R227, R14, 0x2 ;  /* 0x0000000ee3068211 */ /* 0x000fe200078410ff */
[----:B------:R-:W-:-:S03]  /*21640*/  @!P1 IMAD.MOV.U32 R5, RZ, RZ, R21 ;  /* 0x000000ffff059224 */ /* 0x000fc600078e0015 */
[----:B------:R-:W-:Y:S02]  /*21650*/  @!P0 LEA.HI.X R7, R227, R25, R11, 0x2, P2 ;  /* 0x00000019e3078211 */ /* 0x000fe400010f140b */
[----:B------:R1:W-:Y:S01]  /*21660*/  @!P1 ST.E.64 desc[UR54][R2.64], R4 ;  /* 0x0000000402009985 */ /* 0x0003e2000c101b36 */
[----:B------:R-:W-:Y:S02]  /*21670*/  SHF.R.S32.HI R11, RZ, 0x1f, R226 ;  /* 0x0000001fff0b7819 */ /* 0x000fe400000114e2 */
[----:B------:R-:W-:Y:S02]  /*21680*/  ISETP.GE.AND P1, PT, R224, UR4, PT ;  /* 0x00000004e0007c0c */ /* 0x000fe4000bf26270 */
[----:B------:R-:W-:Y:S01]  /*21690*/  @!P5 LEA R8, P2, R225, R14, 0x2 ;  /* 0x0000000ee108d211 */ /* 0x000fe200078410ff */
[----:B-1----:R-:W-:Y:S01]  /*216a0*/  @!P0 IMAD.MOV.U32 R4, RZ, RZ, R40 ;  /* 0x000000ffff048224 */ /* 0x002fe200078e0028 */
[----:B------:R-:W-:Y:S02]  /*216b0*/  @!P0 MOV R5, R38 ;  /* 0x0000002600058202 */ /* 0x000fe40000000f00 */
[----:B------:R-:W-:-:S03]  /*216c0*/  @!P3 LEA R2, P4, R226, R14, 0x2 ;  /* 0x0000000ee202b211 */ /* 0x000fc600078810ff */
[----:B------:R1:W-:Y:S01]  /*216d0*/  @!P0 ST.E.64 desc[UR54][R6.64], R4 ;  /* 0x0000000406008985 */ /* 0x0003e2000c101b36 */
[-C--:B------:R-:W-:Y:S02]  /*216e0*/  @!P3 LEA.HI.X R3, R226, R25.reuse, R11, 0x2, P4 ;  /* 0x00000019e203b211 */ /* 0x080fe400020f140b */
[----:B------:R-:W-:Y:S02]  /*216f0*/  SHF.R.S32.HI R11, RZ, 0x1f, R225 ;  /* 0x0000001fff0b7819 */ /* 0x000fe400000114e1 */
[----:B------:R-:W-:Y:S02]  /*21700*/  ISETP.GE.AND P0, PT, R223, UR4, PT ;  /* 0x00000004df007c0c */ /* 0x000fe4000bf06270 */
[----:B------:R-:W-:Y:S02]  /*21710*/  @!P5 LEA.HI.X R9, R225, R25, R11, 0x2, P2 ;  /* 0x00000019e109d211 */ /* 0x000fe400010f140b */
[----:B------:R-:W-:Y:S02]  /*21720*/  ISETP.GE.AND P4, PT, R220, UR4, PT ;  /* 0x00000004dc007c0c */ /* 0x000fe4000bf86270 */
[----:B------:R-:W-:Y:S01]  /*21730*/  SHF.R.S32.HI R11, RZ, 0x1f, R223 ;  /* 0x0000001fff0b7819 */ /* 0x000fe200000114df */
[----:B-1----:R-:W-:Y:S01]  /*21740*/  @!P3 IMAD.MOV.U32 R4, RZ, RZ, R41 ;  /* 0x000000ffff04b224 */ /* 0x002fe200078e0029 */
[----:B------:R-:W-:Y:S01]  /*21750*/  @!P1 MOV R6, R45 ;  /* 0x0000002d00069202 */ /* 0x000fe20000000f00 */
[----:B------:R-:W-:-:S02]  /*21760*/  @!P3 IMAD.MOV.U32 R5, RZ, RZ, R39 ;  /* 0x000000ffff05b224 */ /* 0x000fc400078e0027 */
[----:B------:R-:W-:-:S03]  /*21770*/  @!P1 IMAD.MOV.U32 R7, RZ, RZ, R43 ;  /* 0x000000ffff079224 */ /* 0x000fc600078e002b */
[----:B------:R1:W-:Y:S01]  /*21780*/  @!P3 ST.E.64 desc[UR54][R2.64], R4 ;  /* 0x000000040200b985 */ /* 0x0003e2000c101b36 */
[----:B------:R-:W-:Y:S01]  /*21790*/  ISETP.GE.AND P3, PT, R222, UR4, PT ;  /* 0x00000004de007c0c */ /* 0x000fe2000bf66270 */
        /* <DEDUP_REMOVED lines=8> */
[CC--:B-1----:R-:W-:Y:S01]  /*21820*/  @!P0 LEA R2, P2, R223.reuse, R14.reuse, 0x2 ;  /* 0x0000000edf028211 */ /* 0x0c2fe200078410ff */
[----:B------:R-:W-:Y:S01]  /*21830*/  @!P3 IMAD.MOV.U32 R8, RZ, RZ, R77 ;  /* 0x000000ffff08b224 */ /* 0x000fe200078e004d */
[----:B------:R-:W-:Y:S02]  /*21840*/  @!P3 MOV R9, R47 ;  /* 0x0000002f0009b202 */ /* 0x000fe40000000f00 */
[----:B------:R-:W-:Y:S01]  /*21850*/  @!P0 LEA.HI.X R3, R223, R25, R11, 0x2, P2 ;  /* 0x00000019df038211 */ /* 0x000fe200010f140b */
[----:B--2---:R-:W-:Y:S01]  /*21860*/  @!P0 IMAD.MOV.U32 R6, RZ, RZ, R48 ;  /* 0x000000ffff068224 */ /* 0x004fe200078e0030 */
[----:B------:R-:W-:Y:S01]  /*21870*/  @!P3 LEA R4, P1, R222, R14, 0x2 ;  /* 0x0000000ede04b211 */ /* 0x000fe200078210ff */
[----:B------:R-:W-:Y:S01]  /*21880*/  @!P0 IMAD.MOV.U32 R7, RZ, RZ, R46 ;  /* 0x000000ffff078224 */ /* 0x000fe200078e002e */
[----:B------:R-:W-:-:S02]  /*21890*/  SHF.R.S32.HI R11, RZ, 0x1f, R221 ;  /* 0x0000001fff0b7819 */ /* 0x000fc400000114dd */
[-C--:B------:R-:W-:Y:S02]  /*218a0*/  @!P3 LEA.HI.X R5, R222, R25.reuse, R12, 0x2, P1 ;  /* 0x00000019de05b211 */ /* 0x080fe400008f140c */
[----:B------:R1:W-:Y:S04]  /*218b0*/  @!P0 ST.E.64 desc[UR54][R2.64], R6 ;  /* 0x0000000602008985 */ /* 0x0003e8000c101b36 */
[----:B------:R2:W-:Y:S01]  /*218c0*/  @!P3 ST.E.64 desc[UR54][R4.64], R8 ;  /* 0x000000080400b985 */ /* 0x0005e2000c101b36 */
[CC--:B-1----:R-:W-:Y:S02]  /*218d0*/  @!P5 LEA R2, P0, R221.reuse, R14.reuse, 0x2 ;  /* 0x0000000edd02d211 */ /* 0x0c2fe400078010ff */
[C---:B------:R-:W-:Y:S02]  /*218e0*/  @!P4 LEA R6, P2, R220.reuse, R14, 0x2 ;  /* 0x0000000edc06c211 */ /* 0x040fe400078410ff */
[-C--:B------:R-:W-:Y:S01]  /*218f0*/  @!P5 LEA.HI.X R3, R221, R25.reuse, R11, 0x2, P0 ;  /* 0x00000019dd03d211 */ /* 0x080fe200000f140b */
[----:B--2---:R-:W-:Y:S01]  /*21900*/  @!P5 IMAD.MOV.U32 R4, RZ, RZ, R80 ;  /* 0x000000ffff04d224 */ /* 0x004fe200078e0050 */
[----:B------:R-:W-:Y:S01]  /*21910*/  @!P4 LEA.HI.X R7, R220, R25, R0, 0x2, P2 ;  /* 0x00000019dc07c211 */ /* 0x000fe200010f1400 */
[----:B------:R-:W-:-:S02]  /*21920*/  @!P5 IMAD.MOV.U32 R5, RZ, RZ, R78 ;  /* 0x000000ffff05d224 */ /* 0x000fc400078e004e */
[----:B------:R-:W-:-:S03]  /*21930*/  @!P4 IMAD.MOV.U32 R78, RZ, RZ, R81 ;  /* 0x000000ffff4ec224 */ /* 0x000fc600078e0051 */
[----:B------:R3:W-:Y:S04]  /*21940*/  @!P5 ST.E.64 desc[UR54][R2.64], R4 ;  /* 0x000000040200d985 */ /* 0x0007e8000c101b36 */
[----:B------:R3:W-:Y:S02]  /*21950*/  @!P4 ST.E.64 desc[UR54][R6.64], R78 ;  /* 0x0000004e0600c985 */ /* 0x0007e4000c101b36 */
.L_x_513:
[----:B------:R-:W-:Y:S05]  /*21960*/  BSYNC B1 ;  /* 0x0000000000017941 */ /* 0x000fea0003800000 */
.L_x_512:
[----:B------:R-:W-:-:S03]  /*21970*/  UMOV UR4, 0xffffffff ;  /* 0xffffffff00047882 */ /* 0x000fc60000000000 */
[----:B------:R-:W-:Y:S05]  /*21980*/  BRA.DIV UR4, `(.L_x_514) ;  /* 0x000000ae04847947 */ /* 0x000fea000b800000 */
[----:B---3--:R3:W4:Y:S04]  /*21990*/  SHFL.IDX PT, R3, R27, 0x1, 0x1c1f ;  /* 0x003c1f001b037f89 */ /* 0x00872800000e0000 */
[----:B--2---:R3:W2:Y:S02]  /*219a0*/  SHFL.IDX PT, R14, R26, 0x1, 0x1c1f ;  /* 0x003c1f001a0e7f89 */ /* 0x0046a400000e0000 */
.L_x_770:
[----:B------:R-:W-:-:S13]  /*219b0*/  ISETP.GE.AND P0, PT, R24, R10, PT ;  /* 0x0000000a1800720c */ /* 0x000fda0003f06270 */
[----:B------:R-:W-:Y:S05]  /*219c0*/  @P0 BRA `(.L_x_510) ;  /* 0x0000001000b00947 */ /* 0x000fea0003800000 */
[----:B------:R-:W-:Y:S01]  /*219d0*/  ULDC UR4, c[0x0][0xac8] ;  /* 0x0002b20000047ab9 */ /* 0x000fe20000000800 */
[----:B------:R-:W-:Y:S02]  /*219e0*/  SHF.R.S32.HI R0, RZ, 0x1f, R233 ;  /* 0x0000001fff007819 */ /* 0x000fe400000114e9 */
[----:B------:R-:W-:Y:S02]  /*219f0*/  ISETP.GE.AND P1, PT, R235, UR4, PT ;  /* 0x00000004eb007c0c */ /* 0x000fe4000bf26270 */
[----:B------:R-:W-:Y:S02]  /*21a00*/  ISETP.GE.AND P3, PT, R218, UR4, PT ;  /* 0x00000004da007c0c */ /* 0x000fe4000bf66270 */
[----:B------:R-:W-:Y:S02]  /*21a10*/  ISETP.GE.AND P2, PT, R233, UR4, PT ;  /* 0x00000004e9007c0c */ /* 0x000fe4000bf46270 */
[----:B------:R-:W-:Y:S02]  /*21a20*/  ISETP.GE.AND P0, PT, R232, UR4, PT ;  /* 0x00000004e8007c0c */ /* 0x000fe4000bf06270 */
[----:B------:R-:W-:-:S02]  /*21a30*/  SHF.R.S32.HI R15, RZ, 0x1f, R232 ;  /* 0x0000001fff0f7819 */ /* 0x000fc400000114e8 */
[----:B------:R-:W-:-:S03]  /*21a40*/  SHF.R.S32.HI R20, RZ, 0x1f, R223 ;  /* 0x0000001fff147819 */ /* 0x000fc600000114df */
[----:B--2---:R-:W-:Y:S01]  /*21a50*/  @!P1 IMAD.MOV.U32 R2, RZ, RZ, R14 ;  /* 0x000000ffff029224 */ /* 0x004fe200078e000e */
[----:B------:R-:W-:Y:S01]  /*21a60*/  @!P1 MOV R6, R49 ;  /* 0x0000003100069202 */ /* 0x000fe20000000f00 */
[----:B------:R-:W-:Y:S01]  /*21a70*/  @!P1 IMAD.MOV.U32 R7, RZ, RZ, R82 ;  /* 0x000000ffff079224 */ /* 0x000fe200078e0052 */
[CC--:B------:R-:W-:Y:S01]  /*21a80*/  @!P3 LEA R8, P4, R218.reuse, R14.reuse, 0x2 ;  /* 0x0000000eda08b211 */ /* 0x0c0fe200078810ff */
[----:B----4-:R-:W-:Y:S01]  /*21a90*/  @!P1 IMAD.WIDE R4, R235, 0x4, R2 ;  /* 0x00000004eb049825 */ /* 0x010fe200078e0202 */
[-C--:B------:R-:W-:Y:S02]  /*21aa0*/  @!P2 LEA R10, P5, R233, R14.reuse, 0x2 ;  /* 0x0000000ee90aa211 */ /* 0x080fe400078a10ff */
[-C--:B------:R-:W-:Y:S01]  /*21ab0*/  @!P3 LEA.HI.X R9, R218, R3.reuse, R28, 0x2, P4 ;  /* 0x00000003da09b211 */ /* 0x080fe200020f141c */
[----:B------:R-:W-:Y:S01]  /*21ac0*/  @!P3 IMAD.MOV.U32 R82, RZ, RZ, R50 ;  /* 0x000000ffff52b224 */ /* 0x000fe200078e0032 */
[----:B------:R2:W-:Y:S01]  /*21ad0*/  @!P1 ST.E.64 desc[UR54][R4.64], R6 ;  /* 0x0000000604009985 */ /* 0x0005e2000c101b36 */
[----:B------:R-:W-:Y:S01]  /*21ae0*/  ISETP.GE.AND P1, PT, R231, UR4, PT ;  /* 0x00000004e7007c0c */ /* 0x000fe2000bf26270 */
[----:B------:R-:W-:Y:S01]  /*21af0*/  @!P2 IMAD.MOV.U32 R50, RZ, RZ, R53 ;  /* 0x000000ffff32a224 */ /* 0x000fe200078e0035 */
[----:B------:R-:W-:Y:S01]  /*21b00*/  @!P2 LEA.HI.X R11, R233, R3, R0, 0x2, P5 ;  /* 0x00000003e90ba211 */ /* 0x000fe200028f1400 */
[----:B------:R4:W-:Y:S01]  /*21b10*/  @!P3 ST.E.64 desc[UR54][R8.64], R82 ;  /* 0x000000520800b985 */ /* 0x0009e2000c101b36 */
[----:B------:R-:W-:Y:S01]  /*21b20*/  ISETP.GE.AND P4, PT, R230, UR4, PT ;  /* 0x00000004e6007c0c */ /* 0x000fe2000bf86270 */
[----:B------:R-:W-:Y:S01]  /*21b30*/  @!P0 IMAD.MOV.U32 R53, RZ, RZ, R52 ;  /* 0x000000ffff358224 */ /* 0x000fe200078e0034 */
[----:B------:R-:W-:Y:S01]  /*21b40*/  @!P0 LEA R12, P5, R232, R14, 0x2 ;  /* 0x0000000ee80c8211 */ /* 0x000fe200078a10ff */
[----:B------:R5:W-:Y:S01]  /*21b50*/  @!P2 ST.E.64 desc[UR54][R10.64], R50 ;  /* 0x000000320a00a985 */ /* 0x000be2000c101b36 */
[----:B------:R-:W-:-:S02]  /*21b60*/  ISETP.GE.AND P3, PT, R229, UR4, PT ;  /* 0x00000004e5007c0c */ /* 0x000fc4000bf66270 */
[----:B------:R-:W-:Y:S02]  /*21b70*/  SHF.R.S32.HI R0, RZ, 0x1f, R231 ;  /* 0x0000001fff007819 */ /* 0x000fe400000114e7 */
[-C--:B------:R-:W-:Y:S02]  /*21b80*/  @!P0 LEA.HI.X R13, R232, R3.reuse, R15, 0x2, P5 ;  /* 0x00000003e80d8211 */ /* 0x080fe400028f140f */
[C---:B--2---:R-:W-:Y:S02]  /*21b90*/  @!P1 LEA R4, P2, R231.reuse, R14, 0x2 ;  /* 0x0000000ee7049211 */ /* 0x044fe400078410ff */
[----:B------:R-:W-:Y:S01]  /*21ba0*/  @!P0 MOV R52, R54 ;  /* 0x0000003600348202 */ /* 0x000fe20000000f00 */
[----:B------:R-:W-:Y:S01]  /*21bb0*/  @!P1 IMAD.MOV.U32 R54, RZ, RZ, R63 ;  /* 0x000000ffff369224 */ /* 0x000fe200078e003f */
[-C--:B------:R-:W-:Y:S01]  /*21bc0*/  @!P1 LEA.HI.X R5, R231, R3.reuse, R0, 0x2, P2 ;  /* 0x00000003e7059211 */ /* 0x080fe200010f1400 */
[----:B------:R-:W-:Y:S01]  /*21bd0*/  @!P4 IMAD.MOV.U32 R63, RZ, RZ, R62 ;  /* 0x000000ffff3fc224 */ /* 0x000fe200078e003e */
[----:B------:R-:W-:Y:S01]  /*21be0*/  ISETP.GE.AND P2, PT, R228, UR4, PT ;  /* 0x00000004e4007c0c */ /* 0x000fe2000bf46270 */
[----:B------:R-:W-:Y:S01]  /*21bf0*/  @!P0 ST.E.64 desc[UR54][R12.64], R52 ;  /* 0x000000340c008985 */ /* 0x000fe2000c101b36 */
[C---:B------:R-:W-:Y:S01]  /*21c00*/  @!P4 LEA R6, P0, R230.reuse, R14, 0x2 ;  /* 0x0000000ee606c211 */ /* 0x040fe200078010ff */
[----:B------:R-:W-:Y:S01]  /*21c10*/  @!P4 IMAD.MOV.U32 R62, RZ, RZ, R64 ;  /* 0x000000ffff3ec224 */ /* 0x000fe200078e0040 */
[----:B------:R-:W-:Y:S01]  /*21c20*/  SHF.R.S32.HI R15, RZ, 0x1f, R230 ;  /* 0x0000001fff0f7819 */ /* 0x000fe200000114e6 */
[----:B------:R2:W-:Y:S01]  /*21c30*/  @!P1 ST.E.64 desc[UR54][R4.64], R54 ;  /* 0x0000003604009985 */ /* 0x0005e2000c101b36 */
[----:B------:R-:W-:Y:S01]  /*21c40*/  ISETP.GE.AND P1, PT, R227, UR4, PT ;  /* 0x00000004e3007c0c */ /* 0x000fe2000bf26270 */
[----:B------:R-:W-:Y:S01]  /*21c50*/  @!P3 IMAD.MOV.U32 R64, RZ, RZ, R67 ;  /* 0x000000ffff40b224 */ /* 0x000fe200078e0043 */
[----:B------:R-:W-:-:S02]  /*21c60*/  @!P4 LEA.HI.X R7, R230, R3, R15, 0x2, P0 ;  /* 0x00000003e607c211 */ /* 0x000fc400000f140f */
[CC--:B----4-:R-:W-:Y:S02]  /*21c70*/  @!P3 LEA R8, P5, R229.reuse, R14.reuse, 0x2 ;  /* 0x0000000ee508b211 */ /* 0x0d0fe400078a10ff */
[----:B------:R-:W-:Y:S01]  /*21c80*/  SHF.R.S32.HI R0, RZ, 0x1f, R229 ;  /* 0x0000001fff007819 */ /* 0x000fe200000114e5 */
[----:B------:R4:W-:Y:S01]  /*21c90*/  @!P4 ST.E.64 desc[UR54][R6.64], R62 ;  /* 0x0000003e0600c985 */ /* 0x0009e2000c101b36 */
[----:B------:R-:W-:Y:S02]  /*21ca0*/  ISETP.GE.AND P0, PT, R226, UR4, PT ;  /* 0x00000004e2007c0c */ /* 0x000fe4000bf06270 */
[-C--:B------:R-:W-:Y:S02]  /*21cb0*/  @!P3 LEA.HI.X R9, R229, R3.reuse, R0, 0x2, P5 ;  /* 0x00000003e509b211 */ /* 0x080fe400028f1400 */
[----:B------:R-:W-:Y:S02]  /*21cc0*/  SHF.R.S32.HI R0, RZ, 0x1f, R228 ;  /* 0x0000001fff007819 */ /* 0x000fe400000114e4 */
[C---:B-----5:R-:W-:Y:S01]  /*21cd0*/  @!P2 LEA R10, P4, R228.reuse, R14, 0x2 ;  /* 0x0000000ee40aa211 */ /* 0x060fe200078810ff */
[----:B------:R5:W-:Y:S01]  /*21ce0*/  @!P3 ST.E.64 desc[UR54][R8.64], R64 ;  /* 0x000000400800b985 */ /* 0x000be2000c101b36 */
[----:B------:R-:W-:Y:S01]  /*21cf0*/  @!P2 MOV R67, R66 ;  /* 0x000000420043a202 */ /* 0x000fe20000000f00 */
[----:B------:R-:W-:Y:S01]  /*21d00*/  @!P2 IMAD.MOV.U32 R66, RZ, RZ, R68 ;  /* 0x000000ffff42a224 */ /* 0x000fe200078e0044 */
[----:B------:R-:W-:Y:S01]  /*21d10*/  @!P2 LEA.HI.X R11, R228, R3, R0, 0x2, P4 ;  /* 0x00000003e40ba211 */ /* 0x000fe200020f1400 */
[----:B------:R-:W-:Y:S01]  /*21d20*/  @!P1 IMAD.MOV.U32 R68, RZ, RZ, R71 ;  /* 0x000000ffff449224 */ /* 0x000fe200078e0047 */
[----:B------:R-:W-:Y:S01]  /*21d30*/  ISETP.GE.AND P3, PT, R225, UR4, PT ;  /* 0x00000004e1007c0c */ /* 0x000fe2000bf66270 */
[----:B------:R-:W-:Y:S01]  /*21d40*/  @!P0 IMAD.MOV.U32 R71, RZ, RZ, R70 ;  /* 0x000000ffff478224 */ /* 0x000fe200078e0046 */
[----:B--2---:R-:W-:Y:S01]  /*21d50*/  @!P1 LEA R4, P5, R227, R14, 0x2 ;  /* 0x0000000ee3049211 */ /* 0x004fe200078a10ff */
[----:B------:R-:W-:Y:S01]  /*21d60*/  @!P2 ST.E.64 desc[UR54][R10.64], R66 ;  /* 0x000000420a00a985 */ /* 0x000fe2000c101b36 */
[----:B------:R-:W-:Y:S01]  /*21d70*/  SHF.R.S32.HI R0, RZ, 0x1f, R227 ;  /* 0x0000001fff007819 */ /* 0x000fe200000114e3 */
[----:B------:R-:W-:Y:S01]  /*21d80*/  @!P0 IMAD.MOV.U32 R70, RZ, RZ, R72 ;  /* 0x000000ffff468224 */ /* 0x000fe200078e0048 */
[----:B------:R-:W-:-:S02]  /*21d90*/  ISETP.GE.AND P2, PT, R224, UR4, PT ;  /* 0x00000004e0007c0c */ /* 0x000fc4000bf46270 */
[-C--:B------:R-:W-:Y:S02]  /*21da0*/  @!P1 LEA.HI.X R5, R227, R3.reuse, R0, 0x2, P5 ;  /* 0x00000003e3059211 */ /* 0x080fe400028f1400 */
[CC--:B------:R-:W-:Y:S02]  /*21db0*/  @!P0 LEA R12, P4, R226.reuse, R14.reuse, 0x2 ;  /* 0x0000000ee20c8211 */ /* 0x0c0fe400078810ff */
[----:B------:R-:W-:Y:S01]  /*21dc0*/  SHF.R.S32.HI R0, RZ, 0x1f, R226 ;  /* 0x0000001fff007819 */ /* 0x000fe200000114e2 */
[----:B------:R2:W-:Y:S01]  /*21dd0*/  @!P1 ST.E.64 desc[UR54][R4.64], R68 ;  /* 0x0000004404009985 */ /* 0x0005e2000c101b36 */
[----:B----4-:R-:W-:Y:S02]  /*21de0*/  @!P3 LEA R6, P1, R225, R14, 0x2 ;  /* 0x0000000ee106b211 */ /* 0x010fe400078210ff */
[----:B------:R-:W-:Y:S02]  /*21df0*/  @!P0 LEA.HI.X R13, R226, R3, R0, 0x2, P4 ;  /* 0x00000003e20d8211 */ /* 0x000fe400020f1400 */
[----:B------:R-:W-:-:S02]  /*21e00*/  SHF.R.S32.HI R15, RZ, 0x1f, R225 ;  /* 0x0000001fff0f7819 */ /* 0x000fc400000114e1 */
[----:B------:R-:W-:Y:S01]  /*21e10*/  ISETP.GE.AND P4, PT, R223, UR4, PT ;  /* 0x00000004df007c0c */ /* 0x000fe2000bf86270 */
[----:B------:R4:W-:Y:S01]  /*21e20*/  @!P0 ST.E.64 desc[UR54][R12.64], R70 ;  /* 0x000000460c008985 */ /* 0x0009e2000c101b36 */
[----:B------:R-:W-:Y:S02]  /*21e30*/  ISETP.GE.AND P5, PT, R222, UR4, PT ;  /* 0x00000004de007c0c */ /* 0x000fe4000bfa6270 */
[----:B------:R-:W-:Y:S02]  /*21e40*/  ISETP.GE.AND P0, PT, R221, UR4, PT ;  /* 0x00000004dd007c0c */ /* 0x000fe4000bf06270 */
[----:B------:R-:W-:Y:S02]  /*21e50*/  @!P3 LEA.HI.X R7, R225, R3, R15, 0x2, P1 ;  /* 0x00000003e107b211 */ /* 0x000fe400008f140f */
[----:B------:R-:W-:Y:S02]  /*21e60*/  SHF.R.S32.HI R0, RZ, 0x1f, R224 ;  /* 0x0000001fff007819 */ /* 0x000fe400000114e0 */
[----:B-----5:R-:W-:-:S02]  /*21e70*/  @!P2 LEA R8, P1, R224, R14, 0x2 ;  /* 0x0000000ee008a211 */ /* 0x020fc400078210ff */
[----:B------:R-:W-:Y:S01]  /*21e80*/  @!P3 MOV R72, R85 ;  /* 0x000000550048b202 */ /* 0x000fe20000000f00 */
[----:B------:R-:W-:Y:S01]  /*21e90*/  @!P2 IMAD.MOV.U32 R85, RZ, RZ, R84 ;  /* 0x000000ffff55a224 */ /* 0x000fe200078e0054 */
[----:B------:R-:W-:Y:S01]  /*21ea0*/  @!P2 LEA.HI.X R9, R224, R3, R0, 0x2, P1 ;  /* 0x00000003e009a211 */ /* 0x000fe200008f1400 */
[----:B------:R-:W-:Y:S01]  /*21eb0*/  @!P2 IMAD.MOV.U32 R84, RZ, RZ, R86 ;  /* 0x000000ffff54a224 */ /* 0x000fe200078e0056 */
[-C--:B--2---:R-:W-:Y:S01]  /*21ec0*/  @!P4 LEA R4, P1, R223, R14.reuse, 0x2 ;  /* 0x0000000edf04c211 */ /* 0x084fe200078210ff */
[----:B------:R2:W-:Y:S01]  /*21ed0*/  @!P3 ST.E.64 desc[UR54][R6.64], R72 ;  /* 0x000000480600b985 */ /* 0x0005e2000c101b36 */
[----:B------:R-:W-:Y:S01]  /*21ee0*/  SHF.R.S32.HI R15, RZ, 0x1f, R222 ;  /* 0x0000001fff0f7819 */ /* 0x000fe200000114de */
[----:B------:R-:W-:Y:S01]  /*21ef0*/  @!P4 IMAD.MOV.U32 R86, RZ, RZ, R91 ;  /* 0x000000ffff56c224 */ /* 0x000fe200078e005b */
[-C--:B----4-:R-:W-:Y:S01]  /*21f00*/  @!P0 LEA R12, P3, R221, R14.reuse, 0x2 ;  /* 0x0000000edd0c8211 */ /* 0x090fe200078610ff */
[----:B------:R2:W-:Y:S01]  /*21f10*/  @!P2 ST.E.64 desc[UR54][R8.64], R84 ;  /* 0x000000540800a985 */ /* 0x0005e2000c101b36 */
[----:B------:R-:W-:Y:S01]  /*21f20*/  @!P5 LEA R10, P2, R222, R14, 0x2 ;  /* 0x0000000ede0ad211 */ /* 0x000fe200078410ff */
[----:B------:R-:W-:Y:S01]  /*21f30*/  @!P5 IMAD.MOV.U32 R93, RZ, RZ, R90 ;  /* 0x000000ffff5dd224 */ /* 0x000fe200078e005a */
[----:B------:R-:W-:-:S02]  /*21f40*/  SHF.R.S32.HI R0, RZ, 0x1f, R221 ;  /* 0x0000001fff007819 */ /* 0x000fc400000114dd */
[-C--:B------:R-:W-:Y:S02]  /*21f50*/  @!P4 LEA.HI.X R5, R223, R3.reuse, R20, 0x2, P1 ;  /* 0x00000003df05c211 */ /* 0x080fe400008f1414 */
[-C--:B------:R-:W-:Y:S02]  /*21f60*/  @!P5 LEA.HI.X R11, R222, R3.reuse, R15, 0x2, P2 ;  /* 0x00000003de0bd211 */ /* 0x080fe400010f140f */
[----:B------:R-:W-:Y:S01]  /*21f70*/  @!P0 LEA.HI.X R13, R221, R3, R0, 0x2, P3 ;  /* 0x00000003dd0d8211 */ /* 0x000fe200018f1400 */
[----:B------:R2:W-:Y:S04]  /*21f80*/  @!P4 ST.E.64 desc[UR54][R4.64], R86 ;  /* 0x000000560400c985 */ /* 0x0005e8000c101b36 */
[----:B------:R2:W-:Y:S04]  /*21f90*/  @!P5 ST.E.64 desc[UR54][R10.64], R92 ;  /* 0x0000005c0a00d985 */ /* 0x0005e8000c101b36 */
[----:B------:R2:W-:Y:S01]  /*21fa0*/  @!P0 ST.E.64 desc[UR54][R12.64], R58 ;  /* 0x0000003a0c008985 */ /* 0x0005e2000c101b36 */
[----:B------:R-:W-:-:S13]  /*21fb0*/  ISETP.GE.AND P0, PT, R220, UR4, PT ;  /* 0x00000004dc007c0c */ /* 0x000fda000bf06270 */
[----:B--2---:R-:W-:Y:S05]  /*21fc0*/  @P0 BRA `(.L_x_510) ;  /* 0x0000000c00300947 */ /* 0x004fea0003800000 */
[----:B------:R-:W-:Y:S02]  /*21fd0*/  SHF.R.S32.HI R0, RZ, 0x1f, R220 ;  /* 0x0000001fff007819 */ /* 0x000fe400000114dc */
[----:B------:R-:W-:-:S04]  /*21fe0*/  LEA R14, P0, R220, R14, 0x2 ;  /* 0x0000000edc0e7211 */ /* 0x000fc800078010ff */
[----:B------:R-:W-:-:S05]  /*21ff0*/  LEA.HI.X R15, R220, R3, R0, 0x2, P0 ;  /* 0x00000003dc0f7211 */ /* 0x000fca00000f1400 */
[----:B------:R2:W-:Y:S01]  /*22000*/  ST.E.64 desc[UR54][R14.64], R60 ;  /* 0x0000003c0e007985 */ /* 0x0005e2000c101b36 */
[----:B------:R-:W-:Y:S05]  /*22010*/  BRA `(.L_x_510) ;  /* 0x0000000c001c7947 */ /* 0x000fea0003800000 */
.L_x_496:
[----:B------:R-:W-:Y:S01]  /*22020*/  ULDC.64 UR6, c[0x0][0xc08] ;  /* 0x0003020000067ab9 */ /* 0x000fe20000000a00 */
[----:B------:R-:W-:Y:S01]  /*22030*/  ULDC.64 UR4, c[0x0][0xc00] ;  /* 0x0003000000047ab9 */ /* 0x000fe20000000a00 */
[----:B------:R-:W-:Y:S01]  /*22040*/  ISETP.NE.U32.AND P1, PT, RZ, UR6, PT ;  /* 0x00000006ff007c0c */ /* 0x000fe2000bf25070 */
[----:B------:R-:W3:Y:S01]  /*22050*/  S2R R0, SR_TID.X ;  /* 0x0000000000007919 */ /* 0x000ee20000002100 */
[----:B------:R-:W-:Y:S02]  /*22060*/  ISETP.NE.U32.AND P0, PT, RZ, UR4, PT ;  /* 0x00000004ff007c0c */ /* 0x000fe4000bf05070 */
[----:B------:R-:W-:Y:S02]  /*22070*/  ISETP.NE.AND.EX P1, PT, RZ, UR7, PT, P1 ;  /* 0x00000007ff007c0c */ /* 0x000fe4000bf25310 */
[----:B------:R-:W-:Y:S02]  /*22080*/  IADD3 R2, P2, R212, UR4, RZ ;  /* 0x00000004d4027c10 */ /* 0x000fe4000ff5e0ff */
[----:B------:R-:W-:-:S02]  /*22090*/  ISETP.NE.AND.EX P0, PT, RZ, UR5, PT, P0 ;  /* 0x00000005ff007c0c */ /* 0x000fc4000bf05300 */
[----:B------:R-:W-:Y:S01]  /*220a0*/  IADD3.X R3, R213, UR5, RZ, P2, !PT ;  /* 0x00000005d5037c10 */ /* 0x000fe200097fe4ff */
[----:B------:R-:W-:Y:S01]  /*220b0*/  ULDC UR4, c[0x0][0xa88] ;  /* 0x0002a20000047ab9 */ /* 0x000fe20000000800 */
[----:B------:R-:W-:Y:S01]  /*220c0*/  MOV R15, RZ ;  /* 0x000000ff000f7202 */ /* 0x000fe20000000f00 */
[----:B------:R-:W-:-:S04]  /*220d0*/  IMAD.U32 R20, RZ, RZ, UR4 ;  /* 0x00000004ff147e24 */ /* 0x000fc8000f8e00ff */
[----:B------:R-:W-:-:S04]  /*220e0*/  @P1 IADD3 R212, P2, R212, UR6, RZ ;  /* 0x00000006d4d41c10 */ /* 0x000fc8000ff5e0ff */
[----:B------:R-:W-:Y:S01]  /*220f0*/  @P1 IADD3.X R213, R213, UR7, RZ, P2, !PT ;  /* 0x00000007d5d51c10 */ /* 0x000fe200097fe4ff */
[----:B------:R4:W5:Y:S04]  /*22100*/  @P0 LDG.E R15, desc[UR54][R2.64] ;  /* 0x00000036020f0981 */ /* 0x000968000c1e1900 */
[----:B------:R4:W5:Y:S01]  /*22110*/  @P1 LDG.E R20, desc[UR54][R212.64] ;  /* 0x00000036d4141981 */ /* 0x000962000c1e1900 */
[----:B-1----:R-:W-:Y:S01]  /*22120*/  ISETP.GT.AND P2, PT, R211, 0x1, PT ;  /* 0x00000001d300780c */ /* 0x002fe20003f44270 */
[----:B---3--:R-:W-:-:S05]  /*22130*/  VIADD R0, R0, 0xffffff80 ;  /* 0xffffff8000007836 */ /* 0x008fca0000000000 */
[----:B------:R-:W-:Y:S01]  /*22140*/  ISETP.GT.AND P3, PT, R0, 0x7f, PT ;  /* 0x0000007f0000780c */ /* 0x000fe20003f64270 */
[----:B----4-:R-:W-:-:S12]  /*22150*/  @P1 BRA `(.L_x_515) ;  /* 0x0000000000101947 */ /* 0x010fd80003800000 */
[----:B------:R-:W-:Y:S05]  /*22160*/  @!P0 BRA `(.L_x_515) ;  /* 0x00000000000c8947 */ /* 0x000fea0003800000 */
[----:B------:R-:W3:Y:S04]  /*22170*/  LDG.E R5, desc[UR54][R2.64] ;  /* 0x0000003602057981 */ /* 0x000ee8000c1e1900 */
[----:B-----5:R-:W3:Y:S02]  /*22180*/  LDG.E R20, desc[UR54][R2.64+0x4] ;  /* 0x0000043602147981 */ /* 0x020ee4000c1e1900 */
[----:B---3--:R-:W-:-:S07]  /*22190*/  IMAD.IADD R20, R20, 0x1, -R5 ;  /* 0x0000000114147824 */ /* 0x008fce00078e0a05 */
.L_x_515:
[----:B------:R-:W-:Y:S01]  /*221a0*/  BSSY B1, `(.L_x_516) ;  /* 0x0000037000017945 */ /* 0x000fe20003800000 */
[----:B------:R-:W-:Y:S02]  /*221b0*/  SEL R25, R206, RZ, !P0 ;  /* 0x000000ffce197207 */ /* 0x000fe40004000000 */
[----:B------:R-:W-:Y:S02]  /*221c0*/  SEL R214, R214, RZ, !P0 ;  /* 0x000000ffd6d67207 */ /* 0x000fe40004000000 */
[----:B-----5:R-:W-:Y:S01]  /*221d0*/  SHF.R.S32.HI R14, RZ, 0x1f, R15 ;  /* 0x0000001fff0e7819 */ /* 0x020fe2000001140f */
[----:B------:R-:W-:Y:S06]  /*221e0*/  @P3 BRA `(.L_x_517) ;  /* 0x0000000000c83947 */ /* 0x000fec0003800000 */
[----:B------:R-:W1:Y:S01]  /*221f0*/  S2R R0, SR_TID.X ;  /* 0x0000000000007919 */ /* 0x000e620000002100 */
[----:B------:R-:W3:Y:S02]  /*22200*/  LDC R29, c[0x0][0xbe8] ;  /* 0x0002fa00ff1d7b82 */ /* 0x000ee40000000800 */
[----:B---3--:R-:W-:Y:S02]  /*22210*/  IMAD R2, R20, R29, RZ ;  /* 0x0000001d14027224 */ /* 0x008fe400078e02ff */
[----:B-1----:R-:W-:-:S05]  /*22220*/  IMAD R0, R215, 0x80, R0 ;  /* 0x00000080d7007824 */ /* 0x002fca00078e0200 */
[----:B------:R-:W-:-:S04]  /*22230*/  IADD3 R27, R0, -0x80, RZ ;  /* 0xffffff80001b7810 */ /* 0x000fc80007ffe0ff */
[----:B------:R-:W-:-:S13]  /*22240*/  ISETP.GE.AND P0, PT, R27, R2, PT ;  /* 0x000000021b00720c */ /* 0x000fda0003f06270 */
[----:B------:R-:W-:Y:S05]  /*22250*/  @P0 BRA `(.L_x_517) ;  /* 0x0000000000ac0947 */ /* 0x000fea0003800000 */
[----:B------:R-:W-:Y:S01]  /*22260*/  IMAD.MOV.U32 R0, RZ, RZ, 0x9b8 ;  /* 0x000009b8ff007424 */ /* 0x000fe200078e00ff */
[----:B------:R-:W-:Y:S01]  /*22270*/  ISETP.GT.AND P3, PT, R211, 0x1, PT ;  /* 0x00000001d300780c */ /* 0x000fe20003f64270 */
[----:B------:R-:W1:Y:S01]  /*22280*/  LDC.64 R2, c[0x0][0xba8] ;  /* 0x0002ea00ff027b82 */ /* 0x000e620000000a00 */
[----:B------:R-:W-:Y:S01]  /*22290*/  ISETP.NE.AND P0, PT, R29, 0x1, PT ;  /* 0x000000011d00780c */ /* 0x000fe20003f05270 */
[----:B------:R-:W-:Y:S01]  /*222a0*/  IMAD.MOV.U32 R21, RZ, RZ, R27 ;  /* 0x000000ffff157224 */ /* 0x000fe200078e001b */
[----:B------:R-:W-:Y:S02]  /*222b0*/  SEL R24, R0, 0x978, P3 ;  /* 0x0000097800187807 */ /* 0x000fe40001800000 */
[----:B------:R-:W-:-:S03]  /*222c0*/  SEL R217, R217, RZ, P3 ;  /* 0x000000ffd9d97207 */ /* 0x000fc60001800000 */
[----:B------:R-:W3:Y:S08]  /*222d0*/  LDC.64 R8, c[0x0][R24+0x220] ;  /* 0x0000880018087b82 */ /* 0x000ef00000000a00 */
[----:B------:R-:W4:Y:S08]  /*222e0*/  LDC.64 R4, c[0x0][R24+0x218] ;  /* 0x0000860018047b82 */ /* 0x000f300000000a00 */
[----:B------:R-:W5:Y:S08]  /*222f0*/  LDC.64 R10, c[0x0][R24+0x228] ;  /* 0x00008a00180a7b82 */ /* 0x000f700000000a00 */
[----:B------:R-:W0:Y:S08]  /*22300*/  LDC.64 R6, c[0x0][R24+0x210] ;  /* 0x0000840018067b82 */ /* 0x000e300000000a00 */
[----:B------:R-:W2:Y:S08]  /*22310*/  @P0 LDC R0, c[0x0][0xbec] ;  /* 0x0002fb00ff000b82 */ /* 0x000eb00000000800 */
[----:B------:R-:W5:Y:S01]  /*22320*/  @P0 LDC R33, c[0x0][0xbf0] ;  /* 0x0002fc00ff210b82 */ /* 0x000f620000000800 */
[----:B---3--:R-:W-:-:S07]  /*22330*/  IMAD R9, R9, R25, RZ ;  /* 0x0000001909097224 */ /* 0x008fce00078e02ff */
[----:B-1----:R-:W1:Y:S01]  /*22340*/  @!P3 LDC R2, c[0x0][0xb50] ;  /* 0x0002d400ff02bb82 */ /* 0x002e620000000800 */
[----:B------:R-:W-:Y:S02]  /*22350*/  IMAD R9, R8, R214, R9 ;  /* 0x000000d608097224 */ /* 0x000fe400078e0209 */
[----:B--2---:R-:W-:-:S05]  /*22360*/  @P0 IMAD.HI.U32 R0, R27, R0, RZ ;  /* 0x000000001b000227 */ /* 0x004fca00078e00ff */
[----:B------:R-:W2:Y:S01]  /*22370*/  @!P3 LDC R3, c[0x0][0xb54] ;  /* 0x0002d500ff03bb82 */ /* 0x000ea20000000800 */
[-C--:B----4-:R-:W-:Y:S02]  /*22380*/  IMAD R31, R5, R204.reuse, RZ ;  /* 0x000000cc051f7224 */ /* 0x090fe400078e02ff */
[----:B------:R-:W-:Y:S01]  /*22390*/  IMAD.WIDE.U32 R12, R4, R204, RZ ;  /* 0x000000cc040c7225 */ /* 0x000fe200078e00ff */
[----:B-----5:R-:W-:-:S03]  /*223a0*/  @P0 SHF.R.U32.HI R21, RZ, R33, R0 ;  /* 0x00000021ff150219 */ /* 0x020fc60000011600 */
[----:B------:R-:W-:-:S04]  /*223b0*/  IMAD.WIDE.U32 R4, R8, R25, RZ ;  /* 0x0000001908047225 */ /* 0x000fc800078e00ff */
[----:B------:R-:W-:Y:S01]  /*223c0*/  IMAD.IADD R13, R31, 0x1, R13 ;  /* 0x000000011f0d7824 */ /* 0x000fe200078e020d */
[----:B------:R-:W-:Y:S01]  /*223d0*/  IADD3 R12, P0, P1, R4, R12, R15 ;  /* 0x0000000c040c7210 */ /* 0x000fe2000791e00f */
[----:B------:R-:W-:Y:S01]  /*223e0*/  IMAD.MOV R0, RZ, RZ, -R21 ;  /* 0x000000ffff007224 */ /* 0x000fe200078e0a15 */
[----:B------:R-:W-:Y:S01]  /*223f0*/  IADD3 R8, R5, R9, RZ ;  /* 0x0000000905087210 */ /* 0x000fe20007ffe0ff */
[----:B------:R-:W-:-:S04]  /*22400*/  IMAD.WIDE.U32 R4, R10, R217, RZ ;  /* 0x000000d90a047225 */ /* 0x000fc800078e00ff */
[----:B------:R-:W-:Y:S02]  /*22410*/  IMAD R11, R11, R217, RZ ;  /* 0x000000d90b0b7224 */ /* 0x000fe400078e02ff */
[----:B------:R-:W-:Y:S01]  /*22420*/  IMAD R9, R29, R0, R27 ;  /* 0x000000001d097224 */ /* 0x000fe200078e021b */
[----:B------:R-:W-:Y:S01]  /*22430*/  IADD3.X R0, R8, R13, R14, P0, P1 ;  /* 0x0000000d08007210 */ /* 0x000fe200007e240e */
[----:B------:R-:W-:Y:S01]  /*22440*/  IMAD.IADD R5, R11, 0x1, R5 ;  /* 0x000000010b057824 */ /* 0x000fe200078e0205 */
[----:B------:R-:W-:Y:S02]  /*22450*/  IADD3 R4, P0, P1, R21, R12, R4 ;  /* 0x0000000c15047210 */ /* 0x000fe4000791e004 */
[----:B------:R-:W-:Y:S02]  /*22460*/  SHF.R.S32.HI R21, RZ, 0x1f, R21 ;  /* 0x0000001fff157819 */ /* 0x000fe40000011415 */
[----:B------:R-:W-:Y:S02]  /*22470*/  SHF.R.S32.HI R11, RZ, 0x1f, R9 ;  /* 0x0000001fff0b7819 */ /* 0x000fe40000011409 */
[----:B------:R-:W-:Y:S01]  /*22480*/  IADD3.X R5, R21, R0, R5, P0, P1 ;  /* 0x0000000015057210 */ /* 0x000fe200007e2405 */
[----:B0-----:R-:W-:-:S04]  /*22490*/  IMAD R0, R7, R9, RZ ;  /* 0x0000000907007224 */ /* 0x001fc800078e02ff */
[C---:B------:R-:W-:Y:S02]  /*224a0*/  IMAD R11, R6.reuse, R11, R0 ;  /* 0x0000000b060b7224 */ /* 0x040fe400078e0200 */
[----:B------:R-:W-:-:S04]  /*224b0*/  IMAD.WIDE.U32 R4, R6, R9, R4 ;  /* 0x0000000906047225 */ /* 0x000fc800078e0004 */
[----:B------:R-:W-:Y:S01]  /*224c0*/  IMAD.IADD R0, R5, 0x1, R11 ;  /* 0x0000000105007824 */ /* 0x000fe200078e020b */
[----:B-1----:R-:W-:Y:S01]  /*224d0*/  LEA R2, P0, R4, R2, 0x2 ;  /* 0x0000000204027211 */ /* 0x002fe200078010ff */
[----:B------:R-:W-:-:S03]  /*224e0*/  IMAD.MOV.U32 R5, RZ, RZ, -0x800000 ;  /* 0xff800000ff057424 */ /* 0x000fc600078e00ff */
[----:B--2---:R-:W-:-:S05]  /*224f0*/  LEA.HI.X R3, R4, R3, R0, 0x2, P0 ;  /* 0x0000000304037211 */ /* 0x004fca00000f1400 */
[----:B------:R1:W-:Y:S04]  /*22500*/  STG.E desc[UR54][R2.64], R5 ;  /* 0x0000000502007986 */ /* 0x0003e8000c101936 */
.L_x_517:
[----:B------:R-:W-:Y:S05]  /*22510*/  BSYNC B1 ;  /* 0x0000000000017941 */ /* 0x000fea0003800000 */
.L_x_516:
[----:B------:R-:W-:Y:S05]  /*22520*/  @P2 BRA `(.L_x_510) ;  /* 0x0000000400d82947 */ /* 0x000fea0003800000 */
[----:B------:R-:W3:Y:S01]  /*22530*/  LDC R21, c[0x0][0xbe8] ;  /* 0x0002fa00ff157b82 */ /* 0x000ee20000000800 */
[----:B------:R-:W-:Y:S01]  /*22540*/  ULDC.64 UR4, c[0x0][0xaa0] ;  /* 0x0002a80000047ab9 */ /* 0x000fe20000000a00 */
[----:B------:R-:W-:Y:S01]  /*22550*/  ULDC.64 UR6, c[0x0][0xaf0] ;  /* 0x0002bc0000067ab9 */ /* 0x000fe20000000a00 */
[----:B------:R-:W-:Y:S02]  /*22560*/  IMAD R0, R14, UR4, RZ ;  /* 0x000000040e007c24 */ /* 0x000fe4000f8e02ff */
[----:B-1----:R-:W-:-:S04]  /*22570*/  IMAD.WIDE.U32 R2, R15, UR4, RZ ;  /* 0x000000040f027c25 */ /* 0x002fc8000f8e00ff */
[----:B------:R-:W-:Y:S01]  /*22580*/  IMAD R5, R15, UR5, R0 ;  /* 0x000000050f057c24 */ /* 0x000fe2000f8e0200 */
[----:B------:R-:W-:Y:S01]  /*22590*/  ULDC.64 UR4, c[0x0][0xae8] ;  /* 0x0002ba0000047ab9 */ /* 0x000fe20000000a00 */
[----:B------:R-:W-:-:S03]  /*225a0*/  IMAD R0, R210, 0x20, R237 ;  /* 0x00000020d2007824 */ /* 0x000fc600078e02ed */
[----:B------:R-:W-:Y:S01]  /*225b0*/  IADD3 R3, R3, R5, RZ ;  /* 0x0000000503037210 */ /* 0x000fe20007ffe0ff */
[----:B------:R-:W-:Y:S02]  /*225c0*/  IMAD R9, R215, 0x80, R0 ;  /* 0x00000080d7097824 */ /* 0x000fe400078e0200 */
[----:B------:R-:W-:-:S04]  /*225d0*/  IMAD.WIDE.U32 R2, R204, UR4, R2 ;  /* 0x00000004cc027c25 */ /* 0x000fc8000f8e0002 */
[----:B------:R-:W-:Y:S01]  /*225e0*/  IMAD.MOV.U32 R5, RZ, RZ, R9 ;  /* 0x000000ffff057224 */ /* 0x000fe200078e0009 */
[----:B---3--:R-:W-:Y:S01]  /*225f0*/  ISETP.NE.AND P0, PT, R21, 0x1, PT ;  /* 0x000000011500780c */ /* 0x008fe20003f05270 */
[----:B------:R-:W-:Y:S01]  /*22600*/  IMAD R3, R204, UR5, R3 ;  /* 0x00000005cc037c24 */ /* 0x000fe2000f8e0203 */
[----:B------:R-:W-:Y:S01]  /*22610*/  ULDC.64 UR4, c[0x0][0xae0] ;  /* 0x0002b80000047ab9 */ /* 0x000fe20000000a00 */
[----:B------:R-:W-:-:S10]  /*22620*/  IMAD.WIDE.U32 R2, R25, UR6, R2 ;  /* 0x0000000619027c25 */ /* 0x000fd4000f8e0002 */
[----:B------:R-:W1:Y:S08]  /*22630*/  @P0 LDC R4, c[0x0][0xbec] ;  /* 0x0002fb00ff040b82 */ /* 0x000e700000000800 */
[----:B------:R-:W3:Y:S01]  /*22640*/  @P0 LDC R7, c[0x0][0xbf0] ;  /* 0x0002fc00ff070b82 */ /* 0x000ee20000000800 */
[----:B-1----:R-:W-:-:S04]  /*22650*/  @P0 IMAD.HI.U32 R0, R9, R4, RZ ;  /* 0x0000000409000227 */ /* 0x002fc800078e00ff */
[----:B------:R-:W-:Y:S01]  /*22660*/  IMAD R4, R214, UR6, RZ ;  /* 0x00000006d6047c24 */ /* 0x000fe2000f8e02ff */
[----:B---3--:R-:W-:-:S03]  /*22670*/  @P0 SHF.R.U32.HI R5, RZ, R7, R0 ;  /* 0x00000007ff050219 */ /* 0x008fc60000011600 */
[----:B------:R-:W-:Y:S01]  /*22680*/  IMAD R7, R25, UR7, R4 ;  /* 0x0000000719077c24 */ /* 0x000fe2000f8e0204 */
[--C-:B------:R-:W-:Y:S01]  /*22690*/  SHF.R.S32.HI R0, RZ, 0x1f, R5.reuse ;  /* 0x0000001fff007819 */ /* 0x100fe20000011405 */
[----:B------:R-:W-:Y:S02]  /*226a0*/  IMAD.MOV R4, RZ, RZ, -R5 ;  /* 0x000000ffff047224 */ /* 0x000fe400078e0a05 */
[----:B------:R-:W-:Y:S02]  /*226b0*/  IMAD.IADD R3, R3, 0x1, R7 ;  /* 0x0000000103037824 */ /* 0x000fe400078e0207 */
[----:B------:R-:W-:Y:S02]  /*226c0*/  IMAD R0, R0, UR4, RZ ;  /* 0x0000000400007c24 */ /* 0x000fe4000f8e02ff */
[----:B------:R-:W-:Y:S02]  /*226d0*/  IMAD R7, R21, R4, R9 ;  /* 0x0000000415077224 */ /* 0x000fe400078e0209 */
[----:B------:R-:W-:-:S02]  /*226e0*/  IMAD R9, R5, UR5, R0 ;  /* 0x0000000505097c24 */ /* 0x000fc4000f8e0200 */
[----:B------:R-:W-:Y:S01]  /*226f0*/  IMAD.WIDE.U32 R2, R5, UR4, R2 ;  /* 0x0000000405027c25 */ /* 0x000fe2000f8e0002 */
[----:B------:R-:W-:Y:S01]  /*22700*/  SHF.R.S32.HI R0, RZ, 0x1f, R7 ;  /* 0x0000001fff007819 */ /* 0x000fe20000011407 */
[----:B------:R-:W-:-:S03]  /*22710*/  ULDC.64 UR4, c[0x0][0xad8] ;  /* 0x0002b60000047ab9 */ /* 0x000fc60000000a00 */
[----:B------:R-:W-:Y:S01]  /*22720*/  IADD3 R3, R3, R9, RZ ;  /* 0x0000000903037210 */ /* 0x000fe20007ffe0ff */
        /* <DEDUP_REMOVED lines=8> */
[----:B------:R-:W-:Y:S06]  /*227b0*/  BRA.DIV UR4, `(.L_x_518) ;  /* 0x000000a204407947 */ /* 0x000fec000b800000 */
[----:B------:R1:W3:Y:S04]  /*227c0*/  SHFL.IDX PT, R0, R3, RZ, 0x181f ;  /* 0x00181fff03007589 */ /* 0x0002e800000e0000 */
[----:B------:R1:W4:Y:S02]  /*227d0*/  SHFL.IDX PT, R14, R2, RZ, 0x181f ;  /* 0x00181fff020e7589 */ /* 0x00032400000e0000 */
.L_x_773:
[----:B------:R-:W-:Y:S01]  /*227e0*/  IMAD R21, R20, R21, RZ ;  /* 0x0000001514157224 */ /* 0x000fe200078e02ff */
[----:B------:R-:W-:Y:S01]  /*227f0*/  BSSY B1, `(.L_x_519) ;  /* 0x000000f000017945 */ /* 0x000fe20003800000 */
[----:B------:R-:W-:-:S05]  /*22800*/  IMAD R6, R215, 0x80, R237 ;  /* 0x00000080d7067824 */ /* 0x000fca00078e02ed */
[----:B------:R-:W-:-:S13]  /*22810*/  ISETP.GE.AND P0, PT, R6, R21, PT ;  /* 0x000000150600720c */ /* 0x000fda0003f06270 */
[----:B------:R-:W-:Y:S05]  /*22820*/  @P0 BRA `(.L_x_520) ;  /* 0x00000000002c0947 */ /* 0x000fea0003800000 */
[----:B------:R-:W-:Y:S01]  /*22830*/  ULDC UR4, c[0x0][0xac8] ;  /* 0x0002b20000047ab9 */ /* 0x000fe20000000800 */
[----:B------:R-:W-:Y:S02]  /*22840*/  SHF.R.S32.HI R8, RZ, 0x1f, R203 ;  /* 0x0000001fff087819 */ /* 0x000fe400000114cb */
[----:B------:R-:W-:Y:S02]  /*22850*/  ISETP.GE.AND P2, PT, R203, UR4, PT ;  /* 0x00000004cb007c0c */ /* 0x000fe4000bf46270 */
[----:B------:R-:W-:Y:S02]  /*22860*/  ISETP.GE.AND P3, PT, R209, UR4, PT ;  /* 0x00000004d1007c0c */ /* 0x000fe4000bf66270 */
[----:B------:R-:W-:-:S09]  /*22870*/  SHF.R.S32.HI R7, RZ, 0x1f, R209 ;  /* 0x0000001fff077819 */ /* 0x000fd200000114d1 */
[-C--:B----4-:R-:W-:Y:S02]  /*22880*/  @!P2 LEA R4, P0, R203, R14.reuse, 0x1 ;  /* 0x0000000ecb04a211 */ /* 0x090fe400078008ff */
[----:B------:R-:W-:Y:S02]  /*22890*/  @!P3 LEA R14, P1, R209, R14, 0x1 ;  /* 0x0000000ed10eb211 */ /* 0x000fe400078208ff */
[-C--:B---3--:R-:W-:Y:S02]  /*228a0*/  @!P2 LEA.HI.X R5, R203, R0.reuse, R8, 0x1, P0 ;  /* 0x00000000cb05a211 */ /* 0x088fe400000f0c08 */
[----:B------:R-:W-:-:S03]  /*228b0*/  @!P3 LEA.HI.X R15, R209, R0, R7, 0x1, P1 ;  /* 0x00000000d10fb211 */ /* 0x000fc600008f0c07 */
[----:B------:R3:W-:Y:S04]  /*228c0*/  @!P2 ST.E.128 desc[UR54][R4.64], RZ ;  /* 0x000000ff0400a985 */ /* 0x0007e8000c101d36 */
[----:B------:R3:W-:Y:S02]  /*228d0*/  @!P3 ST.E.128 desc[UR54][R14.64], RZ ;  /* 0x000000ff0e00b985 */ /* 0x0007e4000c101d36 */
.L_x_520:
[----:B------:R-:W-:Y:S05]  /*228e0*/  BSYNC B1 ;  /* 0x0000000000017941 */ /* 0x000fea0003800000 */
.L_x_519:
[----:B------:R-:W-:-:S03]  /*228f0*/  UMOV UR4, 0xffffffff ;  /* 0xffffffff00047882 */ /* 0x000fc60000000000 */
[----:B------:R-:W-:Y:S05]  /*22900*/  BRA.DIV UR4, `(.L_x_521) ;  /* 0x000000a204207947 */ /* 0x000fea000b800000 */
[----:B---3--:R3:W0:Y:S04]  /*22910*/  SHFL.IDX PT, R0, R3, 0x1, 0x181f ;  /* 0x00381f0003007f89 */ /* 0x00862800000e0000 */
[----:B----4-:R3:W4:Y:S02]  /*22920*/  SHFL.IDX PT, R14, R2, 0x1, 0x181f ;  /* 0x00381f00020e7f89 */ /* 0x01072400000e0000 */
.L_x_777:
        /* <DEDUP_REMOVED lines=11> */
[-C--:B0-----:R-:W-:Y:S02]  /*229e0*/  @!P2 LEA.HI.X R5, R203, R0.reuse, R8, 0x1, P0 ;  /* 0x00000000cb05a211 */ /* 0x081fe400000f0c08 */
[----:B------:R-:W-:-:S03]  /*229f0*/  @!P3 LEA.HI.X R15, R209, R0, R7, 0x1, P1 ;  /* 0x00000000d10fb211 */ /* 0x000fc600008f0c07 */
[----:B------:R0:W-:Y:S04]  /*22a00*/  @!P2 ST.E.128 desc[UR54][R4.64], RZ ;  /* 0x000000ff0400a985 */ /* 0x0001e8000c101d36 */
[----:B------:R0:W-:Y:S02]  /*22a10*/  @!P3 ST.E.128 desc[UR54][R14.64], RZ ;  /* 0x000000ff0e00b985 */ /* 0x0001e4000c101d36 */
.L_x_523:
[----:B------:R-:W-:Y:S05]  /*22a20*/  BSYNC B1 ;  /* 0x0000000000017941 */ /* 0x000fea0003800000 */
.L_x_522:
[----:B------:R-:W-:-:S03]  /*22a30*/  UMOV UR4, 0xffffffff ;  /* 0xffffffff00047882 */ /* 0x000fc60000000000 */
[----:B------:R-:W-:Y:S05]  /*22a40*/  BRA.DIV UR4, `(.L_x_524) ;  /* 0x000000a204187947 */ /* 0x000fea000b800000 */
[----:B0-----:R0:W0:Y:S04]  /*22a50*/  SHFL.IDX PT, R0, R3, 0x2, 0x181f ;  /* 0x00581f0003007f89 */ /* 0x00102800000e0000 */
[----:B----4-:R4:W0:Y:S02]  /*22a60*/  SHFL.IDX PT, R14, R2, 0x2, 0x181f ;  /* 0x00581f00020e7f89 */ /* 0x01082400000e0000 */
.L_x_781:
        /* <DEDUP_REMOVED lines=9> */
[-C--:B0-----:R-:W-:Y:S02]  /*22b00*/  @!P2 LEA R4, P0, R203, R14.reuse, 0x1 ;  /* 0x0000000ecb04a211 */ /* 0x081fe400078008ff */
[----:B------:R-:W-:Y:S02]  /*22b10*/  @!P3 LEA R14, P1, R209, R14, 0x1 ;  /* 0x0000000ed10eb211 */ /* 0x000fe400078208ff */
[-C--:B------:R-:W-:Y:S02]  /*22b20*/  @!P2 LEA.HI.X R5, R203, R0.reuse, R8, 0x1, P0 ;  /* 0x00000000cb05a211 */ /* 0x080fe400000f0c08 */
[----:B------:R-:W-:-:S03]  /*22b30*/  @!P3 LEA.HI.X R15, R209, R0, R7, 0x1, P1 ;  /* 0x00000000d10fb211 */ /* 0x000fc600008f0c07 */
[----:B------:R0:W-:Y:S04]  /*22b40*/  @!P2 ST.E.128 desc[UR54][R4.64], RZ ;  /* 0x000000ff0400a985 */ /* 0x0001e8000c101d36 */
[----:B------:R0:W-:Y:S02]  /*22b50*/  @!P3 ST.E.128 desc[UR54][R14.64], RZ ;  /* 0x000000ff0e00b985 */ /* 0x0001e4000c101d36 */
.L_x_526:
[----:B------:R-:W-:Y:S05]  /*22b60*/  BSYNC B1 ;  /* 0x0000000000017941 */ /* 0x000fea0003800000 */
.L_x_525:
[----:B------:R-:W-:-:S03]  /*22b70*/  UMOV UR4, 0xffffffff ;  /* 0xffffffff00047882 */ /* 0x000fc60000000000 */
[----:B------:R-:W-:Y:S05]  /*22b80*/  BRA.DIV UR4, `(.L_x_527) ;  /* 0x000000a204107947 */ /* 0x000fea000b800000 */
[----:B0-----:R0:W0:Y:S04]  /*22b90*/  SHFL.IDX PT, R0, R3, 0x3, 0x181f ;  /* 0x00781f0003007f89 */ /* 0x00102800000e0000 */
[----:B------:R0:W0:Y:S02]  /*22ba0*/  SHFL.IDX PT, R14, R2, 0x3, 0x181f ;  /* 0x00781f00020e7f89 */ /* 0x00002400000e0000 */
.L_x_785:
[----:B01-34-:R-:W-:-:S04]  /*22bb0*/  IADD3 R2, R6, 0x60, RZ ;  /* 0x0000006006027810 */ /* 0x01bfc80007ffe0ff */
[----:B------:R-:W-:-:S13]  /*22bc0*/  ISETP.GE.AND P0, PT, R2, R21, PT ;  /* 0x000000150200720c */ /* 0x000fda0003f06270 */
[----:B------:R-:W-:Y:S05]  /*22bd0*/  @P0 BRA `(.L_x_510) ;  /* 0x00000000002c0947 */ /* 0x000fea0003800000 */
[----:B------:R-:W-:Y:S01]  /*22be0*/  ULDC UR4, c[0x0][0xac8] ;  /* 0x0002b20000047ab9 */ /* 0x000fe20000000800 */
[----:B------:R-:W-:Y:S02]  /*22bf0*/  SHF.R.S32.HI R5, RZ, 0x1f, R203 ;  /* 0x0000001fff057819 */ /* 0x000fe400000114cb */
[----:B------:R-:W-:Y:S02]  /*22c00*/  ISETP.GE.AND P2, PT, R203, UR4, PT ;  /* 0x00000004cb007c0c */ /* 0x000fe4000bf46270 */
[----:B------:R-:W-:Y:S02]  /*22c10*/  ISETP.GE.AND P3, PT, R209, UR4, PT ;  /* 0x00000004d1007c0c */ /* 0x000fe4000bf66270 */
[----:B------:R-:W-:-:S09]  /*22c20*/  SHF.R.S32.HI R4, RZ, 0x1f, R209 ;  /* 0x0000001fff047819 */ /* 0x000fd200000114d1 */
[-C--:B------:R-:W-:Y:S02]  /*22c30*/  @!P2 LEA R2, P0, R203, R14.reuse, 0x1 ;  /* 0x0000000ecb02a211 */ /* 0x080fe400078008ff */
[----:B------:R-:W-:Y:S02]  /*22c40*/  @!P3 LEA R14, P1, R209, R14, 0x1 ;  /* 0x0000000ed10eb211 */ /* 0x000fe400078208ff */
[-C--:B------:R-:W-:Y:S02]  /*22c50*/  @!P2 LEA.HI.X R3, R203, R0.reuse, R5, 0x1, P0 ;  /* 0x00000000cb03a211 */ /* 0x080fe400000f0c05 */
[----:B------:R-:W-:-:S03]  /*22c60*/  @!P3 LEA.HI.X R15, R209, R0, R4, 0x1, P1 ;  /* 0x00000000d10fb211 */ /* 0x000fc600008f0c04 */
[----:B------:R3:W-:Y:S04]  /*22c70*/  @!P2 ST.E.128 desc[UR54][R2.64], RZ ;  /* 0x000000ff0200a985 */ /* 0x0007e8000c101d36 */
[----:B------:R3:W-:Y:S02]  /*22c80*/  @!P3 ST.E.128 desc[UR54][R14.64], RZ ;  /* 0x000000ff0e00b985 */ /* 0x0007e4000c101d36 */
.L_x_510:
[----:B------:R-:W-:Y:S05]  /*22c90*/  BSYNC B0 ;  /* 0x0000000000007941 */ /* 0x000fea0003800000 */
.L_x_495:
[----:B------:R-:W-:Y:S02]  /*22ca0*/  ULDC UR4, c[0x0][0xc3c] ;  /* 0x00030f0000047ab9 */ /* 0x000fe40000000800 */
[----:B--2---:R-:W-:-:S13]  /*22cb0*/  ISETP.GE.AND P0, PT, R147, UR4, PT ;  /* 0x0000000493007c0c */ /* 0x004fda000bf06270 */
[----:B------:R-:W-:Y:S05]  /*22cc0*/  @!P0 BRA `(.L_x_528) ;  /* 0xfffffde800648947 */ /* 0x000fea000383ffff */
[----:B------:R-:W-:Y:S05]  /*22cd0*/  BRA `(.L_x_324) ;  /* 0x0000007000107947 */ /* 0x000fea0003800000 */
.L_x_322:
        /* <DEDUP_REMOVED lines=16> */
[----:B-1----:R2:W-:Y:S04]  /*22de0*/  STL.64 [R1], R4 ;  /* 0x0000000401007387 */ /* 0x0025e80000100a00 */
[----:B------:R2:W-:Y:S01]  /*22df0*/  STL.64 [R1+0x8], R6 ;  /* 0x0000080601007387 */ /* 0x0005e20000100a00 */
[----:B------:R-:W-:Y:S06]  /*22e00*/  BAR.ARV 0x4, 0x180 ;  /* 0x0106000000007b1d */ /* 0x000fec0000002000 */
[----:B------:R-:W-:Y:S05]  /*22e10*/  BRA `(.L_x_530) ;  /* 0x0000000800a87947 */ /* 0x000fea0003800000 */
.L_x_529:
[----:B------:R-:W1:Y:S01]  /*22e20*/  S2R R0, SR_TID.X ;  /* 0x0000000000007919 */ /* 0x000e620000002100 */
[----:B------:R-:W-:Y:S01]  /*22e30*/  ULDC UR4, c[0x0][0xc3c] ;  /* 0x00030f0000047ab9 */ /* 0x000fe20000000800 */
[----:B------:R-:W-:Y:S01]  /*22e40*/  IMAD.MOV.U32 R9, RZ, RZ, RZ ;  /* 0x000000ffff097224 */ /* 0x000fe200078e00ff */
[----:B------:R-:W2:Y:S01]  /*22e50*/  S2UR UR6, SR_CTAID.X ;  /* 0x00000000000679c3 */ /* 0x000ea20000002500 */
[----:B------:R-:W-:Y:S01]  /*22e60*/  ULDC UR5, c[0x0][0xc38] ;  /* 0x00030e0000057ab9 */ /* 0x000fe20000000800 */
[----:B-1----:R-:W-:-:S04]  /*22e70*/  LOP3.LUT R0, R0, 0x1f, RZ, 0xc0, !PT ;  /* 0x0000001f00007812 */ /* 0x002fc800078ec0ff */
[----:B------:R-:W-:-:S04]  /*22e80*/  ISETP.NE.AND P0, PT, R0, 0x1f, PT ;  /* 0x0000001f0000780c */ /* 0x000fc80003f05270 */
[----:B------:R-:W-:-:S13]  /*22e90*/  ISETP.GE.OR P1, PT, R0, UR4, !P0 ;  /* 0x0000000400007c0c */ /* 0x000fda000c726670 */
[----:B0-----:R-:W0:Y:S08]  /*22ea0*/  @!P1 LDC.64 R2, c[0x0][0xc80] ;  /* 0x00032000ff029b82 */ /* 0x001e300000000a00 */
[----:B------:R-:W1:Y:S01]  /*22eb0*/  @!P1 LDC.64 R4, c[0x0][0xc78] ;  /* 0x00031e00ff049b82 */ /* 0x000e620000000a00 */
[----:B0-----:R-:W-:-:S05]  /*22ec0*/  @!P1 IMAD.WIDE.U32 R2, R0, 0x4, R2 ;  /* 0x0000000400029825 */ /* 0x001fca00078e0002 */
[----:B------:R1:W3:Y:S02]  /*22ed0*/  @!P1 LDG.E R6, desc[UR54][R2.64] ;  /* 0x0000003602069981 */ /* 0x0002e4000c1e1900 */
[----:B-1----:R-:W-:-:S05]  /*22ee0*/  @!P1 IMAD.WIDE.U32 R2, R0, 0x4, R4 ;  /* 0x0000000400029825 */ /* 0x002fca00078e0004 */
[----:B------:R-:W3:Y:S01]  /*22ef0*/  @!P1 LDG.E R9, desc[UR54][R2.64] ;  /* 0x0000003602099981 */ /* 0x000ee2000c1e1900 */
[C---:B------:R-:W-:Y:S01]  /*22f00*/  ISETP.NE.AND P1, PT, R0.reuse, RZ, PT ;  /* 0x000000ff0000720c */ /* 0x040fe20003f25270 */
[----:B------:R-:W-:Y:S01]  /*22f10*/  UMOV UR4, URZ ;  /* 0x0000003f00047c82 */ /* 0x000fe20008000000 */
[C---:B------:R-:W-:Y:S02]  /*22f20*/  ISETP.GE.U32.AND P2, PT, R0.reuse, 0x2, PT ;  /* 0x000000020000780c */ /* 0x040fe40003f46070 */
[C---:B------:R-:W-:Y:S02]  /*22f30*/  ISETP.GE.U32.AND P3, PT, R0.reuse, 0x4, PT ;  /* 0x000000040000780c */ /* 0x040fe40003f66070 */
[C---:B------:R-:W-:Y:S02]  /*22f40*/  ISETP.GE.U32.AND P4, PT, R0.reuse, 0x8, PT ;  /* 0x000000080000780c */ /* 0x040fe40003f86070 */
[----:B------:R-:W-:Y:S01]  /*22f50*/  ISETP.GE.U32.AND P5, PT, R0, 0x10, PT ;  /* 0x000000100000780c */ /* 0x000fe20003fa6070 */
[----:B---3--:R-:W-:-:S05]  /*22f60*/  IMAD R4, R6, R9, RZ ;  /* 0x0000000906047224 */ /* 0x008fca00078e02ff */
[----:B------:R-:W0:Y:S02]  /*22f70*/  SHFL.UP PT, R5, R4, 0x1, RZ ;  /* 0x0420000004057989 */ /* 0x000e2400000e00ff */
[----:B0-----:R-:W-:-:S05]  /*22f80*/  SEL R5, R5, RZ, P1 ;  /* 0x000000ff05057207 */ /* 0x001fca0000800000 */
[----:B------:R-:W-:-:S05]  /*22f90*/  IMAD.IADD R5, R4, 0x1, R5 ;  /* 0x0000000104057824 */ /* 0x000fca00078e0205 */
[----:B------:R-:W0:Y:S02]  /*22fa0*/  SHFL.UP PT, R7, R5, 0x2, RZ ;  /* 0x0440000005077989 */ /* 0x000e2400000e00ff */
[----:B0-----:R-:W-:-:S05]  /*22fb0*/  SEL R8, R7, RZ, P2 ;  /* 0x000000ff07087207 */ /* 0x001fca0001000000 */
[----:B------:R-:W-:-:S05]  /*22fc0*/  IMAD.IADD R8, R5, 0x1, R8 ;  /* 0x0000000105087824 */ /* 0x000fca00078e0208 */
[----:B------:R-:W0:Y:S02]  /*22fd0*/  SHFL.UP PT, R7, R8, 0x4, RZ ;  /* 0x0480000008077989 */ /* 0x000e2400000e00ff */
[----:B0-----:R-:W-:-:S04]  /*22fe0*/  SEL R7, R7, RZ, P3 ;  /* 0x000000ff07077207 */ /* 0x001fc80001800000 */
[----:B------:R-:W-:-:S05]  /*22ff0*/  IADD3 R7, R8, R7, RZ ;  /* 0x0000000708077210 */ /* 0x000fca0007ffe0ff */
[----:B------:R-:W0:Y:S02]  /*23000*/  SHFL.UP PT, R2, R7, 0x8, RZ ;  /* 0x0500000007027989 */ /* 0x000e2400000e00ff */
[----:B0-----:R-:W-:-:S05]  /*23010*/  SEL R2, R2, RZ, P4 ;  /* 0x000000ff02027207 */ /* 0x001fca0002000000 */
[----:B------:R-:W-:-:S05]  /*23020*/  IMAD.IADD R3, R7, 0x1, R2 ;  /* 0x0000000107037824 */ /* 0x000fca00078e0202 */
[----:B------:R-:W0:Y:S02]  /*23030*/  SHFL.UP PT, R2, R3, 0x10, RZ ;  /* 0x0600000003027989 */ /* 0x000e2400000e00ff */
[----:B0-----:R-:W-:-:S05]  /*23040*/  SEL R2, R2, RZ, P5 ;  /* 0x000000ff02027207 */ /* 0x001fca0002800000 */
[----:B------:R-:W-:-:S05]  /*23050*/  IMAD.IADD R2, R3, 0x1, R2 ;  /* 0x0000000103027824 */ /* 0x000fca00078e0202 */
[----:B------:R-:W0:Y:S02]  /*23060*/  SHFL.IDX PT, R4, R2, 0x1f, 0x1f ;  /* 0x03e01f0002047f89 */ /* 0x000e2400000e0000 */
[----:B0-----:R-:W-:-:S04]  /*23070*/  IMAD R7, R4, UR5, RZ ;  /* 0x0000000504077c24 */ /* 0x001fc8000f8e02ff */
[----:B------:R-:W-:Y:S01]  /*23080*/  IMAD.MOV.U32 R4, RZ, RZ, R7 ;  /* 0x000000ffff047224 */ /* 0x000fe200078e0007 */
[----:B--2---:R-:W-:-:S13]  /*23090*/  ISETP.GT.AND P6, PT, R7, UR6, PT ;  /* 0x0000000607007c0c */ /* 0x004fda000bfc4270 */
[----:B------:R-:W-:Y:S05]  /*230a0*/  @P6 BRA `(.L_x_531) ;  /* 0x0000000000a46947 */ /* 0x000fea0003800000 */
[----:B------:R-:W-:Y:S01]  /*230b0*/  IMAD.MOV.U32 R7, RZ, RZ, R4 ;  /* 0x000000ffff077224 */ /* 0x000fe200078e0004 */
[----:B------:R-:W-:Y:S01]  /*230c0*/  UMOV UR4, URZ ;  /* 0x0000003f00047c82 */ /* 0x000fe20008000000 */
[----:B------:R-:W-:-:S05]  /*230d0*/  ULDC UR5, c[0x0][0xc38] ;  /* 0x00030e0000057ab9 */ /* 0x000fca0000000800 */
.L_x_533:
[----:B------:R-:W0:Y:S01]  /*230e0*/  LDC R2, c[0x0][0xc3c] ;  /* 0x00030f00ff027b82 */ /* 0x000e220000000800 */
[----:B------:R-:W-:Y:S01]  /*230f0*/  ULDC UR7, c[0x0][0xc3c] ;  /* 0x00030f0000077ab9 */ /* 0x000fe20000000800 */
[----:B------:R-:W-:Y:S01]  /*23100*/  UIADD3 UR4, UR4, 0x1f, URZ ;  /* 0x0000001f04047890 */ /* 0x000fe2000fffe03f */
[----:B------:R-:W-:-:S05]  /*23110*/  MOV R3, UR7 ;  /* 0x0000000700037c02 */ /* 0x000fca0008000f00 */
[----:B------:R1:W-:Y:S01]  /*23120*/  STL [R1+0xc], R3 ;  /* 0x00000c0301007387 */ /* 0x0003e20000100800 */
[----:B0-----:R-:W-:-:S13]  /*23130*/  ISETP.LE.AND P6, PT, R2, UR4, PT ;  /* 0x0000000402007c0c */ /* 0x001fda000bfc3270 */
[----:B-1----:R-:W-:Y:S05]  /*23140*/  @P6 BRA `(.L_x_532) ;  /* 0x0000000400a46947 */ /* 0x002fea0003800000 */
[----:B------:R-:W-:Y:S02]  /*23150*/  VIADD R9, R0, UR4 ;  /* 0x0000000400097c36 */ /* 0x000fe40008000000 */
[----:B------:R-:W-:-:S03]  /*23160*/  IMAD.MOV.U32 R6, RZ, RZ, RZ ;  /* 0x000000ffff067224 */ /* 0x000fc600078e00ff */
[----:B------:R-:W-:-:S13]  /*23170*/  ISETP.GE.OR P6, PT, R9, R2, !P0 ;  /* 0x000000020900720c */ /* 0x000fda00047c6670 */
        /* <DEDUP_REMOVED lines=25> */
[----:B------:R-:W-:-:S05]  /*23310*/  IMAD.IADD R7, R4, 0x1, R7 ;  /* 0x0000000104077824 */ /* 0x000fca00078e0207 */
[----:B------:R-:W-:-:S13]  /*23320*/  ISETP.GT.AND P6, PT, R7, UR6, PT ;  /* 0x0000000607007c0c */ /* 0x000fda000bfc4270 */
[----:B------:R-:W-:Y:S05]  /*23330*/  @!P6 BRA `(.L_x_533) ;  /* 0xfffffffc0068e947 */ /* 0x000fea000383ffff */
.L_x_531:
[----:B------:R-:W-:-:S05]  /*23340*/  IADD3 R11, -R4, R7, RZ ;  /* 0x00000007040b7210 */ /* 0x000fca0007ffe1ff */
[----:B------:R-:W-:-:S05]  /*23350*/  IMAD R3, R2, UR5, R11 ;  /* 0x0000000502037c24 */ /* 0x000fca000f8e020b */
[----:B------:R-:W-:-:S13]  /*23360*/  ISETP.GT.AND P0, PT, R3, UR6, PT ;  /* 0x0000000603007c0c */ /* 0x000fda000bf04270 */
[----:B------:R-:W-:-:S04]  /*23370*/  VOTE.ANY R10, PT, !P0 ;  /* 0x00000000000a7806 */ /* 0x000fc800040e0100 */
[----:B------:R0:W1:Y:S01]  /*23380*/  POPC R5, R10 ;  /* 0x0000000a00057309 */ /* 0x0000620000000000 */
[----:B------:R-:W-:Y:S01]  /*23390*/  ISETP.NE.AND P0, PT, R10, RZ, PT ;  /* 0x000000ff0a00720c */ /* 0x000fe20003f05270 */
[----:B0-----:R-:W-:Y:S01]  /*233a0*/  IMAD.MOV.U32 R10, RZ, RZ, RZ ;  /* 0x000000ffff0a7224 */ /* 0x001fe200078e00ff */
[----:B-1----:R-:W0:Y:S04]  /*233b0*/  SHFL.IDX PT, R6, R6, R5, 0x1f ;  /* 0x00001f0506067589 */ /* 0x002e2800000e0000 */
[----:B------:R-:W1:Y:S01]  /*233c0*/  SHFL.IDX PT, R8, R9, R5, 0x1f ;  /* 0x00001f0509087589 */ /* 0x000e6200000e0000 */
[----:B0-----:R-:W-:-:S04]  /*233d0*/  IABS R4, R6 ;  /* 0x0000000600047213 */ /* 0x001fc80000000000 */
[----:B------:R-:W0:Y:S01]  /*233e0*/  I2F.RP R13, R4 ;  /* 0x00000004000d7306 */ /* 0x000e220000209400 */
[----:B-1----:R-:W-:-:S07]  /*233f0*/  IABS R7, R8 ;  /* 0x0000000800077213 */ /* 0x002fce0000000000 */
[----:B------:R-:W-:Y:S08]  /*23400*/  I2F.RP R12, R7 ;  /* 0x00000007000c7306 */ /* 0x000ff00000209400 */
[----:B0-----:R-:W0:Y:S02]  /*23410*/  MUFU.RCP R13, R13 ;  /* 0x0000000d000d7308 */ /* 0x001e240000001000 */
[----:B0-----:R-:W-:-:S06]  /*23420*/  VIADD R3, R13, 0xffffffe ;  /* 0x0ffffffe0d037836 */ /* 0x001fcc0000000000 */
[----:B------:R-:W0:Y:S02]  /*23430*/  F2I.FTZ.U32.TRUNC.NTZ R3, R3 ;  /* 0x0000000300037305 */ /* 0x000e24000021f000 */
[----:B0-----:R-:W-:Y:S01]  /*23440*/  IMAD.MOV R15, RZ, RZ, -R3 ;  /* 0x000000ffff0f7224 */ /* 0x001fe200078e0a03 */
[----:B------:R-:W-:Y:S06]  /*23450*/  @!P0 BRA `(.L_x_534) ;  /* 0x0000000000088947 */ /* 0x000fec0003800000 */
[----:B------:R-:W-:-:S05]  /*23460*/  VIADD R9, R5, 0xffffffff ;  /* 0xffffffff05097836 */ /* 0x000fca0000000000 */
[----:B------:R0:W1:Y:S02]  /*23470*/  SHFL.IDX PT, R10, R2, R9, 0x1f ;  /* 0x00001f09020a7589 */ /* 0x00006400000e0000 */
.L_x_534:
[----:B0-----:R-:W-:Y:S01]  /*23480*/  MOV R2, RZ ;  /* 0x000000ff00027202 */ /* 0x001fe20000000f00 */
[----:B-1----:R-:W-:Y:S01]  /*23490*/  IMAD R10, R10, UR5, R11 ;  /* 0x000000050a0a7c24 */ /* 0x002fe2000f8e020b */
[----:B------:R-:W0:Y:S01]  /*234a0*/  MUFU.RCP R12, R12 ;  /* 0x0000000c000c7308 */ /* 0x000e220000001000 */
[----:B------:R-:W-:-:S03]  /*234b0*/  IMAD R9, R15, R4, RZ ;  /* 0x000000040f097224 */ /* 0x000fc600078e02ff */
[----:B------:R1:W-:Y:S01]  /*234c0*/  STL [R1], R10 ;  /* 0x0000000a01007387 */ /* 0x0003e20000100800 */
[----:B------:R-:W-:Y:S01]  /*234d0*/  IMAD.HI.U32 R2, R3, R9, R2 ;  /* 0x0000000903027227 */ /* 0x000fe200078e0002 */
[----:B------:R-:W-:Y:S02]  /*234e0*/  IADD3 R9, -R10, UR6, RZ ;  /* 0x000000060a097c10 */ /* 0x000fe4000fffe1ff */
[----:B------:R-:W-:Y:S02]  /*234f0*/  IABS R3, R6 ;  /* 0x0000000600037213 */ /* 0x000fe40000000000 */
[----:B------:R-:W-:-:S03]  /*23500*/  IABS R11, R9 ;  /* 0x00000009000b7213 */ /* 0x000fc60000000000 */
[----:B------:R-:W-:Y:S02]  /*23510*/  IMAD.MOV R3, RZ, RZ, -R3 ;  /* 0x000000ffff037224 */ /* 0x000fe400078e0a03 */
[----:B-1----:R-:W-:-:S04]  /*23520*/  IMAD.HI.U32 R10, R2, R11, RZ ;  /* 0x0000000b020a7227 */ /* 0x002fc800078e00ff */
[----:B------:R-:W-:Y:S02]  /*23530*/  IMAD R11, R10, R3, R11 ;  /* 0x000000030a0b7224 */ /* 0x000fe400078e020b */
[----:B0-----:R-:W-:-:S03]  /*23540*/  VIADD R3, R12, 0xffffffe ;  /* 0x0ffffffe0c037836 */ /* 0x001fc60000000000 */
[----:B------:R-:W-:-:S03]  /*23550*/  ISETP.GT.U32.AND P1, PT, R4, R11, PT ;  /* 0x0000000b0400720c */ /* 0x000fc60003f24070 */
[----:B------:R-:W0:Y:S10]  /*23560*/  F2I.FTZ.U32.TRUNC.NTZ R3, R3 ;  /* 0x0000000300037305 */ /* 0x000e34000021f000 */
[----:B------:R-:W-:-:S02]  /*23570*/  @!P1 IMAD.IADD R11, R11, 0x1, -R4 ;  /* 0x000000010b0b9824 */ /* 0x000fc400078e0a04 */
[----:B------:R-:W-:Y:S01]  /*23580*/  @!P1 VIADD R10, R10, 0x1 ;  /* 0x000000010a0a9836 */ /* 0x000fe20000000000 */
[----:B------:R-:W-:Y:S01]  /*23590*/  ISETP.NE.AND P1, PT, R6, RZ, PT ;  /* 0x000000ff0600720c */ /* 0x000fe20003f25270 */
[----:B0-----:R-:W-:Y:S01]  /*235a0*/  IMAD.MOV R2, RZ, RZ, -R3 ;  /* 0x000000ffff027224 */ /* 0x001fe200078e0a03 */
[----:B------:R-:W-:-:S03]  /*235b0*/  ISETP.GE.U32.AND P0, PT, R11, R4, PT ;  /* 0x000000040b00720c */ /* 0x000fc60003f06070 */
[----:B------:R-:W-:Y:S01]  /*235c0*/  IMAD R11, R2, R7, RZ ;  /* 0x00000007020b7224 */ /* 0x000fe200078e02ff */
[----:B------:R-:W-:-:S05]  /*235d0*/  MOV R2, RZ ;  /* 0x000000ff00027202 */ /* 0x000fca0000000f00 */
[----:B------:R-:W-:Y:S01]  /*235e0*/  IMAD.HI.U32 R4, R3, R11, R2 ;  /* 0x0000000b03047227 */ /* 0x000fe200078e0002 */
[----:B------:R-:W-:-:S03]  /*235f0*/  LOP3.LUT R2, R9, R6, RZ, 0x3c, !PT ;  /* 0x0000000609027212 */ /* 0x000fc600078e3cff */
[----:B------:R-:W-:Y:S01]  /*23600*/  @P0 VIADD R10, R10, 0x1 ;  /* 0x000000010a0a0836 */ /* 0x000fe20000000000 */
        /* <DEDUP_REMOVED lines=8> */
[----:B------:R-:W-:-:S05]  /*23690*/  IMAD R2, R4, R2, R3 ;  /* 0x0000000204027224 */ /* 0x000fca00078e0203 */
[----:B------:R-:W-:-:S13]  /*236a0*/  ISETP.GT.U32.AND P1, PT, R7, R2, PT ;  /* 0x000000020700720c */ /* 0x000fda0003f24070 */
[-C--:B------:R-:W-:Y:S01]  /*236b0*/  @!P1 IADD3 R2, R2, -R7.reuse, RZ ;  /* 0x8000000702029210 */ /* 0x080fe20007ffe0ff */
[----:B------:R-:W-:Y:S01]  /*236c0*/  @!P1 VIADD R4, R4, 0x1 ;  /* 0x0000000104049836 */ /* 0x000fe20000000000 */
[----:B------:R-:W-:Y:S02]  /*236d0*/  ISETP.NE.AND P1, PT, R8, RZ, PT ;  /* 0x000000ff0800720c */ /* 0x000fe40003f25270 */
[----:B------:R-:W-:Y:S02]  /*236e0*/  ISETP.GE.U32.AND P0, PT, R2, R7, PT ;  /* 0x000000070200720c */ /* 0x000fe40003f06070 */
[----:B------:R-:W-:-:S04]  /*236f0*/  LOP3.LUT R2, R10, R8, RZ, 0x3c, !PT ;  /* 0x000000080a027212 */ /* 0x000fc800078e3cff */
[----:B------:R-:W-:Y:S01]  /*23700*/  ISETP.GE.AND P2, PT, R2, RZ, PT ;  /* 0x000000ff0200720c */ /* 0x000fe20003f46270 */
[----:B------:R-:W-:-:S06]  /*23710*/  VIADD R2, R5, UR4 ;  /* 0x0000000405027c36 */ /* 0x000fcc0008000000 */
[----:B------:R-:W-:-:S06]  /*23720*/  @P0 VIADD R4, R4, 0x1 ;  /* 0x0000000104040836 */ /* 0x000fcc0000000000 */
[----:B------:R-:W-:Y:S01]  /*23730*/  @!P2 IMAD.MOV R4, RZ, RZ, -R4 ;  /* 0x000000ffff04a224 */ /* 0x000fe200078e0a04 */
[----:B------:R-:W-:-:S05]  /*23740*/  @!P1 LOP3.LUT R4, RZ, R8, RZ, 0x33, !PT ;  /* 0x00000008ff049212 */ /* 0x000fca00078e33ff */
[----:B------:R-:W-:-:S04]  /*23750*/  IMAD.MOV R3, RZ, RZ, -R4 ;  /* 0x000000ffff037224 */ /* 0x000fc800078e0a04 */
[C---:B------:R-:W-:Y:S01]  /*23760*/  IMAD R10, R8.reuse, R3, R10 ;  /* 0x00000003080a7224 */ /* 0x040fe200078e020a */
[----:B------:R-:W-:Y:S01]  /*23770*/  LEA R3, R8, R4, 0x18 ;  /* 0x0000000408037211 */ /* 0x000fe200078ec0ff */
[----:B------:R-:W-:-:S04]  /*23780*/  IMAD.IADD R4, R9, 0x1, -R6 ;  /* 0x0000000109047824 */ /* 0x000fc800078e0a06 */
[----:B------:R-:W-:Y:S01]  /*23790*/  IMAD R3, R10, 0x10000, R3 ;  /* 0x000100000a037824 */ /* 0x000fe200078e0203 */
[----:B------:R1:W-:Y:S04]  /*237a0*/  STL [R1+0x4], R4 ;  /* 0x0000040401007387 */ /* 0x0003e80000100800 */
[----:B------:R1:W-:Y:S04]  /*237b0*/  STL [R1+0xc], R2 ;  /* 0x00000c0201007387 */ /* 0x0003e80000100800 */
[----:B------:R1:W-:Y:S01]  /*237c0*/  STL [R1+0x8], R3 ;  /* 0x0000080301007387 */ /* 0x0003e20000100800 */
[----:B------:R-:W-:Y:S05]  /*237d0*/  BRA `(.L_x_535) ;  /* 0x0000000000107947 */ /* 0x000fea0003800000 */
.L_x_532:
[----:B------:R-:W-:Y:S01]  /*237e0*/  IMAD.U32 R2, RZ, RZ, UR6 ;  /* 0x00000006ff027e24 */ /* 0x000fe2000f8e00ff */
[----:B------:R0:W-:Y:S04]  /*237f0*/  STL [R1+0x4], RZ ;  /* 0x000004ff01007387 */ /* 0x0001e80000100800 */
[----:B------:R0:W-:Y:S04]  /*23800*/  STL [R1+0x8], RZ ;  /* 0x000008ff01007387 */ /* 0x0001e80000100800 */
[----:B------:R0:W-:Y:S02]  /*23810*/  STL [R1], R2 ;  /* 0x0000000201007387 */ /* 0x0001e40000100800 */
.L_x_535:
[----:B-1----:R-:W2:Y:S04]  /*23820*/  LDL R4, [R1] ;  /* 0x0000000001047983 */ /* 0x002ea80000100800 */
[----:B------:R-:W2:Y:S04]  /*23830*/  LDL R5, [R1+0x4] ;  /* 0x0000040001057983 */ /* 0x000ea80000100800 */
[----:B------:R-:W2:Y:S04]  /*23840*/  LDL R6, [R1+0x8] ;  /* 0x0000080001067983 */ /* 0x000ea80000100800 */
[----:B------:R-:W2:Y:S01]  /*23850*/  LDL R7, [R1+0xc] ;  /* 0x00000c0001077983 */ /* 0x000ea20000100800 */
[----:B------:R-:W-:-:S13]  /*23860*/  ISETP.NE.AND P0, PT, R0, RZ, PT ;  /* 0x000000ff0000720c */ /* 0x000fda0003f05270 */
[----:B------:R-:W1:Y:S01]  /*23870*/  @!P0 S2R R3, SR_CgaCtaId ;  /* 0x0000000000038919 */ /* 0x000e620000008800 */
[----:B------:R-:W-:-:S04]  /*23880*/  @!P0 MOV R0, 0x400 ;  /* 0x0000040000008802 */ /* 0x000fc80000000f00 */
[----:B-1----:R-:W-:-:S05]  /*23890*/  @!P0 LEA R0, R3, R0, 0x18 ;  /* 0x0000000003008211 */ /* 0x002fca00078ec0ff */
[----:B--2---:R1:W-:Y:S01]  /*238a0*/  @!P0 STS.128 [R0+0x298d0], R4 ;  /* 0x0298d00400008388 */ /* 0x0043e20000000c00 */
[----:B------:R-:W-:Y:S06]  /*238b0*/  BAR.ARV 0x5, 0x180 ;  /* 0x0146000000007b1d */ /* 0x000fec0000002000 */
.L_x_530:
[----:B-1----:R-:W3:Y:S01]  /*238c0*/  LDL R0, [R1+0xc] ;  /* 0x00000c0001007983 */ /* 0x002ee20000100800 */
[----:B------:R-:W-:Y:S01]  /*238d0*/  ULDC UR4, c[0x0][0xc3c] ;  /* 0x00030f0000047ab9 */ /* 0x000fe20000000800 */
[----:B------:R-:W-:Y:S01]  /*238e0*/  IMAD.MOV.U32 R19, RZ, RZ, RZ ;  /* 0x000000ffff137224 */ /* 0x000fe200078e00ff */
[----:B---3--:R-:W-:Y:S02]  /*238f0*/  ISETP.GE.AND P0, PT, R0, UR4, PT ;  /* 0x0000000400007c0c */ /* 0x008fe4000bf06270 */
[----:B------:R-:W-:-:S05]  /*23900*/  MOV R0, 0x1 ;  /* 0x0000000100007802 */ /* 0x000fca0000000f00 */
[----:B------:R1:W-:Y:S04]  /*23910*/  STL [R1+0x18], R0 ;  /* 0x0000180001007387 */ /* 0x0003e80000100800 */
[----:B------:R1:W-:Y:S02]  /*23920*/  STL [R1+0x5c], RZ ;  /* 0x00005cff01007387 */ /* 0x0003e40000100800 */
[----:B------:R-:W-:Y:S05]  /*23930*/  @P0 BRA `(.L_x_536) ;  /* 0x0000005c00fc0947 */ /* 0x000fea0003800000 */
[----:B------:R-:W3:Y:S01]  /*23940*/  S2R R10, SR_TID.X ;  /* 0x00000000000a7919 */ /* 0x000ee20000002100 */
[----:B------:R-:W4:Y:S01]  /*23950*/  S2UR UR5, SR_CgaCtaId ;  /* 0x00000000000579c3 */ /* 0x000f220000008800 */
[----:B------:R-:W-:Y:S01]  /*23960*/  UMOV UR4, 0x400 ;  /* 0x0000040000047882 */ /* 0x000fe20000000000 */
[----:B------:R-:W-:Y:S01]  /*23970*/  BSSY B7, `(.L_x_536) ;  /* 0x00005fb000077945 */ /* 0x000fe20003800000 */
[----:B------:R-:W-:Y:S01]  /*23980*/  IMAD.MOV.U32 R19, RZ, RZ, RZ ;  /* 0x000000ffff137224 */ /* 0x000fe200078e00ff */
[----:B------:R-:W-:Y:S01]  /*23990*/  ULDC.64 UR40, c[0x0][0x198] ;  /* 0x0000660000287ab9 */ /* 0x000fe20000000a00 */
[----:B------:R-:W-:Y:S02]  /*239a0*/  ULOP3.LUT UR37, UR36, 0x1, URZ, 0xfc, !UPT ;  /* 0x0000000124257892 */ /* 0x000fe4000f8efc3f */
[----:B------:R-:W-:Y:S01]  /*239b0*/  ULOP3.LUT UR39, UR36, 0x2, URZ, 0xfc, !UPT ;  /* 0x0000000224277892 */ /* 0x000fe2000f8efc3f */
[----:B------:R-:W-:Y:S01]  /*239c0*/  ULDC UR38, c[0x0][0xc] ;  /* 0x0000030000267ab9 */ /* 0x000fe20000000800 */
[----:B----4-:R-:W-:-:S06]  /*239d0*/  ULEA UR4, UR5, UR4, 0x18 ;  /* 0x0000000405047291 */ /* 0x010fcc000f8ec03f */
[----:B------:R-:W-:Y:S01]  /*239e0*/  IMAD.U32 R18, RZ, RZ, UR4 ;  /* 0x00000004ff127e24 */ /* 0x000fe2000f8e00ff */
[C---:B---3--:R-:W-:Y:S01]  /*239f0*/  LOP3.LUT R8, R10.reuse, 0x7f, RZ, 0xc0, !PT ;  /* 0x0000007f0a087812 */ /* 0x048fe200078ec0ff */
[C---:B--2---:R-:W-:Y:S01]  /*23a00*/  IMAD.SHL.U32 R4, R10.reuse, 0x80, RZ ;  /* 0x000000800a047824 */ /* 0x044fe200078e00ff */
[----:B-1----:R-:W-:Y:S01]  /*23a10*/  SHF.R.U32.HI R0, RZ, 0x1, R10 ;  /* 0x00000001ff007819 */ /* 0x002fe2000001160a */
[C---:B0-----:R-:W-:Y:S01]  /*23a20*/  IMAD.SHL.U32 R2, R10.reuse, 0x10, RZ ;  /* 0x000000100a027824 */ /* 0x041fe200078e00ff */
[C---:B------:R-:W-:Y:S01]  /*23a30*/  SHF.L.U32 R3, R10.reuse, 0x1, RZ ;  /* 0x000000010a037819 */ /* 0x040fe200000006ff */
[----:B------:R-:W-:Y:S01]  /*23a40*/  IMAD.SHL.U32 R9, R10, 0x4, RZ ;  /* 0x000000040a097824 */ /* 0x000fe200078e00ff */
[----:B------:R-:W-:Y:S02]  /*23a50*/  LOP3.LUT R5, R4, 0x380, RZ, 0xc0, !PT ;  /* 0x0000038004057812 */ /* 0x000fe400078ec0ff */
[----:B------:R-:W-:Y:S02]  /*23a60*/  LOP3.LUT P0, RZ, R10, 0x4, RZ, 0xc0, !PT ;  /* 0x000000040aff7812 */ /* 0x000fe4000780c0ff */
[----:B------:R-:W-:Y:S01]  /*23a70*/  LOP3.LUT R5, R5, 0x30, R0, 0xf8, !PT ;  /* 0x0000003005057812 */ /* 0x000fe200078ef800 */
[----:B------:R-:W-:-:S03]  /*23a80*/  IMAD.SHL.U32 R0, R8, 0x10, RZ ;  /* 0x0000001008007824 */ /* 0x000fc600078e00ff */
[----:B------:R-:W-:Y:S02]  /*23a90*/  LOP3.LUT R5, R5, 0x70, R2, 0x78, !PT ;  /* 0x0000007005057812 */ /* 0x000fe400078e7802 */
[----:B------:R-:W-:Y:S02]  /*23aa0*/  LOP3.LUT R7, R0, 0x600, RZ, 0xc0, !PT ;  /* 0x0000060000077812 */ /* 0x000fe400078ec0ff */
[----:B------:R-:W-:Y:S02]  /*23ab0*/  LOP3.LUT R0, R2, 0x1b0, RZ, 0xc0, !PT ;  /* 0x000001b002007812 */ /* 0x000fe400078ec0ff */
[----:B------:R-:W-:Y:S02]  /*23ac0*/  LOP3.LUT R5, R5, 0xc00, R4, 0xf8, !PT ;  /* 0x00000c0005057812 */ /* 0x000fe400078ef804 */
[----:B------:R-:W-:Y:S02]  /*23ad0*/  LOP3.LUT R3, R0, 0x30, R3, 0x78, !PT ;  /* 0x0000003000037812 */ /* 0x000fe400078e7803 */
[----:B------:R-:W-:Y:S01]  /*23ae0*/  LOP3.LUT R0, R7, 0x40, R2, 0xf8, !PT ;  /* 0x0000004007007812 */ /* 0x000fe200078ef802 */
[----:B------:R0:W-:Y:S03]  /*23af0*/  STL [R1+0x30], R5 ;  /* 0x0000300501007387 */ /* 0x0001e60000100800 */
[----:B------:R-:W-:Y:S01]  /*23b00*/  LOP3.LUT R3, R0, R3, RZ, 0xfc, !PT ;  /* 0x0000000300037212 */ /* 0x000fe200078efcff */
[----:B------:R-:W-:-:S05]  /*23b10*/  IMAD.SHL.U32 R0, R10, 0x20, RZ ;  /* 0x000000200a007824 */ /* 0x000fca00078e00ff */
[----:B------:R-:W-:Y:S02]  /*23b20*/  LOP3.LUT R6, R0, 0x80, RZ, 0xc0, !PT ;  /* 0x0000008000067812 */ /* 0x000fe400078ec0ff */
[----:B------:R-:W-:Y:S02]  /*23b30*/  LOP3.LUT R7, R7, 0x60, R0, 0xf8, !PT ;  /* 0x0000006007077812 */ /* 0x000fe400078ef800 */
[----:B------:R-:W-:Y:S02]  /*23b40*/  LOP3.LUT R6, R6, 0x10, R10, 0xf8, !PT ;  /* 0x0000001006067812 */ /* 0x000fe400078ef80a */
[----:B------:R-:W-:Y:S02]  /*23b50*/  LOP3.LUT R7, R7, 0x100, R0, 0xf8, !PT ;  /* 0x0000010007077812 */ /* 0x000fe400078ef800 */
[----:B------:R-:W-:Y:S02]  /*23b60*/  LOP3.LUT R6, R6, 0x10, R9, 0x78, !PT ;  /* 0x0000001006067812 */ /* 0x000fe400078e7809 */
[----:B0-----:R-:W-:-:S02]  /*23b70*/  SHF.R.U32.HI R5, RZ, 0x2, R8 ;  /* 0x00000002ff057819 */ /* 0x001fc40000011608 */
[----:B------:R-:W-:Y:S02]  /*23b80*/  LOP3.LUT R4, R7, R6, RZ, 0xfc, !PT ;  /* 0x0000000607047212 */ /* 0x000fe400078efcff */
[----:B------:R-:W-:Y:S01]  /*23b90*/  LOP3.LUT R5, R5, 0x60, R0, 0xf8, !PT ;  /* 0x0000006005057812 */ /* 0x000fe200078ef800 */
[----:B------:R-:W-:Y:S02]  /*23ba0*/  IMAD.MOV.U32 R0, RZ, RZ, 0x1 ;  /* 0x00000001ff007424 */ /* 0x000fe400078e00ff */
[----:B------:R0:W-:Y:S02]  /*23bb0*/  STL [R1+0x2c], R4 ;  /* 0x00002c0401007387 */ /* 0x0001e40000100800 */
[----:B0-----:R-:W-:Y:S01]  /*23bc0*/  LOP3.LUT R4, R2, 0x30, RZ, 0xc0, !PT ;  /* 0x0000003002047812 */ /* 0x001fe200078ec0ff */
[----:B------:R-:W-:-:S05]  /*23bd0*/  IMAD.MOV.U32 R2, RZ, RZ, 0x40 ;  /* 0x00000040ff027424 */ /* 0x000fca00078e00ff */
[----:B------:R-:W-:Y:S02]  /*23be0*/  SEL R6, R2, 0xffffffc0, !P0 ;  /* 0xffffffc002067807 */ /* 0x000fe40004000000 */
[----:B------:R-:W-:Y:S01]  /*23bf0*/  IADD3 R2, R18, R3, RZ ;  /* 0x0000000312027210 */ /* 0x000fe20007ffe0ff */
[----:B------:R-:W-:Y:S02]  /*23c00*/  IMAD.MOV.U32 R3, RZ, RZ, 0x1 ;  /* 0x00000001ff037424 */ /* 0x000fe400078e00ff */
[----:B------:R-:W-:Y:S04]  /*23c10*/  STL [R1+0x34], R6 ;  /* 0x0000340601007387 */ /* 0x000fe80000100800 */
[----:B------:R0:W-:Y:S04]  /*23c20*/  STL [R1+0x40], R2 ;  /* 0x0000400201007387 */ /* 0x0001e80000100800 */
[----:B------:R-:W-:Y:S04]  /*23c30*/  STL [R1+0x5c], RZ ;  /* 0x00005cff01007387 */ /* 0x000fe80000100800 */
[----:B------:R1:W-:Y:S01]  /*23c40*/  STL [R1+0x1c], R0 ;  /* 0x00001c0001007387 */ /* 0x0003e20000100800 */
[----:B0-----:R-:W-:-:S03]  /*23c50*/  LOP3.LUT R2, R4, 0x40, RZ, 0xfc, !PT ;  /* 0x0000004004027812 */ /* 0x001fc600078efcff */
[----:B------:R0:W-:Y:S04]  /*23c60*/  STL [R1+0x14], RZ ;  /* 0x000014ff01007387 */ /* 0x0001e80000100800 */
[----:B------:R0:W-:Y:S01]  /*23c70*/  STL [R1+0x18], R3 ;  /* 0x0000180301007387 */ /* 0x0001e20000100800 */
[----:B-1----:R-:W-:-:S07]  /*23c80*/  LOP3.LUT R0, R4, 0x80, RZ, 0xfc, !PT ;  /* 0x0000008004007812 */ /* 0x002fce00078efcff */
.L_x_648:
[----:B------:R-:W2:Y:S01]  /*23c90*/  LDL R0, [R1+0xc] ;  /* 0x00000c0001007983 */ /* 0x000ea20000100800 */
[----:B0-----:R-:W2:Y:S01]  /*23ca0*/  LDC.64 R2, c[0x0][0xc88] ;  /* 0x00032200ff027b82 */ /* 0x001ea20000000a00 */
[----:B------:R-:W-:Y:S05]  /*23cb0*/  YIELD ;  /* 0x0000000000007946 */ /* 0x000fea0003800000 */
[----:B------:R-:W-:Y:S01]  /*23cc0*/  ULDC.64 UR4, c[0x0][0xa28] ;  /* 0x00028a0000047ab9 */ /* 0x000fe20000000a00 */
[----:B------:R-:W-:Y:S02]  /*23cd0*/  CS2R R8, SRZ ;  /* 0x0000000000087805 */ /* 0x000fe4000001ff00 */
[----:B------:R-:W-:Y:S01]  /*23ce0*/  ISETP.NE.U32.AND P0, PT, RZ, UR4, PT ;  /* 0x00000004ff007c0c */ /* 0x000fe2000bf05070 */
[----:B------:R-:W-:Y:S01]  /*23cf0*/  ULDC.64 UR10, c[0x0][0xa18] ;  /* 0x00028600000a7ab9 */ /* 0x000fe20000000a00 */
[----:B------:R-:W-:Y:S01]  /*23d00*/  ULDC.64 UR8, c[0x0][0xa10] ;  /* 0x0002840000087ab9 */ /* 0x000fe20000000a00 */
[----:B------:R-:W-:Y:S01]  /*23d10*/  ULDC.64 UR6, c[0x0][0xa08] ;  /* 0x0002820000067ab9 */ /* 0x000fe20000000a00 */
[----:B--2---:R-:W-:-:S05]  /*23d20*/  IMAD.WIDE R2, R0, 0x4, R2 ;  /* 0x0000000400027825 */ /* 0x004fca00078e0202 */
[----:B------:R-:W2:Y:S01]  /*23d30*/  LDG.E R15, desc[UR54][R2.64] ;  /* 0x00000036020f7981 */ /* 0x000ea2000c1e1900 */
[----:B------:R-:W-:Y:S02]  /*23d40*/  ISETP.NE.AND.EX P0, PT, RZ, UR5, PT, P0 ;  /* 0x00000005ff007c0c */ /* 0x000fe4000bf05300 */
[----:B--2---:R-:W-:Y:S01]  /*23d50*/  SHF.R.S32.HI R0, RZ, 0x1f, R15 ;  /* 0x0000001fff007819 */ /* 0x004fe2000001140f */
[----:B------:R-:W-:-:S10]  /*23d60*/  IMAD.SHL.U32 R14, R15, 0x4, RZ ;  /* 0x000000040f0e7824 */ /* 0x000fd400078e00ff */
[C---:B------:R-:W-:Y:S01]  /*23d70*/  @P0 LEA R2, P1, R15.reuse, UR4, 0x2 ;  /* 0x000000040f020c11 */ /* 0x040fe2000f8210ff */
[----:B------:R-:W-:Y:S03]  /*23d80*/  STL [R1+0x38], R15 ;  /* 0x0000380f01007387 */ /* 0x000fe60000100800 */
[C-C-:B------:R-:W-:Y:S01]  /*23d90*/  @P0 LEA.HI.X R3, R15.reuse, UR5, R0.reuse, 0x2, P1 ;  /* 0x000000050f030c11 */ /* 0x140fe200088f1400 */
[----:B------:R-:W-:Y:S01]  /*23da0*/  ULDC.64 UR4, c[0x0][0xa00] ;  /* 0x0002800000047ab9 */ /* 0x000fe20000000a00 */
[----:B------:R-:W-:Y:S01]  /*23db0*/  SHF.L.U64.HI R13, R15, 0x2, R0 ;  /* 0x000000020f0d7819 */ /* 0x000fe20000010200 */
[----:B------:R0:W-:Y:S01]  /*23dc0*/  STL [R1+0x4c], R0 ;  /* 0x00004c0001007387 */ /* 0x0001e20000100800 */
[----:B------:R-:W-:-:S03]  /*23dd0*/  ISETP.NE.U32.AND P1, PT, RZ, UR4, PT ;  /* 0x00000004ff007c0c */ /* 0x000fc6000bf25070 */
[----:B-1----:R1:W5:Y:S01]  /*23de0*/  @P0 LDG.E R8, desc[UR54][R2.64] ;  /* 0x0000003602080981 */ /* 0x002362000c1e1900 */
[----:B------:R-:W-:Y:S02]  /*23df0*/  ISETP.NE.AND.EX P1, PT, RZ, UR5, PT, P1 ;  /* 0x00000005ff007c0c */ /* 0x000fe4000bf25310 */
[----:B------:R-:W-:Y:S01]  /*23e00*/  ISETP.NE.U32.AND P3, PT, RZ, UR10, PT ;  /* 0x0000000aff007c0c */ /* 0x000fe2000bf65070 */
[----:B------:R-:W-:Y:S01]  /*23e10*/  STL [R1+0x24], R14 ;  /* 0x0000240e01007387 */ /* 0x000fe20000100800 */
[----:B------:R-:W-:Y:S01]  /*23e20*/  ISETP.NE.U32.AND P0, PT, RZ, UR6, PT ;  /* 0x00000006ff007c0c */ /* 0x000fe2000bf05070 */
[----:B0-----:R-:W-:Y:S01]  /*23e30*/  IMAD.MOV.U32 R0, RZ, RZ, RZ ;  /* 0x000000ffff007224 */ /* 0x001fe200078e00ff */
[----:B------:R-:W-:Y:S01]  /*23e40*/  ISETP.NE.U32.AND P2, PT, RZ, UR8, PT ;  /* 0x00000008ff007c0c */ /* 0x000fe2000bf45070 */
[----:B------:R-:W-:Y:S01]  /*23e50*/  STL [R1+0x3c], R13 ;  /* 0x00003c0d01007387 */ /* 0x000fe20000100800 */
[C---:B------:R-:W-:Y:S02]  /*23e60*/  IADD3 R6, P5, R14.reuse, UR6, RZ ;  /* 0x000000060e067c10 */ /* 0x040fe4000ffbe0ff */
[----:B-1----:R-:W-:-:S02]  /*23e70*/  IADD3 R2, P4, R14, UR4, RZ ;  /* 0x000000040e027c10 */ /* 0x002fc4000ff9e0ff */
[----:B------:R-:W-:Y:S02]  /*23e80*/  ISETP.NE.AND.EX P3, PT, RZ, UR11, PT, P3 ;  /* 0x0000000bff007c0c */ /* 0x000fe4000bf65330 */
[C---:B------:R-:W-:Y:S02]  /*23e90*/  IADD3.X R3, R13.reuse, UR5, RZ, P4, !PT ;  /* 0x000000050d037c10 */ /* 0x040fe4000a7fe4ff */
[----:B------:R-:W-:Y:S02]  /*23ea0*/  IADD3 R4, P4, R14, UR8, RZ ;  /* 0x000000080e047c10 */ /* 0x000fe4000ff9e0ff */
[----:B------:R-:W-:Y:S01]  /*23eb0*/  ISETP.NE.AND.EX P0, PT, RZ, UR7, PT, P0 ;  /* 0x00000007ff007c0c */ /* 0x000fe2000bf05300 */
[----:B------:R-:W2:Y:S01]  /*23ec0*/  @P1 LDG.E R9, desc[UR54][R2.64] ;  /* 0x0000003602091981 */ /* 0x000ea2000c1e1900 */
[----:B------:R-:W-:Y:S01]  /*23ed0*/  IADD3.X R5, R13, UR9, RZ, P4, !PT ;  /* 0x000000090d057c10 */ /* 0x000fe2000a7fe4ff */
[----:B------:R-:W-:Y:S01]  /*23ee0*/  ULDC UR4, c[0x0][0x288] ;  /* 0x0000a20000047ab9 */ /* 0x000fe20000000800 */
[----:B------:R-:W-:-:S02]  /*23ef0*/  ISETP.NE.AND.EX P2, PT, RZ, UR9, PT, P2 ;  /* 0x00000009ff007c0c */ /* 0x000fc4000bf45320 */
[----:B---3--:R-:W-:Y:S02]  /*23f00*/  MOV R12, RZ ;  /* 0x000000ff000c7202 */ /* 0x008fe40000000f00 */
[----:B------:R-:W-:Y:S02]  /*23f10*/  @P3 IADD3 R10, P4, R14, UR10, RZ ;  /* 0x0000000a0e0a3c10 */ /* 0x000fe4000ff9e0ff */
[C---:B------:R-:W-:Y:S02]  /*23f20*/  IADD3.X R7, R13.reuse, UR7, RZ, P5, !PT ;  /* 0x000000070d077c10 */ /* 0x040fe4000affe4ff */
[----:B------:R-:W-:-:S03]  /*23f30*/  @P3 IADD3.X R11, R13, UR11, RZ, P4, !PT ;  /* 0x0000000b0d0b3c10 */ /* 0x000fc6000a7fe4ff */
[----:B------:R-:W5:Y:S04]  /*23f40*/  @P0 LDG.E R12, desc[UR54][R6.64] ;  /* 0x00000036060c0981 */ /* 0x000f68000c1e1900 */
[----:B------:R-:W5:Y:S04]  /*23f50*/  @P2 LDG.E R0, desc[UR54][R4.64] ;  /* 0x0000003604002981 */ /* 0x000f68000c1e1900 */
[----:B--2---:R0:W-:Y:S02]  /*23f60*/  STL [R1+0x44], R9 ;  /* 0x0000440901007387 */ /* 0x0041e40000100800 */
[----:B0-----:R-:W-:Y:S01]  /*23f70*/  IMAD.U32 R9, RZ, RZ, UR4 ;  /* 0x00000004ff097e24 */ /* 0x001fe2000f8e00ff */
[----:B------:R-:W-:-:S05]  /*23f80*/  ULDC.64 UR4, c[0x0][0x418] ;  /* 0x0001060000047ab9 */ /* 0x000fca0000000a00 */
[----:B------:R0:W2:Y:S01]  /*23f90*/  @P3 LDG.E R9, desc[UR54][R10.64] ;  /* 0x000000360a093981 */ /* 0x0000a2000c1e1900 */
[----:B------:R-:W-:-:S03]  /*23fa0*/  UISETP.NE.U32.AND UP0, UPT, UR4, URZ, UPT ;  /* 0x0000003f0400728c */ /* 0x000fc6000bf05070 */
[----:B------:R-:W-:Y:S01]  /*23fb0*/  ULDC UR4, c[0x0][0x424] ;  /* 0x0001090000047ab9 */ /* 0x000fe20000000800 */
[----:B------:R-:W-:-:S03]  /*23fc0*/  UISETP.NE.AND.EX UP0, UPT, UR5, URZ, UPT, UP0 ;  /* 0x0000003f0500728c */ /* 0x000fc6000bf05300 */
[----:B------:R-:W-:Y:S01]  /*23fd0*/  ULDC UR5, c[0x0][0x2f0] ;  /* 0x0000bc0000057ab9 */ /* 0x000fe20000000800 */
[----:B------:R-:W-:-:S04]  /*23fe0*/  USEL UR4, UR4, 0x1, UP0 ;  /* 0x0000000104047887 */ /* 0x000fc80008000000 */
[----:B------:R-:W-:-:S03]  /*23ff0*/  UIMAD UR4, UR4, UR5, URZ ;  /* 0x00000005040472a4 */ /* 0x000fc6000f8e023f */
[----:B------:R-:W-:Y:S02]  /*24000*/  ULDC UR5, c[0x0][0x348] ;  /* 0x0000d20000057ab9 */ /* 0x000fe40000000800 */
[----:B0-----:R-:W-:Y:S01]  /*24010*/  IMAD.U32 R10, RZ, RZ, UR5 ;  /* 0x00000005ff0a7e24 */ /* 0x001fe2000f8e00ff */
[----:B--2---:R0:W-:Y:S02]  /*24020*/  STL [R1+0x58], R9 ;  /* 0x0000580901007387 */ /* 0x0041e40000100800 */
[----:B0-----:R-:W-:Y:S01]  /*24030*/  IMAD.U32 R9, RZ, RZ, UR4 ;  /* 0x00000004ff097e24 */ /* 0x001fe2000f8e00ff */
[----:B------:R-:W-:Y:S06]  /*24040*/  @P3 BRA `(.L_x_537) ;  /* 0x0000000000143947 */ /* 0x000fec0003800000 */
[----:B------:R-:W-:Y:S05]  /*24050*/  @!P1 BRA `(.L_x_537) ;  /* 0x0000000000109947 */ /* 0x000fea0003800000 */
[----:B------:R-:W2:Y:S04]  /*24060*/  LDG.E R11, desc[UR54][R2.64] ;  /* 0x00000036020b7981 */ /* 0x000ea8000c1e1900 */
[----:B------:R-:W2:Y:S02]  /*24070*/  LDG.E R2, desc[UR54][R2.64+0x4] ;  /* 0x0000043602027981 */ /* 0x000ea4000c1e1900 */
[----:B--2---:R-:W-:-:S05]  /*24080*/  IADD3 R2, -R11, R2, RZ ;  /* 0x000000020b027210 */ /* 0x004fca0007ffe1ff */
[----:B------:R0:W-:Y:S02]  /*24090*/  STL [R1+0x58], R2 ;  /* 0x0000580201007387 */ /* 0x0001e40000100800 */
.L_x_537:
[----:B------:R-:W2:Y:S01]  /*240a0*/  LDL.LU R3, [R1+0x8] ;  /* 0x0000080001037983 */ /* 0x000ea20000300800 */
[----:B------:R-:W-:Y:S01]  /*240b0*/  IMAD.MOV.U32 R11, RZ, RZ, R15 ;  /* 0x000000ffff0b7224 */ /* 0x000fe200078e000f */
[----:B------:R-:W-:Y:S02]  /*240c0*/  ULDC.64 UR4, c[0x0][0xa20] ;  /* 0x0002880000047ab9 */ /* 0x000fe40000000a00 */
[----:B------:R-:W-:Y:S02]  /*240d0*/  ISETP.NE.U32.AND P1, PT, RZ, UR4, PT ;  /* 0x00000004ff007c0c */ /* 0x000fe4000bf25070 */
[----:B------:R1:W-:Y:S02]  /*240e0*/  STL [R1+0x8], R11 ;  /* 0x0000080b01007387 */ /* 0x0003e40000100800 */
[----:B------:R-:W-:Y:S02]  /*240f0*/  ISETP.NE.AND.EX P1, PT, RZ, UR5, PT, P1 ;  /* 0x00000005ff007c0c */ /* 0x000fe4000bf25310 */
[----:B--2---:R-:W-:-:S02]  /*24100*/  LOP3.LUT R17, R3, 0xff000000, RZ, 0xc0, !PT ;  /* 0xff00000003117812 */ /* 0x004fc400078ec0ff */
[C---:B0-----:R-:W-:Y:S02]  /*24110*/  LOP3.LUT R2, R3.reuse, 0xff0000, RZ, 0xc0, !PT ;  /* 0x00ff000003027812 */ /* 0x041fe400078ec0ff */
[----:B------:R-:W-:Y:S02]  /*24120*/  SHF.R.U32.HI R17, RZ, 0x8, R17 ;  /* 0x00000008ff117819 */ /* 0x000fe40000011611 */
[----:B------:R-:W-:Y:S02]  /*24130*/  LOP3.LUT R16, R3, 0xffff, RZ, 0xc0, !PT ;  /* 0x0000ffff03107812 */ /* 0x000fe400078ec0ff */
[----:B------:R-:W-:Y:S01]  /*24140*/  LEA.HI R17, R2, R17, RZ, 0x10 ;  /* 0x0000001102117211 */ /* 0x000fe200078f80ff */
[----:B-----5:R-:W-:-:S05]  /*24150*/  IMAD.IADD R2, R12, 0x1, R8 ;  /* 0x000000010c027824 */ /* 0x020fca00078e0208 */
[----:B------:R1:W-:Y:S01]  /*24160*/  STL [R1+0x28], R2 ;  /* 0x0000280201007387 */ /* 0x0003e20000100800 */
[----:B------:R-:W-:Y:S05]  /*24170*/  @!P1 BRA `(.L_x_538) ;  /* 0x0000000000109947 */ /* 0x000fea0003800000 */
[----:B-1----:R-:W-:-:S04]  /*24180*/  IADD3 R2, P0, R14, UR4, RZ ;  /* 0x000000040e027c10 */ /* 0x002fc8000ff1e0ff */
[----:B------:R-:W-:-:S05]  /*24190*/  IADD3.X R3, R13, UR5, RZ, P0, !PT ;  /* 0x000000050d037c10 */ /* 0x000fca00087fe4ff */
[----:B------:R0:W5:Y:S01]  /*241a0*/  LDG.E R9, desc[UR54][R2.64] ;  /* 0x0000003602097981 */ /* 0x000162000c1e1900 */
[----:B------:R-:W-:Y:S05]  /*241b0*/  BRA `(.L_x_539) ;  /* 0x0000000000107947 */ /* 0x000fea0003800000 */
.L_x_538:
[----:B------:R-:W-:Y:S05]  /*241c0*/  @!P0 BRA `(.L_x_539) ;  /* 0x00000000000c8947 */ /* 0x000fea0003800000 */
[----:B------:R-:W2:Y:S04]  /*241d0*/  LDG.E R9, desc[UR54][R6.64] ;  /* 0x0000003606097981 */ /* 0x000ea8000c1e1900 */
[----:B------:R-:W2:Y:S02]  /*241e0*/  LDG.E R6, desc[UR54][R6.64+0x4] ;  /* 0x0000043606067981 */ /* 0x000ea4000c1e1900 */
[----:B--2---:R-:W-:-:S07]  /*241f0*/  IMAD.IADD R9, R6, 0x1, -R9 ;  /* 0x0000000106097824 */ /* 0x004fce00078e0a09 */
.L_x_539:
[----:B01----:R-:W2:Y:S01]  /*24200*/  @P2 LDG.E R2, desc[UR54][R4.64] ;  /* 0x0000003604022981 */ /* 0x003ea2000c1e1900 */
[----:B-----5:R-:W-:-:S03]  /*24210*/  IMAD.IADD R8, R9, 0x1, -R8 ;  /* 0x0000000109087824 */ /* 0x020fc600078e0a08 */
[----:B------:R-:W2:Y:S01]  /*24220*/  @P2 LDG.E R4, desc[UR54][R4.64+0x4] ;  /* 0x0000043604042981 */ /* 0x000ea2000c1e1900 */
[----:B------:R-:W-:Y:S01]  /*24230*/  BSSY B0, `(.L_x_540) ;  /* 0x0000029000007945 */ /* 0x000fe20003800000 */
[----:B------:R-:W-:Y:S02]  /*24240*/  LOP3.LUT R21, R17, 0xff, RZ, 0xc0, !PT ;  /* 0x000000ff11157812 */ /* 0x000fe400078ec0ff */
[----:B------:R-:W-:Y:S02]  /*24250*/  SHF.R.U32.HI R17, RZ, 0x10, R17 ;  /* 0x00000010ff117819 */ /* 0x000fe40000011611 */
[----:B--2---:R-:W-:-:S05]  /*24260*/  @P2 IADD3 R10, -R2, R4, RZ ;  /* 0x00000004020a2210 */ /* 0x004fca0007ffe1ff */
[----:B------:R-:W-:-:S04]  /*24270*/  IMAD.IADD R2, R8, 0x1, R10 ;  /* 0x0000000108027824 */ /* 0x000fc800078e020a */
[C---:B------:R-:W-:Y:S01]  /*24280*/  VIADD R20, R2.reuse, 0x9f ;  /* 0x0000009f02147836 */ /* 0x040fe20000000000 */
[----:B------:R-:W-:-:S03]  /*24290*/  ISETP.GE.AND P1, PT, R2, 0x1, PT ;  /* 0x000000010200780c */ /* 0x000fc60003f26270 */
[----:B------:R-:W-:-:S05]  /*242a0*/  IMAD.HI R20, R20, 0x66666667, RZ ;  /* 0x6666666714147827 */ /* 0x000fca00078e02ff */
[----:B------:R-:W-:-:S04]  /*242b0*/  SHF.R.U32.HI R2, RZ, 0x1f, R20 ;  /* 0x0000001fff027819 */ /* 0x000fc80000011614 */
[----:B------:R-:W-:Y:S01]  /*242c0*/  LEA.HI.SX32 R20, R20, R2, 0x1a ;  /* 0x0000000214147211 */ /* 0x000fe200078fd2ff */
[----:B------:R-:W-:Y:S01]  /*242d0*/  IMAD.MOV.U32 R2, RZ, RZ, RZ ;  /* 0x000000ffff027224 */ /* 0x000fe200078e00ff */
[----:B------:R-:W-:Y:S06]  /*242e0*/  @!P1 BRA `(.L_x_541) ;  /* 0x0000000000749947 */ /* 0x000fec0003800000 */
[----:B------:R-:W-:Y:S01]  /*242f0*/  ISETP.NE.AND P0, PT, R17, RZ, PT ;  /* 0x000000ff1100720c */ /* 0x000fe20003f05270 */
[----:B------:R-:W-:-:S03]  /*24300*/  ULDC UR4, c[0x0][0x9f0] ;  /* 0x00027c0000047ab9 */ /* 0x000fc60000000800 */
[----:B------:R-:W-:-:S04]  /*24310*/  SEL R3, R17, UR4, P0 ;  /* 0x0000000411037c07 */ /* 0x000fc80008000000 */
[-C--:B------:R-:W-:Y:S02]  /*24320*/  IABS R4, R3.reuse ;  /* 0x0000000300047213 */ /* 0x080fe40000000000 */
[----:B------:R-:W-:Y:S02]  /*24330*/  IADD3 R2, R3, -0x1, R20 ;  /* 0xffffffff03027810 */ /* 0x000fe40007ffe014 */
[----:B------:R-:W0:Y:S02]  /*24340*/  I2F.RP R6, R4 ;  /* 0x0000000400067306 */ /* 0x000e240000209400 */
[----:B------:R-:W-:-:S04]  /*24350*/  LOP3.LUT R5, R2, R3, RZ, 0x3c, !PT ;  /* 0x0000000302057212 */ /* 0x000fc800078e3cff */
[----:B------:R-:W-:Y:S02]  /*24360*/  ISETP.GE.AND P4, PT, R5, RZ, PT ;  /* 0x000000ff0500720c */ /* 0x000fe40003f86270 */
[----:B0-----:R-:W0:Y:S02]  /*24370*/  MUFU.RCP R6, R6 ;  /* 0x0000000600067308 */ /* 0x001e240000001000 */
[----:B0-----:R-:W-:-:S06]  /*24380*/  VIADD R6, R6, 0xffffffe ;  /* 0x0ffffffe06067836 */ /* 0x001fcc0000000000 */
[----:B------:R0:W1:Y:S02]  /*24390*/  F2I.FTZ.U32.TRUNC.NTZ R7, R6 ;  /* 0x0000000600077305 */ /* 0x000064000021f000 */
[----:B0-----:R-:W-:Y:S01]  /*243a0*/  IMAD.MOV.U32 R6, RZ, RZ, RZ ;  /* 0x000000ffff067224 */ /* 0x001fe200078e00ff */
[----:B-1----:R-:W-:-:S05]  /*243b0*/  IADD3 R5, RZ, -R7, RZ ;  /* 0x80000007ff057210 */ /* 0x002fca0007ffe0ff */
[----:B------:R-:W-:-:S04]  /*243c0*/  IMAD R5, R5, R4, RZ ;  /* 0x0000000405057224 */ /* 0x000fc800078e02ff */
[----:B------:R-:W-:Y:S01]  /*243d0*/  IMAD.HI.U32 R7, R7, R5, R6 ;  /* 0x0000000507077227 */ /* 0x000fe200078e0006 */
[----:B------:R-:W-:Y:S02]  /*243e0*/  IABS R5, R2 ;  /* 0x0000000200057213 */ /* 0x000fe40000000000 */
[----:B------:R-:W-:-:S05]  /*243f0*/  IABS R2, R3 ;  /* 0x0000000300027213 */ /* 0x000fca0000000000 */
[----:B------:R-:W-:-:S04]  /*24400*/  IMAD.MOV R2, RZ, RZ, -R2 ;  /* 0x000000ffff027224 */ /* 0x000fc800078e0a02 */
[----:B------:R-:W-:Y:S02]  /*24410*/  IMAD.MOV.U32 R6, RZ, RZ, R2 ;  /* 0x000000ffff067224 */ /* 0x000fe400078e0002 */
[----:B------:R-:W-:-:S04]  /*24420*/  IMAD.HI.U32 R2, R7, R5, RZ ;  /* 0x0000000507027227 */ /* 0x000fc800078e00ff */
[----:B------:R-:W-:-:S05]  /*24430*/  IMAD R5, R2, R6, R5 ;  /* 0x0000000602057224 */ /* 0x000fca00078e0205 */
[----:B------:R-:W-:-:S13]  /*24440*/  ISETP.GT.U32.AND P3, PT, R4, R5, PT ;  /* 0x000000050400720c */ /* 0x000fda0003f64070 */
[----:B------:R-:W-:Y:S01]  /*24450*/  @!P3 IMAD.IADD R5, R5, 0x1, -R4 ;  /* 0x000000010505b824 */ /* 0x000fe200078e0a04 */
[----:B------:R-:W-:Y:S02]  /*24460*/  @!P3 IADD3 R2, R2, 0x1, RZ ;  /* 0x000000010202b810 */ /* 0x000fe40007ffe0ff */
[----:B------:R-:W-:Y:S02]  /*24470*/  ISETP.NE.AND P3, PT, R3, RZ, PT ;  /* 0x000000ff0300720c */ /* 0x000fe40003f65270 */
[----:B------:R-:W-:-:S13]  /*24480*/  ISETP.GE.U32.AND P0, PT, R5, R4, PT ;  /* 0x000000040500720c */ /* 0x000fda0003f06070 */
[----:B------:R-:W-:-:S04]  /*24490*/  @P0 VIADD R2, R2, 0x1 ;  /* 0x0000000102020836 */ /* 0x000fc80000000000 */
[----:B------:R-:W-:Y:S01]  /*244a0*/  @!P4 IMAD.MOV R2, RZ, RZ, -R2 ;  /* 0x000000ffff02c224 */ /* 0x000fe200078e0a02 */
[----:B------:R-:W-:-:S07]  /*244b0*/  @!P3 LOP3.LUT R2, RZ, R3, RZ, 0x33, !PT ;  /* 0x00000003ff02b212 */ /* 0x000fce00078e33ff */
.L_x_541:
[----:B------:R-:W-:Y:S05]  /*244c0*/  BSYNC B0 ;  /* 0x0000000000007941 */ /* 0x000fea0003800000 */
.L_x_540:
[-C--:B------:R-:W-:Y:S01]  /*244d0*/  IMAD R3, R21, R2.reuse, RZ ;  /* 0x0000000215037224 */ /* 0x080fe200078e02ff */
[----:B------:R-:W-:Y:S04]  /*244e0*/  BSSY B0, `(.L_x_542) ;  /* 0x0000123000007945 */ /* 0x000fe80003800000 */
[C---:B------:R-:W-:Y:S01]  /*244f0*/  VIADDMNMX R2, R3.reuse, R2, R20, PT ;  /* 0x0000000203027246 */ /* 0x040fe20003800114 */
[----:B------:R-:W-:-:S04]  /*24500*/  IMAD R3, R3, 0xa0, -R8 ;  /* 0x000000a003037824 */ /* 0x000fc800078e0a08 */
[----:B------:R-:W-:Y:S01]  /*24510*/  IMAD R8, R2, 0xa0, -R8 ;  /* 0x000000a002087824 */ /* 0x000fe200078e0a08 */
[----:B------:R-:W-:-:S04]  /*24520*/  VIMNMX R2, RZ, R3, !PT ;  /* 0x00000003ff027248 */ /* 0x000fc80007fe0100 */
[----:B------:R-:W-:-:S04]  /*24530*/  VIMNMX R10, R8, R10, PT ;  /* 0x0000000a080a7248 */ /* 0x000fc80003fe0100 */
[----:B------:R-:W-:Y:S01]  /*24540*/  ISETP.GT.AND P0, PT, R10, R2, PT ;  /* 0x000000020a00720c */ /* 0x000fe20003f04270 */
[----:B------:R-:W-:-:S05]  /*24550*/  IMAD.WIDE.U32 R2, R2, -0x33333333, RZ ;  /* 0xcccccccd02027825 */ /* 0x000fca00078e00ff */
[----:B------:R-:W-:-:S05]  /*24560*/  SHF.R.U32.HI R3, RZ, 0x7, R3 ;  /* 0x00000007ff037819 */ /* 0x000fca0000011603 */
[----:B------:R-:W-:Y:S02]  /*24570*/  IMAD.MOV.U32 R8, RZ, RZ, R3 ;  /* 0x000000ffff087224 */ /* 0x000fe400078e0003 */
[----:B------:R-:W-:-:S04]  /*24580*/  @P0 VIADD R10, R10, 0x9f ;  /* 0x0000009f0a0a0836 */ /* 0x000fc80000000000 */
[----:B------:R-:W-:-:S05]  /*24590*/  @P0 IMAD.HI R2, R10, 0x66666667, RZ ;  /* 0x666666670a020827 */ /* 0x000fca00078e02ff */
[----:B------:R-:W-:-:S04]  /*245a0*/  @P0 SHF.R.U32.HI R4, RZ, 0x1f, R2 ;  /* 0x0000001fff040819 */ /* 0x000fc80000011602 */
[----:B------:R-:W-:Y:S02]  /*245b0*/  @P0 LEA.HI.SX32 R8, R2, R4, 0x1a ;  /* 0x0000000402080211 */ /* 0x000fe400078fd2ff */
[----:B------:R-:W-:Y:S02]  /*245c0*/  PLOP3.LUT P0, PT, PT, PT, PT, 0x80, 0x0 ;  /* 0x000000000000781c */ /* 0x000fe40003f0f070 */
[----:B------:R-:W-:-:S13]  /*245d0*/  ISETP.GT.AND P3, PT, R8, R3, PT ;  /* 0x000000030800720c */ /* 0x000fda0003f64270 */
[----:B------:R-:W-:Y:S05]  /*245e0*/  @!P3 BRA `(.L_x_543) ;  /* 0x000000100048b947 */ /* 0x000fea0003800000 */
[----:B------:R-:W-:Y:S01]  /*245f0*/  UMOV UR4, 0xffffffff ;  /* 0xffffffff00047882 */ /* 0x000fe20000000000 */
[----:B------:R-:W-:Y:S02]  /*24600*/  SEL R2, R11, RZ, !P2 ;  /* 0x000000ff0b027207 */ /* 0x000fe40005000000 */
[----:B------:R-:W-:Y:S05]  /*24610*/  BRA.DIV UR4, `(.L_x_544) ;  /* 0x0000008604b47947 */ /* 0x000fea000b800000 */
[----:B------:R-:W0:Y:S02]  /*24620*/  S2R R4, SR_TID.X ;  /* 0x0000000000047919 */ /* 0x000e240000002100 */
[----:B0-----:R-:W-:-:S04]  /*24630*/  SHF.R.U32.HI R4, RZ, 0x5, R4 ;  /* 0x00000005ff047819 */ /* 0x001fc80000011604 */
[----:B------:R-:W-:-:S05]  /*24640*/  LOP3.LUT R4, R4, 0x3, RZ, 0xc0, !PT ;  /* 0x0000000304047812 */ /* 0x000fca00078ec0ff */
[----:B------:R0:W1:Y:S02]  /*24650*/  SHFL.IDX PT, R14, R4, RZ, 0x1f ;  /* 0x00001fff040e7589 */ /* 0x00006400000e0000 */
.L_x_788:
[----:B-1----:R-:W-:Y:S02]  /*24660*/  ISETP.NE.AND P0, PT, R14, RZ, PT ;  /* 0x000000ff0e00720c */ /* 0x002fe40003f05270 */
[----:B------:R-:W-:-:S11]  /*24670*/  PLOP3.LUT P6, PT, PT, PT, PT, 0x8, 0x0 ;  /* 0x000000000000781c */ /* 0x000fd60003fce170 */
[----:B------:R-:W-:Y:S05]  /*24680*/  @P0 BRA `(.L_x_545) ;  /* 0x00000000000c0947 */ /* 0x000fea0003800000 */
[----:B------:R-:W-:-:S03]  /*24690*/  UMOV UR4, 0xffffffff ;  /* 0xffffffff00047882 */ /* 0x000fc60000000000 */
[----:B------:R-:W-:Y:S05]  /*246a0*/  BRA.DIV UR4, `(.L_x_546) ;  /* 0x0000008604c47947 */ /* 0x000fea000b800000 */
[----:B------:R-:W-:-:S13]  /*246b0*/  ELECT P6, URZ, PT ;  /* 0x00000000003f782f */ /* 0x000fda00038c0000 */
.L_x_545:
[----:B0-----:R-:W2:Y:S01]  /*246c0*/  LDL R4, [R1+0x5c] ;  /* 0x00005c0001047983 */ /* 0x001ea20000100800 */
[----:B------:R-:W-:Y:S01]  /*246d0*/  BSSY B1, `(.L_x_547) ;  /* 0x0000008000017945 */ /* 0x000fe20003800000 */
[----:B--2---:R-:W-:-:S04]  /*246e0*/  IADD3 R4, R4, 0x1, RZ ;  /* 0x0000000104047810 */ /* 0x004fc80007ffe0ff */
[----:B------:R-:W-:-:S04]  /*246f0*/  LEA.HI R5, R4, R4, RZ, 0x1 ;  /* 0x0000000404057211 */ /* 0x000fc800078f08ff */
[----:B------:R-:W-:-:S05]  /*24700*/  LOP3.LUT R5, R5, 0xfffffffe, RZ, 0xc0, !PT ;  /* 0xfffffffe05057812 */ /* 0x000fca00078ec0ff */
[----:B------:R-:W-:-:S05]  /*24710*/  IMAD.IADD R4, R4, 0x1, -R5 ;  /* 0x0000000104047824 */ /* 0x000fca00078e0a05 */
[----:B------:R-:W-:-:S04]  /*24720*/  SHF.L.U32 R4, R4, 0x1f, RZ ;  /* 0x0000001f04047819 */ /* 0x000fc800000006ff */
[----:B------:R-:W0:Y:S02]  /*24730*/  SYNCS.PHASECHK.TRANS64.TRYWAIT P0, [R18+URZ+0x29820], R4 ;  /* 0x02982004120075a7 */ /* 0x000e24000800017f */
[----:B0-----:R-:W-:Y:S05]  /*24740*/  @!P0 BRA `(.L_x_548) ;  /* 0x0000008400bc8947 */ /* 0x001fea0003800000 */
.L_x_791:
[----:B------:R-:W-:Y:S05]  /*24750*/  BSYNC B1 ;  /* 0x0000000000017941 */ /* 0x000fea0003800000 */
.L_x_547:
[----:B------:R-:W-:Y:S04]  /*24760*/  BSSY B1, `(.L_x_549) ;  /* 0x0000070000017945 */ /* 0x000fe80003800000 */
[----:B------:R-:W-:Y:S05]  /*24770*/  @!P6 BRA `(.L_x_550) ;  /* 0x0000000400b8e947 */ /* 0x000fea0003800000 */
[----:B------:R-:W2:Y:S04]  /*24780*/  LDL R7, [R1+0x14] ;  /* 0x0000140001077983 */ /* 0x000ea80000100800 */
[----:B------:R-:W3:Y:S01]  /*24790*/  LDL R6, [R1+0x1c] ;  /* 0x00001c0001067983 */ /* 0x000ee20000100800 */
[----:B------:R-:W1:Y:S01]  /*247a0*/  S2R R5, SR_TID.X ;  /* 0x0000000000057919 */ /* 0x000e620000002100 */
[----:B------:R-:W-:Y:S01]  /*247b0*/  BSSY B2, `(.L_x_551) ;  /* 0x0000007000027945 */ /* 0x000fe20003800000 */
[----:B-1----:R-:W-:-:S04]  /*247c0*/  LOP3.LUT R5, R5, 0x7f, RZ, 0xc0, !PT ;  /* 0x0000007f05057812 */ /* 0x002fc800078ec0ff */
[----:B------:R-:W-:Y:S01]  /*247d0*/  ISETP.NE.AND P2, PT, R5, RZ, PT ;  /* 0x000000ff0500720c */ /* 0x000fe20003f45270 */
[----:B--2---:R-:W-:Y:S01]  /*247e0*/  IMAD R7, R7, 0x8, R18 ;  /* 0x0000000807077824 */ /* 0x004fe200078e0212 */
[----:B---3--:R-:W-:-:S04]  /*247f0*/  SHF.L.U32 R10, R6, 0x1f, RZ ;  /* 0x0000001f060a7819 */ /* 0x008fc800000006ff */
[----:B------:R-:W1:Y:S02]  /*24800*/  SYNCS.PHASECHK.TRANS64.TRYWAIT P0, [R7+URZ+0x298a0], R10 ;  /* 0x0298a00a070075a7 */ /* 0x000e64000800017f */
[----:B-1----:R-:W-:Y:S05]  /*24810*/  @!P0 BRA `(.L_x_552) ;  /* 0x00000084009c8947 */ /* 0x002fea0003800000 */
.L_x_792:
[----:B------:R-:W-:Y:S05]  /*24820*/  BSYNC B2 ;  /* 0x0000000000027941 */ /* 0x000fea0003800000 */
.L_x_551:
[----:B------:R-:W-:Y:S04]  /*24830*/  BSSY B2, `(.L_x_553) ;  /* 0x0000009000027945 */ /* 0x000fe80003800000 */
[----:B------:R-:W-:Y:S05]  /*24840*/  @P2 BRA `(.L_x_554) ;  /* 0x00000000001c2947 */ /* 0x000fea0003800000 */
[----:B0-----:R-:W0:Y:S02]  /*24850*/  S2R R4, SR_TID.X ;  /* 0x0000000000047919 */ /* 0x001e240000002100 */
[----:B0-----:R-:W-:Y:S01]  /*24860*/  LOP3.LUT R5, R4, 0x1f, RZ, 0xc0, !PT ;  /* 0x0000001f04057812 */ /* 0x001fe200078ec0ff */
[----:B------:R-:W-:-:S03]  /*24870*/  IMAD.MOV.U32 R4, RZ, RZ, 0x7800 ;  /* 0x00007800ff047424 */ /* 0x000fc600078e00ff */
[----:B------:R-:W-:Y:S01]  /*24880*/  ISETP.NE.AND P0, PT, R5, RZ, PT ;  /* 0x000000ff0500720c */ /* 0x000fe20003f05270 */
[----:B------:R2:W-:-:S12]  /*24890*/  SYNCS.ARRIVE.TRANS64 RZ, [R7+URZ+0x29890], R4 ;  /* 0x0298900407ff79a7 */ /* 0x0005d8000800003f */
[----:B--2---:R-:W-:Y:S05]  /*248a0*/  @!P0 BRA `(.L_x_554) ;  /* 0x0000000000048947 */ /* 0x004fea0003800000 */
[----:B------:R-:W-:Y:S01]  /*248b0*/  BPT.TRAP 0x1 ;  /* 0x000000040000795c */ /* 0x000fe20000300000 */
.L_x_554:
[----:B------:R-:W-:Y:S05]  /*248c0*/  BSYNC B2 ;  /* 0x0000000000027941 */ /* 0x000fea0003800000 */
.L_x_553:
[----:B0-----:R-:W2:Y:S01]  /*248d0*/  LDL R4, [R1+0x14] ;  /* 0x0000140001047983 */ /* 0x001ea20000100800 */
[----:B------:R-:W-:Y:S01]  /*248e0*/  IMAD.MOV.U32 R11, RZ, RZ, RZ ;  /* 0x000000ffff0b7224 */ /* 0x000fe200078e00ff */
[----:B------:R-:W-:Y:S01]  /*248f0*/  UIADD3 UR4, UP0, UR40, 0x570, URZ ;  /* 0x0000057028047890 */ /* 0x000fe2000ff1e03f */
[----:B------:R-:W-:Y:S01]  /*24900*/  IMAD R5, R8, 0xa0, R0 ;  /* 0x000000a008057824 */ /* 0x000fe200078e0200 */
[----:B------:R-:W-:Y:S01]  /*24910*/  PLOP3.LUT P0, PT, PT, PT, PT, 0x80, 0x0 ;  /* 0x000000000000781c */ /* 0x000fe20003f0f070 */
[----:B------:R-:W-:Y:S01]  /*24920*/  UMOV UR6, 0x0 ;  /* 0x0000000000067882 */ /* 0x000fe20000000000 */
[----:B------:R-:W-:Y:S01]  /*24930*/  R2UR UR10, R11 ;  /* 0x000000000b0a72ca */ /* 0x000fe200000e0000 */
[----:B------:R-:W-:Y:S01]  /*24940*/  UIADD3.X UR5, URZ, UR41, URZ, UP0, !UPT ;  /* 0x000000293f057290 */ /* 0x000fe200087fe43f */
[----:B------:R-:W-:Y:S01]  /*24950*/  IADD3 R5, R5, -0xa0, RZ ;  /* 0xffffff6005057810 */ /* 0x000fe20007ffe0ff */
[----:B------:R-:W-:Y:S01]  /*24960*/  UMOV UR7, 0x12f00000 ;  /* 0x12f0000000077882 */ /* 0x000fe20000000000 */
[----:B--2---:R-:W-:-:S02]  /*24970*/  IMAD R9, R4, 0x7800, R18 ;  /* 0x0000780004097824 */ /* 0x004fc400078e0212 */
[----:B------:R-:W-:Y:S02]  /*24980*/  VIADD R4, R7, 0x29890 ;  /* 0x0002989007047836 */ /* 0x000fe40000000000 */
[----:B------:R-:W-:-:S07]  /*24990*/  VIADD R6, R9, 0x1a400 ;  /* 0x0001a40009067836 */ /* 0x000fce0000000000 */
.L_x_555:
[----:B------:R-:W-:-:S13]  /*249a0*/  @P0 ELECT P3, URZ, PT ;  /* 0x00000000003f082f */ /* 0x000fda0003860000 */
[----:B------:R-:W-:Y:S02]  /*249b0*/  @P3 R2UR UR13, R2 ;  /* 0x00000000020d32ca */ /* 0x000fe400000e0000 */
[----:B------:R-:W-:Y:S02]  /*249c0*/  @P3 R2UR UR12, R16 ;  /* 0x00000000100c32ca */ /* 0x000fe400000e0000 */
[----:B------:R-:W-:Y:S02]  /*249d0*/  @P3 R2UR UR11, R5 ;  /* 0x00000000050b32ca */ /* 0x000fe400000e0000 */
[----:B------:R-:W-:Y:S02]  /*249e0*/  @P3 R2UR UR9, R4 ;  /* 0x00000000040932ca */ /* 0x000fe400000e0000 */
[----:B------:R-:W-:Y:S02]  /*249f0*/  @P3 R2UR UR8, R6 ;  /* 0x00000000060832ca */ /* 0x000fe400000e0000 */
[----:B------:R-:W-:-:S02]  /*24a00*/  @P3 PLOP3.LUT P0, PT, P3, PT, PT, 0x8, 0x0 ;  /* 0x000000000000381c */ /* 0x000fc40001f0e170 */
[----:B------:R-:W-:-:S09]  /*24a10*/  PLOP3.LUT P3, PT, PT, PT, PT, 0x8, 0x0 ;  /* 0x000000000000781c */ /* 0x000fd20003f6e170 */
[----:B------:R0:W-:Y:S02]  /*24a20*/  UTMALDG.4D [UR8], [UR4], desc[UR6] ;  /* 0x00000608040075b4 */ /* 0x0001e40008019000 */
[----:B0-----:R-:W-:Y:S05]  /*24a30*/  @P0 BRA.U.ANY `(.L_x_555) ;  /* 0xfffffffd00d80947 */ /* 0x001fea000393ffff */
[----:B------:R-:W-:Y:S01]  /*24a40*/  PLOP3.LUT P0, PT, PT, PT, PT, 0x80, 0x0 ;  /* 0x000000000000781c */ /* 0x000fe20003f0f070 */
[----:B------:R-:W-:Y:S01]  /*24a50*/  VIADD R6, R9, 0x1cc00 ;  /* 0x0001cc0009067836 */ /* 0x000fe20000000000 */
[----:B------:R-:W-:Y:S01]  /*24a60*/  UMOV UR6, 0x0 ;  /* 0x0000000000067882 */ /* 0x000fe20000000000 */
[----:B------:R-:W-:Y:S01]  /*24a70*/  UMOV UR7, 0x12f00000 ;  /* 0x12f0000000077882 */ /* 0x000fe20000000000 */
[----:B------:R-:W-:-:S09]  /*24a80*/  UMOV UR10, 0x40 ;  /* 0x00000040000a7882 */ /* 0x000fd20000000000 */
.L_x_556:
        /* <DEDUP_REMOVED lines=15> */
.L_x_557:
        /* <DEDUP_REMOVED lines=10> */
[----:B------:R-:W0:Y:S01]  /*24c20*/  SYNCS.PHASECHK.TRANS64.TRYWAIT P0, [R7+URZ+0x298c0], R10 ;  /* 0x0298c00a070075a7 */ /* 0x000e22000800017f */
[----:B------:R-:W-:Y:S04]  /*24c30*/  BSSY B2, `(.L_x_558) ;  /* 0x0000002000027945 */ /* 0x000fe80003800000 */
[----:B0-----:R-:W-:Y:S05]  /*24c40*/  @!P0 BRA `(.L_x_559) ;  /* 0x0000008000a48947 */ /* 0x001fea0003800000 */
.L_x_793:
[----:B------:R-:W-:Y:S05]  /*24c50*/  BSYNC B2 ;  /* 0x0000000000027941 */ /* 0x000fea0003800000 */
.L_x_558:
[----:B------:R-:W-:Y:S01]  /*24c60*/  BSSY B2, `(.L_x_560) ;  /* 0x000000b000027945 */ /* 0x000fe20003800000 */
[----:B------:R-:W-:Y:S01]  /*24c70*/  MOV R12, 0x0 ;  /* 0x00000000000c7802 */ /* 0x000fe20000000f00 */
[----:B------:R-:W-:Y:S02]  /*24c80*/  IMAD.MOV.U32 R13, RZ, RZ, 0x12f00000 ;  /* 0x12f00000ff0d7424 */ /* 0x000fe400078e00ff */
[----:B------:R-:W-:Y:S05]  /*24c90*/  @P2 BRA `(.L_x_561) ;  /* 0x00000000001c2947 */ /* 0x000fea0003800000 */
[----:B------:R-:W2:Y:S02]  /*24ca0*/  S2R R4, SR_TID.X ;  /* 0x0000000000047919 */ /* 0x000ea40000002100 */
[----:B--2---:R-:W-:Y:S01]  /*24cb0*/  LOP3.LUT R6, R4, 0x1f, RZ, 0xc0, !PT ;  /* 0x0000001f04067812 */ /* 0x004fe200078ec0ff */
[----:B------:R-:W-:-:S03]  /*24cc0*/  IMAD.MOV.U32 R4, RZ, RZ, 0x5000 ;  /* 0x00005000ff047424 */ /* 0x000fc600078e00ff */
[----:B------:R-:W-:Y:S01]  /*24cd0*/  ISETP.NE.AND P0, PT, R6, RZ, PT ;  /* 0x000000ff0600720c */ /* 0x000fe20003f05270 */
[----:B------:R2:W-:-:S12]  /*24ce0*/  SYNCS.ARRIVE.TRANS64 RZ, [R7+URZ+0x298b0], R4 ;  /* 0x0298b00407ff79a7 */ /* 0x0005d8000800003f */
[----:B--2---:R-:W-:Y:S05]  /*24cf0*/  @!P0 BRA `(.L_x_561) ;  /* 0x0000000000048947 */ /* 0x004fea0003800000 */
[----:B------:R-:W-:Y:S01]  /*24d00*/  BPT.TRAP 0x1 ;  /* 0x000000040000795c */ /* 0x000fe20000300000 */
.L_x_561:
[----:B------:R-:W-:Y:S05]  /*24d10*/  BSYNC B2 ;  /* 0x0000000000027941 */ /* 0x000fea0003800000 */
.L_x_560:
[----:B------:R-:W2:Y:S01]  /*24d20*/  LDL R4, [R1+0x14] ;  /* 0x0000140001047983 */ /* 0x000ea20000100800 */
[----:B------:R-:W-:Y:S01]  /*24d30*/  R2UR UR10, R11 ;  /* 0x000000000b0a72ca */ /* 0x000fe200000e0000 */
[----:B------:R-:W-:Y:S01]  /*24d40*/  UIADD3 UR4, UP0, UR40, 0x670, URZ ;  /* 0x0000067028047890 */ /* 0x000fe2000ff1e03f */
[----:B------:R-:W-:Y:S02]  /*24d50*/  R2UR UR6, R12 ;  /* 0x000000000c0672ca */ /* 0x000fe400000e0000 */
[----:B------:R-:W-:Y:S01]  /*24d60*/  R2UR UR7, R13 ;  /* 0x000000000d0772ca */ /* 0x000fe200000e0000 */
[----:B------:R-:W-:Y:S01]  /*24d70*/  UIADD3.X UR5, URZ, UR41, URZ, UP0, !UPT ;  /* 0x000000293f057290 */ /* 0x000fe200087fe43f */
[----:B------:R-:W-:Y:S01]  /*24d80*/  PLOP3.LUT P0, PT, PT, PT, PT, 0x80, 0x0 ;  /* 0x000000000000781c */ /* 0x000fe20003f0f070 */
[----:B--2---:R-:W-:Y:S02]  /*24d90*/  IMAD R6, R4, 0x5000, R18 ;  /* 0x0000500004067824 */ /* 0x004fe400078e0212 */
[----:B------:R-:W-:-:S02]  /*24da0*/  VIADD R4, R7, 0x298b0 ;  /* 0x000298b007047836 */ /* 0x000fc40000000000 */
[----:B------:R-:W-:-:S08]  /*24db0*/  VIADD R6, R6, 0xa400 ;  /* 0x0000a40006067836 */ /* 0x000fd00000000000 */
.L_x_562:
        /* <DEDUP_REMOVED lines=9> */
[----:B--2---:R-:W-:Y:S05]  /*24e50*/  @P0 BRA.U.ANY `(.L_x_562) ;  /* 0xfffffffd00d80947 */ /* 0x004fea000393ffff */
.L_x_550:
[----:B------:R-:W-:Y:S05]  /*24e60*/  BSYNC B1 ;  /* 0x0000000000017941 */ /* 0x000fea0003800000 */
.L_x_549:
[----:B------:R-:W2:Y:S04]  /*24e70*/  LDL.LU R9, [R1+0x14] ;  /* 0x0000140001097983 */ /* 0x000ea80000300800 */
[----:B01----:R-:W3:Y:S01]  /*24e80*/  LDL.LU R7, [R1+0x1c] ;  /* 0x00001c0001077983 */ /* 0x003ee20000300800 */
[----:B------:R-:W-:Y:S02]  /*24e90*/  PLOP3.LUT P0, PT, PT, PT, PT, 0x8, 0x0 ;  /* 0x000000000000781c */ /* 0x000fe40003f0e170 */
[----:B--2---:R-:W-:Y:S01]  /*24ea0*/  IADD3 R4, R9, 0x1, RZ ;  /* 0x0000000109047810 */ /* 0x004fe20007ffe0ff */
[----:B------:R-:W-:-:S03]  /*24eb0*/  VIADD R9, R8, 0xfffffffe ;  /* 0xfffffffe08097836 */ /* 0x000fc60000000000 */
[C---:B------:R-:W-:Y:S02]  /*24ec0*/  ISETP.NE.AND P2, PT, R4.reuse, 0x2, PT ;  /* 0x000000020400780c */ /* 0x040fe40003f45270 */
[----:B------:R-:W-:Y:S02]  /*24ed0*/  ISETP.GE.AND P3, PT, R9, R3, PT ;  /* 0x000000030900720c */ /* 0x000fe40003f66270 */
[----:B------:R-:W-:Y:S02]  /*24ee0*/  SEL R5, RZ, 0x1, P2 ;  /* 0x00000001ff057807 */ /* 0x000fe40001000000 */
[----:B------:R-:W-:Y:S02]  /*24ef0*/  SEL R4, R4, RZ, P2 ;  /* 0x000000ff04047207 */ /* 0x000fe40001000000 */
[----:B---3--:R-:W-:-:S03]  /*24f00*/  LOP3.LUT R7, R7, R5, RZ, 0x3c, !PT ;  /* 0x0000000507077212 */ /* 0x008fc600078e3cff */
[----:B------:R0:W-:Y:S04]  /*24f10*/  STL [R1+0x14], R4 ;  /* 0x0000140401007387 */ /* 0x0001e80000100800 */
[----:B------:R0:W-:Y:S01]  /*24f20*/  STL [R1+0x1c], R7 ;  /* 0x00001c0701007387 */ /* 0x0001e20000100800 */
[----:B------:R-:W-:Y:S05]  /*24f30*/  @!P3 BRA `(.L_x_543) ;  /* 0x0000000400f4b947 */ /* 0x000fea0003800000 */
.L_x_577:
[----:B------:R-:W-:Y:S05]  /*24f40*/  YIELD ;  /* 0x0000000000007946 */ /* 0x000fea0003800000 */
[----:B------:R-:W-:Y:S04]  /*24f50*/  BSSY B1, `(.L_x_563) ;  /* 0x000006f000017945 */ /* 0x000fe80003800000 */
[----:B-1----:R-:W-:Y:S05]  /*24f60*/  @!P6 BRA `(.L_x_564) ;  /* 0x0000000400b4e947 */ /* 0x002fea0003800000 */
[----:B------:R-:W2:Y:S04]  /*24f70*/  LDL R6, [R1+0x14] ;  /* 0x0000140001067983 */ /* 0x000ea80000100800 */
[----:B------:R-:W3:Y:S01]  /*24f80*/  LDL R5, [R1+0x1c] ;  /* 0x00001c0001057983 */ /* 0x000ee20000100800 */
[----:B0-----:R-:W0:Y:S01]  /*24f90*/  S2R R4, SR_TID.X ;  /* 0x0000000000047919 */ /* 0x001e220000002100 */
[----:B------:R-:W-:Y:S01]  /*24fa0*/  BSSY B2, `(.L_x_565) ;  /* 0x0000007000027945 */ /* 0x000fe20003800000 */
[----:B0-----:R-:W-:-:S04]  /*24fb0*/  LOP3.LUT R4, R4, 0x7f, RZ, 0xc0, !PT ;  /* 0x0000007f04047812 */ /* 0x001fc800078ec0ff */
[----:B------:R-:W-:Y:S01]  /*24fc0*/  ISETP.NE.AND P3, PT, R4, RZ, PT ;  /* 0x000000ff0400720c */ /* 0x000fe20003f65270 */
[----:B--2---:R-:W-:Y:S01]  /*24fd0*/  IMAD R8, R6, 0x8, R18 ;  /* 0x0000000806087824 */ /* 0x004fe200078e0212 */
[----:B---3--:R-:W-:-:S04]  /*24fe0*/  SHF.L.U32 R7, R5, 0x1f, RZ ;  /* 0x0000001f05077819 */ /* 0x008fc800000006ff */
[----:B------:R-:W0:Y:S02]  /*24ff0*/  SYNCS.PHASECHK.TRANS64.TRYWAIT P2, [R8+URZ+0x298a0], R7 ;  /* 0x0298a007080075a7 */ /* 0x000e24000804017f */
[----:B0-----:R-:W-:Y:S05]  /*25000*/  @!P2 BRA `(.L_x_566) ;  /* 0x0000007c00c8a947 */ /* 0x001fea0003800000 */
.L_x_794:
[----:B------:R-:W-:Y:S05]  /*25010*/  BSYNC B2 ;  /* 0x0000000000027941 */ /* 0x000fea0003800000 */
.L_x_565:
[----:B------:R-:W-:Y:S04]  /*25020*/  BSSY B2, `(.L_x_567) ;  /* 0x0000009000027945 */ /* 0x000fe80003800000 */
        /* <DEDUP_REMOVED lines=8> */
.L_x_568:
[----:B------:R-:W-:Y:S05]  /*250b0*/  BSYNC B2 ;  /* 0x0000000000027941 */ /* 0x000fea0003800000 */
.L_x_567:
[----:B------:R-:W2:Y:S01]  /*250c0*/  LDL R4, [R1+0x14] ;  /* 0x0000140001047983 */ /* 0x000ea20000100800 */
[----:B------:R-:W-:Y:S01]  /*250d0*/  IMAD.MOV.U32 R11, RZ, RZ, RZ ;  /* 0x000000ffff0b7224 */ /* 0x000fe200078e00ff */
[----:B------:R-:W-:Y:S01]  /*250e0*/  UIADD3 UR4, UP0, UR40, 0x570, URZ ;  /* 0x0000057028047890 */ /* 0x000fe2000ff1e03f */
[----:B------:R-:W-:Y:S01]  /*250f0*/  PLOP3.LUT P2, PT, PT, PT, PT, 0x80, 0x0 ;  /* 0x000000000000781c */ /* 0x000fe20003f4f070 */
[----:B------:R-:W-:Y:S01]  /*25100*/  IMAD R5, R9, 0xa0, R0 ;  /* 0x000000a009057824 */ /* 0x000fe200078e0200 */
[----:B------:R-:W-:Y:S01]  /*25110*/  UMOV UR6, 0x0 ;  /* 0x0000000000067882 */ /* 0x000fe20000000000 */
[----:B------:R-:W-:Y:S01]  /*25120*/  R2UR UR10, R11 ;  /* 0x000000000b0a72ca */ /* 0x000fe200000e0000 */
[----:B------:R-:W-:Y:S01]  /*25130*/  UIADD3.X UR5, URZ, UR41, URZ, UP0, !UPT ;  /* 0x000000293f057290 */ /* 0x000fe200087fe43f */
[----:B------:R-:W-:Y:S01]  /*25140*/  UMOV UR7, 0x12f00000 ;  /* 0x12f0000000077882 */ /* 0x000fe20000000000 */
[----:B--2---:R-:W-:Y:S01]  /*25150*/  IMAD R6, R4, 0x7800, R18 ;  /* 0x0000780004067824 */ /* 0x004fe200078e0212 */
[----:B------:R-:W-:-:S03]  /*25160*/  IADD3 R4, R8, 0x29890, RZ ;  /* 0x0002989008047810 */ /* 0x000fc60007ffe0ff */
[----:B------:R-:W-:-:S08]  /*25170*/  VIADD R10, R6, 0x1a400 ;  /* 0x0001a400060a7836 */ /* 0x000fd00000000000 */
.L_x_569:
        /* <DEDUP_REMOVED lines=9> */
[----:B-1----:R-:W-:Y:S05]  /*25210*/  @P2 BRA.U.ANY `(.L_x_569) ;  /* 0xfffffffd00d82947 */ /* 0x002fea000393ffff */
[----:B------:R-:W-:Y:S01]  /*25220*/  PLOP3.LUT P2, PT, PT, PT, PT, 0x80, 0x0 ;  /* 0x000000000000781c */ /* 0x000fe20003f4f070 */
[----:B------:R-:W-:Y:S01]  /*25230*/  VIADD R10, R6, 0x1cc00 ;  /* 0x0001cc00060a7836 */ /* 0x000fe20000000000 */
[----:B------:R-:W-:Y:S01]  /*25240*/  UMOV UR6, 0x0 ;  /* 0x0000000000067882 */ /* 0x000fe20000000000 */
[----:B------:R-:W-:Y:S01]  /*25250*/  UMOV UR7, 0x12f00000 ;  /* 0x12f0000000077882 */ /* 0x000fe20000000000 */
[----:B------:R-:W-:-:S09]  /*25260*/  UMOV UR10, 0x40 ;  /* 0x00000040000a7882 */ /* 0x000fd20000000000 */
.L_x_570:
        /* <DEDUP_REMOVED lines=15> */
.L_x_571:
        /* <DEDUP_REMOVED lines=10> */
[----:B------:R-:W1:Y:S01]  /*25400*/  SYNCS.PHASECHK.TRANS64.TRYWAIT P2, [R8+URZ+0x298c0], R7 ;  /* 0x0298c007080075a7 */ /* 0x000e62000804017f */
[----:B------:R-:W-:Y:S04]  /*25410*/  BSSY B2, `(.L_x_572) ;  /* 0x0000002000027945 */ /* 0x000fe80003800000 */
[----:B-1----:R-:W-:Y:S05]  /*25420*/  @!P2 BRA `(.L_x_573) ;  /* 0x0000007800d4a947 */ /* 0x002fea0003800000 */
.L_x_795:
[----:B------:R-:W-:Y:S05]  /*25430*/  BSYNC B2 ;  /* 0x0000000000027941 */ /* 0x000fea0003800000 */
.L_x_572:
[----:B------:R-:W-:Y:S01]  /*25440*/  BSSY B2, `(.L_x_574) ;  /* 0x000000b000027945 */ /* 0x000fe20003800000 */
[----:B------:R-:W-:Y:S01]  /*25450*/  IMAD.MOV.U32 R6, RZ, RZ, 0x0 ;  /* 0x00000000ff067424 */ /* 0x000fe200078e00ff */
[----:B01----:R-:W-:Y:S02]  /*25460*/  MOV R7, 0x12f00000 ;  /* 0x12f0000000077802 */ /* 0x003fe40000000f00 */
[----:B------:R-:W-:Y:S05]  /*25470*/  @P3 BRA `(.L_x_575) ;  /* 0x00000000001c3947 */ /* 0x000fea0003800000 */
[----:B------:R-:W0:Y:S02]  /*25480*/  S2R R4, SR_TID.X ;  /* 0x0000000000047919 */ /* 0x000e240000002100 */
[----:B0-----:R-:W-:Y:S01]  /*25490*/  LOP3.LUT R10, R4, 0x1f, RZ, 0xc0, !PT ;  /* 0x0000001f040a7812 */ /* 0x001fe200078ec0ff */
[----:B------:R-:W-:-:S03]  /*254a0*/  IMAD.MOV.U32 R4, RZ, RZ, 0x5000 ;  /* 0x00005000ff047424 */ /* 0x000fc600078e00ff */
[----:B------:R-:W-:Y:S01]  /*254b0*/  ISETP.NE.AND P2, PT, R10, RZ, PT ;  /* 0x000000ff0a00720c */ /* 0x000fe20003f45270 */
[----:B------:R0:W-:-:S12]  /*254c0*/  SYNCS.ARRIVE.TRANS64 RZ, [R8+URZ+0x298b0], R4 ;  /* 0x0298b00408ff79a7 */ /* 0x0001d8000800003f */
[----:B0-----:R-:W-:Y:S05]  /*254d0*/  @!P2 BRA `(.L_x_575) ;  /* 0x000000000004a947 */ /* 0x001fea0003800000 */
[----:B------:R-:W-:Y:S01]  /*254e0*/  BPT.TRAP 0x1 ;  /* 0x000000040000795c */ /* 0x000fe20000300000 */
.L_x_575:
[----:B------:R-:W-:Y:S05]  /*254f0*/  BSYNC B2 ;  /* 0x0000000000027941 */ /* 0x000fea0003800000 */
.L_x_574:
[----:B------:R-:W2:Y:S01]  /*25500*/  LDL R4, [R1+0x14] ;  /* 0x0000140001047983 */ /* 0x000ea20000100800 */
[----:B------:R-:W-:Y:S01]  /*25510*/  R2UR UR10, R11 ;  /* 0x000000000b0a72ca */ /* 0x000fe200000e0000 */
[----:B------:R-:W-:Y:S01]  /*25520*/  UIADD3 UR4, UP0, UR40, 0x670, URZ ;  /* 0x0000067028047890 */ /* 0x000fe2000ff1e03f */
[----:B------:R-:W-:Y:S01]  /*25530*/  R2UR UR6, R6 ;  /* 0x00000000060672ca */ /* 0x000fe200000e0000 */
[----:B------:R-:W-:Y:S01]  /*25540*/  VIADD R8, R8, 0x298b0 ;  /* 0x000298b008087836 */ /* 0x000fe20000000000 */
[----:B------:R-:W-:Y:S01]  /*25550*/  R2UR UR7, R7 ;  /* 0x00000000070772ca */ /* 0x000fe200000e0000 */
[----:B------:R-:W-:Y:S01]  /*25560*/  UIADD3.X UR5, URZ, UR41, URZ, UP0, !UPT ;  /* 0x000000293f057290 */ /* 0x000fe200087fe43f */
[----:B------:R-:W-:Y:S01]  /*25570*/  PLOP3.LUT P2, PT, PT, PT, PT, 0x80, 0x0 ;  /* 0x000000000000781c */ /* 0x000fe20003f4f070 */
[----:B--2---:R-:W-:-:S04]  /*25580*/  IMAD R4, R4, 0x5000, R18 ;  /* 0x0000500004047824 */ /* 0x004fc800078e0212 */
[----:B------:R-:W-:-:S08]  /*25590*/  VIADD R4, R4, 0xa400 ;  /* 0x0000a40004047836 */ /* 0x000fd00000000000 */
.L_x_576:
        /* <DEDUP_REMOVED lines=10> */
.L_x_564:
[----:B------:R-:W-:Y:S05]  /*25640*/  BSYNC B1 ;  /* 0x0000000000017941 */ /* 0x000fea0003800000 */
.L_x_563:
[----:B0-----:R-:W2:Y:S04]  /*25650*/  LDL.LU R7, [R1+0x14] ;  /* 0x0000140001077983 */ /* 0x001ea80000300800 */
[----:B------:R-:W3:Y:S01]  /*25660*/  LDL.LU R6, [R1+0x1c] ;  /* 0x00001c0001067983 */ /* 0x000ee20000300800 */
[C---:B------:R-:W-:Y:S02]  /*25670*/  ISETP.GT.AND P3, PT, R9.reuse, R3, PT ;  /* 0x000000030900720c */ /* 0x040fe40003f64270 */
[----:B------:R-:W-:Y:S01]  /*25680*/  IADD3 R9, R9, -0x1, RZ ;  /* 0xffffffff09097810 */ /* 0x000fe20007ffe0ff */
[----:B--2---:R-:W-:-:S05]  /*25690*/  VIADD R4, R7, 0x1 ;  /* 0x0000000107047836 */ /* 0x004fca0000000000 */
[----:B------:R-:W-:-:S04]  /*256a0*/  ISETP.NE.AND P2, PT, R4, 0x2, PT ;  /* 0x000000020400780c */ /* 0x000fc80003f45270 */
[----:B------:R-:W-:Y:S02]  /*256b0*/  SEL R5, RZ, 0x1, P2 ;  /* 0x00000001ff057807 */ /* 0x000fe40001000000 */
[----:B------:R-:W-:Y:S02]  /*256c0*/  SEL R4, R4, RZ, P2 ;  /* 0x000000ff04047207 */ /* 0x000fe40001000000 */
[----:B---3--:R-:W-:-:S05]  /*256d0*/  LOP3.LUT R6, R6, R5, RZ, 0x3c, !PT ;  /* 0x0000000506067212 */ /* 0x008fca00078e3cff */
[----:B------:R1:W-:Y:S04]  /*256e0*/  STL [R1+0x1c], R6 ;  /* 0x00001c0601007387 */ /* 0x0003e80000100800 */
[----:B------:R1:W-:Y:S01]  /*256f0*/  STL [R1+0x14], R4 ;  /* 0x0000140401007387 */ /* 0x0003e20000100800 */
[----:B------:R-:W-:Y:S05]  /*25700*/  @P3 BRA `(.L_x_577) ;  /* 0xfffffff8000c3947 */ /* 0x000fea000383ffff */
.L_x_543:
[----:B------:R-:W-:Y:S05]  /*25710*/  BSYNC B0 ;  /* 0x0000000000007941 */ /* 0x000fea0003800000 */
.L_x_542:
[----:B------:R-:W-:Y:S05]  /*25720*/  @!P0 WARPSYNC.ALL ;  /* 0x0000000000008948 */ /* 0x000fea0003800000 */
[----:B------:R-:W-:Y:S01]  /*25730*/  @!P0 BAR.SYNC.DEFER_BLOCKING 0xc, 0x180 ;  /* 0x0306000000008b1d */ /* 0x000fe20000010000 */
[----:B------:R-:W-:-:S05]  /*25740*/  IMAD.MOV.U32 R0, RZ, RZ, RZ ;  /* 0x000000ffff007224 */ /* 0x000fca00078e00ff */
[----:B------:R-:W-:Y:S04]  /*25750*/  BSSY B0, `(.L_x_578) ;  /* 0x000001e000007945 */ /* 0x000fe80003800000 */
[----:B------:R-:W-:Y:S05]  /*25760*/  @!P1 BRA `(.L_x_579) ;  /* 0x0000000000709947 */ /* 0x000fea0003800000 */
[----:B------:R-:W-:-:S13]  /*25770*/  ISETP.NE.AND P0, PT, R17, RZ, PT ;  /* 0x000000ff1100720c */ /* 0x000fda0003f05270 */
[----:B------:R-:W2:Y:S02]  /*25780*/  @!P0 LDC R17, c[0x0][0x9f0] ;  /* 0x00027c00ff118b82 */ /* 0x000ea40000000800 */
[----:B--2---:R-:W-:-:S04]  /*25790*/  IABS R2, R17 ;  /* 0x0000001100027213 */ /* 0x004fc80000000000 */
[----:B01----:R-:W0:Y:S08]  /*257a0*/  I2F.RP R4, R2 ;  /* 0x0000000200047306 */ /* 0x003e300000209400 */
[----:B0-----:R-:W0:Y:S02]  /*257b0*/  MUFU.RCP R4, R4 ;  /* 0x0000000400047308 */ /* 0x001e240000001000 */
[----:B0-----:R-:W-:-:S06]  /*257c0*/  VIADD R4, R4, 0xffffffe ;  /* 0x0ffffffe04047836 */ /* 0x001fcc0000000000 */
[----:B------:R0:W1:Y:S02]  /*257d0*/  F2I.FTZ.U32.TRUNC.NTZ R5, R4 ;  /* 0x0000000400057305 */ /* 0x000064000021f000 */
[----:B0-----:R-:W-:Y:S02]  /*257e0*/  IMAD.MOV.U32 R4, RZ, RZ, RZ ;  /* 0x000000ffff047224 */ /* 0x001fe400078e00ff */
[----:B-1----:R-:W-:-:S04]  /*257f0*/  IMAD.MOV R0, RZ, RZ, -R5 ;  /* 0x000000ffff007224 */ /* 0x002fc800078e0a05 */
[----:B------:R-:W-:-:S04]  /*25800*/  IMAD R0, R0, R2, RZ ;  /* 0x0000000200007224 */ /* 0x000fc800078e02ff */
[----:B------:R-:W-:Y:S01]  /*25810*/  IMAD.HI.U32 R6, R5, R0, R4 ;  /* 0x0000000005067227 */ /* 0x000fe200078e0004 */
[-C--:B------:R-:W-:Y:S02]  /*25820*/  IABS R0, R17.reuse ;  /* 0x0000001100007213 */ /* 0x080fe40000000000 */
[----:B------:R-:W-:Y:S02]  /*25830*/  IADD3 R4, R20, -0x1, R17 ;  /* 0xffffffff14047810 */ /* 0x000fe40007ffe011 */
[----:B------:R-:W-:Y:S02]  /*25840*/  IADD3 R0, RZ, -R0, RZ ;  /* 0x80000000ff007210 */ /* 0x000fe40007ffe0ff */
[----:B------:R-:W-:Y:S02]  /*25850*/  IABS R3, R4 ;  /* 0x0000000400037213 */ /* 0x000fe40000000000 */
[----:B------:R-:W-:Y:S01]  /*25860*/  LOP3.LUT R4, R4, R17, RZ, 0x3c, !PT ;  /* 0x0000001104047212 */ /* 0x000fe200078e3cff */
[----:B------:R-:W-:-:S02]  /*25870*/  IMAD.MOV.U32 R5, RZ, RZ, R0 ;  /* 0x000000ffff057224 */ /* 0x000fc400078e0000 */
[----:B------:R-:W-:Y:S01]  /*25880*/  IMAD.HI.U32 R0, R6, R3, RZ ;  /* 0x0000000306007227 */ /* 0x000fe200078e00ff */
[----:B------:R-:W-:-:S03]  /*25890*/  ISETP.GE.AND P2, PT, R4, RZ, PT ;  /* 0x000000ff0400720c */ /* 0x000fc60003f46270 */
[----:B------:R-:W-:-:S05]  /*258a0*/  IMAD R3, R0, R5, R3 ;  /* 0x0000000500037224 */ /* 0x000fca00078e0203 */
[----:B------:R-:W-:-:S13]  /*258b0*/  ISETP.GT.U32.AND P1, PT, R2, R3, PT ;  /* 0x000000030200720c */ /* 0x000fda0003f24070 */
[----:B------:R-:W-:Y:S02]  /*258c0*/  @!P1 IMAD.IADD R3, R3, 0x1, -R2 ;  /* 0x0000000103039824 */ /* 0x000fe400078e0a02 */
[----:B------:R-:W-:Y:S01]  /*258d0*/  @!P1 VIADD R0, R0, 0x1 ;  /* 0x0000000100009836 */ /* 0x000fe20000000000 */
[----:B------:R-:W-:Y:S02]  /*258e0*/  ISETP.NE.AND P1, PT, R17, RZ, PT ;  /* 0x000000ff1100720c */ /* 0x000fe40003f25270 */
[----:B------:R-:W-:-:S13]  /*258f0*/  ISETP.GE.U32.AND P0, PT, R3, R2, PT ;  /* 0x000000020300720c */ /* 0x000fda0003f06070 */
[----:B------:R-:W-:-:S05]  /*25900*/  @P0 VIADD R0, R0, 0x1 ;  /* 0x0000000100000836 */ /* 0x000fca0000000000 */
[----:B------:R-:W-:Y:S02]  /*25910*/  @!P2 IADD3 R0, -R0, RZ, RZ ;  /* 0x000000ff0000a210 */ /* 0x000fe40007ffe1ff */
[----:B------:R-:W-:-:S07]  /*25920*/  @!P1 LOP3.LUT R0, RZ, R17, RZ, 0x33, !PT ;  /* 0x00000011ff009212 */ /* 0x000fce00078e33ff */
.L_x_579:
[----:B------:R-:W-:Y:S05]  /*25930*/  BSYNC B0 ;  /* 0x0000000000007941 */ /* 0x000fea0003800000 */
.L_x_578:
[----:B------:R-:W-:-:S05]  /*25940*/  IMAD R3, R21, R0, RZ ;  /* 0x0000000015037224 */ /* 0x000fca00078e02ff */
[----:B------:R-:W-:Y:S01]  /*25950*/  VIADDMNMX R2, R3, R0, R20, PT ;  /* 0x0000000003027246 */ /* 0x000fe20003800114 */
[----:B------:R2:W-:Y:S03]  /*25960*/  STL [R1+0x20], R3 ;  /* 0x0000200301007387 */ /* 0x0005e60000100800 */
[----:B------:R-:W-:Y:S01]  /*25970*/  ISETP.GT.AND P0, PT, R2, R3, PT ;  /* 0x000000030200720c */ /* 0x000fe20003f04270 */
[----:B------:R2:W-:-:S12]  /*25980*/  STL [R1+0x48], R2 ;  /* 0x0000480201007387 */ /* 0x0005d80000100800 */
[----:B--2---:R-:W-:Y:S05]  /*25990*/  @P0 BRA `(.L_x_580) ;  /* 0x0000000000480947 */ /* 0x004fea0003800000 */
[----:B------:R-:W2:Y:S02]  /*259a0*/  S2R R2, SR_TID.X ;  /* 0x0000000000027919 */ /* 0x000ea40000002100 */
[----:B--2---:R-:W-:-:S04]  /*259b0*/  LOP3.LUT R2, R2, 0x7f, RZ, 0xc0, !PT ;  /* 0x0000007f02027812 */ /* 0x004fc800078ec0ff */
[----:B------:R-:W-:-:S13]  /*259c0*/  ISETP.NE.AND P0, PT, R2, RZ, PT ;  /* 0x000000ff0200720c */ /* 0x000fda0003f05270 */
[----:B------:R-:W-:Y:S05]  /*259d0*/  @P0 BRA `(.L_x_581) ;  /* 0x0000003000640947 */ /* 0x000fea0003800000 */
[----:B------:R-:W2:Y:S01]  /*259e0*/  S2R R2, SR_LANEID ;  /* 0x0000000000027919 */ /* 0x000ea20000000000 */
[----:B------:R-:W-:Y:S01]  /*259f0*/  VOTEU.ANY UR4, UPT, PT ;  /* 0x0000000000047886 */ /* 0x000fe200038e0100 */
[----:B01----:R-:W0:Y:S01]  /*25a00*/  LDC.64 R4, c[0x0][0xc60] ;  /* 0x00031800ff047b82 */ /* 0x003e220000000a00 */
[----:B------:R-:W2:Y:S02]  /*25a10*/  FLO.U32 R0, UR4 ;  /* 0x0000000400007d00 */ /* 0x000ea400080e0000 */
[----:B--2---:R-:W-:-:S06]  /*25a20*/  ISETP.EQ.U32.AND P0, PT, R0, R2, PT ;  /* 0x000000020000720c */ /* 0x004fcc0003f02070 */
[----:B------:R-:W0:Y:S07]  /*25a30*/  POPC R2, UR4 ;  /* 0x0000000400027d09 */ /* 0x000e2e0008000000 */
[----:B0-----:R-:W2:Y:S04]  /*25a40*/  @P0 ATOMG.E.ADD.STRONG.GPU PT, R2, desc[UR54][R4.64], R2 ;  /* 0x00000002040209a8 */ /* 0x001ea800081ee1f6 */
[----:B--2---:R0:W1:Y:S02]  /*25a50*/  SHFL.IDX PT, R2, R2, R0, 0x1f ;  /* 0x00001f0002027589 */ /* 0x00406400000e0000 */
[----:B0-----:R-:W0:Y:S02]  /*25a60*/  S2R R0, SR_LTMASK ;  /* 0x0000000000007919 */ /* 0x001e240000003900 */
[----:B0-----:R-:W-:-:S06]  /*25a70*/  LOP3.LUT R0, R0, UR4, RZ, 0xc0, !PT ;  /* 0x0000000400007c12 */ /* 0x001fcc000f8ec0ff */
[----:B------:R-:W1:Y:S02]  /*25a80*/  POPC R0, R0 ;  /* 0x0000000000007309 */ /* 0x000e640000000000 */
[----:B-1----:R-:W-:-:S05]  /*25a90*/  IADD3 R0, R2, UR38, R0 ;  /* 0x0000002602007c10 */ /* 0x002fca000fffe000 */
[----:B------:R2:W-:Y:S01]  /*25aa0*/  STL [R1], R0 ;  /* 0x0000000001007387 */ /* 0x0005e20000100800 */
[----:B------:R-:W-:Y:S05]  /*25ab0*/  BRA `(.L_x_581) ;  /* 0x00000030002c7947 */ /* 0x000fea0003800000 */
.L_x_580:
        /* <DEDUP_REMOVED lines=8> */
[----:B01----:R-:W-:Y:S01]  /*25b40*/  IMAD.U32 R4, RZ, RZ, UR6 ;  /* 0x00000006ff047e24 */ /* 0x003fe2000f8e00ff */
[----:B------:R-:W-:Y:S01]  /*25b50*/  MOV R7, UR9 ;  /* 0x0000000900077c02 */ /* 0x000fe20008000f00 */
[----:B------:R-:W0:Y:S01]  /*25b60*/  LDC.64 R2, c[0x4][R2] ;  /* 0x0100000002027b82 */ /* 0x000e220000000a00 */
[----:B------:R-:W-:Y:S01]  /*25b70*/  IMAD.U32 R5, RZ, RZ, UR7 ;  /* 0x00000007ff057e24 */ /* 0x000fe2000f8e00ff */
[----:B------:R-:W-:Y:S01]  /*25b80*/  MOV R13, RZ ;  /* 0x000000ff000d7202 */ /* 0x000fe20000000f00 */
[----:B------:R-:W-:Y:S02]  /*25b90*/  IMAD.U32 R6, RZ, RZ, UR8 ;  /* 0x00000008ff067e24 */ /* 0x000fe4000f8e00ff */
[----:B------:R-:W-:-:S02]  /*25ba0*/  IMAD.U32 R10, RZ, RZ, UR4 ;  /* 0x00000004ff0a7e24 */ /* 0x000fc4000f8e00ff */
[----:B------:R-:W-:Y:S02]  /*25bb0*/  IMAD.U32 R11, RZ, RZ, UR5 ;  /* 0x00000005ff0b7e24 */ /* 0x000fe4000f8e00ff */
[----:B------:R-:W-:Y:S02]  /*25bc0*/  IMAD.MOV.U32 R8, RZ, RZ, 0x70 ;  /* 0x00000070ff087424 */ /* 0x000fe400078e00ff */
[----:B------:R-:W-:-:S07]  /*25bd0*/  IMAD.MOV.U32 R12, RZ, RZ, 0x1 ;  /* 0x00000001ff0c7424 */ /* 0x000fce00078e00ff */
[----:B------:R-:W-:-:S07]  /*25be0*/  LEPC R20, `(.L_x_583) ;  /* 0x000000001014794e */ /* 0x000fce0000000000 */
[----:B0-----:R-:W-:Y:S05]  /*25bf0*/  CALL.ABS.NOINC R2 ;  /* 0x0000000002007343 */ /* 0x001fea0003c00000 */
.L_x_583:
[----:B------:R-:W-:Y:S05]  /*25c00*/  BSYNC B6 ;  /* 0x0000000000067941 */ /* 0x000fea0003800000 */
.L_x_582:
        /* <DEDUP_REMOVED lines=23> */
[----:B0-2---:R-:W-:Y:S05]  /*25d80*/  CALL.ABS.NOINC R2 ;  /* 0x0000000002007343 */ /* 0x005fea0003c00000 */
.L_x_585:
[----:B------:R-:W-:Y:S05]  /*25d90*/  BSYNC B6 ;  /* 0x0000000000067941 */ /* 0x000fea0003800000 */
.L_x_584:
        /* <DEDUP_REMOVED lines=20> */
.L_x_587:
[----:B------:R-:W-:Y:S05]  /*25ee0*/  BSYNC B6 ;  /* 0x0000000000067941 */ /* 0x000fea0003800000 */
.L_x_586:
[----:B------:R-:W-:Y:S01]  /*25ef0*/  LOP3.LUT P6, RZ, R17, 0x1, RZ, 0xc0, !PT ;  /* 0x0000000111ff7812 */ /* 0x000fe200078cc0ff */
[----:B------:R-:W-:-:S12]  /*25f00*/  BSSY B6, `(.L_x_588) ;  /* 0x0000012000067945 */ /* 0x000fd80003800000 */
        /* <DEDUP_REMOVED lines=8> */
[----:B------:R-:W-:Y:S02]  /*25f90*/  IMAD.U32 R5, RZ, RZ, UR5 ;  /* 0x00000005ff057e24 */ /* 0x000fe4000f8e00ff */
[----:B------:R-:W-:Y:S02]  /*25fa0*/  IMAD.U32 R6, RZ, RZ, UR6 ;  /* 0x00000006ff067e24 */ /* 0x000fe4000f8e00ff */
[----:B------:R-:W-:-:S02]  /*25fb0*/  IMAD.U32 R7, RZ, RZ, UR7 ;  /* 0x00000007ff077e24 */ /* 0x000fc4000f8e00ff */
[----:B------:R-:W-:Y:S02]  /*25fc0*/  IMAD.U32 R11, RZ, RZ, UR9 ;  /* 0x00000009ff0b7e24 */ /* 0x000fe4000f8e00ff */
[----:B------:R-:W-:Y:S02]  /*25fd0*/  IMAD.MOV.U32 R8, RZ, RZ, 0x70 ;  /* 0x00000070ff087424 */ /* 0x000fe400078e00ff */
[----:B------:R-:W-:Y:S02]  /*25fe0*/  IMAD.MOV.U32 R12, RZ, RZ, 0x1 ;  /* 0x00000001ff0c7424 */ /* 0x000fe400078e00ff */
[----:B------:R-:W-:-:S07]  /*25ff0*/  IMAD.MOV.U32 R13, RZ, RZ, RZ ;  /* 0x000000ffff0d7224 */ /* 0x000fce00078e00ff */
[----:B------:R-:W-:-:S07]  /*26000*/  LEPC R20, `(.L_x_589) ;  /* 0x000000001014794e */ /* 0x000fce0000000000 */
[----:B0-2---:R-:W-:Y:S05]  /*26010*/  CALL.ABS.NOINC R2 ;  /* 0x0000000002007343 */ /* 0x005fea0003c00000 */
.L_x_589:
[----:B------:R-:W-:Y:S05]  /*26020*/  BSYNC B6 ;  /* 0x0000000000067941 */ /* 0x000fea0003800000 */
.L_x_588:
[----:B------:R-:W3:Y:S01]  /*26030*/  LDL.LU R2, [R1+0x24] ;  /* 0x0000240001027983 */ /* 0x000ee20000300800 */
[----:B------:R-:W-:-:S03]  /*26040*/  ULDC.64 UR4, c[0x0][0x9f8] ;  /* 0x00027e0000047ab9 */ /* 0x000fc60000000a00 */
[----:B--2---:R-:W2:Y:S04]  /*26050*/  LDL.LU R17, [R1+0x3c] ;  /* 0x00003c0001117983 */ /* 0x004ea80000300800 */
[----:B------:R-:W4:Y:S01]  /*26060*/  LDL R8, [R1+0x8] ;  /* 0x0000080001087983 */ /* 0x000f220000100800 */
[----:B------:R-:W-:-:S04]  /*26070*/  ISETP.NE.U32.AND P0, PT, RZ, UR4, PT ;  /* 0x00000004ff007c0c */ /* 0x000fc8000bf05070 */
[----:B------:R-:W-:-:S13]  /*26080*/  ISETP.NE.AND.EX P0, PT, RZ, UR5, PT, P0 ;  /* 0x00000005ff007c0c */ /* 0x000fda000bf05300 */
[----:B---3--:R-:W-:-:S04]  /*26090*/  @P0 IADD3 R2, P1, R2, UR4, RZ ;  /* 0x0000000402020c10 */ /* 0x008fc8000ff3e0ff */
[----:B--2---:R-:W-:Y:S01]  /*260a0*/  @P0 IADD3.X R3, R17, UR5, RZ, P1, !PT ;  /* 0x0000000511030c10 */ /* 0x004fe20008ffe4ff */
[----:B------:R-:W-:-:S04]  /*260b0*/  ULDC.64 UR4, c[0x0][0xa08] ;  /* 0x0002820000047ab9 */ /* 0x000fc80000000a00 */
[----:B----4-:R2:W3:Y:S02]  /*260c0*/  @P0 LDG.E R8, desc[UR54][R2.64] ;  /* 0x0000003602080981 */ /* 0x0104e4000c1e1900 */
[----:B--2---:R-:W2:Y:S01]  /*260d0*/  LDC.64 R2, c[0x0][0x418] ;  /* 0x00010600ff027b82 */ /* 0x004ea20000000a00 */
[----:B---3--:R-:W-:Y:S01]  /*260e0*/  SHF.R.S32.HI R9, RZ, 0x1f, R8 ;  /* 0x0000001fff097819 */ /* 0x008fe20000011408 */
[----:B------:R3:W-:Y:S01]  /*260f0*/  @P0 STL [R1+0x8], R8 ;  /* 0x0000080801000387 */ /* 0x0007e20000100800 */
[----:B--2---:R-:W-:Y:S01]  /*26100*/  LOP3.LUT P0, RZ, R2, UR4, RZ, 0xfc, !PT ;  /* 0x0000000402ff7c12 */ /* 0x004fe2000f80fcff */
[----:B------:R-:W-:Y:S02]  /*26110*/  UMOV UR4, 0xffffffff ;  /* 0xffffffff00047882 */ /* 0x000fe40000000000 */
[----:B------:R3:W-:Y:S01]  /*26120*/  STL [R1+0x24], R9 ;  /* 0x0000240901007387 */ /* 0x0007e20000100800 */
[----:B------:R-:W-:-:S04]  /*26130*/  LOP3.LUT P0, RZ, R3, UR5, RZ, 0xfc, P0 ;  /* 0x0000000503ff7c12 */ /* 0x000fc8000800fcff */
[----:B------:R-:W-:Y:S01]  /*26140*/  SEL R17, R8, RZ, !P0 ;  /* 0x000000ff08117207 */ /* 0x000fe20004000000 */
[----:B------:R-:W-:Y:S08]  /*26150*/  BRA.DIV UR4, `(.L_x_590) ;  /* 0x0000006e049c7947 */ /* 0x000ff0000b800000 */
[----:B------:R-:W2:Y:S02]  /*26160*/  S2R R0, SR_TID.X ;  /* 0x0000000000007919 */ /* 0x000ea40000002100 */
[----:B--2---:R-:W-:-:S04]  /*26170*/  SHF.R.U32.HI R0, RZ, 0x5, R0 ;  /* 0x00000005ff007819 */ /* 0x004fc80000011600 */
[----:B------:R-:W-:-:S05]  /*26180*/  LOP3.LUT R0, R0, 0x3, RZ, 0xc0, !PT ;  /* 0x0000000300007812 */ /* 0x000fca00078ec0ff */
[----:B------:R2:W4:Y:S02]  /*26190*/  SHFL.IDX PT, R14, R0, RZ, 0x1f ;  /* 0x00001fff000e7589 */ /* 0x00052400000e0000 */
.L_x_798:
[----:B--2---:R-:W2:Y:S01]  /*261a0*/  LDL.LU R0, [R1+0x10] ;  /* 0x0000100001007983 */ /* 0x004ea20000300800 */
[----:B------:R-:W-:Y:S02]  /*261b0*/  PLOP3.LUT P1, PT, PT, PT, PT, 0x8, 0x0 ;  /* 0x000000000000781c */ /* 0x000fe40003f2e170 */
[----:B----4-:R-:W-:Y:S02]  /*261c0*/  ISETP.NE.AND P0, PT, R14, RZ, PT ;  /* 0x000000ff0e00720c */ /* 0x010fe40003f05270 */
[----:B--2---:R-:W-:-:S09]  /*261d0*/  LOP3.LUT R0, R0, 0xfffffffe, RZ, 0xc0, !PT ;  /* 0xfffffffe00007812 */ /* 0x004fd200078ec0ff */
[----:B------:R-:W-:-:S05]  /*261e0*/  @P1 LOP3.LUT R0, R0, 0x1, RZ, 0xfc, !PT ;  /* 0x0000000100001812 */ /* 0x000fca00078efcff */
[----:B------:R2:W-:Y:S01]  /*261f0*/  STL [R1+0x10], R0 ;  /* 0x0000100001007387 */ /* 0x0005e20000100800 */
[----:B------:R-:W-:Y:S05]  /*26200*/  @P0 BRA `(.L_x_591) ;  /* 0x00000004008c0947 */ /* 0x000fea0003800000 */
[----:B------:R-:W-:-:S03]  /*26210*/  UMOV UR4, 0xffffffff ;  /* 0xffffffff00047882 */ /* 0x000fc60000000000 */
[----:B------:R-:W-:Y:S05]  /*26220*/  BRA.DIV UR4, `(.L_x_592) ;  /* 0x0000006e049c7947 */ /* 0x000fea000b800000 */
[----:B------:R-:W-:-:S13]  /*26230*/  ELECT P6, URZ, PT ;  /* 0x00000000003f782f */ /* 0x000fda00038c0000 */
.L_x_801:
[----:B------:R-:W-:Y:S05]  /*26240*/  @!P6 BRA `(.L_x_591) ;  /* 0x00000004007ce947 */ /* 0x000fea0003800000 */
[----:B--2---:R-:W2:Y:S01]  /*26250*/  LDL R0, [R1+0x48] ;  /* 0x0000480001007983 */ /* 0x004ea20000100800 */
[----:B------:R-:W-:-:S04]  /*26260*/  ISETP.NE.U32.AND P0, PT, R2, RZ, PT ;  /* 0x000000ff0200720c */ /* 0x000fc80003f05070 */
[----:B------:R-:W-:Y:S02]  /*26270*/  ISETP.NE.AND.EX P0, PT, R3, RZ, PT, P0 ;  /* 0x000000ff0300720c */ /* 0x000fe40003f05300 */
[----:B--2---:R-:W-:-:S11]  /*26280*/  IADD3 R0, R0, -0x1, RZ ;  /* 0xffffffff00007810 */ /* 0x004fd60007ffe0ff */
[----:B------:R-:W-:Y:S05]  /*26290*/  @!P0 BRA `(.L_x_593) ;  /* 0x0000000000448947 */ /* 0x000fea0003800000 */
[----:B0-----:R-:W0:Y:S01]  /*262a0*/  LDC R7, c[0x0][0x43c] ;  /* 0x00010f00ff077b82 */ /* 0x001e220000000800 */
[----:B------:R-:W-:Y:S01]  /*262b0*/  ULDC.64 UR4, c[0x0][0x428] ;  /* 0x00010a0000047ab9 */ /* 0x000fe20000000a00 */
[----:B0-----:R-:W-:-:S13]  /*262c0*/  ISETP.NE.AND P0, PT, R7, 0x1, PT ;  /* 0x000000010700780c */ /* 0x001fda0003f05270 */
[----:B-1----:R-:W0:Y:S02]  /*262d0*/  @P0 LDC.64 R4, c[0x0][0x440] ;  /* 0x00011000ff040b82 */ /* 0x002e240000000a00 */
        /* <DEDUP_REMOVED lines=13> */
.L_x_593:
[----:B--2---:R-:W2:Y:S01]  /*263b0*/  LDL R3, [R1+0x18] ;  /* 0x0000180001037983 */ /* 0x004ea20000100800 */
[----:B------:R-:W-:Y:S01]  /*263c0*/  IMAD R2, R19, 0x8, R18 ;  /* 0x0000000813027824 */ /* 0x000fe200078e0212 */
[----:B---3--:R-:W3:Y:S02]  /*263d0*/  S2R R8, SR_TID.X ;  /* 0x0000000000087919 */ /* 0x008ee40000002100 */
[----:B---3--:R-:W-:-:S04]  /*263e0*/  LOP3.LUT R8, R8, 0x7f, RZ, 0xc0, !PT ;  /* 0x0000007f08087812 */ /* 0x008fc800078ec0ff */
[----:B------:R-:W-:Y:S02]  /*263f0*/  ISETP.NE.AND P1, PT, R8, RZ, PT ;  /* 0x000000ff0800720c */ /* 0x000fe40003f25270 */
[----:B--2---:R-:W-:-:S04]  /*26400*/  SHF.L.U32 R3, R3, 0x1f, RZ ;  /* 0x0000001f03037819 */ /* 0x004fc800000006ff */
[----:B------:R-:W2:Y:S02]  /*26410*/  SYNCS.PHASECHK.TRANS64.TRYWAIT P0, [R2+URZ+0x29880], R3 ;  /* 0x02988003020075a7 */ /* 0x000ea4000800017f */
[----:B--2---:R-:W-:Y:S05]  /*26420*/  @!P0 BRA `(.L_x_594) ;  /* 0x0000006c003c8947 */ /* 0x004fea0003800000 */
.L_x_802:
[----:B------:R-:W-:Y:S05]  /*26430*/  @P1 BRA `(.L_x_595) ;  /* 0x00000000001c1947 */ /* 0x000fea0003800000 */
[----:B01----:R-:W0:Y:S02]  /*26440*/  S2R R4, SR_TID.X ;  /* 0x0000000000047919 */ /* 0x003e240000002100 */
[----:B0-----:R-:W-:Y:S02]  /*26450*/  LOP3.LUT R5, R4, 0x1f, RZ, 0xc0, !PT ;  /* 0x0000001f04057812 */ /* 0x001fe400078ec0ff */
[----:B------:R-:W-:Y:S02]  /*26460*/  MOV R4, 0x5000 ;  /* 0x0000500000047802 */ /* 0x000fe40000000f00 */
[----:B------:R-:W-:Y:S02]  /*26470*/  ISETP.NE.AND P0, PT, R5, RZ, PT ;  /* 0x000000ff0500720c */ /* 0x000fe40003f05270 */
[----:B------:R3:W-:Y:S11]  /*26480*/  SYNCS.ARRIVE.TRANS64 RZ, [R2+URZ+0x29870], R4 ;  /* 0x0298700402ff79a7 */ /* 0x0007f6000800003f */
[----:B---3--:R-:W-:Y:S05]  /*26490*/  @!P0 BRA `(.L_x_595) ;  /* 0x0000000000048947 */ /* 0x008fea0003800000 */
[----:B------:R-:W-:Y:S01]  /*264a0*/  BPT.TRAP 0x1 ;  /* 0x000000040000795c */ /* 0x000fe20000300000 */
.L_x_595:
[----:B------:R-:W3:Y:S01]  /*264b0*/  LDL R5, [R1+0x28] ;  /* 0x0000280001057983 */ /* 0x000ee20000100800 */
[----:B01----:R-:W-:Y:S01]  /*264c0*/  IMAD R4, R19, 0x5000, R18 ;  /* 0x0000500013047824 */ /* 0x003fe200078e0212 */
[----:B------:R-:W-:Y:S01]  /*264d0*/  R2UR UR9, R2 ;  /* 0x00000000020972ca */ /* 0x000fe200000e0000 */
[----:B------:R-:W-:Y:S01]  /*264e0*/  UIADD3 UR4, UP0, UR40, 0x470, URZ ;  /* 0x0000047028047890 */ /* 0x000fe2000ff1e03f */
[----:B------:R-:W-:Y:S01]  /*264f0*/  R2UR UR12, R16 ;  /* 0x00000000100c72ca */ /* 0x000fe200000e0000 */
[----:B------:R-:W-:Y:S01]  /*26500*/  UMOV UR6, 0x0 ;  /* 0x0000000000067882 */ /* 0x000fe20000000000 */
[----:B------:R-:W-:Y:S01]  /*26510*/  R2UR UR8, R4 ;  /* 0x00000000040872ca */ /* 0x000fe200000e0000 */
[----:B------:R-:W-:Y:S01]  /*26520*/  UIADD3.X UR5, URZ, UR41, URZ, UP0, !UPT ;  /* 0x000000293f057290 */ /* 0x000fe200087fe43f */
[----:B-----5:R-:W-:Y:S01]  /*26530*/  R2UR UR13, R17 ;  /* 0x00000000110d72ca */ /* 0x020fe200000e0000 */
[----:B------:R-:W-:Y:S01]  /*26540*/  UMOV UR7, 0x14f00000 ;  /* 0x14f0000000077882 */ /* 0x000fe20000000000 */
[----:B------:R-:W-:-:S05]  /*26550*/  UMOV UR10, URZ ;  /* 0x0000003f000a7c82 */ /* 0x000fca0008000000 */
[----:B------:R-:W-:-:S04]  /*26560*/  UIADD3 UR9, UR9, 0x29870, URZ ;  /* 0x0002987009097890 */ /* 0x000fc8000fffe03f */
[----:B------:R-:W-:Y:S01]  /*26570*/  UIADD3 UR8, UR8, 0xa400, URZ ;  /* 0x0000a40008087890 */ /* 0x000fe2000fffe03f */
[----:B---3--:R-:W-:-:S05]  /*26580*/  IMAD R0, R0, 0xa0, R5 ;  /* 0x000000a000007824 */ /* 0x008fca00078e0205 */
[----:B------:R-:W-:-:S13]  /*26590*/  R2UR UR11, R0 ;  /* 0x00000000000b72ca */ /* 0x000fda00000e0000 */
[----:B------:R0:W-:Y:S01]  /*265a0*/  UTMALDG.4D [UR8], [UR4], desc[UR6] ;  /* 0x00000608040075b4 */ /* 0x0001e20008019000 */
[----:B------:R-:W1:Y:S02]  /*265b0*/  SYNCS.PHASECHK.TRANS64.TRYWAIT P0, [R2+URZ+0x29840], R3 ;  /* 0x02984003020075a7 */ /* 0x000e64000800017f */
[----:B01----:R-:W-:Y:S05]  /*265c0*/  @!P0 BRA `(.L_x_596) ;  /* 0x0000006800e88947 */ /* 0x003fea0003800000 */
.L_x_803:
[----:B------:R-:W-:Y:S05]  /*265d0*/  @P1 BRA `(.L_x_597) ;  /* 0x00000000001c1947 */ /* 0x000fea0003800000 */
[----:B------:R-:W1:Y:S01]  /*265e0*/  S2R R4, SR_TID.X ;  /* 0x0000000000047919 */ /* 0x000e620000002100 */
[----:B0-2---:R-:W-:-:S04]  /*265f0*/  IMAD.MOV.U32 R3, RZ, RZ, 0x7800 ;  /* 0x00007800ff037424 */ /* 0x005fc800078e00ff */
[----:B------:R3:W-:Y:S01]  /*26600*/  SYNCS.ARRIVE.TRANS64 RZ, [R2+URZ+0x29830], R3 ;  /* 0x0298300302ff79a7 */ /* 0x0007e2000800003f */
[----:B-1----:R-:W-:-:S04]  /*26610*/  LOP3.LUT R4, R4, 0x1f, RZ, 0xc0, !PT ;  /* 0x0000001f04047812 */ /* 0x002fc800078ec0ff */
[----:B------:R-:W-:-:S13]  /*26620*/  ISETP.NE.AND P0, PT, R4, RZ, PT ;  /* 0x000000ff0400720c */ /* 0x000fda0003f05270 */
[----:B---3--:R-:W-:Y:S05]  /*26630*/  @!P0 BRA `(.L_x_597) ;  /* 0x0000000000048947 */ /* 0x008fea0003800000 */
[----:B------:R-:W-:Y:S01]  /*26640*/  BPT.TRAP 0x1 ;  /* 0x000000040000795c */ /* 0x000fe20000300000 */
.L_x_597:
[----:B0-2---:R-:W2:Y:S01]  /*26650*/  LDL.LU R3, [R1+0x10] ;  /* 0x0000100001037983 */ /* 0x005ea20000300800 */
[----:B------:R-:W-:Y:S01]  /*26660*/  R2UR UR11, R0 ;  /* 0x00000000000b72ca */ /* 0x000fe200000e0000 */
[----:B------:R-:W-:Y:S01]  /*26670*/  IMAD R0, R19, 0x7800, R18 ;  /* 0x0000780013007824 */ /* 0x000fe200078e0212 */
[----:B------:R-:W-:Y:S01]  /*26680*/  R2UR UR9, R2 ;  /* 0x00000000020972ca */ /* 0x000fe200000e0000 */
[----:B------:R-:W-:Y:S01]  /*26690*/  UIADD3 UR4, UP0, UR40, 0x370, URZ ;  /* 0x0000037028047890 */ /* 0x000fe2000ff1e03f */
[----:B------:R-:W-:Y:S01]  /*266a0*/  R2UR UR12, R16 ;  /* 0x00000000100c72ca */ /* 0x000fe200000e0000 */
[----:B------:R-:W-:Y:S01]  /*266b0*/  UMOV UR10, URZ ;  /* 0x0000003f000a7c82 */ /* 0x000fe20008000000 */
[----:B------:R-:W-:Y:S01]  /*266c0*/  R2UR UR8, R0 ;  /* 0x00000000000872ca */ /* 0x000fe200000e0000 */
[----:B------:R-:W-:Y:S01]  /*266d0*/  UIADD3.X UR5, URZ, UR41, URZ, UP0, !UPT ;  /* 0x000000293f057290 */ /* 0x000fe200087fe43f */
[----:B------:R-:W-:Y:S01]  /*266e0*/  R2UR UR13, R17 ;  /* 0x00000000110d72ca */ /* 0x000fe200000e0000 */
[----:B------:R-:W-:Y:S01]  /*266f0*/  UMOV UR6, 0x0 ;  /* 0x0000000000067882 */ /* 0x000fe20000000000 */
[----:B------:R-:W-:Y:S01]  /*26700*/  PLOP3.LUT P0, PT, PT, PT, PT, 0x80, 0x0 ;  /* 0x000000000000781c */ /* 0x000fe20003f0f070 */
[----:B------:R-:W-:Y:S01]  /*26710*/  UMOV UR7, 0x14f00000 ;  /* 0x14f0000000077882 */ /* 0x000fe20000000000 */
[----:B------:R-:W-:-:S03]  /*26720*/  UMOV UR17, 0x40 ;  /* 0x0000004000117882 */ /* 0x000fc60000000000 */
[----:B------:R-:W-:-:S04]  /*26730*/  UIADD3 UR9, UR9, 0x29830, URZ ;  /* 0x0002983009097890 */ /* 0x000fc8000fffe03f */
[----:B------:R-:W-:Y:S02]  /*26740*/  UIADD3 UR14, UR8, 0x1a400, URZ ;  /* 0x0001a400080e7890 */ /* 0x000fe4000fffe03f */
[----:B------:R-:W-:Y:S02]  /*26750*/  UIADD3 UR15, UR8, 0x1cc00, URZ ;  /* 0x0001cc00080f7890 */ /* 0x000fe4000fffe03f */
[----:B------:R-:W-:-:S03]  /*26760*/  UIADD3 UR16, UR8, 0x1f400, URZ ;  /* 0x0001f40008107890 */ /* 0x000fc6000fffe03f */
[----:B------:R-:W-:Y:S01]  /*26770*/  UMOV UR8, UR14 ;  /* 0x0000000e00087c82 */ /* 0x000fe20008000000 */
[----:B------:R-:W-:Y:S01]  /*26780*/  UMOV UR14, 0x80 ;  /* 0x00000080000e7882 */ /* 0x000fe20000000000 */
[----:B------:R0:W-:Y:S02]  /*26790*/  UTMALDG.4D [UR8], [UR4], desc[UR6] ;  /* 0x00000608040075b4 */ /* 0x0001e40008019000 */
[----:B0-----:R-:W-:Y:S01]  /*267a0*/  UMOV UR8, UR15 ;  /* 0x0000000f00087c82 */ /* 0x001fe20008000000 */
[----:B------:R-:W-:Y:S02]  /*267b0*/  UMOV UR10, UR17 ;  /* 0x00000011000a7c82 */ /* 0x000fe40008000000 */
[----:B------:R0:W-:Y:S02]  /*267c0*/  UTMALDG.4D [UR8], [UR4], desc[UR6] ;  /* 0x00000608040075b4 */ /* 0x0001e40008019000 */
[----:B0-----:R-:W-:Y:S01]  /*267d0*/  UMOV UR8, UR16 ;  /* 0x0000001000087c82 */ /* 0x001fe20008000000 */
[----:B------:R-:W-:-:S02]  /*267e0*/  UMOV UR10, UR14 ;  /* 0x0000000e000a7c82 */ /* 0x000fc40008000000 */
[----:B------:R4:W-:Y:S01]  /*267f0*/  UTMALDG.4D [UR8], [UR4], desc[UR6] ;  /* 0x00000608040075b4 */ /* 0x0009e20008019000 */
[----:B--2---:R-:W-:-:S04]  /*26800*/  LOP3.LUT R3, R3, 0xfffffffe, RZ, 0xc0, !PT ;  /* 0xfffffffe03037812 */ /* 0x004fc800078ec0ff */
[----:B------:R-:W-:-:S05]  /*26810*/  @P0 LOP3.LUT R3, R3, 0x1, RZ, 0xfc, !PT ;  /* 0x0000000103030812 */ /* 0x000fca00078efcff */
[----:B------:R4:W-:Y:S01]  /*26820*/  STL [R1+0x10], R3 ;  /* 0x0000100301007387 */ /* 0x0009e20000100800 */
[----:B------:R-:W-:Y:S01]  /*26830*/  NOP ;  /* 0x0000000000007918 */ /* 0x000fe20000000000 */
.L_x_591:
[----:B----4-:R-:W2:Y:S04]  /*26840*/  LDL.LU R3, [R1+0x44] ;  /* 0x0000440001037983 */ /* 0x010ea80000300800 */
[----:B------:R-:W4:Y:S04]  /*26850*/  LDL.LU R5, [R1+0x38] ;  /* 0x0000380001057983 */ /* 0x000f280000300800 */
[----:B01----:R-:W5:Y:S01]  /*26860*/  LDL.LU R4, [R1+0x4c] ;  /* 0x00004c0001047983 */ /* 0x003f620000300800 */
[----:B------:R-:W-:Y:S05]  /*26870*/  WARPSYNC.ALL ;  /* 0x0000000000007948 */ /* 0x000fea0003800000 */
[----:B------:R-:W-:Y:S01]  /*26880*/  ULDC.64 UR6, c[0x0][0xa00] ;  /* 0x0002800000067ab9 */ /* 0x000fe20000000a00 */
[----:B------:R-:W-:Y:S01]  /*26890*/  ULDC.64 UR4, c[0x0][0x298] ;  /* 0x0000a60000047ab9 */ /* 0x000fe20000000a00 */
[----:B------:R-:W-:Y:S01]  /*268a0*/  BAR.SYNC.DEFER_BLOCKING 0x8, 0x180 ;  /* 0x0206000000007b1d */ /* 0x000fe20000010000 */
[----:B------:R-:W-:Y:S01]  /*268b0*/  ISETP.NE.U32.AND P0, PT, RZ, UR6, PT ;  /* 0x00000006ff007c0c */ /* 0x000fe2000bf05070 */
[----:B------:R-:W-:-:S03]  /*268c0*/  VIADD R2, R18, 0x14400 ;  /* 0x0001440012027836 */ /* 0x000fc60000000000 */
[----:B------:R-:W-:Y:S01]  /*268d0*/  ISETP.NE.AND.EX P0, PT, RZ, UR7, PT, P0 ;  /* 0x00000007ff007c0c */ /* 0x000fe2000bf05300 */
[----:B------:R-:W-:Y:S01]  /*268e0*/  BSSY B6, `(.L_x_598) ;  /* 0x000001e000067945 */ /* 0x000fe20003800000 */
[----:B------:R-:W-:Y:S02]  /*268f0*/  LOP3.LUT P1, RZ, R2, 0x1bf, RZ, 0xc0, !PT ;  /* 0x000001bf02ff7812 */ /* 0x000fe4000782c0ff */
[----:B--2---:R-:W-:Y:S02]  /*26900*/  SHF.R.S32.HI R0, RZ, 0x1f, R3 ;  /* 0x0000001fff007819 */ /* 0x004fe40000011403 */
[----:B----4-:R-:W-:-:S03]  /*26910*/  SEL R5, R5, RZ, !P0 ;  /* 0x000000ff05057207 */ /* 0x010fc60004000000 */
[----:B------:R-:W-:Y:S01]  /*26920*/  IMAD R0, R0, UR4, RZ ;  /* 0x0000000400007c24 */ /* 0x000fe2000f8e02ff */
[----:B-----5:R-:W-:-:S03]  /*26930*/  SEL R4, R4, RZ, !P0 ;  /* 0x000000ff04047207 */ /* 0x020fc60004000000 */
[C---:B------:R-:W-:Y:S02]  /*26940*/  IMAD R0, R3.reuse, UR5, R0 ;  /* 0x0000000503007c24 */ /* 0x040fe4000f8e0200 */
[----:B------:R-:W-:-:S04]  /*26950*/  IMAD.WIDE.U32 R2, R3, UR4, RZ ;  /* 0x0000000403027c25 */ /* 0x000fc8000f8e00ff */
[----:B------:R-:W-:Y:S01]  /*26960*/  IMAD.IADD R0, R3, 0x1, R0 ;  /* 0x0000000103007824 */ /* 0x000fe200078e0200 */
[----:B------:R0:W-:Y:S04]  /*26970*/  STL.64 [R1+0x50], R2 ;  /* 0x0000500201007387 */ /* 0x0001e80000100a00 */
[----:B------:R0:W-:Y:S04]  /*26980*/  STL [R1+0x38], R5 ;  /* 0x0000380501007387 */ /* 0x0001e80000100800 */
[----:B------:R0:W-:Y:S04]  /*26990*/  STL [R1+0x44], R4 ;  /* 0x0000440401007387 */ /* 0x0001e80000100800 */
[----:B------:R0:W-:Y:S01]  /*269a0*/  STL [R1+0x3c], R0 ;  /* 0x00003c0001007387 */ /* 0x0001e20000100800 */
[----:B------:R-:W-:Y:S05]  /*269b0*/  @!P1 BRA `(.L_x_599) ;  /* 0x0000000000409947 */ /* 0x000fea0003800000 */
[----:B0-----:R-:W-:Y:S01]  /*269c0*/  MOV R2, 0x0 ;  /* 0x0000000000027802 */ /* 0x001fe20000000f00 */
[----:B------:R-:W-:Y:S01]  /*269d0*/  ULDC.64 UR4, c[0x4][0xa0] ;  /* 0x0100280000047ab9 */ /* 0x000fe20000000a00 */
[----:B------:R-:W-:Y:S01]  /*269e0*/  ULDC.64 UR6, c[0x4][0xa8] ;  /* 0x01002a0000067ab9 */ /* 0x000fe20000000a00 */
[----:B------:R-:W-:Y:S01]  /*269f0*/  ULDC.64 UR8, c[0x4][0x28] ;  /* 0x01000a0000087ab9 */ /* 0x000fe20000000a00 */
[----:B------:R-:W-:Y:S01]  /*26a00*/  IMAD.U32 R4, RZ, RZ, UR4 ;  /* 0x00000004ff047e24 */ /* 0x000fe2000f8e00ff */
[----:B------:R-:W-:Y:S01]  /*26a10*/  MOV R5, UR5 ;  /* 0x0000000500057c02 */ /* 0x000fe20008000f00 */
[----:B------:R-:W0:Y:S01]  /*26a20*/  LDC.64 R2, c[0x4][R2] ;  /* 0x0100000002027b82 */ /* 0x000e220000000a00 */
[----:B------:R-:W-:Y:S01]  /*26a30*/  IMAD.U32 R6, RZ, RZ, UR6 ;  /* 0x00000006ff067e24 */ /* 0x000fe2000f8e00ff */
[----:B---3--:R-:W-:Y:S01]  /*26a40*/  MOV R8, 0x70 ;  /* 0x0000007000087802 */ /* 0x008fe20000000f00 */
[----:B------:R-:W-:Y:S02]  /*26a50*/  IMAD.U32 R7, RZ, RZ, UR7 ;  /* 0x00000007ff077e24 */ /* 0x000fe4000f8e00ff */
[----:B------:R-:W-:-:S02]  /*26a60*/  IMAD.U32 R10, RZ, RZ, UR8 ;  /* 0x00000008ff0a7e24 */ /* 0x000fc4000f8e00ff */
[----:B------:R-:W-:Y:S02]  /*26a70*/  IMAD.U32 R11, RZ, RZ, UR9 ;  /* 0x00000009ff0b7e24 */ /* 0x000fe4000f8e00ff */
[----:B------:R-:W-:Y:S02]  /*26a80*/  IMAD.MOV.U32 R12, RZ, RZ, 0x1 ;  /* 0x00000001ff0c7424 */ /* 0x000fe400078e00ff */
[----:B------:R-:W-:-:S07]  /*26a90*/  IMAD.MOV.U32 R13, RZ, RZ, RZ ;  /* 0x000000ffff0d7224 */ /* 0x000fce00078e00ff */
[----:B------:R-:W-:-:S07]  /*26aa0*/  LEPC R20, `(.L_x_599) ;  /* 0x000000001014794e */ /* 0x000fce0000000000 */
[----:B0-----:R-:W-:Y:S05]  /*26ab0*/  CALL.ABS.NOINC R2 ;  /* 0x0000000002007343 */ /* 0x001fea0003c00000 */
.L_x_599:
[----:B------:R-:W-:Y:S05]  /*26ac0*/  BSYNC B6 ;  /* 0x0000000000067941 */ /* 0x000fea0003800000 */
.L_x_598:
[----:B0-----:R-:W2:Y:S01]  /*26ad0*/  LDL.LU R0, [R1+0x44] ;  /* 0x0000440001007983 */ /* 0x001ea20000300800 */
[----:B---3--:R-:W0:Y:S01]  /*26ae0*/  LDC R8, c[0x0][0x448] ;  /* 0x00011200ff087b82 */ /* 0x008e220000000800 */
[----:B------:R-:W-:Y:S01]  /*26af0*/  ULDC.64 UR4, c[0x0][0x2d8] ;  /* 0x0000b60000047ab9 */ /* 0x000fe20000000a00 */
[----:B------:R-:W-:Y:S01]  /*26b00*/  ULDC.64 UR6, c[0x0][0x280] ;  /* 0x0000a00000067ab9 */ /* 0x000fe20000000a00 */
[----:B------:R-:W3:Y:S04]  /*26b10*/  LDL.LU R4, [R1+0x3c] ;  /* 0x00003c0001047983 */ /* 0x000ee80000300800 */
[----:B------:R-:W3:Y:S04]  /*26b20*/  LDL.LU.64 R2, [R1+0x50] ;  /* 0x0000500001027983 */ /* 0x000ee80000300a00 */
[----:B------:R-:W4:Y:S04]  /*26b30*/  LDL.LU R6, [R1+0x38] ;  /* 0x0000380001067983 */ /* 0x000f280000300800 */
[----:B------:R-:W4:Y:S01]  /*26b40*/  LDL.LU R5, [R1+0x4] ;  /* 0x0000040001057983 */ /* 0x000f220000300800 */
[----:B0-----:R-:W-:Y:S01]  /*26b50*/  ISETP.NE.AND P0, PT, R8, 0x1, PT ;  /* 0x000000010800780c */ /* 0x001fe20003f05270 */
[----:B------:R-:W0:-:S12]  /*26b60*/  S2R R9, SR_TID.X ;  /* 0x0000000000097919 */ /* 0x000e180000002100 */
[----:B------:R-:W1:Y:S01]  /*26b70*/  @P0 LDC R7, c[0x0][0x450] ;  /* 0x00011400ff070b82 */ /* 0x000e620000000800 */
[----:B0-----:R-:W-:-:S05]  /*26b80*/  IMAD.SHL.U32 R9, R9, 0x10, RZ ;  /* 0x0000001009097824 */ /* 0x001fca00078e00ff */
[----:B------:R-:W-:-:S04]  /*26b90*/  LOP3.LUT R9, R9, 0x30, RZ, 0xc0, !PT ;  /* 0x0000003009097812 */ /* 0x000fc800078ec0ff */
[C---:B------:R-:W-:Y:S02]  /*26ba0*/  LOP3.LUT R11, R9.reuse, 0x40, RZ, 0xfc, !PT ;  /* 0x00000040090b7812 */ /* 0x040fe400078efcff */
[----:B------:R-:W-:Y:S01]  /*26bb0*/  LOP3.LUT R9, R9, 0x80, RZ, 0xfc, !PT ;  /* 0x0000008009097812 */ /* 0x000fe200078efcff */
[----:B---3--:R-:W-:Y:S02]  /*26bc0*/  IMAD.MOV.U32 R3, RZ, RZ, R4 ;  /* 0x000000ffff037224 */ /* 0x008fe400078e0004 */
[----:B------:R-:W0:Y:S01]  /*26bd0*/  S2R R4, SR_TID.X ;  /* 0x0000000000047919 */ /* 0x000e220000002100 */
[----:B------:R-:W-:-:S04]  /*26be0*/  IMAD.WIDE.U32 R2, R16, UR4, R2 ;  /* 0x0000000410027c25 */ /* 0x000fc8000f8e0002 */
[----:B------:R-:W-:Y:S01]  /*26bf0*/  IMAD R3, R16, UR5, R3 ;  /* 0x0000000510037c24 */ /* 0x000fe2000f8e0203 */
[----:B------:R-:W-:Y:S02]  /*26c00*/  ULDC.64 UR4, c[0x0][0x2e0] ;  /* 0x0000b80000047ab9 */ /* 0x000fe40000000a00 */
[----:B--2---:R-:W-:Y:S02]  /*26c10*/  IMAD R0, R0, UR4, RZ ;  /* 0x0000000400007c24 */ /* 0x004fe4000f8e02ff */
[----:B----4-:R-:W-:-:S04]  /*26c20*/  IMAD.WIDE.U32 R2, R6, UR4, R2 ;  /* 0x0000000406027c25 */ /* 0x010fc8000f8e0002 */
[----:B------:R-:W-:Y:S01]  /*26c30*/  IMAD R0, R6, UR5, R0 ;  /* 0x0000000506007c24 */ /* 0x000fe2000f8e0200 */
[----:B------:R-:W-:Y:S01]  /*26c40*/  ULDC.64 UR4, c[0x0][0x2d0] ;  /* 0x0000b40000047ab9 */ /* 0x000fe20000000a00 */
[C---:B0-----:R-:W-:Y:S02]  /*26c50*/  LOP3.LUT R6, R4.reuse, 0x7f, RZ, 0xc0, !PT ;  /* 0x0000007f04067812 */ /* 0x041fe400078ec0ff */
[----:B------:R-:W-:Y:S02]  /*26c60*/  SHF.L.U32 R4, R4, 0x5, RZ ;  /* 0x0000000504047819 */ /* 0x000fe400000006ff */
[----:B------:R-:W-:-:S04]  /*26c70*/  SHF.R.U32.HI R6, RZ, 0x2, R6 ;  /* 0x00000002ff067819 */ /* 0x000fc80000011606 */
[----:B------:R-:W-:Y:S02]  /*26c80*/  LOP3.LUT R4, R6, 0x60, R4, 0xf8, !PT ;  /* 0x0000006006047812 */ /* 0x000fe400078ef804 */
[----:B------:R-:W0:Y:S01]  /*26c90*/  @P0 LDC R6, c[0x0][0x44c] ;  /* 0x00011300ff060b82 */ /* 0x000e220000000800 */
[----:B------:R-:W-:-:S05]  /*26ca0*/  IMAD.SHL.U32 R5, R5, 0x80, RZ ;  /* 0x0000008005057824 */ /* 0x000fca00078e00ff */
[----:B------:R-:W-:Y:S01]  /*26cb0*/  LOP3.LUT R4, R4, R5, RZ, 0xfc, !PT ;  /* 0x0000000504047212 */ /* 0x000fe200078efcff */
[----:B------:R-:W-:-:S04]  /*26cc0*/  IMAD.IADD R3, R3, 0x1, R0 ;  /* 0x0000000103037824 */ /* 0x000fc800078e0200 */
[----:B------:R-:W-:Y:S02]  /*26cd0*/  IMAD.MOV.U32 R0, RZ, RZ, R4 ;  /* 0x000000ffff007224 */ /* 0x000fe400078e0004 */
[----:B0-----:R-:W-:-:S05]  /*26ce0*/  @P0 IMAD.HI.U32 R6, R4, R6, RZ ;  /* 0x0000000604060227 */ /* 0x001fca00078e00ff */
[----:B-1----:R-:W-:-:S05]  /*26cf0*/  @P0 SHF.R.U32.HI R0, RZ, R7, R6 ;  /* 0x00000007ff000219 */ /* 0x002fca0000011606 */
[----:B------:R-:W-:-:S04]  /*26d00*/  IMAD.MOV R6, RZ, RZ, -R0 ;  /* 0x000000ffff067224 */ /* 0x000fc800078e0a00 */
[----:B------:R-:W-:Y:S01]  /*26d10*/  IMAD R4, R8, R6, R4 ;  /* 0x0000000608047224 */ /* 0x000fe200078e0204 */
[----:B------:R-:W-:Y:S01]  /*26d20*/  SHF.R.S32.HI R6, RZ, 0x1f, R0 ;  /* 0x0000001fff067819 */ /* 0x000fe20000011400 */
[----:B------:R-:W-:-:S04]  /*26d30*/  IMAD.WIDE.U32 R2, R0, UR4, R2 ;  /* 0x0000000400027c25 */ /* 0x000fc8000f8e0002 */
[----:B------:R-:W-:-:S04]  /*26d40*/  IMAD R6, R6, UR4, RZ ;  /* 0x0000000406067c24 */ /* 0x000fc8000f8e02ff */
[----:B------:R-:W-:Y:S01]  /*26d50*/  IMAD R0, R0, UR5, R6 ;  /* 0x0000000500007c24 */ /* 0x000fe2000f8e0206 */
[----:B------:R-:W-:-:S03]  /*26d60*/  ULDC.64 UR4, c[0x0][0x2c8] ;  /* 0x0000b20000047ab9 */ /* 0x000fc60000000a00 */
[----:B------:R-:W-:Y:S01]  /*26d70*/  IMAD.IADD R3, R3, 0x1, R0 ;  /* 0x0000000103037824 */ /* 0x000fe200078e0200 */
[----:B------:R-:W-:Y:S01]  /*26d80*/  SHF.R.S32.HI R0, RZ, 0x1f, R4 ;  /* 0x0000001fff007819 */ /* 0x000fe20000011404 */
[----:B------:R-:W-:-:S04]  /*26d90*/  IMAD.WIDE.U32 R2, R4, UR4, R2 ;  /* 0x0000000404027c25 */ /* 0x000fc8000f8e0002 */
[----:B------:R-:W-:Y:S01]  /*26da0*/  IMAD R0, R0, UR4, RZ ;  /* 0x0000000400007c24 */ /* 0x000fe2000f8e02ff */
[----:B------:R-:W-:Y:S02]  /*26db0*/  ULDC UR4, c[0x0][0x2b8] ;  /* 0x0000ae0000047ab9 */ /* 0x000fe40000000800 */
[----:B------:R-:W-:Y:S02]  /*26dc0*/  ISETP.GE.AND P2, PT, R9, UR4, PT ;  /* 0x0000000409007c0c */ /* 0x000fe4000bf46270 */
[----:B------:R0:W5:Y:S01]  /*26dd0*/  LDL R9, [R1+0x40] ;  /* 0x0000400001097983 */ /* 0x0001620000100800 */
[----:B------:R-:W1:Y:S01]  /*26de0*/  S2R R7, SR_TID.X ;  /* 0x0000000000077919 */ /* 0x000e620000002100 */
[----:B------:R-:W-:Y:S01]  /*26df0*/  IMAD R0, R4, UR5, R0 ;  /* 0x0000000504007c24 */ /* 0x000fe2000f8e0200 */
[----:B------:R-:W-:Y:S02]  /*26e00*/  IADD3 R4, P3, R2, UR6, RZ ;  /* 0x0000000602047c10 */ /* 0x000fe4000ff7e0ff */
[----:B------:R-:W-:-:S02]  /*26e10*/  ISETP.GE.AND P1, PT, R11, UR4, PT ;  /* 0x000000040b007c0c */ /* 0x000fc4000bf26270 */
[----:B------:R-:W-:Y:S02]  /*26e20*/  IADD3.X R3, R3, UR7, R0, P3, !PT ;  /* 0x0000000703037c10 */ /* 0x000fe40009ffe400 */
[----:B-1----:R-:W-:-:S04]  /*26e30*/  SHF.L.U32 R10, R7, 0x4, RZ ;  /* 0x00000004070a7819 */ /* 0x002fc800000006ff */
[----:B------:R-:W-:-:S04]  /*26e40*/  LOP3.LUT R10, R10, 0x30, RZ, 0xc0, !PT ;  /* 0x000000300a0a7812 */ /* 0x000fc800078ec0ff */
[----:B------:R-:W-:Y:S01]  /*26e50*/  ISETP.GE.AND P0, PT, R10, UR4, PT ;  /* 0x000000040a007c0c */ /* 0x000fe2000bf06270 */
[----:B------:R-:W-:-:S03]  /*26e60*/  UMOV UR4, 0xffffffff ;  /* 0xffffffff00047882 */ /* 0x000fc60000000000 */
[----:B0-----:R-:W-:Y:S09]  /*26e70*/  BRA.DIV UR4, `(.L_x_600) ;  /* 0x0000006204d07947 */ /* 0x001ff2000b800000 */
[----:B------:R-:W0:Y:S02]  /*26e80*/  S2R R6, SR_TID.X ;  /* 0x0000000000067919 */ /* 0x000e240000002100 */
[----:B0-----:R-:W-:Y:S02]  /*26e90*/  LOP3.LUT R7, R6, 0x7f, RZ, 0xc0, !PT ;  /* 0x0000007f06077812 */ /* 0x001fe400078ec0ff */
[----:B------:R-:W2:Y:S02]  /*26ea0*/  LDL.LU R6, [R1+0x58] ;  /* 0x0000580001067983 */ /* 0x000ea40000300800 */
[----:B------:R-:W-:Y:S02]  /*26eb0*/  SHF.R.U32.HI R11, RZ, 0x2, R7 ;  /* 0x00000002ff0b7819 */ /* 0x000fe40000011607 */
[----:B------:R-:W0:Y:S03]  /*26ec0*/  SHFL.IDX PT, R7, R4, RZ, 0x1c1f ;  /* 0x001c1fff04077589 */ /* 0x000e2600000e0000 */
[----:B------:R-:W-:-:S04]  /*26ed0*/  IMAD.IADD R0, R11, 0x1, R5 ;  /* 0x000000010b007824 */ /* 0x000fc800078e0205 */
[----:B------:R-:W-:Y:S02]  /*26ee0*/  VIADD R5, R0, 0x20 ;  /* 0x0000002000057836 */ /* 0x000fe40000000000 */
[----:B--2---:R-:W-:Y:S02]  /*26ef0*/  IMAD R2, R6, R8, RZ ;  /* 0x0000000806027224 */ /* 0x004fe400078e02ff */
[----:B------:R-:W1:Y:S03]  /*26f00*/  SHFL.IDX PT, R6, R3, RZ, 0x1c1f ;  /* 0x001c1fff03067589 */ /* 0x000e6600000e0000 */
[----:B------:R-:W-:-:S13]  /*26f10*/  ISETP.GE.AND P4, PT, R0, R2, PT ;  /* 0x000000020000720c */ /* 0x000fda0003f86270 */
[----:B0-----:R-:W-:-:S05]  /*26f20*/  @!P4 IADD3 R7, P3, R10, R7, RZ ;  /* 0x000000070a07c210 */ /* 0x001fca0007f7e0ff */
[----:B-1----:R-:W-:Y:S01]  /*26f30*/  @!P4 IMAD.X R6, RZ, RZ, R6, P3 ;  /* 0x000000ffff06c224 */ /* 0x002fe200018e0606 */
[----:B------:R-:W-:Y:S02]  /*26f40*/  ISETP.GE.AND P3, PT, R5, R2, PT ;  /* 0x000000020500720c */ /* 0x000fe40003f66270 */
[----:B------:R-:W0:Y:S02]  /*26f50*/  SHFL.IDX PT, R5, R4, 0x1, 0x1c1f ;  /* 0x003c1f0004057f89 */ /* 0x000e2400000e0000 */
[----:B------:R-:W-:-:S04]  /*26f60*/  @!P4 LOP3.LUT R7, R7, R6, RZ, 0x3c, !PT ;  /* 0x000000060707c212 */ /* 0x000fc800078e3cff */
[----:B------:R-:W-:-:S04]  /*26f70*/  @!P4 LOP3.LUT R6, R7, R6, RZ, 0x3c, !PT ;  /* 0x000000060706c212 */ /* 0x000fc800078e3cff */
[----:B------:R-:W-:-:S05]  /*26f80*/  @!P4 LOP3.LUT R7, R7, R6, RZ, 0x3c, !PT ;  /* 0x000000060707c212 */ /* 0x000fca00078e3cff */
[----:B-----5:R-:W-:Y:S04]  /*26f90*/  @!P4 LDGSTS.E.BYPASS.LTC128B.128 [R9+0x14400], desc[UR54][R6.64], !P0 ;  /* 0x144000000609cfae */ /* 0x020fe8000c101d76 */
[----:B------:R-:W-:Y:S04]  /*26fa0*/  @!P4 LDGSTS.E.BYPASS.LTC128B.128 [R9+0x16400], desc[UR54][R6.64+0x40], !P1 ;  /* 0x164000400609cfae */ /* 0x000fe8000c901d76 */
[----:B------:R1:W-:Y:S01]  /*26fb0*/  @!P4 LDGSTS.E.BYPASS.LTC128B.128 [R9+0x18400], desc[UR54][R6.64+0x80], !P2 ;  /* 0x184000800609cfae */ /* 0x0003e2000d101d76 */
[----:B0-----:R-:W-:-:S03]  /*26fc0*/  @!P3 IADD3 R5, P4, R10, R5, RZ ;  /* 0x000000050a05b210 */ /* 0x001fc60007f9e0ff */
[----:B-1----:R-:W0:Y:S02]  /*26fd0*/  SHFL.IDX PT, R6, R3, 0x1, 0x1c1f ;  /* 0x003c1f0003067f89 */ /* 0x002e2400000e0000 */
[----:B0-----:R-:W-:-:S05]  /*26fe0*/  @!P3 IADD3.X R6, RZ, R6, RZ, P4, !PT ;  /* 0x00000006ff06b210 */ /* 0x001fca00027fe4ff */
[----:B------:R-:W-:Y:S02]  /*26ff0*/  @!P3 IMAD.MOV.U32 R7, RZ, RZ, R6 ;  /* 0x000000ffff07b224 */ /* 0x000fe400078e0006 */
[----:B------:R-:W-:Y:S02]  /*27000*/  @!P3 IMAD.MOV.U32 R6, RZ, RZ, R5 ;  /* 0x000000ffff06b224 */ /* 0x000fe400078e0005 */
[----:B------:R-:W-:-:S03]  /*27010*/  VIADD R5, R0, 0x40 ;  /* 0x0000004000057836 */ /* 0x000fc60000000000 */
[----:B------:R-:W-:Y:S04]  /*27020*/  @!P3 LDGSTS.E.BYPASS.LTC128B.128 [R9+0x14c00], desc[UR54][R6.64], !P0 ;  /* 0x14c000000609bfae */ /* 0x000fe8000c101d76 */
[----:B------:R-:W-:Y:S04]  /*27030*/  @!P3 LDGSTS.E.BYPASS.LTC128B.128 [R9+0x16c00], desc[UR54][R6.64+0x40], !P1 ;  /* 0x16c000400609bfae */ /* 0x000fe8000c901d76 */
[----:B------:R0:W-:Y:S01]  /*27040*/  @!P3 LDGSTS.E.BYPASS.LTC128B.128 [R9+0x18c00], desc[UR54][R6.64+0x80], !P2 ;  /* 0x18c000800609bfae */ /* 0x0001e2000d101d76 */
[----:B------:R-:W-:-:S03]  /*27050*/  ISETP.GE.AND P3, PT, R5, R2, PT ;  /* 0x000000020500720c */ /* 0x000fc60003f66270 */
[----:B------:R-:W1:Y:S04]  /*27060*/  SHFL.IDX PT, R5, R4, 0x2, 0x1c1f ;  /* 0x005c1f0004057f89 */ /* 0x000e6800000e0000 */
[----:B0-----:R-:W0:Y:S06]  /*27070*/  SHFL.IDX PT, R6, R3, 0x2, 0x1c1f ;  /* 0x005c1f0003067f89 */ /* 0x001e2c00000e0000 */
[----:B-1----:R-:W-:-:S05]  /*27080*/  @!P3 IADD3 R5, P4, R10, R5, RZ ;  /* 0x000000050a05b210 */ /* 0x002fca0007f9e0ff */
[----:B0-----:R-:W-:-:S05]  /*27090*/  @!P3 IMAD.X R6, RZ, RZ, R6, P4 ;  /* 0x000000ffff06b224 */ /* 0x001fca00020e0606 */
[----:B------:R-:W-:Y:S01]  /*270a0*/  @!P3 MOV R7, R6 ;  /* 0x000000060007b202 */ /* 0x000fe20000000f00 */
[----:B------:R-:W-:Y:S02]  /*270b0*/  @!P3 IMAD.MOV.U32 R6, RZ, RZ, R5 ;  /* 0x000000ffff06b224 */ /* 0x000fe400078e0005 */
[----:B------:R1:W2:Y:S04]  /*270c0*/  SHFL.IDX PT, R5, R3, 0x3, 0x1c1f ;  /* 0x007c1f0003057f89 */ /* 0x0002a800000e0000 */
[----:B------:R1:W-:Y:S04]  /*270d0*/  @!P3 LDGSTS.E.BYPASS.LTC128B.128 [R9+0x15400], desc[UR54][R6.64], !P0 ;  /* 0x154000000609bfae */ /* 0x0003e8000c101d76 */
[----:B------:R1:W-:Y:S04]  /*270e0*/  @!P3 LDGSTS.E.BYPASS.LTC128B.128 [R9+0x17400], desc[UR54][R6.64+0x40], !P1 ;  /* 0x174000400609bfae */ /* 0x0003e8000c901d76 */
[----:B------:R1:W-:Y:S04]  /*270f0*/  @!P3 LDGSTS.E.BYPASS.LTC128B.128 [R9+0x19400], desc[UR54][R6.64+0x80], !P2 ;  /* 0x194000800609bfae */ /* 0x0003e8000d101d76 */
[----:B------:R1:W3:Y:S02]  /*27100*/  SHFL.IDX PT, R3, R4, 0x3, 0x1c1f ;  /* 0x007c1f0004037f89 */ /* 0x0002e400000e0000 */
.L_x_812:
[----:B------:R-:W-:Y:S01]  /*27110*/  VIADD R0, R0, 0x60 ;  /* 0x0000006000007836 */ /* 0x000fe20000000000 */
[----:B------:R-:W-:Y:S04]  /*27120*/  BSSY B0, `(.L_x_601) ;  /* 0x000000b000007945 */ /* 0x000fe80003800000 */
[----:B------:R-:W-:-:S13]  /*27130*/  ISETP.GE.AND P3, PT, R0, R2, PT ;  /* 0x000000020000720c */ /* 0x000fda0003f66270 */
[----:B------:R-:W-:Y:S05]  /*27140*/  @P3 BRA `(.L_x_602) ;  /* 0x0000000000203947 */ /* 0x000fea0003800000 */
[----:B---3--:R-:W-:-:S05]  /*27150*/  IADD3 R2, P3, R10, R3, RZ ;  /* 0x000000030a027210 */ /* 0x008fca0007f7e0ff */
[----:B-12---:R-:W-:-:S05]  /*27160*/  IMAD.X R3, RZ, RZ, R5, P3 ;  /* 0x000000ffff037224 */ /* 0x006fca00018e0605 */
[----:B------:R-:W-:Y:S01]  /*27170*/  @!PT LDS RZ, [RZ] ;  /* 0x00000000fffff984 */ /* 0x000fe20000000800 */
[----:B------:R-:W-:Y:S01]  /*27180*/  @!PT LDS RZ, [RZ] ;  /* 0x00000000fffff984 */ /* 0x000fe20000000800 */
[----:B------:R-:W-:Y:S01]  /*27190*/  @!PT LDS RZ, [RZ] ;  /* 0x00000000fffff984 */ /* 0x000fe20000000800 */
[----:B------:R4:W-:Y:S04]  /*271a0*/  LDGSTS.E.BYPASS.LTC128B.128 [R9+0x15c00], desc[UR54][R2.64], !P0 ;  /* 0x15c0000002097fae */ /* 0x0009e8000c101d76 */
[----:B------:R4:W-:Y:S04]  /*271b0*/  LDGSTS.E.BYPASS.LTC128B.128 [R9+0x17c00], desc[UR54][R2.64+0x40], !P1 ;  /* 0x17c0004002097fae */ /* 0x0009e8000c901d76 */
[----:B------:R4:W-:Y:S02]  /*271c0*/  LDGSTS.E.BYPASS.LTC128B.128 [R9+0x19c00], desc[UR54][R2.64+0x80], !P2 ;  /* 0x19c0008002097fae */ /* 0x0009e4000d101d76 */
.L_x_602:
[----:B------:R-:W-:Y:S05]  /*271d0*/  BSYNC B0 ;  /* 0x0000000000007941 */ /* 0x000fea0003800000 */
.L_x_601:
[----:B------:R-:W-:Y:S01]  /*271e0*/  NOP ;  /* 0x0000000000007918 */ /* 0x000fe20000000000 */
[----:B------:R-:W-:-:S13]  /*271f0*/  PLOP3.LUT P0, PT, PT, PT, PT, 0x80, 0x0 ;  /* 0x000000000000781c */ /* 0x000fda0003f0f070 */
.L_x_603:
[----:B------:R-:W-:Y:S02]  /*27200*/  PLOP3.LUT P1, PT, P1, P0, PT, 0xa2, 0x0 ;  /* 0x000000000000781c */ /* 0x000fe40000f21472 */
[----:B------:R-:W-:-:S08]  /*27210*/  @P0 R2UR P1, UR4, R18 ;  /* 0x00000000120402ca */ /* 0x000fd00000020000 */
[----:B------:R-:W-:-:S05]  /*27220*/  @P0 PLOP3.LUT P0, PT, P1, PT, PT, 0x80, 0x0 ;  /* 0x000000000000081c */ /* 0x000fca0000f0f070 */
[----:B------:R-:W-:Y:S01]  /*27230*/  @!P1 SYNCS.ARRIVE.TRANS64.RED.A0T1 RZ, [UR4+0x29800], RZ ;  /* 0x029800ffffff99a7 */ /* 0x000fe20008200404 */
[----:B------:R-:W-:Y:S07]  /*27240*/  @!P1 ARRIVES.LDGSTSBAR.64.TRANSCNT [UR4+0x29800] ;  /* 0x02980000ff0099b0 */ /* 0x000fee0008000a84 */
[----:B------:R-:W-:Y:S05]  /*27250*/  @P0 BRA.U.ANY `(.L_x_603) ;  /* 0xfffffffd00e80947 */ /* 0x000fea000393ffff */
[----:B----4-:R-:W4:Y:S02]  /*27260*/  LDL.LU R2, [R1+0x5c] ;  /* 0x00005c0001027983 */ /* 0x010f240000300800 */
[----:B----4-:R-:W-:-:S05]  /*27270*/  VIADD R2, R2, 0x1 ;  /* 0x0000000102027836 */ /* 0x010fca0000000000 */
[----:B------:R4:W-:Y:S01]  /*27280*/  STL [R1+0x5c], R2 ;  /* 0x00005c0201007387 */ /* 0x0009e20000100800 */
[----:B------:R-:W-:-:S04]  /*27290*/  LEA.HI R0, R2, R2, RZ, 0x1 ;  /* 0x0000000202007211 */ /* 0x000fc800078f08ff */
[----:B------:R-:W-:-:S04]  /*272a0*/  LOP3.LUT R0, R0, 0xfffffffe, RZ, 0xc0, !PT ;  /* 0xfffffffe00007812 */ /* 0x000fc800078ec0ff */
[----:B------:R-:W-:-:S04]  /*272b0*/  IADD3 R0, R2, -R0, RZ ;  /* 0x8000000002007210 */ /* 0x000fc80007ffe0ff */
[----:B------:R-:W-:Y:S01]  /*272c0*/  SHF.L.U32 R0, R0, 0x1f, RZ ;  /* 0x0000001f00007819 */ /* 0x000fe200000006ff */
[----:B------:R-:W-:Y:S01]  /*272d0*/  NOP ;  /* 0x0000000000007918 */ /* 0x000fe20000000000 */
[----:B------:R4:W-:Y:S01]  /*272e0*/  SYNCS.ARRIVE.TRANS64.A1T0 RZ, [R18+URZ+0x29800], RZ ;  /* 0x029800ff12ff79a7 */ /* 0x0009e2000810003f */
[----:B------:R-:W-:Y:S01]  /*272f0*/  BSSY B0, `(.L_x_604) ;  /* 0x0000003000007945 */ /* 0x000fe20003800000 */
[----:B------:R-:W5:Y:S03]  /*27300*/  SYNCS.PHASECHK.TRANS64.TRYWAIT P0, [R18+URZ+0x29820], R0 ;  /* 0x02982000120075a7 */ /* 0x000f66000800017f */
[----:B----45:R-:W-:Y:S05]  /*27310*/  @!P0 BRA `(.L_x_605) ;  /* 0x0000006400148947 */ /* 0x030fea0003800000 */
.L_x_813:
[----:B------:R-:W-:Y:S05]  /*27320*/  BSYNC B0 ;  /* 0x0000000000007941 */ /* 0x000fea0003800000 */
.L_x_604:
[----:B------:R-:W5:Y:S04]  /*27330*/  LDL.LU R2, [R1+0x48] ;  /* 0x0000480001027983 */ /* 0x000f680000300800 */
[----:B-1-3--:R-:W3:Y:S01]  /*27340*/  LDL R3, [R1+0x20] ;  /* 0x0000200001037983 */ /* 0x00aee20000100800 */
[----:B-----5:R-:W-:-:S05]  /*27350*/  VIADD R2, R2, 0xfffffffe ;  /* 0xfffffffe02027836 */ /* 0x020fca0000000000 */
[----:B---3--:R-:W-:-:S13]  /*27360*/  ISETP.GE.AND P0, PT, R2, R3, PT ;  /* 0x000000030200720c */ /* 0x008fda0003f06270 */
[----:B------:R-:W-:Y:S05]  /*27370*/  @!P0 BRA `(.L_x_606) ;  /* 0x0000000c00f88947 */ /* 0x000fea0003800000 */
[----:B------:R1:W5:Y:S01]  /*27380*/  LDL.LU R3, [R1+0x18] ;  /* 0x0000180001037983 */ /* 0x0003620000300800 */
[----:B----4-:R-:W-:-:S07]  /*27390*/  IMAD.MOV.U32 R0, RZ, RZ, R19 ;  /* 0x000000ffff007224 */ /* 0x010fce00078e0013 */
.L_x_628:
[----:B------:R-:W3:Y:S01]  /*273a0*/  LDL R4, [R1+0x10] ;  /* 0x0000100001047983 */ /* 0x000ee20000100800 */
[----:B------:R-:W-:Y:S01]  /*273b0*/  VIADD R19, R0, 0x1 ;  /* 0x0000000100137836 */ /* 0x000fe20000000000 */
[----:B------:R-:W-:Y:S05]  /*273c0*/  YIELD ;  /* 0x0000000000007946 */ /* 0x000fea0003800000 */
[C---:B------:R-:W-:Y:S01]  /*273d0*/  ISETP.NE.AND P0, PT, R19.reuse, 0x2, PT ;  /* 0x000000021300780c */ /* 0x040fe20003f05270 */
[----:B------:R-:W-:Y:S03]  /*273e0*/  BSSY B0, `(.L_x_607) ;  /* 0x0000089000007945 */ /* 0x000fe60003800000 */
[----:B------:R-:W-:-:S02]  /*273f0*/  SEL R19, R19, RZ, P0 ;  /* 0x000000ff13137207 */ /* 0x000fc40000000000 */
[----:B---3--:R-:W-:Y:S02]  /*27400*/  LOP3.LUT P1, RZ, R4, 0x1, RZ, 0xc0, !PT ;  /* 0x0000000104ff7812 */ /* 0x008fe4000782c0ff */
[----:B------:R-:W-:-:S04]  /*27410*/  SEL R4, RZ, 0x1, P0 ;  /* 0x00000001ff047807 */ /* 0x000fc80000000000 */
[----:B0-2--5:R-:W-:-:S05]  /*27420*/  LOP3.LUT R9, R3, R4, RZ, 0x3c, !PT ;  /* 0x0000000403097212 */ /* 0x025fca00078e3cff */
[----:B------:R0:W-:Y:S02]  /*27430*/  STL [R1+0x18], R9 ;  /* 0x0000180901007387 */ /* 0x0001e40000100800 */
[----:B------:R-:W-:Y:S05]  /*27440*/  @!P1 BRA `(.L_x_608) ;  /* 0x0000000800089947 */ /* 0x000fea0003800000 */
[----:B------:R-:W-:Y:S01]  /*27450*/  ULDC.64 UR4, c[0x0][0x418] ;  /* 0x0001060000047ab9 */ /* 0x000fe20000000a00 */
[----:B------:R-:W-:Y:S01]  /*27460*/  IMAD.MOV.U32 R8, RZ, RZ, R2 ;  /* 0x000000ffff087224 */ /* 0x000fe200078e0002 */
[----:B------:R-:W-:-:S04]  /*27470*/  ISETP.NE.U32.AND P0, PT, RZ, UR4, PT ;  /* 0x00000004ff007c0c */ /* 0x000fc8000bf05070 */
[----:B------:R-:W-:-:S13]  /*27480*/  ISETP.NE.AND.EX P0, PT, RZ, UR5, PT, P0 ;  /* 0x00000005ff007c0c */ /* 0x000fda000bf05300 */
[----:B------:R-:W-:Y:S05]  /*27490*/  @!P0 BRA `(.L_x_609) ;  /* 0x00000000004c8947 */ /* 0x000fea0003800000 */
[----:B------:R-:W3:Y:S01]  /*274a0*/  LDL R11, [R1+0x24] ;  /* 0x00002400010b7983 */ /* 0x000ee20000100800 */
[----:B------:R-:W4:Y:S01]  /*274b0*/  LDC R7, c[0x0][0x43c] ;  /* 0x00010f00ff077b82 */ /* 0x000f220000000800 */
[----:B------:R-:W-:Y:S02]  /*274c0*/  ULDC.64 UR6, c[0x0][0x428] ;  /* 0x00010a0000067ab9 */ /* 0x000fe40000000a00 */
[----:B------:R-:W3:Y:S01]  /*274d0*/  LDL R10, [R1+0x8] ;  /* 0x00000800010a7983 */ /* 0x000ee20000100800 */
[----:B----4-:R-:W-:-:S13]  /*274e0*/  ISETP.NE.AND P0, PT, R7, 0x1, PT ;  /* 0x000000010700780c */ /* 0x010fda0003f05270 */
[----:B--2---:R-:W2:Y:S02]  /*274f0*/  @P0 LDC.64 R4, c[0x0][0x440] ;  /* 0x00011000ff040b82 */ /* 0x004ea40000000a00 */
[----:B--2---:R-:W-:Y:S01]  /*27500*/  @P0 IMAD.HI.U32 R6, R2, R4, RZ ;  /* 0x0000000402060227 */ /* 0x004fe200078e00ff */
[----:B------:R-:W-:-:S04]  /*27510*/  MOV R4, R2 ;  /* 0x0000000200047202 */ /* 0x000fc80000000f00 */
[----:B------:R-:W-:-:S04]  /*27520*/  @P0 SHF.R.U32.HI R4, RZ, R5, R6 ;  /* 0x00000005ff040219 */ /* 0x000fc80000011606 */
[--C-:B------:R-:W-:Y:S01]  /*27530*/  SHF.R.S32.HI R5, RZ, 0x1f, R4.reuse ;  /* 0x0000001fff057819 */ /* 0x100fe20000011404 */
[----:B------:R-:W-:-:S04]  /*27540*/  IMAD.MOV R8, RZ, RZ, -R4 ;  /* 0x000000ffff087224 */ /* 0x000fc800078e0a04 */
[----:B------:R-:W-:Y:S02]  /*27550*/  IMAD R8, R7, R8, R2 ;  /* 0x0000000807087224 */ /* 0x000fe400078e0202 */
[----:B---3--:R-:W-:-:S04]  /*27560*/  IMAD R6, R11, UR6, RZ ;  /* 0x000000060b067c24 */ /* 0x008fc8000f8e02ff */
[C---:B------:R-:W-:Y:S02]  /*27570*/  IMAD R6, R10.reuse, UR7, R6 ;  /* 0x000000070a067c24 */ /* 0x040fe4000f8e0206 */
[----:B------:R-:W-:-:S04]  /*27580*/  IMAD.WIDE.U32 R4, R10, UR6, R4 ;  /* 0x000000060a047c25 */ /* 0x000fc8000f8e0004 */
[----:B------:R-:W-:Y:S01]  /*27590*/  IMAD.IADD R5, R6, 0x1, R5 ;  /* 0x0000000106057824 */ /* 0x000fe200078e0205 */
[----:B------:R-:W-:-:S04]  /*275a0*/  LEA R6, P0, R4, UR4, 0x2 ;  /* 0x0000000404067c11 */ /* 0x000fc8000f8010ff */
[----:B------:R-:W-:-:S05]  /*275b0*/  LEA.HI.X R7, R4, UR5, R5, 0x2, P0 ;  /* 0x0000000504077c11 */ /* 0x000fca00080f1405 */
[----:B------:R3:W5:Y:S04]  /*275c0*/  LDG.E R17, desc[UR54][R6.64] ;  /* 0x0000003606117981 */ /* 0x000768000c1e1900 */
.L_x_609:
[----:B------:R-:W3:Y:S01]  /*275d0*/  S2R R4, SR_TID.X ;  /* 0x0000000000047919 */ /* 0x000ee20000002100 */
[----:B--2---:R-:W-:Y:S01]  /*275e0*/  IMAD R5, R19, 0x8, R18 ;  /* 0x0000000813057824 */ /* 0x004fe200078e0212 */
[----:B------:R-:W-:Y:S01]  /*275f0*/  BSSY B1, `(.L_x_610) ;  /* 0x0000006000017945 */ /* 0x000fe20003800000 */
[----:B---3--:R-:W-:Y:S02]  /*27600*/  LOP3.LUT R6, R4, 0x7f, RZ, 0xc0, !PT ;  /* 0x0000007f04067812 */ /* 0x008fe400078ec0ff */
[----:B------:R-:W-:Y:S02]  /*27610*/  SHF.L.U32 R4, R9, 0x1f, RZ ;  /* 0x0000001f09047819 */ /* 0x000fe400000006ff */
[----:B------:R-:W-:Y:S02]  /*27620*/  ISETP.NE.AND P1, PT, R6, RZ, PT ;  /* 0x000000ff0600720c */ /* 0x000fe40003f25270 */
[----:B------:R-:W2:Y:S02]  /*27630*/  SYNCS.PHASECHK.TRANS64.TRYWAIT P0, [R5+URZ+0x29880], R4 ;  /* 0x02988004050075a7 */ /* 0x000ea4000800017f */
[----:B--2---:R-:W-:Y:S09]  /*27640*/  @!P0 BRA `(.L_x_611) ;  /* 0x00000060005c8947 */ /* 0x004ff20003800000 */
.L_x_814:
[----:B------:R-:W-:Y:S05]  /*27650*/  BSYNC B1 ;  /* 0x0000000000017941 */ /* 0x000fea0003800000 */
.L_x_610:
        /* <DEDUP_REMOVED lines=9> */
.L_x_613:
[----:B------:R-:W-:Y:S05]  /*276f0*/  BSYNC B1 ;  /* 0x0000000000017941 */ /* 0x000fea0003800000 */
.L_x_612:
[----:B------:R-:W3:Y:S01]  /*27700*/  LDL R6, [R1+0x28] ;  /* 0x0000280001067983 */ /* 0x000ee20000100800 */
[----:B------:R-:W-:Y:S01]  /*27710*/  MOV R10, RZ ;  /* 0x000000ff000a7202 */ /* 0x000fe20000000f00 */
[----:B------:R-:W-:Y:S01]  /*27720*/  IMAD R7, R19, 0x5000, R18 ;  /* 0x0000500013077824 */ /* 0x000fe200078e0212 */
[----:B------:R-:W-:Y:S01]  /*27730*/  UIADD3 UR4, UP0, UR40, 0x470, URZ ;  /* 0x0000047028047890 */ /* 0x000fe2000ff1e03f */
[----:B------:R-:W-:Y:S01]  /*27740*/  PLOP3.LUT P0, PT, PT, PT, PT, 0x80, 0x0 ;  /* 0x000000000000781c */ /* 0x000fe20003f0f070 */
[----:B------:R-:W-:Y:S01]  /*27750*/  UMOV UR6, 0x0 ;  /* 0x0000000000067882 */ /* 0x000fe20000000000 */
[----:B------:R-:W-:Y:S01]  /*27760*/  R2UR UR10, R10 ;  /* 0x000000000a0a72ca */ /* 0x000fe200000e0000 */
[----:B------:R-:W-:Y:S01]  /*27770*/  VIADD R7, R7, 0xa400 ;  /* 0x0000a40007077836 */ /* 0x000fe20000000000 */
[----:B------:R-:W-:Y:S01]  /*27780*/  UIADD3.X UR5, URZ, UR41, URZ, UP0, !UPT ;  /* 0x000000293f057290 */ /* 0x000fe200087fe43f */
[----:B------:R-:W-:Y:S01]  /*27790*/  UMOV UR7, 0x14f00000 ;  /* 0x14f0000000077882 */ /* 0x000fe20000000000 */
[----:B---3--:R-:W-:-:S02]  /*277a0*/  IMAD R6, R8, 0xa0, R6 ;  /* 0x000000a008067824 */ /* 0x008fc400078e0206 */
[----:B------:R-:W-:-:S09]  /*277b0*/  VIADD R8, R5, 0x29870 ;  /* 0x0002987005087836 */ /* 0x000fd20000000000 */
.L_x_614:
[----:B------:R-:W-:-:S13]  /*277c0*/  @P0 ELECT P2, URZ, PT ;  /* 0x00000000003f082f */ /* 0x000fda0003840000 */
[----:B-----5:R-:W-:Y:S02]  /*277d0*/  @P2 R2UR UR13, R17 ;  /* 0x00000000110d22ca */ /* 0x020fe400000e0000 */
[----:B------:R-:W-:Y:S02]  /*277e0*/  @P2 R2UR UR12, R16 ;  /* 0x00000000100c22ca */ /* 0x000fe400000e0000 */
[----:B------:R-:W-:Y:S02]  /*277f0*/  @P2 R2UR UR11, R6 ;  /* 0x00000000060b22ca */ /* 0x000fe400000e0000 */
[----:B------:R-:W-:Y:S02]  /*27800*/  @P2 R2UR UR9, R8 ;  /* 0x00000000080922ca */ /* 0x000fe400000e0000 */
[----:B------:R-:W-:Y:S02]  /*27810*/  @P2 R2UR UR8, R7 ;  /* 0x00000000070822ca */ /* 0x000fe400000e0000 */
[----:B------:R-:W-:-:S02]  /*27820*/  @P2 PLOP3.LUT P0, PT, P2, PT, PT, 0x8, 0x0 ;  /* 0x000000000000281c */ /* 0x000fc4000170e170 */
[----:B------:R-:W-:-:S09]  /*27830*/  PLOP3.LUT P2, PT, PT, PT, PT, 0x8, 0x0 ;  /* 0x000000000000781c */ /* 0x000fd20003f4e170 */
[----:B------:R3:W-:Y:S02]  /*27840*/  UTMALDG.4D [UR8], [UR4], desc[UR6] ;  /* 0x00000608040075b4 */ /* 0x0007e40008019000 */
[----:B---3--:R-:W-:Y:S05]  /*27850*/  @P0 BRA.U.ANY `(.L_x_614) ;  /* 0xfffffffd00d80947 */ /* 0x008fea000393ffff */
[----:B------:R-:W3:Y:S01]  /*27860*/  SYNCS.PHASECHK.TRANS64.TRYWAIT P0, [R5+URZ+0x29840], R4 ;  /* 0x02984004050075a7 */ /* 0x000ee2000800017f */
[----:B------:R-:W-:Y:S04]  /*27870*/  BSSY B1, `(.L_x_615) ;  /* 0x0000002000017945 */ /* 0x000fe80003800000 */
[----:B---3--:R-:W-:Y:S05]  /*27880*/  @!P0 BRA `(.L_x_616) ;  /* 0x0000005c00e08947 */ /* 0x008fea0003800000 */
.L_x_815:
[----:B------:R-:W-:Y:S05]  /*27890*/  BSYNC B1 ;  /* 0x0000000000017941 */ /* 0x000fea0003800000 */
.L_x_615:
[----:B------:R-:W-:Y:S01]  /*278a0*/  BSSY B1, `(.L_x_617) ;  /* 0x000000b000017945 */ /* 0x000fe20003800000 */
[----:B------:R-:W-:Y:S02]  /*278b0*/  IMAD.MOV.U32 R8, RZ, RZ, 0x0 ;  /* 0x00000000ff087424 */ /* 0x000fe400078e00ff */
[----:B0-----:R-:W-:Y:S01]  /*278c0*/  IMAD.MOV.U32 R9, RZ, RZ, 0x14f00000 ;  /* 0x14f00000ff097424 */ /* 0x001fe200078e00ff */
[----:B------:R-:W-:Y:S06]  /*278d0*/  @P1 BRA `(.L_x_618) ;  /* 0x00000000001c1947 */ /* 0x000fec0003800000 */
[----:B------:R-:W0:Y:S01]  /*278e0*/  S2R R7, SR_TID.X ;  /* 0x0000000000077919 */ /* 0x000e220000002100 */
[----:B--23--:R-:W-:-:S04]  /*278f0*/  MOV R4, 0x7800 ;  /* 0x0000780000047802 */ /* 0x00cfc80000000f00 */
[----:B------:R4:W-:Y:S01]  /*27900*/  SYNCS.ARRIVE.TRANS64 RZ, [R5+URZ+0x29830], R4 ;  /* 0x0298300405ff79a7 */ /* 0x0009e2000800003f */
[----:B0-----:R-:W-:-:S04]  /*27910*/  LOP3.LUT R7, R7, 0x1f, RZ, 0xc0, !PT ;  /* 0x0000001f07077812 */ /* 0x001fc800078ec0ff */
[----:B------:R-:W-:-:S13]  /*27920*/  ISETP.NE.AND P0, PT, R7, RZ, PT ;  /* 0x000000ff0700720c */ /* 0x000fda0003f05270 */
[----:B----4-:R-:W-:Y:S05]  /*27930*/  @!P0 BRA `(.L_x_618) ;  /* 0x0000000000048947 */ /* 0x010fea0003800000 */
[----:B------:R-:W-:Y:S01]  /*27940*/  BPT.TRAP 0x1 ;  /* 0x000000040000795c */ /* 0x000fe20000300000 */
.L_x_618:
[----:B------:R-:W-:Y:S05]  /*27950*/  BSYNC B1 ;  /* 0x0000000000017941 */ /* 0x000fea0003800000 */
.L_x_617:
        /* <DEDUP_REMOVED lines=9> */
.L_x_619:
        /* <DEDUP_REMOVED lines=15> */
.L_x_620:
        /* <DEDUP_REMOVED lines=15> */
.L_x_621:
        /* <DEDUP_REMOVED lines=10> */
.L_x_608:
[----:B------:R-:W-:Y:S05]  /*27c70*/  BSYNC B0 ;  /* 0x0000000000007941 */ /* 0x000fea0003800000 */
.L_x_607:
[----:B------:R-:W-:-:S06]  /*27c80*/  UISETP.NE.AND UP0, UPT, UR37, 0x3, UPT ;  /* 0x000000032500788c */ /* 0x000fcc000bf05270 */
[----:B------:R-:W-:-:S13]  /*27c90*/  PLOP3.LUT P0, PT, PT, PT, UP0, 0x80, 0x0 ;  /* 0x000000000000781c */ /* 0x000fda0003f0f008 */
[----:B------:R-:W-:Y:S05]  /*27ca0*/  @!P0 BRA `(.L_x_622) ;  /* 0x0000000000048947 */ /* 0x000fea0003800000 */
[----:B------:R-:W-:Y:S01]  /*27cb0*/  BPT.TRAP 0x1 ;  /* 0x000000040000795c */ /* 0x000fe20000300000 */
.L_x_622:
[----:B------:R-:W-:Y:S01]  /*27cc0*/  MOV R4, UR39 ;  /* 0x0000002700047c02 */ /* 0x000fe20008000f00 */
[----:B------:R-:W-:Y:S01]  /*27cd0*/  IMAD R20, R0, 0x8, R18 ;  /* 0x0000000800147824 */ /* 0x000fe200078e0212 */
[----:B------:R-:W-:Y:S02]  /*27ce0*/  BSSY B0, `(.L_x_623) ;  /* 0x0000006000007945 */ /* 0x000fe40003800000 */
[----:B------:R-:W-:Y:S02]  /*27cf0*/  ISETP.NE.AND P1, PT, R4, 0x3, PT ;  /* 0x000000030400780c */ /* 0x000fe40003f25270 */
[----:B------:R-:W-:-:S04]  /*27d00*/  LOP3.LUT R4, R3, 0x1, RZ, 0x3c, !PT ;  /* 0x0000000103047812 */ /* 0x000fc800078e3cff */
[----:B------:R-:W-:-:S04]  /*27d10*/  SHF.L.U32 R4, R4, 0x1f, RZ ;  /* 0x0000001f04047819 */ /* 0x000fc800000006ff */
[----:B------:R-:W3:Y:S02]  /*27d20*/  SYNCS.PHASECHK.TRANS64.TRYWAIT P0, [R20+URZ+0x29870], R4 ;  /* 0x02987004140075a7 */ /* 0x000ee4000800017f */
[----:B---3--:R-:W-:Y:S05]  /*27d30*/  @!P0 BRA `(.L_x_624) ;  /* 0x0000005800c88947 */ /* 0x008fea0003800000 */
.L_x_816:
[----:B------:R-:W-:Y:S05]  /*27d40*/  BSYNC B0 ;  /* 0x0000000000007941 */ /* 0x000fea0003800000 */
.L_x_623:
[----:B------:R-:W-:Y:S05]  /*27d50*/  @!P1 BRA `(.L_x_625) ;  /* 0x0000000000049947 */ /* 0x000fea0003800000 */
[----:B------:R-:W-:Y:S01]  /*27d60*/  BPT.TRAP 0x1 ;  /* 0x000000040000795c */ /* 0x000fe20000300000 */
.L_x_625:
[----:B------:R-:W-:Y:S01]  /*27d70*/  SHF.L.U32 R3, R3, 0x1f, RZ ;  /* 0x0000001f03037819 */ /* 0x000fe200000006ff */
[----:B------:R-:W-:-:S03]  /*27d80*/  IMAD R12, R0, 0x5000, RZ ;  /* 0x00005000000c7824 */ /* 0x000fc600078e02ff */
[----:B------:R-:W4:Y:S02]  /*27d90*/  SYNCS.PHASECHK.TRANS64.TRYWAIT P0, [R20+URZ+0x29860], R3 ;  /* 0x02986003140075a7 */ /* 0x000f24000800017f */
[----:B----4-:R-:W-:Y:S05]  /*27da0*/  @!P0 BRA `(.L_x_626) ;  /* 0x0000005800c08947 */ /* 0x010fea0003800000 */
.L_x_817:
[----:B------:R-:W5:Y:S04]  /*27db0*/  LDL R0, [R1+0x30] ;  /* 0x0000300001007983 */ /* 0x000f680000100800 */
[----:B------:R-:W4:Y:S04]  /*27dc0*/  LDL R14, [R1+0x34] ;  /* 0x00003400010e7983 */ /* 0x000f280000100800 */
[----:B------:R-:W2:Y:S01]  /*27dd0*/  LDL R13, [R1+0x2c] ;  /* 0x00002c00010d7983 */ /* 0x000ea20000100800 */
[----:B------:R-:W-:Y:S05]  /*27de0*/  WARPSYNC.ALL ;  /* 0x0000000000007948 */ /* 0x000fea0003800000 */
[----:B-----5:R-:W-:-:S05]  /*27df0*/  LOP3.LUT R0, R12, R0, RZ, 0xfc, !PT ;  /* 0x000000000c007212 */ /* 0x020fca00078efcff */
[----:B------:R-:W-:Y:S01]  /*27e00*/  IMAD.IADD R0, R18, 0x1, R0 ;  /* 0x0000000112007824 */ /* 0x000fe200078e0200 */
[----:B--2---:R-:W-:-:S03]  /*27e10*/  LOP3.LUT R21, R12, R13, RZ, 0xfc, !PT ;  /* 0x0000000d0c157212 */ /* 0x004fc600078efcff */
[----:B----4-:R-:W-:Y:S01]  /*27e20*/  IMAD.IADD R3, R14, 0x1, R0 ;  /* 0x000000010e037824 */ /* 0x010fe200078e0200 */
[----:B---3--:R-:W2:Y:S01]  /*27e30*/  LDSM.16.MT88.4 R4, [R0+0xa400] ;  /* 0x00a400000004783b */ /* 0x008ea20000004200 */
[----:B------:R-:W-:Y:S01]  /*27e40*/  IMAD.IADD R21, R18, 0x1, R21 ;  /* 0x0000000112157824 */ /* 0x000fe200078e0215 */
[C-C-:B--2---:R-:W-:Y:S02]  /*27e50*/  PRMT R8, R4.reuse, 0x6420, R5.reuse ;  /* 0x0000642004087816 */ /* 0x144fe40000000005 */
[----:B0-----:R-:W-:Y:S02]  /*27e60*/  PRMT R9, R4, 0x7531, R5 ;  /* 0x0000753104097816 */ /* 0x001fe40000000005 */
        /* <DEDUP_REMOVED lines=65> */
.L_x_627:
[----:B------:R-:W3:Y:S01]  /*28280*/  S2R R0, SR_TID.X ;  /* 0x0000000000007919 */ /* 0x000ee20000002100 */
[----:B0-----:R0:W-:Y:S01]  /*28290*/  SYNCS.ARRIVE.TRANS64.A1T0 RZ, [R20+URZ+0x29850], RZ ;  /* 0x029850ff14ff79a7 */ /* 0x0011e2000810003f */
[----:B---3--:R-:W-:Y:S02]  /*282a0*/  LOP3.LUT R3, R0, 0x7f, RZ, 0xc0, !PT ;  /* 0x0000007f00037812 */ /* 0x008fe400078ec0ff */
[----:B------:R-:W3:Y:S01]  /*282b0*/  LDL R0, [R1+0x20] ;  /* 0x0000200001007983 */ /* 0x000ee20000100800 */
[----:B------:R-:W-:Y:S01]  /*282c0*/  BAR.SYNC.DEFER_BLOCKING 0x2, 0x80 ;  /* 0x0082000000007b1d */ /* 0x000fe20000010000 */
[----:B------:R-:W-:-:S05]  /*282d0*/  ISETP.NE.AND P0, PT, R3, RZ, PT ;  /* 0x000000ff0300720c */ /* 0x000fca0003f05270 */
[----:B------:R4:W5:Y:S08]  /*282e0*/  LDL R3, [R1+0x18] ;  /* 0x0000180001037983 */ /* 0x0009700000100800 */
[----:B0-----:R-:W-:-:S04]  /*282f0*/  @!P0 IADD3 R20, R20, 0x29880, RZ ;  /* 0x0002988014148810 */ /* 0x001fc80007ffe0ff */
[----:B------:R-:W-:-:S04]  /*28300*/  @!P0 PRMT R20, RZ, 0x654, R20 ;  /* 0x00000654ff148816 */ /* 0x000fc80000000014 */
[----:B------:R4:W-:Y:S01]  /*28310*/  @!P0 SYNCS.ARRIVE.TRANS64.RED.A1T0 RZ, [R20+URZ], RZ ;  /* 0x000000ff14ff89a7 */ /* 0x0009e2000810043f */
[C---:B---3--:R-:W-:Y:S01]  /*28320*/  ISETP.GT.AND P0, PT, R2.reuse, R0, PT ;  /* 0x000000000200720c */ /* 0x048fe20003f04270 */
[----:B------:R-:W-:Y:S02]  /*28330*/  VIADD R2, R2, 0xffffffff ;  /* 0xffffffff02027836 */ /* 0x000fe40000000000 */
[----:B------:R-:W-:-:S10]  /*28340*/  IMAD.MOV.U32 R0, RZ, RZ, R19 ;  /* 0x000000ffff007224 */ /* 0x000fd400078e0013 */
[----:B----4-:R-:W-:Y:S05]  /*28350*/  @P0 BRA `(.L_x_628) ;  /* 0xfffffff000100947 */ /* 0x010fea000383ffff */
.L_x_606:
[----:B------:R-:W3:Y:S01]  /*28360*/  S2R R4, SR_TID.X ;  /* 0x0000000000047919 */ /* 0x000ee20000002100 */
[----:B------:R-:W-:Y:S01]  /*28370*/  BSSY B0, `(.L_x_629) ;  /* 0x0000011000007945 */ /* 0x000fe20003800000 */
[----:B---3--:R-:W-:-:S04]  /*28380*/  LOP3.LUT R4, R4, 0x7f, RZ, 0xc0, !PT ;  /* 0x0000007f04047812 */ /* 0x008fc800078ec0ff */
[----:B------:R-:W-:-:S13]  /*28390*/  ISETP.NE.AND P0, PT, R4, RZ, PT ;  /* 0x000000ff0400720c */ /* 0x000fda0003f05270 */
[----:B------:R-:W-:Y:S05]  /*283a0*/  @P0 BRA `(.L_x_630) ;  /* 0x0000000000340947 */ /* 0x000fea0003800000 */
[----:B------:R-:W3:Y:S01]  /*283b0*/  S2R R2, SR_LANEID ;  /* 0x0000000000027919 */ /* 0x000ee20000000000 */
[----:B------:R-:W-:Y:S01]  /*283c0*/  VOTEU.ANY UR4, UPT, PT ;  /* 0x0000000000047886 */ /* 0x000fe200038e0100 */
[----:B--2---:R-:W2:Y:S01]  /*283d0*/  LDC.64 R4, c[0x0][0xc60] ;  /* 0x00031800ff047b82 */ /* 0x004ea20000000a00 */
[----:B----4-:R-:W3:Y:S02]  /*283e0*/  FLO.U32 R0, UR4 ;  /* 0x0000000400007d00 */ /* 0x010ee400080e0000 */
[----:B---3--:R-:W-:-:S06]  /*283f0*/  ISETP.EQ.U32.AND P1, PT, R0, R2, PT ;  /* 0x000000020000720c */ /* 0x008fcc0003f22070 */
[----:B------:R-:W2:Y:S07]  /*28400*/  POPC R2, UR4 ;  /* 0x0000000400027d09 */ /* 0x000eae0008000000 */
[----:B--2---:R-:W2:Y:S04]  /*28410*/  @P1 ATOMG.E.ADD.STRONG.GPU PT, R2, desc[UR54][R4.64], R2 ;  /* 0x00000002040219a8 */ /* 0x004ea800081ee1f6 */
[----:B--2---:R2:W3:Y:S02]  /*28420*/  SHFL.IDX PT, R2, R2, R0, 0x1f ;  /* 0x00001f0002027589 */ /* 0x0044e400000e0000 */
[----:B--2---:R-:W2:Y:S02]  /*28430*/  S2R R0, SR_LTMASK ;  /* 0x0000000000007919 */ /* 0x004ea40000003900 */
[----:B--2---:R-:W-:-:S06]  /*28440*/  LOP3.LUT R0, R0, UR4, RZ, 0xc0, !PT ;  /* 0x0000000400007c12 */ /* 0x004fcc000f8ec0ff */
[----:B------:R-:W3:Y:S02]  /*28450*/  POPC R0, R0 ;  /* 0x0000000000007309 */ /* 0x000ee40000000000 */
[----:B---3--:R-:W-:-:S05]  /*28460*/  IADD3 R0, R2, UR38, R0 ;  /* 0x0000002602007c10 */ /* 0x008fca000fffe000 */
[----:B------:R3:W-:Y:S02]  /*28470*/  STL [R1], R0 ;  /* 0x0000000001007387 */ /* 0x0007e40000100800 */
.L_x_630:
[----:B------:R-:W-:Y:S05]  /*28480*/  BSYNC B0 ;  /* 0x0000000000007941 */ /* 0x000fea0003800000 */
.L_x_629:
[----:B------:R-:W-:-:S06]  /*28490*/  UISETP.NE.AND UP0, UPT, UR37, 0x3, UPT ;  /* 0x000000032500788c */ /* 0x000fcc000bf05270 */
[----:B------:R-:W-:-:S13]  /*284a0*/  PLOP3.LUT P1, PT, PT, PT, UP0, 0x80, 0x0 ;  /* 0x000000000000781c */ /* 0x000fda0003f2f008 */
[----:B------:R-:W-:Y:S05]  /*284b0*/  @!P1 BRA `(.L_x_631) ;  /* 0x0000000000049947 */ /* 0x000fea0003800000 */
[----:B------:R-:W-:Y:S01]  /*284c0*/  BPT.TRAP 0x1 ;  /* 0x000000040000795c */ /* 0x000fe20000300000 */
.L_x_631:
[----:B------:R-:W2:Y:S01]  /*284d0*/  LDL R2, [R1+0x18] ;  /* 0x0000180001027983 */ /* 0x000ea20000100800 */
[----:B---34-:R-:W-:Y:S01]  /*284e0*/  IMAD.U32 R0, RZ, RZ, UR39 ;  /* 0x00000027ff007e24 */ /* 0x018fe2000f8e00ff */
[----:B------:R-:W-:Y:S01]  /*284f0*/  BSSY B0, `(.L_x_632) ;  /* 0x0000007000007945 */ /* 0x000fe20003800000 */
[----:B------:R-:W-:-:S03]  /*28500*/  IMAD R16, R19, 0x8, R18 ;  /* 0x0000000813107824 */ /* 0x000fc600078e0212 */
[----:B------:R-:W-:Y:S02]  /*28510*/  ISETP.NE.AND P2, PT, R0, 0x3, PT ;  /* 0x000000030000780c */ /* 0x000fe40003f45270 */
[----:B--2---:R-:W-:-:S04]  /*28520*/  LOP3.LUT R0, R2, 0x1, RZ, 0x3c, !PT ;  /* 0x0000000102007812 */ /* 0x004fc800078e3cff */
[----:B------:R-:W-:-:S04]  /*28530*/  SHF.L.U32 R0, R0, 0x1f, RZ ;  /* 0x0000001f00007819 */ /* 0x000fc800000006ff */
[----:B------:R-:W2:Y:S02]  /*28540*/  SYNCS.PHASECHK.TRANS64.TRYWAIT P1, [R16+URZ+0x29870], R0 ;  /* 0x02987000100075a7 */ /* 0x000ea4000802017f */
[----:B--2---:R-:W-:Y:S05]  /*28550*/  @!P1 BRA `(.L_x_633) ;  /* 0x0000005000e89947 */ /* 0x004fea0003800000 */
.L_x_818:
[----:B------:R-:W-:Y:S05]  /*28560*/  BSYNC B0 ;  /* 0x0000000000007941 */ /* 0x000fea0003800000 */
.L_x_632:
[----:B------:R-:W-:Y:S05]  /*28570*/  @!P2 BRA `(.L_x_634) ;  /* 0x000000000004a947 */ /* 0x000fea0003800000 */
[----:B------:R-:W-:Y:S01]  /*28580*/  BPT.TRAP 0x1 ;  /* 0x000000040000795c */ /* 0x000fe20000300000 */
.L_x_634:
[----:B--2---:R-:W2:Y:S02]  /*28590*/  LDL R0, [R1+0x18] ;  /* 0x0000180001007983 */ /* 0x004ea40000100800 */
[----:B--2---:R-:W-:-:S04]  /*285a0*/  SHF.L.U32 R0, R0, 0x1f, RZ ;  /* 0x0000001f00007819 */ /* 0x004fc800000006ff */
[----:B------:R-:W2:Y:S02]  /*285b0*/  SYNCS.PHASECHK.TRANS64.TRYWAIT P1, [R16+URZ+0x29860], R0 ;  /* 0x02986000100075a7 */ /* 0x000ea4000802017f */
[----:B--2---:R-:W-:Y:S05]  /*285c0*/  @!P1 BRA `(.L_x_635) ;  /* 0x0000005000e09947 */ /* 0x004fea0003800000 */
.L_x_819:
[----:B------:R-:W3:Y:S04]  /*285d0*/  LDL R2, [R1+0x30] ;  /* 0x0000300001027983 */ /* 0x000ee80000100800 */
[----:B-----5:R-:W4:Y:S04]  /*285e0*/  LDL R3, [R1+0x34] ;  /* 0x0000340001037983 */ /* 0x020f280000100800 */
[----:B------:R-:W4:Y:S01]  /*285f0*/  LDL R12, [R1+0x2c] ;  /* 0x00002c00010c7983 */ /* 0x000f220000100800 */
[----:B--2---:R-:W-:Y:S01]  /*28600*/  IMAD R0, R19, 0x5000, RZ ;  /* 0x0000500013007824 */ /* 0x004fe200078e02ff */
[----:B------:R-:W-:Y:S05]  /*28610*/  WARPSYNC.ALL ;  /* 0x0000000000007948 */ /* 0x000fea0003800000 */
[----:B---3--:R-:W-:-:S04]  /*28620*/  LOP3.LUT R2, R0, R2, RZ, 0xfc, !PT ;  /* 0x0000000200027212 */ /* 0x008fc800078efcff */
[----:B------:R-:W-:Y:S02]  /*28630*/  IADD3 R2, R18, R2, RZ ;  /* 0x0000000212027210 */ /* 0x000fe40007ffe0ff */
[----:B----4-:R-:W-:-:S03]  /*28640*/  LOP3.LUT R0, R0, R12, RZ, 0xfc, !PT ;  /* 0x0000000c00007212 */ /* 0x010fc600078efcff */
[----:B0-----:R-:W0:Y:S01]  /*28650*/  LDSM.16.MT88.4 R4, [R2+0xa400] ;  /* 0x00a400000204783b */ /* 0x001e220000004200 */
[----:B------:R-:W-:Y:S02]  /*28660*/  IMAD.IADD R3, R3, 0x1, R2 ;  /* 0x0000000103037824 */ /* 0x000fe400078e0202 */
[----:B------:R-:W-:Y:S01]  /*28670*/  IMAD.IADD R0, R18, 0x1, R0 ;  /* 0x0000000112007824 */ /* 0x000fe200078e0200 */
[C-C-:B0-----:R-:W-:Y:S02]  /*28680*/  PRMT R8, R4.reuse, 0x6420, R5.reuse ;  /* 0x0000642004087816 */ /* 0x141fe40000000005 */
[----:B------:R-:W-:Y:S02]  /*28690*/  PRMT R9, R4, 0x7531, R5 ;  /* 0x0000753104097816 */ /* 0x000fe40000000005 */
[C-C-:B------:R-:W-:Y:S02]  /*286a0*/  PRMT R10, R6.reuse, 0x6420, R7.reuse ;  /* 0x00006420060a7816 */ /* 0x140fe40000000007 */
[----:B------:R-:W-:-:S02]  /*286b0*/  PRMT R11, R6, 0x7531, R7 ;  /* 0x00007531060b7816 */ /* 0x000fc40000000007 */
[----:B------:R-:W0:Y:S04]  /*286c0*/  LDSM.16.MT88.4 R4, [R3+0xa400] ;  /* 0x00a400000304783b */ /* 0x000e280000004200 */
[----:B------:R0:W-:Y:S02]  /*286d0*/  STSM.16.M88.4 [R0+0x400], R8 ;  /* 0x0004000800007844 */ /* 0x0001e40000000200 */
        /* <DEDUP_REMOVED lines=61> */
.L_x_636:
[----:B------:R-:W3:Y:S01]  /*28ab0*/  LDL.LU R2, [R1+0x18] ;  /* 0x0000180001027983 */ /* 0x000ee20000300800 */
[----:B0-----:R0:W-:Y:S01]  /*28ac0*/  SYNCS.ARRIVE.TRANS64.A1T0 RZ, [R16+URZ+0x29850], RZ ;  /* 0x029850ff10ff79a7 */ /* 0x0011e2000810003f */
[----:B------:R-:W-:Y:S02]  /*28ad0*/  VIADD R19, R19, 0x1 ;  /* 0x0000000113137836 */ /* 0x000fe40000000000 */
[----:B0-----:R-:W-:-:S05]  /*28ae0*/  @!P0 VIADD R16, R16, 0x29880 ;  /* 0x0002988010108836 */ /* 0x001fca0000000000 */
[----:B------:R-:W-:Y:S01]  /*28af0*/  @!P0 PRMT R16, RZ, 0x654, R16 ;  /* 0x00000654ff108816 */ /* 0x000fe20000000010 */
[----:B------:R-:W-:Y:S06]  /*28b00*/  BAR.SYNC.DEFER_BLOCKING 0x2, 0x80 ;  /* 0x0082000000007b1d */ /* 0x000fec0000010000 */
[----:B------:R0:W-:Y:S01]  /*28b10*/  @!P0 SYNCS.ARRIVE.TRANS64.RED.A1T0 RZ, [R16+URZ], RZ ;  /* 0x000000ff10ff89a7 */ /* 0x0001e2000810043f */
[----:B------:R-:W-:-:S04]  /*28b20*/  ISETP.NE.AND P0, PT, R19, 0x2, PT ;  /* 0x000000021300780c */ /* 0x000fc80003f05270 */
[----:B--2---:R-:W-:Y:S02]  /*28b30*/  SEL R0, RZ, 0x1, P0 ;  /* 0x00000001ff007807 */ /* 0x004fe40000000000 */
[----:B------:R-:W-:Y:S02]  /*28b40*/  SEL R19, R19, RZ, P0 ;  /* 0x000000ff13137207 */ /* 0x000fe40000000000 */
[----:B---3--:R-:W-:-:S05]  /*28b50*/  LOP3.LUT R2, R2, R0, RZ, 0x3c, !PT ;  /* 0x0000000002027212 */ /* 0x008fca00078e3cff */
[----:B------:R0:W-:Y:S02]  /*28b60*/  STL [R1+0x18], R2 ;  /* 0x0000180201007387 */ /* 0x0001e40000100800 */
.L_x_581:
[----:B--2---:R-:W2:Y:S02]  /*28b70*/  LDL R0, [R1+0x10] ;  /* 0x0000100001007983 */ /* 0x004ea40000100800 */
[----:B--2---:R-:W-:-:S13]  /*28b80*/  LOP3.LUT P0, RZ, R0, 0x2, RZ, 0xc0, !PT ;  /* 0x0000000200ff7812 */ /* 0x004fda000780c0ff */
[----:B------:R-:W-:Y:S05]  /*28b90*/  @!P0 BRA `(.L_x_637) ;  /* 0x00000000002c8947 */ /* 0x000fea0003800000 */
[----:B------:R-:W-:Y:S05]  /*28ba0*/  WARPSYNC.ALL ;  /* 0x0000000000007948 */ /* 0x000fea0003800000 */
[----:B------:R-:W2:Y:S08]  /*28bb0*/  S2UR UR5, SR_CgaCtaId ;  /* 0x00000000000579c3 */ /* 0x000eb00000008800 */
[----:B------:R-:W-:Y:S06]  /*28bc0*/  BAR.SYNC.DEFER_BLOCKING 0x5, 0x180 ;  /* 0x0146000000007b1d */ /* 0x000fec0000010000 */
[----:B------:R-:W-:-:S02]  /*28bd0*/  UMOV UR4, 0x400 ;  /* 0x0000040000047882 */ /* 0x000fc40000000000 */
[----:B--2---:R-:W-:-:S06]  /*28be0*/  ULEA UR4, UR5, UR4, 0x18 ;  /* 0x0000000405047291 */ /* 0x004fcc000f8ec03f */
[----:B------:R-:W-:-:S05]  /*28bf0*/  MOV R18, UR4 ;  /* 0x0000000400127c02 */ /* 0x000fca0008000f00 */
[----:B01----:R-:W0:Y:S04]  /*28c00*/  LDS.128 R4, [R18+0x298d0] ;  /* 0x0298d00012047984 */ /* 0x003e280000000c00 */
[----:B0-----:R1:W-:Y:S04]  /*28c10*/  STL.64 [R1], R4 ;  /* 0x0000000401007387 */ /* 0x0013e80000100a00 */
[----:B------:R1:W-:Y:S01]  /*28c20*/  STL.64 [R1+0x8], R6 ;  /* 0x0000080601007387 */ /* 0x0003e20000100a00 */
[----:B------:R-:W-:Y:S06]  /*28c30*/  BAR.ARV 0x4, 0x180 ;  /* 0x0106000000007b1d */ /* 0x000fec0000002000 */
[----:B------:R-:W-:Y:S05]  /*28c40*/  BRA `(.L_x_638) ;  /* 0x0000000c00247947 */ /* 0x000fea0003800000 */
.L_x_637:
[----:B------:R-:W0:Y:S01]  /*28c50*/  S2R R0, SR_TID.X ;  /* 0x0000000000007919 */ /* 0x000e220000002100 */
[----:B------:R-:W-:Y:S01]  /*28c60*/  UMOV UR4, 0xffffffff ;  /* 0xffffffff00047882 */ /* 0x000fe20000000000 */
[----:B0-----:R-:W-:-:S04]  /*28c70*/  LOP3.LUT R16, R0, 0x1f, RZ, 0xc0, !PT ;  /* 0x0000001f00107812 */ /* 0x001fc800078ec0ff */
[----:B------:R-:W-:Y:S01]  /*28c80*/  ISETP.NE.AND P0, PT, R16, 0x1f, PT ;  /* 0x0000001f1000780c */ /* 0x000fe20003f05270 */
[----:B------:R-:W-:-:S12]  /*28c90*/  BRA.DIV UR4, `(.L_x_639) ;  /* 0x0000004e04407947 */ /* 0x000fd8000b800000 */
[----:B------:R-:W2:Y:S01]  /*28ca0*/  LDL.LU R2, [R1] ;  /* 0x0000000001027983 */ /* 0x000ea20000300800 */
[----:B------:R-:W-:-:S03]  /*28cb0*/  ULDC UR4, c[0x0][0xc3c] ;  /* 0x00030f0000047ab9 */ /* 0x000fc60000000800 */
[----:B------:R-:W3:Y:S01]  /*28cc0*/  LDL R7, [R1+0xc] ;  /* 0x00000c0001077983 */ /* 0x000ee20000100800 */
[----:B--2---:R-:W-:Y:S02]  /*28cd0*/  IMAD.MOV.U32 R10, RZ, RZ, R2 ;  /* 0x000000ffff0a7224 */ /* 0x004fe400078e0002 */
[----:B---3--:R-:W-:-:S05]  /*28ce0*/  IMAD.IADD R0, R7, 0x1, R16 ;  /* 0x0000000107007824 */ /* 0x008fca00078e0210 */
[----:B------:R-:W-:-:S13]  /*28cf0*/  ISETP.GE.OR P1, PT, R0, UR4, !P0 ;  /* 0x0000000400007c0c */ /* 0x000fda000c726670 */
[----:B------:R-:W0:Y:S08]  /*28d00*/  @!P1 LDC.64 R2, c[0x0][0xc80] ;  /* 0x00032000ff029b82 */ /* 0x000e300000000a00 */
[----:B-1----:R-:W1:Y:S01]  /*28d10*/  @!P1 LDC.64 R6, c[0x0][0xc78] ;  /* 0x00031e00ff069b82 */ /* 0x002e620000000a00 */
[----:B0-----:R-:W-:-:S05]  /*28d20*/  @!P1 IMAD.WIDE R2, R0, 0x4, R2 ;  /* 0x0000000400029825 */ /* 0x001fca00078e0202 */
[----:B------:R1:W2:Y:S02]  /*28d30*/  @!P1 LDG.E R8, desc[UR54][R2.64] ;  /* 0x0000003602089981 */ /* 0x0002a4000c1e1900 */
[----:B-1----:R-:W-:-:S06]  /*28d40*/  @!P1 IMAD.WIDE R2, R0, 0x4, R6 ;  /* 0x0000000400029825 */ /* 0x002fcc00078e0206 */
[----:B------:R-:W3:Y:S01]  /*28d50*/  @!P1 LDG.E R2, desc[UR54][R2.64] ;  /* 0x0000003602029981 */ /* 0x000ee2000c1e1900 */
[----:B------:R-:W-:Y:S01]  /*28d60*/  IMAD.MOV.U32 R4, RZ, RZ, RZ ;  /* 0x000000ffff047224 */ /* 0x000fe200078e00ff */
[----:B------:R-:W-:Y:S02]  /*28d70*/  MOV R6, RZ ;  /* 0x000000ff00067202 */ /* 0x000fe40000000f00 */
[C---:B------:R-:W-:Y:S01]  /*28d80*/  ISETP.GE.U32.AND P2, PT, R16.reuse, 0x2, PT ;  /* 0x000000021000780c */ /* 0x040fe20003f46070 */
[----:B------:R-:W-:Y:S01]  /*28d90*/  SHFL.IDX PT, R5, R10, RZ, 0x1f ;  /* 0x00001fff0a057589 */ /* 0x000fe200000e0000 */
[C---:B------:R-:W-:Y:S02]  /*28da0*/  ISETP.GE.U32.AND P3, PT, R16.reuse, 0x4, PT ;  /* 0x000000041000780c */ /* 0x040fe40003f66070 */
[C---:B------:R-:W-:Y:S01]  /*28db0*/  ISETP.GE.U32.AND P4, PT, R16.reuse, 0x8, PT ;  /* 0x000000081000780c */ /* 0x040fe20003f86070 */
[----:B------:R-:W-:Y:S01]  /*28dc0*/  SHFL.IDX PT, R0, R10, 0x1, 0x1f ;  /* 0x00201f000a007f89 */ /* 0x000fe200000e0000 */
[----:B------:R-:W-:Y:S01]  /*28dd0*/  ISETP.GE.U32.AND P5, PT, R16, 0x10, PT ;  /* 0x000000101000780c */ /* 0x000fe20003fa6070 */
[----:B--2---:R-:W-:-:S02]  /*28de0*/  @!P1 IMAD.MOV.U32 R4, RZ, RZ, R8 ;  /* 0x000000ffff049224 */ /* 0x004fc400078e0008 */
[----:B------:R-:W-:Y:S02]  /*28df0*/  IMAD.MOV.U32 R8, RZ, RZ, RZ ;  /* 0x000000ffff087224 */ /* 0x000fe400078e00ff */
[----:B---3--:R-:W-:Y:S01]  /*28e00*/  @!P1 IMAD.MOV.U32 R6, RZ, RZ, R2 ;  /* 0x000000ffff069224 */ /* 0x008fe200078e0002 */
[----:B------:R-:W-:-:S03]  /*28e10*/  ISETP.NE.AND P1, PT, R16, RZ, PT ;  /* 0x000000ff1000720c */ /* 0x000fc60003f25270 */
[----:B------:R-:W-:-:S05]  /*28e20*/  IMAD R2, R6, R4, RZ ;  /* 0x0000000406027224 */ /* 0x000fca00078e02ff */
        /* <DEDUP_REMOVED lines=15> */
[----:B------:R0:W1:Y:S02]  /*28f20*/  SHFL.IDX PT, R9, R3, 0x1f, 0x1f ;  /* 0x03e01f0003097f89 */ /* 0x00006400000e0000 */
.L_x_829:
[----:B------:R-:W-:Y:S01]  /*28f30*/  ULDC UR4, c[0x0][0xc38] ;  /* 0x00030e0000047ab9 */ /* 0x000fe20000000800 */
[----:B------:R-:W-:Y:S01]  /*28f40*/  MOV R7, R3 ;  /* 0x0000000300077202 */ /* 0x000fe20000000f00 */
[----:B------:R-:W-:-:S04]  /*28f50*/  IMAD.U32 R2, RZ, RZ, UR4 ;  /* 0x00000004ff027e24 */ /* 0x000fc8000f8e00ff */
[----:B-1----:R-:W-:-:S04]  /*28f60*/  IMAD R9, R9, R2, RZ ;  /* 0x0000000209097224 */ /* 0x002fc800078e02ff */
[----:B------:R-:W-:-:S05]  /*28f70*/  IMAD.IADD R0, R0, 0x1, R9 ;  /* 0x0000000100007824 */ /* 0x000fca00078e0209 */
[----:B------:R-:W-:-:S13]  /*28f80*/  ISETP.GT.AND P6, PT, R0, R5, PT ;  /* 0x000000050000720c */ /* 0x000fda0003fc4270 */
[----:B------:R-:W-:Y:S05]  /*28f90*/  @P6 BRA `(.L_x_640) ;  /* 0x0000000000ac6947 */ /* 0x000fea0003800000 */
.L_x_643:
[----:B0-----:R-:W2:Y:S01]  /*28fa0*/  LDL.LU R3, [R1+0xc] ;  /* 0x00000c0001037983 */ /* 0x001ea20000300800 */
[----:B------:R-:W0:Y:S01]  /*28fb0*/  LDC R2, c[0x0][0xc3c] ;  /* 0x00030f00ff027b82 */ /* 0x000e220000000800 */
[----:B--2---:R-:W-:-:S05]  /*28fc0*/  VIADD R3, R3, 0x1f ;  /* 0x0000001f03037836 */ /* 0x004fca0000000000 */
[----:B0-----:R-:W-:-:S13]  /*28fd0*/  ISETP.GE.AND P6, PT, R3, R2, PT ;  /* 0x000000020300720c */ /* 0x001fda0003fc6270 */
[----:B------:R-:W-:Y:S05]  /*28fe0*/  @P6 BRA `(.L_x_641) ;  /* 0x0000000400d46947 */ /* 0x000fea0003800000 */
[----:B------:R-:W0:Y:S01]  /*28ff0*/  S2R R4, SR_TID.X ;  /* 0x0000000000047919 */ /* 0x000e220000002100 */
[----:B------:R1:W-:Y:S01]  /*29000*/  STL [R1+0xc], R3 ;  /* 0x00000c0301007387 */ /* 0x0003e20000100800 */
[----:B0-----:R-:W-:-:S05]  /*29010*/  LOP3.LUT R4, R4, 0x1f, RZ, 0xc0, !PT ;  /* 0x0000001f04047812 */ /* 0x001fca00078ec0ff */
[----:B------:R-:W-:Y:S02]  /*29020*/  IMAD.IADD R6, R3, 0x1, R4 ;  /* 0x0000000103067824 */ /* 0x000fe400078e0204 */
[----:B------:R-:W-:-:S03]  /*29030*/  IMAD.MOV.U32 R4, RZ, RZ, RZ ;  /* 0x000000ffff047224 */ /* 0x000fc600078e00ff */
[----:B------:R-:W-:-:S13]  /*29040*/  ISETP.GE.OR P6, PT, R6, R2, !P0 ;  /* 0x000000020600720c */ /* 0x000fda00047c6670 */
[----:B-1----:R-:W0:Y:S02]  /*29050*/  @!P6 LDC.64 R2, c[0x0][0xc80] ;  /* 0x00032000ff02eb82 */ /* 0x002e240000000a00 */
[----:B0-----:R-:W-:-:S05]  /*29060*/  @!P6 IMAD.WIDE R2, R6, 0x4, R2 ;  /* 0x000000040602e825 */ /* 0x001fca00078e0202 */
[----:B------:R0:W2:Y:S02]  /*29070*/  @!P6 LDG.E R4, desc[UR54][R2.64] ;  /* 0x000000360204e981 */ /* 0x0000a4000c1e1900 */
[----:B0-----:R-:W0:Y:S02]  /*29080*/  @!P6 LDC.64 R2, c[0x0][0xc78] ;  /* 0x00031e00ff02eb82 */ /* 0x001e240000000a00 */
[----:B0-----:R-:W-:-:S04]  /*29090*/  @!P6 IMAD.WIDE R2, R6, 0x4, R2 ;  /* 0x000000040602e825 */ /* 0x001fc800078e0202 */
[----:B------:R-:W-:-:S06]  /*290a0*/  IMAD.MOV.U32 R6, RZ, RZ, RZ ;  /* 0x000000ffff067224 */ /* 0x000fcc00078e00ff */
[----:B------:R-:W2:Y:S01]  /*290b0*/  @!P6 LDG.E R6, desc[UR54][R2.64] ;  /* 0x000000360206e981 */ /* 0x000ea2000c1e1900 */
[----:B------:R-:W-:Y:S01]  /*290c0*/  UMOV UR4, 0xffffffff ;  /* 0xffffffff00047882 */ /* 0x000fe20000000000 */
[----:B--2---:R-:W-:Y:S02]  /*290d0*/  IMAD R2, R6, R4, RZ ;  /* 0x0000000406027224 */ /* 0x004fe400078e02ff */
[----:B------:R-:W-:Y:S05]  /*290e0*/  BRA.DIV UR4, `(.L_x_642) ;  /* 0x0000004e048c7947 */ /* 0x000fea000b800000 */
        /* <DEDUP_REMOVED lines=15> */
[----:B------:R0:W1:Y:S02]  /*291e0*/  SHFL.IDX PT, R9, R7, 0x1f, 0x1f ;  /* 0x03e01f0007097f89 */ /* 0x00006400000e0000 */
.L_x_837:
[----:B------:R-:W-:Y:S02]  /*291f0*/  ULDC UR4, c[0x0][0xc38] ;  /* 0x00030e0000047ab9 */ /* 0x000fe40000000800 */
[----:B------:R-:W-:-:S05]  /*29200*/  MOV R2, UR4 ;  /* 0x0000000400027c02 */ /* 0x000fca0008000f00 */
[----:B-1----:R-:W-:-:S04]  /*29210*/  IMAD R9, R9, R2, RZ ;  /* 0x0000000209097224 */ /* 0x002fc800078e02ff */
[----:B------:R-:W-:-:S05]  /*29220*/  IMAD.IADD R0, R9, 0x1, R0 ;  /* 0x0000000109007824 */ /* 0x000fca00078e0200 */
[----:B------:R-:W-:-:S13]  /*29230*/  ISETP.GT.AND P6, PT, R0, R5, PT ;  /* 0x000000050000720c */ /* 0x000fda0003fc4270 */
[----:B------:R-:W-:Y:S05]  /*29240*/  @!P6 BRA `(.L_x_643) ;  /* 0xfffffffc0054e947 */ /* 0x000fea000383ffff */
.L_x_640:
[----:B------:R-:W-:Y:S01]  /*29250*/  IMAD.IADD R9, R0, 0x1, -R9 ;  /* 0x0000000100097824 */ /* 0x000fe200078e0a09 */
[----:B------:R-:W-:-:S03]  /*29260*/  UMOV UR4, 0xffffffff ;  /* 0xffffffff00047882 */ /* 0x000fc60000000000 */
[----:B------:R-:W-:-:S05]  /*29270*/  IMAD R0, R7, R2, R9 ;  /* 0x0000000207007224 */ /* 0x000fca00078e0209 */
[----:B------:R-:W-:Y:S01]  /*29280*/  ISETP.GT.AND P6, PT, R0, R5, PT ;  /* 0x000000050000720c */ /* 0x000fe20003fc4270 */
[----:B------:R-:W-:-:S12]  /*29290*/  BRA.DIV UR4, `(.L_x_644) ;  /* 0x0000004e04f87947 */ /* 0x000fd8000b800000 */
[----:B0-----:R-:W-:-:S04]  /*292a0*/  VOTE.ANY R3, PT, !P6 ;  /* 0x0000000000037806 */ /* 0x001fc800070e0100 */
[----:B------:R-:W0:Y:S02]  /*292b0*/  POPC R0, R3 ;  /* 0x0000000300007309 */ /* 0x000e240000000000 */
[----:B0-----:R0:W1:Y:S04]  /*292c0*/  SHFL.IDX PT, R4, R4, R0, 0x1f ;  /* 0x00001f0004047589 */ /* 0x00106800000e0000 */
[----:B------:R0:W2:Y:S02]  /*292d0*/  SHFL.IDX PT, R6, R6, R0, 0x1f ;  /* 0x00001f0006067589 */ /* 0x0000a400000e0000 */
.L_x_842:
[----:B------:R-:W-:-:S13]  /*292e0*/  ISETP.NE.AND P0, PT, R3, RZ, PT ;  /* 0x000000ff0300720c */ /* 0x000fda0003f05270 */
[----:B------:R-:W-:Y:S05]  /*292f0*/  @!P0 BRA `(.L_x_645) ;  /* 0x0000000000148947 */ /* 0x000fea0003800000 */
[----:B------:R-:W-:Y:S01]  /*29300*/  UMOV UR4, 0xffffffff ;  /* 0xffffffff00047882 */ /* 0x000fe20000000000 */
[----:B------:R-:W-:Y:S02]  /*29310*/  VIADD R12, R0, 0xffffffff ;  /* 0xffffffff000c7836 */ /* 0x000fe40000000000 */
[----:B------:R-:W-:Y:S05]  /*29320*/  BRA.DIV UR4, `(.L_x_646) ;  /* 0x0000005204307947 */ /* 0x000fea000b800000 */
[----:B------:R3:W4:Y:S02]  /*29330*/  SHFL.IDX PT, R7, R7, R12, 0x1f ;  /* 0x00001f0c07077589 */ /* 0x00072400000e0000 */
.L_x_845:
[----:B----4-:R-:W-:-:S07]  /*29340*/  IMAD.MOV.U32 R8, RZ, RZ, R7 ;  /* 0x000000ffff087224 */ /* 0x010fce00078e0007 */
.L_x_645:
[----:B------:R-:W4:Y:S01]  /*29350*/  LDL.LU R10, [R1+0xc] ;  /* 0x00000c00010a7983 */ /* 0x000f220000300800 */
[----:B-1----:R-:W-:Y:S01]  /*29360*/  IABS R7, R4 ;  /* 0x0000000400077213 */ /* 0x002fe20000000000 */
[----:B------:R-:W-:-:S03]  /*29370*/  IMAD R8, R8, R2, R9 ;  /* 0x0000000208087224 */ /* 0x000fc600078e0209 */
[----:B------:R-:W1:Y:S02]  /*29380*/  I2F.RP R2, R7 ;  /* 0x0000000700027306 */ /* 0x000e640000209400 */
[----:B------:R5:W-:Y:S02]  /*29390*/  STL [R1], R8 ;  /* 0x0000000801007387 */ /* 0x000be40000100800 */
[----:B-----5:R-:W-:-:S04]  /*293a0*/  IMAD.IADD R8, R5, 0x1, -R8 ;  /* 0x0000000105087824 */ /* 0x020fc800078e0a08 */
[----:B-1----:R-:W1:Y:S02]  /*293b0*/  MUFU.RCP R2, R2 ;  /* 0x0000000200027308 */ /* 0x002e640000001000 */
[----:B-1----:R-:W-:-:S06]  /*293c0*/  IADD3 R2, R2, 0xffffffe, RZ ;  /* 0x0ffffffe02027810 */ /* 0x002fcc0007ffe0ff */
[----:B------:R-:W1:Y:S02]  /*293d0*/  F2I.FTZ.U32.TRUNC.NTZ R3, R2 ;  /* 0x0000000200037305 */ /* 0x000e64000021f000 */
[----:B-1----:R-:W-:-:S04]  /*293e0*/  IMAD.MOV R2, RZ, RZ, -R3 ;  /* 0x000000ffff027224 */ /* 0x002fc800078e0a03 */
[----:B------:R-:W-:Y:S02]  /*293f0*/  IMAD R9, R2, R7, RZ ;  /* 0x0000000702097224 */ /* 0x000fe400078e02ff */
[----:B------:R-:W-:-:S04]  /*29400*/  IMAD.MOV.U32 R2, RZ, RZ, RZ ;  /* 0x000000ffff027224 */ /* 0x000fc800078e00ff */
[----:B------:R-:W-:Y:S01]  /*29410*/  IMAD.HI.U32 R9, R3, R9, R2 ;  /* 0x0000000903097227 */ /* 0x000fe200078e0002 */
[----:B------:R-:W-:Y:S02]  /*29420*/  IABS R3, R4 ;  /* 0x0000000400037213 */ /* 0x000fe40000000000 */
[----:B------:R-:W-:-:S03]  /*29430*/  IABS R2, R8 ;  /* 0x0000000800027213 */ /* 0x000fc60000000000 */
[----:B------:R-:W-:Y:S02]  /*29440*/  IMAD.MOV R3, RZ, RZ, -R3 ;  /* 0x000000ffff037224 */ /* 0x000fe400078e0a03 */
[----:B------:R-:W-:-:S04]  /*29450*/  IMAD.HI.U32 R5, R9, R2, RZ ;  /* 0x0000000209057227 */ /* 0x000fc800078e00ff */
[----:B------:R-:W-:-:S05]  /*29460*/  IMAD R2, R5, R3, R2 ;  /* 0x0000000305027224 */ /* 0x000fca00078e0202 */
[----:B------:R-:W-:-:S13]  /*29470*/  ISETP.GT.U32.AND P1, PT, R7, R2, PT ;  /* 0x000000020700720c */ /* 0x000fda0003f24070 */
[-C--:B------:R-:W-:Y:S01]  /*29480*/  @!P1 IADD3 R2, R2, -R7.reuse, RZ ;  /* 0x8000000702029210 */ /* 0x080fe20007ffe0ff */
[----:B------:R-:W-:Y:S01]  /*29490*/  @!P1 VIADD R5, R5, 0x1 ;  /* 0x0000000105059836 */ /* 0x000fe20000000000 */
[----:B------:R-:W-:Y:S02]  /*294a0*/  ISETP.NE.AND P1, PT, R4, RZ, PT ;  /* 0x000000ff0400720c */ /* 0x000fe40003f25270 */
[----:B------:R-:W-:Y:S02]  /*294b0*/  ISETP.GE.U32.AND P0, PT, R2, R7, PT ;  /* 0x000000070200720c */ /* 0x000fe40003f06070 */
[----:B--2---:R-:W-:-:S04]  /*294c0*/  IABS R7, R6 ;  /* 0x0000000600077213 */ /* 0x004fc80000000000 */
[----:B------:R-:W1:Y:S07]  /*294d0*/  I2F.RP R2, R7 ;  /* 0x0000000700027306 */ /* 0x000e6e0000209400 */
[----:B------:R-:W-:Y:S01]  /*294e0*/  @P0 IADD3 R5, R5, 0x1, RZ ;  /* 0x0000000105050810 */ /* 0x000fe20007ffe0ff */
[----:B-1----:R-:W1:Y:S02]  /*294f0*/  MUFU.RCP R2, R2 ;  /* 0x0000000200027308 */ /* 0x002e640000001000 */
[----:B-1----:R-:W-:-:S06]  /*29500*/  VIADD R2, R2, 0xffffffe ;  /* 0x0ffffffe02027836 */ /* 0x002fcc0000000000 */
[----:B------:R-:W1:Y:S02]  /*29510*/  F2I.FTZ.U32.TRUNC.NTZ R3, R2 ;  /* 0x0000000200037305 */ /* 0x000e64000021f000 */
[----:B-1----:R-:W-:-:S04]  /*29520*/  IMAD.MOV R2, RZ, RZ, -R3 ;  /* 0x000000ffff027224 */ /* 0x002fc800078e0a03 */
        /* <DEDUP_REMOVED lines=11> */
[----:B------:R-:W-:Y:S01]  /*295e0*/  IMAD.HI.U32 R2, R2, R3, RZ ;  /* 0x0000000302027227 */ /* 0x000fe200078e00ff */
[----:B------:R-:W-:-:S03]  /*295f0*/  IADD3 R4, R8, -R4, RZ ;  /* 0x8000000408047210 */ /* 0x000fc60007ffe0ff */
[----:B------:R-:W-:-:S05]  /*29600*/  IMAD R3, R2, R9, R3 ;  /* 0x0000000902037224 */ /* 0x000fca00078e0203 */
[----:B------:R-:W-:-:S13]  /*29610*/  ISETP.GT.U32.AND P1, PT, R7, R3, PT ;  /* 0x000000030700720c */ /* 0x000fda0003f24070 */
[----:B------:R-:W-:Y:S02]  /*29620*/  @!P1 IMAD.IADD R3, R3, 0x1, -R7 ;  /* 0x0000000103039824 */ /* 0x000fe400078e0a07 */
[----:B------:R-:W-:Y:S01]  /*29630*/  @!P1 VIADD R2, R2, 0x1 ;  /* 0x0000000102029836 */ /* 0x000fe20000000000 */
[----:B------:R-:W-:Y:S02]  /*29640*/  ISETP.NE.AND P1, PT, R6, RZ, PT ;  /* 0x000000ff0600720c */ /* 0x000fe40003f25270 */
[----:B------:R-:W-:Y:S02]  /*29650*/  ISETP.GE.U32.AND P0, PT, R3, R7, PT ;  /* 0x000000070300720c */ /* 0x000fe40003f06070 */
[----:B------:R-:W-:-:S04]  /*29660*/  LOP3.LUT R3, R5, R6, RZ, 0x3c, !PT ;  /* 0x0000000605037212 */ /* 0x000fc800078e3cff */
[----:B------:R-:W-:-:S07]  /*29670*/  ISETP.GE.AND P2, PT, R3, RZ, PT ;  /* 0x000000ff0300720c */ /* 0x000fce0003f46270 */
[----:B------:R-:W-:-:S06]  /*29680*/  @P0 IADD3 R2, R2, 0x1, RZ ;  /* 0x0000000102020810 */ /* 0x000fcc0007ffe0ff */
[----:B------:R-:W-:Y:S01]  /*29690*/  @!P2 IMAD.MOV R2, RZ, RZ, -R2 ;  /* 0x000000ffff02a224 */ /* 0x000fe200078e0a02 */
[----:B------:R-:W-:-:S05]  /*296a0*/  @!P1 LOP3.LUT R2, RZ, R6, RZ, 0x33, !PT ;  /* 0x00000006ff029212 */ /* 0x000fca00078e33ff */
[--C-:B------:R-:W-:Y:S02]  /*296b0*/  IMAD.MOV R3, RZ, RZ, -R2.reuse ;  /* 0x000000ffff037224 */ /* 0x100fe400078e0a02 */
[C---:B------:R-:W-:Y:S02]  /*296c0*/  IMAD R2, R6.reuse, 0x1000000, R2 ;  /* 0x0100000006027824 */ /* 0x040fe400078e0202 */
[----:B------:R-:W-:Y:S02]  /*296d0*/  IMAD R3, R6, R3, R5 ;  /* 0x0000000306037224 */ /* 0x000fe400078e0205 */
[----:B----4-:R-:W-:Y:S02]  /*296e0*/  IMAD.IADD R10, R0, 0x1, R10 ;  /* 0x00000001000a7824 */ /* 0x010fe400078e020a */
[----:B0-----:R-:W-:-:S05]  /*296f0*/  IMAD R0, R3, 0x10000, R2 ;  /* 0x0001000003007824 */ /* 0x001fca00078e0202 */
[----:B------:R1:W-:Y:S04]  /*29700*/  STL [R1+0x8], R0 ;  /* 0x0000080001007387 */ /* 0x0003e80000100800 */
[----:B------:R1:W-:Y:S04]  /*29710*/  STL [R1+0xc], R10 ;  /* 0x00000c0a01007387 */ /* 0x0003e80000100800 */
[----:B------:R1:W-:Y:S01]  /*29720*/  STL [R1+0x4], R4 ;  /* 0x0000040401007387 */ /* 0x0003e20000100800 */
[----:B------:R-:W-:Y:S05]  /*29730*/  BRA `(.L_x_647) ;  /* 0x0000000000287947 */ /* 0x000fea0003800000 */
.L_x_641:
[----:B------:R-:W-:Y:S01]  /*29740*/  UMOV UR4, URZ ;  /* 0x0000003f00047c82 */ /* 0x000fe20008000000 */
[----:B------:R-:W-:Y:S01]  /*29750*/  ULDC UR6, c[0x0][0xc3c] ;  /* 0x00030f0000067ab9 */ /* 0x000fe20000000800 */
[----:B------:R-:W-:Y:S01]  /*29760*/  UMOV UR5, URZ ;  /* 0x0000003f00057c82 */ /* 0x000fe20008000000 */
[----:B------:R-:W-:Y:S01]  /*29770*/  IMAD.U32 R3, RZ, RZ, UR4 ;  /* 0x00000004ff037e24 */ /* 0x000fe2000f8e00ff */
[----:B------:R0:W-:Y:S01]  /*29780*/  STL [R1], R5 ;  /* 0x0000000501007387 */ /* 0x0001e20000100800 */
[----:B------:R-:W-:Y:S02]  /*29790*/  IMAD.U32 R0, RZ, RZ, UR6 ;  /* 0x00000006ff007e24 */ /* 0x000fe4000f8e00ff */
[----:B------:R-:W-:Y:S01]  /*297a0*/  IMAD.U32 R2, RZ, RZ, UR5 ;  /* 0x00000005ff027e24 */ /* 0x000fe2000f8e00ff */
[----:B------:R0:W-:Y:S04]  /*297b0*/  STL [R1+0x4], R3 ;  /* 0x0000040301007387 */ /* 0x0001e80000100800 */
[----:B------:R0:W-:Y:S04]  /*297c0*/  STL [R1+0xc], R0 ;  /* 0x00000c0001007387 */ /* 0x0001e80000100800 */
[----:B------:R0:W-:Y:S02]  /*297d0*/  STL [R1+0x8], R2 ;  /* 0x0000080201007387 */ /* 0x0001e40000100800 */
.L_x_647:
[----:B0-----:R-:W2:Y:S04]  /*297e0*/  LDL R2, [R1+0xc] ;  /* 0x00000c0001027983 */ /* 0x001ea80000100800 */
[----:B------:R-:W4:Y:S04]  /*297f0*/  LDL R3, [R1+0x8] ;  /* 0x0000080001037983 */ /* 0x000f280000100800 */
[----:B-1----:R-:W5:Y:S04]  /*29800*/  LDL R4, [R1] ;  /* 0x0000000001047983 */ /* 0x002f680000100800 */
[----:B------:R-:W5:Y:S01]  /*29810*/  LDL R5, [R1+0x4] ;  /* 0x0000040001057983 */ /* 0x000f620000100800 */
[----:B------:R-:W0:Y:S01]  /*29820*/  S2R R0, SR_TID.X ;  /* 0x0000000000007919 */ /* 0x000e220000002100 */
[----:B------:R-:W-:Y:S05]  /*29830*/  WARPSYNC.ALL ;  /* 0x0000000000007948 */ /* 0x000fea0003800000 */
[----:B0-----:R-:W-:Y:S01]  /*29840*/  LOP3.LUT R0, R0, 0x1f, RZ, 0xc0, !PT ;  /* 0x0000001f00007812 */ /* 0x001fe200078ec0ff */
[----:B------:R-:W-:Y:S03]  /*29850*/  BAR.SYNC.DEFER_BLOCKING 0x4, 0x180 ;  /* 0x0106000000007b1d */ /* 0x000fe60000010000 */
[----:B------:R-:W-:-:S13]  /*29860*/  ISETP.NE.AND P0, PT, R0, RZ, PT ;  /* 0x000000ff0000720c */ /* 0x000fda0003f05270 */
[----:B------:R-:W0:Y:S01]  /*29870*/  @!P0 S2R R0, SR_CgaCtaId ;  /* 0x0000000000008919 */ /* 0x000e220000008800 */
[----:B--2---:R-:W-:Y:S01]  /*29880*/  IMAD.MOV.U32 R7, RZ, RZ, R2 ;  /* 0x000000ffff077224 */ /* 0x004fe200078e0002 */
[----:B------:R-:W-:Y:S02]  /*29890*/  @!P0 MOV R2, 0x400 ;  /* 0x0000040000028802 */ /* 0x000fe40000000f00 */
[----:B----4-:R-:W-:Y:S02]  /*298a0*/  MOV R6, R3 ;  /* 0x0000000300067202 */ /* 0x010fe40000000f00 */
[----:B0-----:R-:W-:-:S05]  /*298b0*/  @!P0 LEA R18, R0, R2, 0x18 ;  /* 0x0000000200128211 */ /* 0x001fca00078ec0ff */
[----:B-----5:R0:W-:Y:S01]  /*298c0*/  @!P0 STS.128 [R18+0x298d0], R4 ;  /* 0x0298d00412008388 */ /* 0x0201e20000000c00 */
[----:B------:R-:W-:Y:S06]  /*298d0*/  BAR.ARV 0x5, 0x180 ;  /* 0x0146000000007b1d */ /* 0x000fec0000002000 */
.L_x_638:
[----:B------:R-:W2:Y:S01]  /*298e0*/  LDL R0, [R1+0xc] ;  /* 0x00000c0001007983 */ /* 0x000ea20000100800 */
[----:B------:R-:W-:Y:S02]  /*298f0*/  ULDC UR4, c[0x0][0xc3c] ;  /* 0x00030f0000047ab9 */ /* 0x000fe40000000800 */
[----:B--2---:R-:W-:-:S13]  /*29900*/  ISETP.GE.AND P0, PT, R0, UR4, PT ;  /* 0x0000000400007c0c */ /* 0x004fda000bf06270 */
[----:B------:R-:W-:Y:S05]  /*29910*/  @!P0 BRA `(.L_x_648) ;  /* 0xffffffa000dc8947 */ /* 0x000fea000383ffff */
[----:B------:R-:W-:Y:S05]  /*29920*/  BSYNC B7 ;  /* 0x0000000000077941 */ /* 0x000fea0003800000 */
.L_x_536:
[----:B-1----:R-:W4:Y:S01]  /*29930*/  LDL.LU R0, [R1+0x5c] ;  /* 0x00005c0001007983 */ /* 0x002f220000300800 */
[----:B------:R-:W-:Y:S01]  /*29940*/  BSSY B0, `(.L_x_649) ;  /* 0x000000b000007945 */ /* 0x000fe20003800000 */
[----:B0-2---:R-:W0:Y:S01]  /*29950*/  S2R R5, SR_CgaCtaId ;  /* 0x0000000000057919 */ /* 0x005e220000008800 */
[----:B----4-:R-:W-:-:S05]  /*29960*/  VIADD R0, R0, 0x1 ;  /* 0x0000000100007836 */ /* 0x010fca0000000000 */
[----:B------:R-:W-:-:S04]  /*29970*/  LEA.HI R2, R0, R0, RZ, 0x1 ;  /* 0x0000000000027211 */ /* 0x000fc800078f08ff */
[----:B------:R-:W-:-:S05]  /*29980*/  LOP3.LUT R3, R2, 0xfffffffe, RZ, 0xc0, !PT ;  /* 0xfffffffe02037812 */ /* 0x000fca00078ec0ff */
[----:B------:R-:W-:Y:S01]  /*29990*/  IMAD.IADD R3, R0, 0x1, -R3 ;  /* 0x0000000100037824 */ /* 0x000fe200078e0a03 */
[----:B------:R-:W-:-:S04]  /*299a0*/  MOV R0, 0x400 ;  /* 0x0000040000007802 */ /* 0x000fc80000000f00 */
[----:B0-----:R-:W-:Y:S02]  /*299b0*/  LEA R0, R5, R0, 0x18 ;  /* 0x0000000005007211 */ /* 0x001fe400078ec0ff */
[----:B------:R-:W-:-:S04]  /*299c0*/  SHF.L.U32 R3, R3, 0x1f, RZ ;  /* 0x0000001f03037819 */ /* 0x000fc800000006ff */
[----:B------:R-:W0:Y:S02]  /*299d0*/  SYNCS.PHASECHK.TRANS64.TRYWAIT P0, [R0+URZ+0x29820], R3 ;  /* 0x02982003000075a7 */ /* 0x000e24000800017f */
[----:B0-----:R-:W-:Y:S05]  /*299e0*/  @!P0 BRA `(.L_x_650) ;  /* 0x0000004800a88947 */ /* 0x001fea0003800000 */
.L_x_846:
[----:B------:R-:W-:Y:S05]  /*299f0*/  BSYNC B0 ;  /* 0x0000000000007941 */ /* 0x000fea0003800000 */
.L_x_649:
[----:B------:R-:W-:-:S03]  /*29a00*/  UMOV UR4, 0xffffffff ;  /* 0xffffffff00047882 */ /* 0x000fc60000000000 */
[----:B------:R-:W-:Y:S05]  /*29a10*/  BRA.DIV UR4, `(.L_x_651) ;  /* 0x0000004a04b07947 */ /* 0x000fea000b800000 */
[----:B------:R-:W1:Y:S02]  /*29a20*/  S2R R2, SR_TID.X ;  /* 0x0000000000027919 */ /* 0x000e640000002100 */
[----:B-1----:R-:W-:-:S04]  /*29a30*/  SHF.R.U32.HI R2, RZ, 0x5, R2 ;  /* 0x00000005ff027819 */ /* 0x002fc80000011602 */
[----:B------:R-:W-:-:S05]  /*29a40*/  LOP3.LUT R2, R2, 0x3, RZ, 0xc0, !PT ;  /* 0x0000000302027812 */ /* 0x000fca00078ec0ff */
[----:B------:R1:W2:Y:S02]  /*29a50*/  SHFL.IDX PT, R14, R2, RZ, 0x1f ;  /* 0x00001fff020e7589 */ /* 0x0002a400000e0000 */
.L_x_849:
[----:B--2---:R-:W-:-:S13]  /*29a60*/  ISETP.NE.AND P0, PT, R14, RZ, PT ;  /* 0x000000ff0e00720c */ /* 0x004fda0003f05270 */
[----:B------:R-:W-:Y:S05]  /*29a70*/  @P0 BRA `(.L_x_324) ;  /* 0x0000000000a80947 */ /* 0x000fea0003800000 */
[----:B------:R-:W-:-:S03]  /*29a80*/  UMOV UR4, 0xffffffff ;  /* 0xffffffff00047882 */ /* 0x000fc60000000000 */
[----:B------:R-:W-:Y:S05]  /*29a90*/  BRA.DIV UR4, `(.L_x_652) ;  /* 0x0000004a04c47947 */ /* 0x000fea000b800000 */
[----:B------:R-:W-:-:S13]  /*29aa0*/  ELECT P6, URZ, PT ;  /* 0x00000000003f782f */ /* 0x000fda00038c0000 */
.L_x_852:
[----:B------:R-:W-:Y:S05]  /*29ab0*/  @!P6 BRA `(.L_x_324) ;  /* 0x000000000098e947 */ /* 0x000fea0003800000 */
[----:B------:R-:W-:-:S06]  /*29ac0*/  ULOP3.LUT UR4, UR36, 0x2, URZ, 0xfc, !UPT ;  /* 0x0000000224047892 */ /* 0x000fcc000f8efc3f */
[----:B-1----:R-:W-:-:S05]  /*29ad0*/  IMAD.U32 R2, RZ, RZ, UR4 ;  /* 0x00000004ff027e24 */ /* 0x002fca000f8e00ff */
[----:B------:R-:W-:-:S13]  /*29ae0*/  ISETP.NE.AND P0, PT, R2, 0x3, PT ;  /* 0x000000030200780c */ /* 0x000fda0003f05270 */
[----:B------:R-:W-:Y:S05]  /*29af0*/  @!P0 BRA `(.L_x_653) ;  /* 0x0000000000048947 */ /* 0x000fea0003800000 */
[----:B------:R-:W-:Y:S01]  /*29b00*/  BPT.TRAP 0x1 ;  /* 0x000000040000795c */ /* 0x000fe20000300000 */
.L_x_653:
[----:B------:R-:W2:Y:S01]  /*29b10*/  LDL.LU R7, [R1+0x18] ;  /* 0x0000180001077983 */ /* 0x000ea20000300800 */
[----:B------:R-:W-:Y:S01]  /*29b20*/  IADD3 R2, R0, 0x29840, RZ ;  /* 0x0002984000027810 */ /* 0x000fe20007ffe0ff */
[----:B0-----:R-:W-:-:S04]  /*29b30*/  VIADD R3, R19, 0x1 ;  /* 0x0000000113037836 */ /* 0x001fc80000000000 */
[----:B------:R-:W-:Y:S01]  /*29b40*/  IMAD R6, R19, 0x8, R2 ;  /* 0x0000000813067824 */ /* 0x000fe200078e0202 */
[----:B------:R-:W-:-:S04]  /*29b50*/  ISETP.NE.AND P2, PT, R3, 0x2, PT ;  /* 0x000000020300780c */ /* 0x000fc80003f45270 */
[----:B------:R-:W-:Y:S02]  /*29b60*/  SEL R4, RZ, 0x1, P2 ;  /* 0x00000001ff047807 */ /* 0x000fe40001000000 */
[----:B------:R-:W-:Y:S02]  /*29b70*/  SEL R3, R3, RZ, P2 ;  /* 0x000000ff03037207 */ /* 0x000fe40001000000 */
[C---:B--2---:R-:W-:Y:S02]  /*29b80*/  SHF.L.U32 R5, R7.reuse, 0x1f, RZ ;  /* 0x0000001f07057819 */ /* 0x044fe400000006ff */
[----:B------:R-:W-:Y:S01]  /*29b90*/  LOP3.LUT R4, R7, R4, RZ, 0x3c, !PT ;  /* 0x0000000407047212 */ /* 0x000fe200078e3cff */
[----:B------:R-:W-:Y:S01]  /*29ba0*/  IMAD R7, R3, 0x8, R2 ;  /* 0x0000000803077824 */ /* 0x000fe200078e0202 */
[----:B------:R-:W0:Y:S02]  /*29bb0*/  SYNCS.PHASECHK.TRANS64.TRYWAIT P1, [R6+URZ], R5 ;  /* 0x00000005060075a7 */ /* 0x000e24000802017f */
[----:B------:R-:W-:Y:S01]  /*29bc0*/  SHF.L.U32 R2, R4, 0x1f, RZ ;  /* 0x0000001f04027819 */ /* 0x000fe200000006ff */
[----:B0-----:R-:W-:Y:S06]  /*29bd0*/  @!P1 BRA `(.L_x_654) ;  /* 0x0000004800949947 */ /* 0x001fec0003800000 */
.L_x_853:
[----:B------:R-:W1:Y:S02]  /*29be0*/  SYNCS.PHASECHK.TRANS64.TRYWAIT P1, [R7+URZ], R2 ;  /* 0x00000002070075a7 */ /* 0x000e64000802017f */
[----:B-1----:R-:W-:Y:S05]  /*29bf0*/  @!P1 BRA `(.L_x_655) ;  /* 0x0000004800a09947 */ /* 0x002fea0003800000 */
.L_x_854:
[----:B------:R-:W-:Y:S05]  /*29c00*/  @!P0 BRA `(.L_x_656) ;  /* 0x0000000000048947 */ /* 0x000fea0003800000 */
[----:B------:R-:W-:Y:S01]  /*29c10*/  BPT.TRAP 0x1 ;  /* 0x000000040000795c */ /* 0x000fe20000300000 */
.L_x_656:
[----:B------:R-:W-:-:S04]  /*29c20*/  IMAD R4, R19, 0x8, R0 ;  /* 0x0000000813047824 */ /* 0x000fc800078e0200 */
[----:B------:R-:W2:Y:S02]  /*29c30*/  SYNCS.PHASECHK.TRANS64.TRYWAIT P1, [R4+URZ+0x29860], R5 ;  /* 0x02986005040075a7 */ /* 0x000ea4000802017f */
[----:B--2---:R-:W-:Y:S05]  /*29c40*/  @!P1 BRA `(.L_x_657) ;  /* 0x0000004800a09947 */ /* 0x004fea0003800000 */
.L_x_855:
[----:B------:R-:W-:Y:S05]  /*29c50*/  @!P0 BRA `(.L_x_658) ;  /* 0x0000000000048947 */ /* 0x000fea0003800000 */
[----:B------:R-:W-:Y:S01]  /*29c60*/  BPT.TRAP 0x1 ;  /* 0x000000040000795c */ /* 0x000fe20000300000 */
.L_x_658:
[----:B------:R-:W-:-:S04]  /*29c70*/  LEA R3, R3, R0, 0x3 ;  /* 0x0000000003037211 */ /* 0x000fc800078e18ff */
[----:B------:R-:W4:Y:S02]  /*29c80*/  SYNCS.PHASECHK.TRANS64.TRYWAIT P1, [R3+URZ+0x29860], R2 ;  /* 0x02986002030075a7 */ /* 0x000f24000802017f */
[----:B----4-:R-:W-:Y:S05]  /*29c90*/  @!P1 BRA `(.L_x_659) ;  /* 0x0000004800a09947 */ /* 0x010fea0003800000 */
.L_x_856:
[----:B------:R-:W-:Y:S05]  /*29ca0*/  @!P0 BRA `(.L_x_660) ;  /* 0x0000000000048947 */ /* 0x000fea0003800000 */
[----:B------:R-:W-:Y:S01]  /*29cb0*/  BPT.TRAP 0x1 ;  /* 0x000000040000795c */ /* 0x000fe20000300000 */
.L_x_660:
[----:B------:R-:W5:Y:S02]  /*29cc0*/  SYNCS.PHASECHK.TRANS64.TRYWAIT P0, [R4+URZ+0x29880], R5 ;  /* 0x02988005040075a7 */ /* 0x000f64000800017f */
[----:B-----5:R-:W-:Y:S05]  /*29cd0*/  @!P0 BRA `(.L_x_661) ;  /* 0x0000004800a48947 */ /* 0x020fea0003800000 */
.L_x_662:
[----:B------:R0:W0:Y:S02]  /*29ce0*/  SYNCS.PHASECHK.TRANS64.TRYWAIT P0, [R3+URZ+0x29880], R2 ;  /* 0x02988002030075a7 */ /* 0x000024000800017f */
[----:B0-----:R-:W-:Y:S05]  /*29cf0*/  @!P0 NANOSLEEP.SYNCS 0x989680 ;  /* 0x009896800000895d */ /* 0x001fea0003900000 */
[----:B------:R-:W0:Y:S02]  /*29d00*/  @!P0 SYNCS.PHASECHK.TRANS64 P0, [R3+URZ+0x29880], R2 ;  /* 0x02988002030085a7 */ /* 0x000e24000800007f */
[----:B0-----:R-:W-:Y:S05]  /*29d10*/  @!P0 BRA `(.L_x_662) ;  /* 0xfffffffc00f08947 */ /* 0x001fea000383ffff */
.L_x_324:
[----:B------:R-:W-:Y:S05]  /*29d20*/  BSYNC B8 ;  /* 0x0000000000087941 */ /* 0x000fea0003800000 */
.L_x_321:
[----:B------:R-:W-:Y:S05]  /*29d30*/  EXIT ;  /* 0x000000000000794d */ /* 0x000fea0003800000 */
.L_x_344:
[----:B---3--:R3:W4:Y:S02]  /*29d40*/  SYNCS.PHASECHK.TRANS64.TRYWAIT P5, [R97+URZ+0x29890], R98 ;  /* 0x02989062610075a7 */ /* 0x00872400080a017f */
[----:B----4-:R-:W-:Y:S05]  /*29d50*/  @!P5 NANOSLEEP.SYNCS 0x989680 ;  /* 0x009896800000d95d */ /* 0x010fea0003900000 */
[----:B------:R-:W4:Y:S02]  /*29d60*/  @!P5 SYNCS.PHASECHK.TRANS64 P5, [R97+URZ+0x29890], R98 ;  /* 0x029890626100d5a7 */ /* 0x000f2400080a007f */
[----:B----4-:R-:W-:Y:S05]  /*29d70*/  @!P5 BRA `(.L_x_344) ;  /* 0xfffffffc00f0d947 */ /* 0x010fea000383ffff */
[----:B------:R-:W-:Y:S05]  /*29d80*/  BRA `(.L_x_663) ;  /* 0xfffffd9800f47947 */ /* 0x000fea000383ffff */
.L_x_398:
[----:B--2---:R2:W3:Y:S02]  /*29d90*/  SYNCS.PHASECHK.TRANS64.TRYWAIT P5, [R97+URZ+0x29890], R98 ;  /* 0x02989062610075a7 */ /* 0x0044e400080a017f */
[----:B---3--:R-:W-:Y:S05]  /*29da0*/  @!P5 NANOSLEEP.SYNCS 0x989680 ;  /* 0x009896800000d95d */ /* 0x008fea0003900000 */
[----:B------:R-:W3:Y:S02]  /*29db0*/  @!P5 SYNCS.PHASECHK.TRANS64 P5, [R97+URZ+0x29890], R98 ;  /* 0x029890626100d5a7 */ /* 0x000ee400080a007f */
[----:B---3--:R-:W-:Y:S05]  /*29dc0*/  @!P5 BRA `(.L_x_398) ;  /* 0xfffffffc00f0d947 */ /* 0x008fea000383ffff */
[----:B------:R-:W-:Y:S05]  /*29dd0*/  BRA `(.L_x_664) ;  /* 0xfffffdf8004c7947 */ /* 0x000fea000383ffff */
.L_x_423:
[----:B-1----:R1:W2:Y:S02]  /*29de0*/  SYNCS.PHASECHK.TRANS64.TRYWAIT P3, [R97+URZ+0x29890], R98 ;  /* 0x02989062610075a7 */ /* 0x0022a4000806017f */
[----:B--2---:R-:W-:Y:S05]  /*29df0*/  @!P3 NANOSLEEP.SYNCS 0x989680 ;  /* 0x009896800000b95d */ /* 0x004fea0003900000 */
[----:B------:R-:W2:Y:S02]  /*29e00*/  @!P3 SYNCS.PHASECHK.TRANS64 P3, [R97+URZ+0x29890], R98 ;  /* 0x029890626100b5a7 */ /* 0x000ea4000806007f */
[----:B--2---:R-:W-:Y:S05]  /*29e10*/  @!P3 BRA `(.L_x_423) ;  /* 0xfffffffc00f0b947 */ /* 0x004fea000383ffff */
[----:B------:R-:W-:Y:S05]  /*29e20*/  BRA `(.L_x_665) ;  /* 0xfffffe58000c7947 */ /* 0x000fea000383ffff */
.L_x_429:
[----:B-1----:R1:W2:Y:S02]  /*29e30*/  SYNCS.PHASECHK.TRANS64.TRYWAIT P2, [R97+URZ+0x298b0], R98 ;  /* 0x0298b062610075a7 */ /* 0x0022a4000804017f */
[----:B--2---:R-:W-:Y:S05]  /*29e40*/  @!P2 NANOSLEEP.SYNCS 0x989680 ;  /* 0x009896800000a95d */ /* 0x004fea0003900000 */
[----:B------:R-:W2:Y:S02]  /*29e50*/  @!P2 SYNCS.PHASECHK.TRANS64 P2, [R97+URZ+0x298b0], R98 ;  /* 0x0298b0626100a5a7 */ /* 0x000ea4000804007f */
[----:B--2---:R-:W-:Y:S05]  /*29e60*/  @!P2 BRA `(.L_x_429) ;  /* 0xfffffffc00f0a947 */ /* 0x004fea000383ffff */
[----:B------:R-:W-:Y:S05]  /*29e70*/  BRA `(.L_x_666) ;  /* 0xfffffe5c00107947 */ /* 0x000fea000383ffff */
.L_x_439:
[----:B------:R-:W0:Y:S01]  /*29e80*/  S2R R3, SR_TID.X ;  /* 0x0000000000037919 */ /* 0x000e220000002100 */
[----:B------:R-:W-:Y:S01]  /*29e90*/  BSSY B0, `(.L_x_667) ;  /* 0x000000c000007945 */ /* 0x000fe20003800000 */
[----:B------:R-:W-:Y:S01]  /*29ea0*/  IMAD.MOV.U32 R12, RZ, RZ, RZ ;  /* 0x000000ffff0c7224 */ /* 0x000fe200078e00ff */
[----:B------:R-:W-:Y:S01]  /*29eb0*/  MOV R15, 0xffffffff ;  /* 0xffffffff000f7802 */ /* 0x000fe20000000f00 */
[----:B------:R-:W-:Y:S02]  /*29ec0*/  IMAD.MOV.U32 R11, RZ, RZ, 0x1f ;  /* 0x0000001fff0b7424 */ /* 0x000fe400078e00ff */
[----:B0-----:R-:W-:-:S05]  /*29ed0*/  VIADD R7, R3, 0xffffff80 ;  /* 0xffffff8003077836 */ /* 0x001fca0000000000 */
[----:B------:R-:W-:-:S04]  /*29ee0*/  SHF.R.S32.HI R3, RZ, 0x1f, R7 ;  /* 0x0000001fff037819 */ /* 0x000fc80000011407 */
[----:B------:R-:W-:-:S04]  /*29ef0*/  LEA.HI R3, R3, R7, RZ, 0x7 ;  /* 0x0000000703037211 */ /* 0x000fc800078f38ff */
[----:B------:R-:W-:-:S05]  /*29f00*/  SHF.R.S32.HI R3, RZ, 0x7, R3 ;  /* 0x00000007ff037819 */ /* 0x000fca0000011403 */
[----:B------:R-:W-:-:S07]  /*29f10*/  IMAD.MOV.U32 R13, RZ, RZ, R3 ;  /* 0x000000ffff0d7224 */ /* 0x000fce00078e0003 */
[----:B-----5:R-:W-:Y:S05]  /*29f20*/  WARPSYNC.COLLECTIVE R15, `(.L_x_668) ;  /* 0x000000000f087348 */ /* 0x020fea0003c00000 */
[----:B------:R0:W1:Y:S02]  /*29f30*/  SHFL.IDX P6, R14, R13, R12, R11 ;  /* 0x0000000c0d0e7389 */ /* 0x00006400000c000b */
[----:B01---5:R-:W-:Y:S01]  /*29f40*/  ENDCOLLECTIVE ;  /* 0x000000000000791b */ /* 0x023fe20003800000 */
.L_x_668:
[----:B------:R-:W-:Y:S05]  /*29f50*/  BSYNC B0 ;  /* 0x0000000000007941 */ /* 0x000fea0003800000 */
.L_x_667:
[----:B------:R-:W-:Y:S01]  /*29f60*/  IMAD.MOV.U32 R202, RZ, RZ, R14 ;  /* 0x000000ffffca7224 */ /* 0x000fe200078e000e */
[----:B------:R-:W-:Y:S06]  /*29f70*/  BRA `(.L_x_669) ;  /* 0xfffffe6800107947 */ /* 0x000fec000383ffff */
.L_x_449:
[----:B------:R-:W-:Y:S01]  /*29f80*/  BSSY B1, `(.L_x_670) ;  /* 0x0000008000017945 */ /* 0x000fe20003800000 */
[----:B------:R-:W-:Y:S01]  /*29f90*/  IMAD.MOV.U32 R13, RZ, RZ, R28 ;  /* 0x000000ffff0d7224 */ /* 0x000fe200078e001c */
[----:B------:R-:W-:Y:S01]  /*29fa0*/  MOV R15, 0xffffffff ;  /* 0xffffffff000f7802 */ /* 0x000fe20000000f00 */
[----:B------:R-:W-:Y:S02]  /*29fb0*/  IMAD.MOV.U32 R12, RZ, RZ, RZ ;  /* 0x000000ffff0c7224 */ /* 0x000fe400078e00ff */
[----:B------:R-:W-:-:S07]  /*29fc0*/  IMAD.MOV.U32 R11, RZ, RZ, 0x1e1f ;  /* 0x00001e1fff0b7424 */ /* 0x000fce00078e00ff */
[----:B------:R-:W-:Y:S05]  /*29fd0*/  WARPSYNC.COLLECTIVE R15, `(.L_x_671) ;  /* 0x000000000f087348 */ /* 0x000fea0003c00000 */
[----:B------:R0:W1:Y:S02]  /*29fe0*/  SHFL.IDX P6, R14, R13, R12, R11 ;  /* 0x0000000c0d0e7389 */ /* 0x00006400000c000b */
[----:B01----:R-:W-:Y:S01]  /*29ff0*/  ENDCOLLECTIVE ;  /* 0x000000000000791b */ /* 0x003fe20003800000 */
.L_x_671:
[----:B------:R-:W-:Y:S05]  /*2a000*/  BSYNC B1 ;  /* 0x0000000000017941 */ /* 0x000fea0003800000 */
.L_x_670:
[----:B------:R-:W-:Y:S01]  /*2a010*/  IMAD.MOV.U32 R13, RZ, RZ, R26 ;  /* 0x000000ffff0d7224 */ /* 0x000fe200078e001a */
[----:B------:R-:W-:Y:S01]  /*2a020*/  MOV R15, 0xffffffff ;  /* 0xffffffff000f7802 */ /* 0x000fe20000000f00 */
[----:B------:R-:W-:Y:S02]  /*2a030*/  IMAD.MOV.U32 R12, RZ, RZ, RZ ;  /* 0x000000ffff0c7224 */ /* 0x000fe400078e00ff */
[----:B------:R-:W-:Y:S02]  /*2a040*/  IMAD.MOV.U32 R11, RZ, RZ, 0x1e1f ;  /* 0x00001e1fff0b7424 */ /* 0x000fe400078e00ff */
[----:B------:R-:W-:-:S07]  /*2a050*/  IMAD.MOV.U32 R0, RZ, RZ, R14 ;  /* 0x000000ffff007224 */ /* 0x000fce00078e000e */
[----:B------:R-:W-:Y:S05]  /*2a060*/  WARPSYNC.COLLECTIVE R15, `(.L_x_672) ;  /* 0x000000000f087348 */ /* 0x000fea0003c00000 */
[----:B------:R0:W1:Y:S02]  /*2a070*/  SHFL.IDX P6, R14, R13, R12, R11 ;  /* 0x0000000c0d0e7389 */ /* 0x00006400000c000b */
[----:B01----:R-:W-:Y:S01]  /*2a080*/  ENDCOLLECTIVE ;  /* 0x000000000000791b */ /* 0x003fe20003800000 */
.L_x_672:
[----:B------:R-:W-:Y:S02]  /*2a090*/  IMAD.MOV.U32 R13, RZ, RZ, R29 ;  /* 0x000000ffff0d7224 */ /* 0x000fe400078e001d */
[----:B------:R-:W-:-:S07]  /*2a0a0*/  IMAD.MOV.U32 R27, RZ, RZ, R14 ;  /* 0x000000ffff1b7224 */ /* 0x000fce00078e000e */
[----:B------:R-:W-:Y:S05]  /*2a0b0*/  WARPSYNC.COLLECTIVE R15, `(.L_x_673) ;  /* 0x000000000f087348 */ /* 0x000fea0003c00000 */
[----:B------:R0:W1:Y:S02]  /*2a0c0*/  SHFL.IDX P6, R14, R13, R12, R11 ;  /* 0x0000000c0d0e7389 */ /* 0x00006400000c000b */
[----:B01----:R-:W-:Y:S01]  /*2a0d0*/  ENDCOLLECTIVE ;  /* 0x000000000000791b */ /* 0x003fe20003800000 */
.L_x_673:
[----:B------:R-:W-:Y:S02]  /*2a0e0*/  IMAD.MOV.U32 R13, RZ, RZ, R24 ;  /* 0x000000ffff0d7224 */ /* 0x000fe400078e0018 */
[----:B------:R-:W-:-:S07]  /*2a0f0*/  IMAD.MOV.U32 R3, RZ, RZ, R14 ;  /* 0x000000ffff037224 */ /* 0x000fce00078e000e */
[----:B------:R-:W-:Y:S05]  /*2a100*/  WARPSYNC.COLLECTIVE R15, `(.L_x_674) ;  /* 0x000000000f087348 */ /* 0x000fea0003c00000 */
[----:B------:R0:W1:Y:S02]  /*2a110*/  SHFL.IDX P6, R14, R13, R12, R11 ;  /* 0x0000000c0d0e7389 */ /* 0x00006400000c000b */
[----:B01----:R-:W-:Y:S01]  /*2a120*/  ENDCOLLECTIVE ;  /* 0x000000000000791b */ /* 0x003fe20003800000 */
.L_x_674:
[----:B------:R-:W-:Y:S05]  /*2a130*/  BRA `(.L_x_675) ;  /* 0xfffffe6800fc7947 */ /* 0x000fea000383ffff */
.L_x_453:
[----:B0-----:R0:W3:Y:S02]  /*2a140*/  SYNCS.PHASECHK.TRANS64.TRYWAIT P0, [R16+URZ+0x29800], R5 ;  /* 0x02980005100075a7 */ /* 0x0010e4000800017f */
[----:B---3--:R-:W-:Y:S05]  /*2a150*/  @!P0 NANOSLEEP.SYNCS 0x989680 ;  /* 0x009896800000895d */ /* 0x008fea0003900000 */
[----:B------:R-:W3:Y:S02]  /*2a160*/  @!P0 SYNCS.PHASECHK.TRANS64 P0, [R16+URZ+0x29800], R5 ;  /* 0x02980005100085a7 */ /* 0x000ee4000800007f */
[----:B---3--:R-:W-:Y:S05]  /*2a170*/  @!P0 BRA `(.L_x_453) ;  /* 0xfffffffc00f08947 */ /* 0x008fea000383ffff */
[----:B------:R-:W-:Y:S05]  /*2a180*/  BRA `(.L_x_676) ;  /* 0xfffffe7000507947 */ /* 0x000fea000383ffff */
.L_x_465:
[----:B------:R-:W-:Y:S01]  /*2a190*/  BSSY B1, `(.L_x_677) ;  /* 0x0000008000017945 */ /* 0x000fe20003800000 */
[----:B------:R-:W-:Y:S01]  /*2a1a0*/  MOV R13, R28 ;  /* 0x0000001c000d7202 */ /* 0x000fe20000000f00 */
[----:B------:R-:W-:Y:S02]  /*2a1b0*/  IMAD.MOV.U32 R12, RZ, RZ, RZ ;  /* 0x000000ffff0c7224 */ /* 0x000fe400078e00ff */
[----:B------:R-:W-:Y:S02]  /*2a1c0*/  IMAD.MOV.U32 R11, RZ, RZ, 0x1e1f ;  /* 0x00001e1fff0b7424 */ /* 0x000fe400078e00ff */
[----:B------:R-:W-:-:S07]  /*2a1d0*/  IMAD.MOV.U32 R15, RZ, RZ, -0x1 ;  /* 0xffffffffff0f7424 */ /* 0x000fce00078e00ff */
[----:B------:R-:W-:Y:S05]  /*2a1e0*/  WARPSYNC.COLLECTIVE R15, `(.L_x_678) ;  /* 0x000000000f087348 */ /* 0x000fea0003c00000 */
[----:B------:R0:W1:Y:S02]  /*2a1f0*/  SHFL.IDX P6, R14, R13, R12, R11 ;  /* 0x0000000c0d0e7389 */ /* 0x00006400000c000b */
[----:B01----:R-:W-:Y:S01]  /*2a200*/  ENDCOLLECTIVE ;  /* 0x000000000000791b */ /* 0x003fe20003800000 */
.L_x_678:
[----:B------:R-:W-:Y:S05]  /*2a210*/  BSYNC B1 ;  /* 0x0000000000017941 */ /* 0x000fea0003800000 */
.L_x_677:
[----:B------:R-:W-:Y:S01]  /*2a220*/  MOV R13, R26 ;  /* 0x0000001a000d7202 */ /* 0x000fe20000000f00 */
[----:B------:R-:W-:Y:S02]  /*2a230*/  IMAD.MOV.U32 R12, RZ, RZ, RZ ;  /* 0x000000ffff0c7224 */ /* 0x000fe400078e00ff */
[----:B------:R-:W-:Y:S02]  /*2a240*/  IMAD.MOV.U32 R11, RZ, RZ, 0x1e1f ;  /* 0x00001e1fff0b7424 */ /* 0x000fe400078e00ff */
[----:B------:R-:W-:Y:S02]  /*2a250*/  IMAD.MOV.U32 R15, RZ, RZ, -0x1 ;  /* 0xffffffffff0f7424 */ /* 0x000fe400078e00ff */
[----:B------:R-:W-:-:S07]  /*2a260*/  IMAD.MOV.U32 R0, RZ, RZ, R14 ;  /* 0x000000ffff007224 */ /* 0x000fce00078e000e */
[----:B------:R-:W-:Y:S05]  /*2a270*/  WARPSYNC.COLLECTIVE R15, `(.L_x_679) ;  /* 0x000000000f087348 */ /* 0x000fea0003c00000 */
[----:B------:R0:W1:Y:S02]  /*2a280*/  SHFL.IDX P6, R14, R13, R12, R11 ;  /* 0x0000000c0d0e7389 */ /* 0x00006400000c000b */
[----:B01----:R-:W-:Y:S01]  /*2a290*/  ENDCOLLECTIVE ;  /* 0x000000000000791b */ /* 0x003fe20003800000 */
.L_x_679:
[----:B------:R-:W-:Y:S01]  /*2a2a0*/  MOV R13, R29 ;  /* 0x0000001d000d7202 */ /* 0x000fe20000000f00 */
[----:B------:R-:W-:-:S07]  /*2a2b0*/  IMAD.MOV.U32 R3, RZ, RZ, R14 ;  /* 0x000000ffff037224 */ /* 0x000fce00078e000e */
[----:B------:R-:W-:Y:S05]  /*2a2c0*/  WARPSYNC.COLLECTIVE R15, `(.L_x_680) ;  /* 0x000000000f087348 */ /* 0x000fea0003c00000 */
[----:B------:R0:W1:Y:S02]  /*2a2d0*/  SHFL.IDX P6, R14, R13, R12, R11 ;  /* 0x0000000c0d0e7389 */ /* 0x00006400000c000b */
[----:B01----:R-:W-:Y:S01]  /*2a2e0*/  ENDCOLLECTIVE ;  /* 0x000000000000791b */ /* 0x003fe20003800000 */
.L_x_680:
[----:B------:R-:W-:Y:S02]  /*2a2f0*/  IMAD.MOV.U32 R13, RZ, RZ, R24 ;  /* 0x000000ffff0d7224 */ /* 0x000fe400078e0018 */
[----:B------:R-:W-:-:S07]  /*2a300*/  IMAD.MOV.U32 R20, RZ, RZ, R14 ;  /* 0x000000ffff147224 */ /* 0x000fce00078e000e */
[----:B------:R-:W-:Y:S05]  /*2a310*/  WARPSYNC.COLLECTIVE R15, `(.L_x_681) ;  /* 0x000000000f087348 */ /* 0x000fea0003c00000 */
[----:B------:R0:W1:Y:S02]  /*2a320*/  SHFL.IDX P6, R14, R13, R12, R11 ;  /* 0x0000000c0d0e7389 */ /* 0x00006400000c000b */
[----:B01----:R-:W-:Y:S01]  /*2a330*/  ENDCOLLECTIVE ;  /* 0x000000000000791b */ /* 0x003fe20003800000 */
.L_x_681:
[----:B------:R-:W-:Y:S01]  /*2a340*/  IMAD.MOV.U32 R21, RZ, RZ, R14 ;  /* 0x000000ffff157224 */ /* 0x000fe200078e000e */
[----:B------:R-:W-:Y:S06]  /*2a350*/  BRA `(.L_x_682) ;  /* 0xfffffe9c00a07947 */ /* 0x000fec000383ffff */
.L_x_469:
[----:B-1----:R1:W2:Y:S02]  /*2a360*/  SYNCS.PHASECHK.TRANS64.TRYWAIT P0, [R16+URZ+0x29800], R21 ;  /* 0x02980015100075a7 */ /* 0x0022a4000800017f */
[----:B--2---:R-:W-:Y:S05]  /*2a370*/  @!P0 NANOSLEEP.SYNCS 0x989680 ;  /* 0x009896800000895d */ /* 0x004fea0003900000 */
[----:B------:R-:W2:Y:S02]  /*2a380*/  @!P0 SYNCS.PHASECHK.TRANS64 P0, [R16+URZ+0x29800], R21 ;  /* 0x02980015100085a7 */ /* 0x000ea4000800007f */
[----:B--2---:R-:W-:Y:S05]  /*2a390*/  @!P0 BRA `(.L_x_469) ;  /* 0xfffffffc00f08947 */ /* 0x004fea000383ffff */
[----:B------:R-:W-:Y:S05]  /*2a3a0*/  BRA `(.L_x_683) ;  /* 0xfffffea000ac7947 */ /* 0x000fea000383ffff */
.L_x_477:
[----:B-1----:R1:W2:Y:S02]  /*2a3b0*/  SYNCS.PHASECHK.TRANS64.TRYWAIT P2, [R3+URZ+0x29830], R0 ;  /* 0x02983000030075a7 */ /* 0x0022a4000804017f */
[----:B--2---:R-:W-:Y:S05]  /*2a3c0*/  @!P2 NANOSLEEP.SYNCS 0x989680 ;  /* 0x009896800000a95d */ /* 0x004fea0003900000 */
[----:B------:R-:W2:Y:S02]  /*2a3d0*/  @!P2 SYNCS.PHASECHK.TRANS64 P2, [R3+URZ+0x29830], R0 ;  /* 0x029830000300a5a7 */ /* 0x000ea4000804007f */
[----:B--2---:R-:W-:Y:S05]  /*2a3e0*/  @!P2 BRA `(.L_x_477) ;  /* 0xfffffffc00f0a947 */ /* 0x004fea000383ffff */
[----:B------:R-:W-:Y:S05]  /*2a3f0*/  BRA `(.L_x_476) ;  /* 0xfffffed400087947 */ /* 0x000fea000383ffff */
.L_x_483:
[----:B-1----:R1:W2:Y:S02]  /*2a400*/  SYNCS.PHASECHK.TRANS64.TRYWAIT P2, [R11+URZ+0x29830], R10 ;  /* 0x0298300a0b0075a7 */ /* 0x0022a4000804017f */
[----:B--2---:R-:W-:Y:S05]  /*2a410*/  @!P2 NANOSLEEP.SYNCS 0x989680 ;  /* 0x009896800000a95d */ /* 0x004fea0003900000 */
[----:B------:R-:W2:Y:S02]  /*2a420*/  @!P2 SYNCS.PHASECHK.TRANS64 P2, [R11+URZ+0x29830], R10 ;  /* 0x0298300a0b00a5a7 */ /* 0x000ea4000804007f */
[----:B--2---:R-:W-:Y:S05]  /*2a430*/  @!P2 BRA `(.L_x_483) ;  /* 0xfffffffc00f0a947 */ /* 0x004fea000383ffff */
[----:B------:R-:W-:Y:S05]  /*2a440*/  BRA `(.L_x_482) ;  /* 0xffffff0800d47947 */ /* 0x000fea000383ffff */
.L_x_487:
[----:B-1----:R1:W2:Y:S02]  /*2a450*/  SYNCS.PHASECHK.TRANS64.TRYWAIT P1, [R11+URZ+0x29850], R8 ;  /* 0x029850080b0075a7 */ /* 0x0022a4000802017f */
[----:B--2---:R-:W-:Y:S05]  /*2a460*/  @!P1 NANOSLEEP.SYNCS 0x989680 ;  /* 0x009896800000995d */ /* 0x004fea0003900000 */
[----:B------:R-:W2:Y:S02]  /*2a470*/  @!P1 SYNCS.PHASECHK.TRANS64 P1, [R11+URZ+0x29850], R8 ;  /* 0x029850080b0095a7 */ /* 0x000ea4000802007f */
[----:B--2---:R-:W-:Y:S05]  /*2a480*/  @!P1 BRA `(.L_x_487) ;  /* 0xfffffffc00f09947 */ /* 0x004fea000383ffff */
[----:B------:R-:W-:Y:S05]  /*2a490*/  BRA `(.L_x_484) ;  /* 0xffffff1c00107947 */ /* 0x000fea000383ffff */
.L_x_493:
[----:B-1----:R1:W2:Y:S02]  /*2a4a0*/  SYNCS.PHASECHK.TRANS64.TRYWAIT P1, [R13+URZ+0x29850], R0 ;  /* 0x029850000d0075a7 */ /* 0x0022a4000802017f */
[----:B--2---:R-:W-:Y:S05]  /*2a4b0*/  @!P1 NANOSLEEP.SYNCS 0x989680 ;  /* 0x009896800000995d */ /* 0x004fea0003900000 */
[----:B------:R-:W2:Y:S02]  /*2a4c0*/  @!P1 SYNCS.PHASECHK.TRANS64 P1, [R13+URZ+0x29850], R0 ;  /* 0x029850000d0095a7 */ /* 0x000ea4000802007f */
[----:B--2---:R-:W-:Y:S05]  /*2a4d0*/  @!P1 BRA `(.L_x_493) ;  /* 0xfffffffc00f09947 */ /* 0x004fea000383ffff */
[----:B------:R-:W-:Y:S05]  /*2a4e0*/  BRA `(.L_x_492) ;  /* 0xffffff3c00247947 */ /* 0x000fea000383ffff */
.L_x_497:
[----:B------:R-:W-:Y:S01]  /*2a4f0*/  SEL R128, R65, R12, P0 ;  /* 0x0000000c41807207 */ /* 0x000fe20000000000 */
[----:B------:R-:W-:Y:S01]  /*2a500*/  IMAD.MOV.U32 R15, RZ, RZ, -0x1 ;  /* 0xffffffffff0f7424 */ /* 0x000fe200078e00ff */
[----:B------:R-:W-:Y:S01]  /*2a510*/  SEL R82, R12, R65, P0 ;  /* 0x000000410c527207 */ /* 0x000fe20000000000 */
[----:B-----5:R-:W-:Y:S01]  /*2a520*/  IMAD.MOV.U32 R12, RZ, RZ, R7 ;  /* 0x000000ffff0c7224 */ /* 0x020fe200078e0007 */
[----:B------:R-:W-:Y:S02]  /*2a530*/  MOV R11, 0x1c1f ;  /* 0x00001c1f000b7802 */ /* 0x000fe40000000f00 */
[----:B--2---:R-:W-:Y:S02]  /*2a540*/  SEL R144, R95, R40, P0 ;  /* 0x000000285f907207 */ /* 0x004fe40000000000 */
[----:B------:R-:W-:-:S07]  /*2a550*/  SEL R38, R40, R95, P0 ;  /* 0x0000005f28267207 */ /* 0x000fce0000000000 */
[----:B-1----:R-:W-:Y:S05]  /*2a560*/  WARPSYNC.COLLECTIVE R15, `(.L_x_684) ;  /* 0x000000000f087348 */ /* 0x002fea0003c00000 */
[----:B------:R0:W2:Y:S02]  /*2a570*/  SHFL.IDX P6, R14, R13, R12, R11 ;  /* 0x0000000c0d0e7389 */ /* 0x0000a400000c000b */
[----:B012---:R-:W-:Y:S01]  /*2a580*/  ENDCOLLECTIVE ;  /* 0x000000000000791b */ /* 0x007fe20003800000 */
.L_x_684:
[----:B------:R-:W-:Y:S02]  /*2a590*/  LOP3.LUT R5, R7, 0x2, RZ, 0x3c, !PT ;  /* 0x0000000207057812 */ /* 0x000fe400078e3cff */
[----:B------:R-:W-:Y:S02]  /*2a5a0*/  SEL R154, R97, R94, P0 ;  /* 0x0000005e619a7207 */ /* 0x000fe40000000000 */
[----:B------:R-:W-:Y:S02]  /*2a5b0*/  SEL R94, R94, R97, P0 ;  /* 0x000000615e5e7207 */ /* 0x000fe40000000000 */
[----:B------:R-:W-:Y:S02]  /*2a5c0*/  SEL R156, R109, R92, P0 ;  /* 0x0000005c6d9c7207 */ /* 0x000fe40000000000 */
[----:B------:R-:W-:Y:S02]  /*2a5d0*/  SEL R140, R93, R36, P0 ;  /* 0x000000245d8c7207 */ /* 0x000fe40000000000 */
[----:B------:R-:W-:-:S02]  /*2a5e0*/  SEL R70, R74, R63, P0 ;  /* 0x0000003f4a467207 */ /* 0x000fc40000000000 */
[----:B------:R-:W-:Y:S01]  /*2a5f0*/  SEL R30, R63, R74, P0 ;  /* 0x0000004a3f1e7207 */ /* 0x000fe20000000000 */
[----:B------:R-:W-:Y:S01]  /*2a600*/  IMAD.MOV.U32 R13, RZ, RZ, R96 ;  /* 0x000000ffff0d7224 */ /* 0x000fe200078e0060 */
[----:B------:R-:W-:Y:S02]  /*2a610*/  SEL R76, R92, R109, P0 ;  /* 0x0000006d5c4c7207 */ /* 0x000fe40000000000 */
[----:B------:R-:W-:Y:S02]  /*2a620*/  SEL R36, R36, R93, P0 ;  /* 0x0000005d24247207 */ /* 0x000fe40000000000 */
[----:B------:R-:W-:Y:S02]  /*2a630*/  SEL R124, R104, R49, P0 ;  /* 0x00000031687c7207 */ /* 0x000fe40000000000 */
[----:B------:R-:W-:Y:S02]  /*2a640*/  SEL R46, R49, R104, P0 ;  /* 0x00000068312e7207 */ /* 0x000fe40000000000 */
[----:B------:R-:W-:Y:S01]  /*2a650*/  SEL R138, R91, R64, P0 ;  /* 0x000000405b8a7207 */ /* 0x000fe20000000000 */
[----:B------:R-:W-:Y:S01]  /*2a660*/  IMAD.MOV.U32 R95, RZ, RZ, R14 ;  /* 0x000000ffff5f7224 */ /* 0x000fe200078e000e */
[----:B------:R-:W-:-:S07]  /*2a670*/  SEL R130, R61, R0, P0 ;  /* 0x000000003d827207 */ /* 0x000fce0000000000 */
[----:B------:R-:W-:Y:S05]  /*2a680*/  WARPSYNC.COLLECTIVE R15, `(.L_x_685) ;  /* 0x000000000f087348 */ /* 0x000fea0003c00000 */
[----:B------:R0:W1:Y:S02]  /*2a690*/  SHFL.IDX P6, R14, R13, R12, R11 ;  /* 0x0000000c0d0e7389 */ /* 0x00006400000c000b */
[----:B01----:R-:W-:Y:S01]  /*2a6a0*/  ENDCOLLECTIVE ;  /* 0x000000000000791b */ /* 0x003fe20003800000 */
.L_x_685:
[----:B------:R-:W-:Y:S02]  /*2a6b0*/  SEL R78, R0, R61, P0 ;  /* 0x0000003d004e7207 */ /* 0x000fe40000000000 */
[----:B------:R-:W-:Y:S02]  /*2a6c0*/  SEL R20, R64, R91, P0 ;  /* 0x0000005b40147207 */ /* 0x000fe40000000000 */
[----:B------:R-:W-:Y:S02]  /*2a6d0*/  SEL R64, R72, R55, P0 ;  /* 0x0000003748407207 */ /* 0x000fe40000000000 */
[----:B------:R-:W-:Y:S02]  /*2a6e0*/  SEL R26, R55, R72, P0 ;  /* 0x00000048371a7207 */ /* 0x000fe40000000000 */
[----:B------:R-:W-:Y:S02]  /*2a6f0*/  SEL R72, R33, R84, P0 ;  /* 0x0000005421487207 */ /* 0x000fe40000000000 */
[----:B------:R-:W-:-:S02]  /*2a700*/  SEL R28, R84, R33, P0 ;  /* 0x00000021541c7207 */ /* 0x000fc40000000000 */
[----:B------:R-:W-:Y:S01]  /*2a710*/  SEL R142, R120, R111, P0 ;  /* 0x0000006f788e7207 */ /* 0x000fe20000000000 */
[----:B------:R-:W-:Y:S01]  /*2a720*/  IMAD.MOV.U32 R12, RZ, RZ, R5 ;  /* 0x000000ffff0c7224 */ /* 0x000fe200078e0005 */
[----:B------:R-:W-:Y:S02]  /*2a730*/  MOV R13, R2 ;  /* 0x00000002000d7202 */ /* 0x000fe40000000f00 */
        /* <DEDUP_REMOVED lines=9> */
.L_x_686:
        /* <DEDUP_REMOVED lines=18> */
.L_x_687:
        /* <DEDUP_REMOVED lines=18> */
.L_x_688:
        /* <DEDUP_REMOVED lines=11> */
[----:B------:R-:W-:Y:S01]  /*2aac0*/  SEL R97, R44, R97, P0 ;  /* 0x000000612c617207 */ /* 0x000fe20000000000 */
[----:B------:R-:W-:-:S07]  /*2aad0*/  IMAD.MOV.U32 R74, RZ, RZ, R14 ;  /* 0x000000ffff4a7224 */ /* 0x000fce00078e000e */
[----:B------:R-:W-:Y:S05]  /*2aae0*/  WARPSYNC.COLLECTIVE R15, `(.L_x_689) ;  /* 0x000000000f087348 */ /* 0x000fea0003c00000 */
[----:B------:R0:W1:Y:S02]  /*2aaf0*/  SHFL.IDX P6, R14, R13, R12, R11 ;  /* 0x0000000c0d0e7389 */ /* 0x00006400000c000b */
[----:B01----:R-:W-:Y:S01]  /*2ab00*/  ENDCOLLECTIVE ;  /* 0x000000000000791b */ /* 0x003fe20003800000 */
.L_x_689:
[----:B------:R-:W-:Y:S01]  /*2ab10*/  MOV R13, R76 ;  /* 0x0000004c000d7202 */ /* 0x000fe20000000f00 */
[----:B------:R-:W-:Y:S02]  /*2ab20*/  IMAD.MOV.U32 R12, RZ, RZ, R5 ;  /* 0x000000ffff0c7224 */ /* 0x000fe400078e0005 */
[----:B------:R-:W-:-:S07]  /*2ab30*/  IMAD.MOV.U32 R75, RZ, RZ, R14 ;  /* 0x000000ffff4b7224 */ /* 0x000fce00078e000e */
[----:B------:R-:W-:Y:S05]  /*2ab40*/  WARPSYNC.COLLECTIVE R15, `(.L_x_690) ;  /* 0x000000000f087348 */ /* 0x000fea0003c00000 */
[----:B------:R0:W1:Y:S02]  /*2ab50*/  SHFL.IDX P6, R14, R13, R12, R11 ;  /* 0x0000000c0d0e7389 */ /* 0x00006400000c000b */
[----:B01----:R-:W-:Y:S01]  /*2ab60*/  ENDCOLLECTIVE ;  /* 0x000000000000791b */ /* 0x003fe20003800000 */
.L_x_690:
[----:B------:R-:W-:Y:S02]  /*2ab70*/  IMAD.MOV.U32 R13, RZ, RZ, R36 ;  /* 0x000000ffff0d7224 */ /* 0x000fe400078e0024 */
[----:B------:R-:W-:-:S07]  /*2ab80*/  IMAD.MOV.U32 R49, RZ, RZ, R14 ;  /* 0x000000ffff317224 */ /* 0x000fce00078e000e */
[----:B------:R-:W-:Y:S05]  /*2ab90*/  WARPSYNC.COLLECTIVE R15, `(.L_x_691) ;  /* 0x000000000f087348 */ /* 0x000fea0003c00000 */
[----:B------:R0:W1:Y:S02]  /*2aba0*/  SHFL.IDX P6, R14, R13, R12, R11 ;  /* 0x0000000c0d0e7389 */ /* 0x00006400000c000b */
[----:B01----:R-:W-:Y:S01]  /*2abb0*/  ENDCOLLECTIVE ;  /* 0x000000000000791b */ /* 0x003fe20003800000 */
.L_x_691:
[----:B------:R-:W-:Y:S02]  /*2abc0*/  SEL R93, R74, R49, P0 ;  /* 0x000000314a5d7207 */ /* 0x000fe40000000000 */
[----:B------:R-:W-:Y:S02]  /*2abd0*/  SEL R74, R49, R74, P0 ;  /* 0x0000004a314a7207 */ /* 0x000fe40000000000 */
[----:B------:R-:W-:Y:S01]  /*2abe0*/  MOV R13, R154 ;  /* 0x0000009a000d7202 */ /* 0x000fe20000000f00 */
[----:B------:R-:W-:Y:S02]  /*2abf0*/  IMAD.MOV.U32 R12, RZ, RZ, R7 ;  /* 0x000000ffff0c7224 */ /* 0x000fe400078e0007 */
[----:B------:R-:W-:-:S07]  /*2ac00*/  IMAD.MOV.U32 R36, RZ, RZ, R14 ;  /* 0x000000ffff247224 */ /* 0x000fce00078e000e */
[----:B------:R-:W-:Y:S05]  /*2ac10*/  WARPSYNC.COLLECTIVE R15, `(.L_x_692) ;  /* 0x000000000f087348 */ /* 0x000fea0003c00000 */
[----:B------:R0:W1:Y:S02]  /*2ac20*/  SHFL.IDX P6, R14, R13, R12, R11 ;  /* 0x0000000c0d0e7389 */ /* 0x00006400000c000b */
[----:B01----:R-:W-:Y:S01]  /*2ac30*/  ENDCOLLECTIVE ;  /* 0x000000000000791b */ /* 0x003fe20003800000 */
.L_x_692:
[----:B------:R-:W-:Y:S02]  /*2ac40*/  IMAD.MOV.U32 R13, RZ, RZ, R138 ;  /* 0x000000ffff0d7224 */ /* 0x000fe400078e008a */
[----:B------:R-:W-:-:S07]  /*2ac50*/  IMAD.MOV.U32 R0, RZ, RZ, R14 ;  /* 0x000000ffff007224 */ /* 0x000fce00078e000e */
[----:B------:R-:W-:Y:S05]  /*2ac60*/  WARPSYNC.COLLECTIVE R15, `(.L_x_693) ;  /* 0x000000000f087348 */ /* 0x000fea0003c00000 */
[----:B------:R0:W1:Y:S02]  /*2ac70*/  SHFL.IDX P6, R14, R13, R12, R11 ;  /* 0x0000000c0d0e7389 */ /* 0x00006400000c000b */
[----:B01----:R-:W-:Y:S01]  /*2ac80*/  ENDCOLLECTIVE ;  /* 0x000000000000791b */ /* 0x003fe20003800000 */
.L_x_693:
[----:B------:R-:W-:Y:S01]  /*2ac90*/  MOV R13, R94 ;  /* 0x0000005e000d7202 */ /* 0x000fe20000000f00 */
[----:B------:R-:W-:Y:S01]  /*2aca0*/  IMAD.MOV.U32 R12, RZ, RZ, R5 ;  /* 0x000000ffff0c7224 */ /* 0x000fe200078e0005 */
[----:B------:R-:W-:Y:S02]  /*2acb0*/  SEL R94, R75, R36, P0 ;  /* 0x000000244b5e7207 */ /* 0x000fe40000000000 */
[----:B------:R-:W-:Y:S01]  /*2acc0*/  SEL R75, R36, R75, P0 ;  /* 0x0000004b244b7207 */ /* 0x000fe20000000000 */
[----:B------:R-:W-:-:S07]  /*2acd0*/  IMAD.MOV.U32 R3, RZ, RZ, R14 ;  /* 0x000000ffff037224 */ /* 0x000fce00078e000e */
[----:B------:R-:W-:Y:S05]  /*2ace0*/  WARPSYNC.COLLECTIVE R15, `(.L_x_694) ;  /* 0x000000000f087348 */ /* 0x000fea0003c00000 */
[----:B------:R0:W1:Y:S02]  /*2acf0*/  SHFL.IDX P6, R14, R13, R12, R11 ;  /* 0x0000000c0d0e7389 */ /* 0x00006400000c000b */
[----:B01----:R-:W-:Y:S01]  /*2ad00*/  ENDCOLLECTIVE ;  /* 0x000000000000791b */ /* 0x003fe20003800000 */
.L_x_694:
[----:B------:R-:W-:Y:S02]  /*2ad10*/  IMAD.MOV.U32 R13, RZ, RZ, R20 ;  /* 0x000000ffff0d7224 */ /* 0x000fe400078e0014 */
[----:B------:R-:W-:-:S07]  /*2ad20*/  IMAD.MOV.U32 R33, RZ, RZ, R14 ;  /* 0x000000ffff217224 */ /* 0x000fce00078e000e */
[----:B------:R-:W-:Y:S05]  /*2ad30*/  WARPSYNC.COLLECTIVE R15, `(.L_x_695) ;  /* 0x000000000f087348 */ /* 0x000fea0003c00000 */
[----:B------:R0:W1:Y:S02]  /*2ad40*/  SHFL.IDX P6, R14, R13, R12, R11 ;  /* 0x0000000c0d0e7389 */ /* 0x00006400000c000b */
[----:B01----:R-:W-:Y:S01]  /*2ad50*/  ENDCOLLECTIVE ;  /* 0x000000000000791b */ /* 0x003fe20003800000 */
.L_x_695:
        /* <DEDUP_REMOVED lines=8> */
.L_x_696:
[----:B------:R-:W-:Y:S02]  /*2ade0*/  SEL R2, R3, R20, P0 ;  /* 0x0000001403027207 */ /* 0x000fe40000000000 */
[----:B------:R-:W-:Y:S01]  /*2adf0*/  SEL R3, R20, R3, P0 ;  /* 0x0000000314037207 */ /* 0x000fe20000000000 */
[----:B------:R-:W-:Y:S02]  /*2ae00*/  IMAD.MOV.U32 R13, RZ, RZ, R142 ;  /* 0x000000ffff0d7224 */ /* 0x000fe400078e008e */
[----:B------:R-:W-:-:S07]  /*2ae10*/  IMAD.MOV.U32 R21, RZ, RZ, R14 ;  /* 0x000000ffff157224 */ /* 0x000fce00078e000e */
[----:B------:R-:W-:Y:S05]  /*2ae20*/  WARPSYNC.COLLECTIVE R15, `(.L_x_697) ;  /* 0x000000000f087348 */ /* 0x000fea0003c00000 */
[----:B------:R0:W1:Y:S02]  /*2ae30*/  SHFL.IDX P6, R14, R13, R12, R11 ;  /* 0x0000000c0d0e7389 */ /* 0x00006400000c000b */
[----:B01----:R-:W-:Y:S01]  /*2ae40*/  ENDCOLLECTIVE ;  /* 0x000000000000791b */ /* 0x003fe20003800000 */
.L_x_697:
[----:B------:R-:W-:Y:S01]  /*2ae50*/  MOV R13, R38 ;  /* 0x00000026000d7202 */ /* 0x000fe20000000f00 */
[----:B------:R-:W-:Y:S02]  /*2ae60*/  IMAD.MOV.U32 R12, RZ, RZ, R5 ;  /* 0x000000ffff0c7224 */ /* 0x000fe400078e0005 */
[----:B------:R-:W-:-:S07]  /*2ae70*/  IMAD.MOV.U32 R37, RZ, RZ, R14 ;  /* 0x000000ffff257224 */ /* 0x000fce00078e000e */
[----:B------:R-:W-:Y:S05]  /*2ae80*/  WARPSYNC.COLLECTIVE R15, `(.L_x_698) ;  /* 0x000000000f087348 */ /* 0x000fea0003c00000 */
[----:B------:R0:W1:Y:S02]  /*2ae90*/  SHFL.IDX P6, R14, R13, R12, R11 ;  /* 0x0000000c0d0e7389 */ /* 0x00006400000c000b */
[----:B01----:R-:W-:Y:S01]  /*2aea0*/  ENDCOLLECTIVE ;  /* 0x000000000000791b */ /* 0x003fe20003800000 */
.L_x_698:
[----:B------:R-:W-:Y:S02]  /*2aeb0*/  IMAD.MOV.U32 R13, RZ, RZ, R120 ;  /* 0x000000ffff0d7224 */ /* 0x000fe400078e0078 */
[----:B------:R-:W-:-:S07]  /*2aec0*/  IMAD.MOV.U32 R38, RZ, RZ, R14 ;  /* 0x000000ffff267224 */ /* 0x000fce00078e000e */
[----:B------:R-:W-:Y:S05]  /*2aed0*/  WARPSYNC.COLLECTIVE R15, `(.L_x_699) ;  /* 0x000000000f087348 */ /* 0x000fea0003c00000 */
[----:B------:R0:W1:Y:S02]  /*2aee0*/  SHFL.IDX P6, R14, R13, R12, R11 ;  /* 0x0000000c0d0e7389 */ /* 0x00006400000c000b */
[----:B01----:R-:W-:Y:S01]  /*2aef0*/  ENDCOLLECTIVE ;  /* 0x000000000000791b */ /* 0x003fe20003800000 */
.L_x_699:
        /* <DEDUP_REMOVED lines=8> */
.L_x_700:
[----:B------:R-:W-:Y:S02]  /*2af80*/  SEL R36, R37, R120, P0 ;  /* 0x0000007825247207 */ /* 0x000fe40000000000 */
[----:B------:R-:W-:Y:S01]  /*2af90*/  SEL R37, R120, R37, P0 ;  /* 0x0000002578257207 */ /* 0x000fe20000000000 */
[----:B------:R-:W-:Y:S02]  /*2afa0*/  IMAD.MOV.U32 R13, RZ, RZ, R134 ;  /* 0x000000ffff0d7224 */ /* 0x000fe400078e0086 */
[----:B------:R-:W-:-:S07]  /*2afb0*/  IMAD.MOV.U32 R39, RZ, RZ, R14 ;  /* 0x000000ffff277224 */ /* 0x000fce00078e000e */
[----:B------:R-:W-:Y:S05]  /*2afc0*/  WARPSYNC.COLLECTIVE R15, `(.L_x_701) ;  /* 0x000000000f087348 */ /* 0x000fea0003c00000 */
[----:B------:R0:W1:Y:S02]  /*2afd0*/  SHFL.IDX P6, R14, R13, R12, R11 ;  /* 0x0000000c0d0e7389 */ /* 0x00006400000c000b */
[----:B01----:R-:W-:Y:S01]  /*2afe0*/  ENDCOLLECTIVE ;  /* 0x000000000000791b */ /* 0x003fe20003800000 */
.L_x_701:
[----:B------:R-:W-:Y:S01]  /*2aff0*/  MOV R13, R118 ;  /* 0x00000076000d7202 */ /* 0x000fe20000000f00 */
[----:B------:R-:W-:Y:S02]  /*2b000*/  IMAD.MOV.U32 R12, RZ, RZ, R5 ;  /* 0x000000ffff0c7224 */ /* 0x000fe400078e0005 */
[----:B------:R-:W-:-:S07]  /*2b010*/  IMAD.MOV.U32 R41, RZ, RZ, R14 ;  /* 0x000000ffff297224 */ /* 0x000fce00078e000e */
[----:B------:R-:W-:Y:S05]  /*2b020*/  WARPSYNC.COLLECTIVE R15, `(.L_x_702) ;  /* 0x000000000f087348 */ /* 0x000fea0003c00000 */
[----:B------:R0:W1:Y:S02]  /*2b030*/  SHFL.IDX P6, R14, R13, R12, R11 ;  /* 0x0000000c0d0e7389 */ /* 0x00006400000c000b */
[----:B01----:R-:W-:Y:S01]  /*2b040*/  ENDCOLLECTIVE ;  /* 0x000000000000791b */ /* 0x003fe20003800000 */
.L_x_702:
[----:B------:R-:W-:Y:S02]  /*2b050*/  IMAD.MOV.U32 R13, RZ, RZ, R112 ;  /* 0x000000ffff0d7224 */ /* 0x000fe400078e0070 */
[----:B------:R-:W-:-:S07]  /*2b060*/  IMAD.MOV.U32 R118, RZ, RZ, R14 ;  /* 0x000000ffff767224 */ /* 0x000fce00078e000e */
[----:B------:R-:W-:Y:S05]  /*2b070*/  WARPSYNC.COLLECTIVE R15, `(.L_x_703) ;  /* 0x000000000f087348 */ /* 0x000fea0003c00000 */
[----:B------:R0:W1:Y:S02]  /*2b080*/  SHFL.IDX P6, R14, R13, R12, R11 ;  /* 0x0000000c0d0e7389 */ /* 0x00006400000c000b */
[----:B01----:R-:W-:Y:S01]  /*2b090*/  ENDCOLLECTIVE ;  /* 0x000000000000791b */ /* 0x003fe20003800000 */
.L_x_703:
        /* <DEDUP_REMOVED lines=8> */
.L_x_704:
[----:B------:R-:W-:Y:S02]  /*2b120*/  IMAD.MOV.U32 R13, RZ, RZ, R68 ;  /* 0x000000ffff0d7224 */ /* 0x000fe400078e0044 */
[----:B------:R-:W-:-:S07]  /*2b130*/  IMAD.MOV.U32 R43, RZ, RZ, R14 ;  /* 0x000000ffff2b7224 */ /* 0x000fce00078e000e */
[----:B------:R-:W-:Y:S05]  /*2b140*/  WARPSYNC.COLLECTIVE R15, `(.L_x_705) ;  /* 0x000000000f087348 */ /* 0x000fea0003c00000 */
[----:B------:R0:W1:Y:S02]  /*2b150*/  SHFL.IDX P6, R14, R13, R12, R11 ;  /* 0x0000000c0d0e7389 */ /* 0x00006400000c000b */
[----:B01----:R-:W-:Y:S01]  /*2b160*/  ENDCOLLECTIVE ;  /* 0x000000000000791b */ /* 0x003fe20003800000 */
.L_x_705:
[----:B------:R-:W-:Y:S01]  /*2b170*/  MOV R13, R110 ;  /* 0x0000006e000d7202 */ /* 0x000fe20000000f00 */
[----:B------:R-:W-:Y:S02]  /*2b180*/  IMAD.MOV.U32 R12, RZ, RZ, R5 ;  /* 0x000000ffff0c7224 */ /* 0x000fe400078e0005 */
[----:B------:R-:W-:-:S07]  /*2b190*/  IMAD.MOV.U32 R45, RZ, RZ, R14 ;  /* 0x000000ffff2d7224 */ /* 0x000fce00078e000e */
[----:B------:R-:W-:Y:S05]  /*2b1a0*/  WARPSYNC.COLLECTIVE R15, `(.L_x_706) ;  /* 0x000000000f087348 */ /* 0x000fea0003c00000 */
[----:B------:R0:W1:Y:S02]  /*2b1b0*/  SHFL.IDX P6, R14, R13, R12, R11 ;  /* 0x0000000c0d0e7389 */ /* 0x00006400000c000b */
[----:B01----:R-:W-:Y:S01]  /*2b1c0*/  ENDCOLLECTIVE ;  /* 0x000000000000791b */ /* 0x003fe20003800000 */
.L_x_706:
[----:B------:R-:W-:Y:S02]  /*2b1d0*/  IMAD.MOV.U32 R13, RZ, RZ, R108 ;  /* 0x000000ffff0d7224 */ /* 0x000fe400078e006c */
[----:B------:R-:W-:-:S07]  /*2b1e0*/  IMAD.MOV.U32 R110, RZ, RZ, R14 ;  /* 0x000000ffff6e7224 */ /* 0x000fce00078e000e */
[----:B------:R-:W-:Y:S05]  /*2b1f0*/  WARPSYNC.COLLECTIVE R15, `(.L_x_707) ;  /* 0x000000000f087348 */ /* 0x000fea0003c00000 */
[----:B------:R0:W1:Y:S02]  /*2b200*/  SHFL.IDX P6, R14, R13, R12, R11 ;  /* 0x0000000c0d0e7389 */ /* 0x00006400000c000b */
[----:B01----:R-:W-:Y:S01]  /*2b210*/  ENDCOLLECTIVE ;  /* 0x000000000000791b */ /* 0x003fe20003800000 */
.L_x_707:
[----:B------:R-:W-:Y:S01]  /*2b220*/  MOV R13, R128 ;  /* 0x00000080000d7202 */ /* 0x000fe20000000f00 */
[----:B------:R-:W-:Y:S02]  /*2b230*/  IMAD.MOV.U32 R12, RZ, RZ, R7 ;  /* 0x000000ffff0c7224 */ /* 0x000fe400078e0007 */
[----:B------:R-:W-:-:S07]  /*2b240*/  IMAD.MOV.U32 R108, RZ, RZ, R14 ;  /* 0x000000ffff6c7224 */ /* 0x000fce00078e000e */
[----:B------:R-:W-:Y:S05]  /*2b250*/  WARPSYNC.COLLECTIVE R15, `(.L_x_708) ;  /* 0x000000000f087348 */ /* 0x000fea0003c00000 */
[----:B------:R0:W1:Y:S02]  /*2b260*/  SHFL.IDX P6, R14, R13, R12, R11 ;  /* 0x0000000c0d0e7389 */ /* 0x00006400000c000b */
[----:B01----:R-:W-:Y:S01]  /*2b270*/  ENDCOLLECTIVE ;  /* 0x000000000000791b */ /* 0x003fe20003800000 */
.L_x_708:
[----:B------:R-:W-:Y:S02]  /*2b280*/  SEL R44, R45, R108, P0 ;  /* 0x0000006c2d2c7207 */ /* 0x000fe40000000000 */
[----:B------:R-:W-:Y:S01]  /*2b290*/  SEL R45, R108, R45, P0 ;  /* 0x0000002d6c2d7207 */ /* 0x000fe20000000000 */
[----:B------:R-:W-:Y:S02]  /*2b2a0*/  IMAD.MOV.U32 R13, RZ, RZ, R66 ;  /* 0x000000ffff0d7224 */ /* 0x000fe400078e0042 */
[----:B------:R-:W-:-:S07]  /*2b2b0*/  IMAD.MOV.U32 R47, RZ, RZ, R14 ;  /* 0x000000ffff2f7224 */ /* 0x000fce00078e000e */
[----:B------:R-:W-:Y:S05]  /*2b2c0*/  WARPSYNC.COLLECTIVE R15, `(.L_x_709) ;  /* 0x000000000f087348 */ /* 0x000fea0003c00000 */
[----:B------:R0:W1:Y:S02]  /*2b2d0*/  SHFL.IDX P6, R14, R13, R12, R11 ;  /* 0x0000000c0d0e7389 */ /* 0x00006400000c000b */
[----:B01----:R-:W-:Y:S01]  /*2b2e0*/  ENDCOLLECTIVE ;  /* 0x000000000000791b */ /* 0x003fe20003800000 */
.L_x_709:
[----:B------:R-:W-:Y:S01]  /*2b2f0*/  MOV R13, R82 ;  /* 0x00000052000d7202 */ /* 0x000fe20000000f00 */
[----:B------:R-:W-:Y:S02]  /*2b300*/  IMAD.MOV.U32 R12, RZ, RZ, R5 ;  /* 0x000000ffff0c7224 */ /* 0x000fe400078e0005 */
[----:B------:R-:W-:-:S07]  /*2b310*/  IMAD.MOV.U32 R77, RZ, RZ, R14 ;  /* 0x000000ffff4d7224 */ /* 0x000fce00078e000e */
[----:B------:R-:W-:Y:S05]  /*2b320*/  WARPSYNC.COLLECTIVE R15, `(.L_x_710) ;  /* 0x000000000f087348 */ /* 0x000fea0003c00000 */
[----:B------:R0:W1:Y:S02]  /*2b330*/  SHFL.IDX P6, R14, R13, R12, R11 ;  /* 0x0000000c0d0e7389 */ /* 0x00006400000c000b */
[----:B01----:R-:W-:Y:S01]  /*2b340*/  ENDCOLLECTIVE ;  /* 0x000000000000791b */ /* 0x003fe20003800000 */
.L_x_710:
[----:B------:R-:W-:Y:S02]  /*2b350*/  IMAD.MOV.U32 R13, RZ, RZ, R80 ;  /* 0x000000ffff0d7224 */ /* 0x000fe400078e0050 */
[----:B------:R-:W-:-:S07]  /*2b360*/  IMAD.MOV.U32 R82, RZ, RZ, R14 ;  /* 0x000000ffff527224 */ /* 0x000fce00078e000e */
[----:B------:R-:W-:Y:S05]  /*2b370*/  WARPSYNC.COLLECTIVE R15, `(.L_x_711) ;  /* 0x000000000f087348 */ /* 0x000fea0003c00000 */
[----:B------:R0:W1:Y:S02]  /*2b380*/  SHFL.IDX P6, R14, R13, R12, R11 ;  /* 0x0000000c0d0e7389 */ /* 0x00006400000c000b */
[----:B01----:R-:W-:Y:S01]  /*2b390*/  ENDCOLLECTIVE ;  /* 0x000000000000791b */ /* 0x003fe20003800000 */
.L_x_711:
[----:B------:R-:W-:Y:S01]  /*2b3a0*/  MOV R13, R130 ;  /* 0x00000082000d7202 */ /* 0x000fe20000000f00 */
[----:B------:R-:W-:Y:S02]  /*2b3b0*/  IMAD.MOV.U32 R12, RZ, RZ, R7 ;  /* 0x000000ffff0c7224 */ /* 0x000fe400078e0007 */
[----:B------:R-:W-:-:S07]  /*2b3c0*/  IMAD.MOV.U32 R80, RZ, RZ, R14 ;  /* 0x000000ffff507224 */ /* 0x000fce00078e000e */
[----:B------:R-:W-:Y:S05]  /*2b3d0*/  WARPSYNC.COLLECTIVE R15, `(.L_x_712) ;  /* 0x000000000f087348 */ /* 0x000fea0003c00000 */
[----:B------:R0:W1:Y:S02]  /*2b3e0*/  SHFL.IDX P6, R14, R13, R12, R11 ;  /* 0x0000000c0d0e7389 */ /* 0x00006400000c000b */
[----:B01----:R-:W-:Y:S01]  /*2b3f0*/  ENDCOLLECTIVE ;  /* 0x000000000000791b */ /* 0x003fe20003800000 */
.L_x_712:
[----:B------:R-:W-:Y:S02]  /*2b400*/  IMAD.MOV.U32 R13, RZ, RZ, R126 ;  /* 0x000000ffff0d7224 */ /* 0x000fe400078e007e */
[----:B------:R-:W-:-:S07]  /*2b410*/  IMAD.MOV.U32 R79, RZ, RZ, R14 ;  /* 0x000000ffff4f7224 */ /* 0x000fce00078e000e */
[----:B------:R-:W-:Y:S05]  /*2b420*/  WARPSYNC.COLLECTIVE R15, `(.L_x_713) ;  /* 0x000000000f087348 */ /* 0x000fea0003c00000 */
[----:B------:R0:W1:Y:S02]  /*2b430*/  SHFL.IDX P6, R14, R13, R12, R11 ;  /* 0x0000000c0d0e7389 */ /* 0x00006400000c000b */
[----:B01----:R-:W-:Y:S01]  /*2b440*/  ENDCOLLECTIVE ;  /* 0x000000000000791b */ /* 0x003fe20003800000 */
.L_x_713:
[----:B------:R-:W-:Y:S01]  /*2b450*/  MOV R13, R78 ;  /* 0x0000004e000d7202 */ /* 0x000fe20000000f00 */
[----:B------:R-:W-:Y:S02]  /*2b460*/  IMAD.MOV.U32 R12, RZ, RZ, R5 ;  /* 0x000000ffff0c7224 */ /* 0x000fe400078e0005 */
[----:B------:R-:W-:-:S07]  /*2b470*/  IMAD.MOV.U32 R81, RZ, RZ, R14 ;  /* 0x000000ffff517224 */ /* 0x000fce00078e000e */
[----:B------:R-:W-:Y:S05]  /*2b480*/  WARPSYNC.COLLECTIVE R15, `(.L_x_714) ;  /* 0x000000000f087348 */ /* 0x000fea0003c00000 */
[----:B------:R0:W1:Y:S02]  /*2b490*/  SHFL.IDX P6, R14, R13, R12, R11 ;  /* 0x0000000c0d0e7389 */ /* 0x00006400000c000b */
[----:B01----:R-:W-:Y:S01]  /*2b4a0*/  ENDCOLLECTIVE ;  /* 0x000000000000791b */ /* 0x003fe20003800000 */
.L_x_714:
[----:B------:R-:W-:Y:S01]  /*2b4b0*/  IMAD.MOV.U32 R13, RZ, RZ, R48 ;  /* 0x000000ffff0d7224 */ /* 0x000fe200078e0030 */
[----:B------:R-:W-:Y:S02]  /*2b4c0*/  SEL R48, R77, R80, P0 ;  /* 0x000000504d307207 */ /* 0x000fe40000000000 */
[----:B------:R-:W-:Y:S01]  /*2b4d0*/  SEL R77, R80, R77, P0 ;  /* 0x0000004d504d7207 */ /* 0x000fe20000000000 */
[----:B------:R-:W-:-:S07]  /*2b4e0*/  IMAD.MOV.U32 R126, RZ, RZ, R14 ;  /* 0x000000ffff7e7224 */ /* 0x000fce00078e000e */
[----:B------:R-:W-:Y:S05]  /*2b4f0*/  WARPSYNC.COLLECTIVE R15, `(.L_x_715) ;  /* 0x000000000f087348 */ /* 0x000fea0003c00000 */
[----:B------:R0:W1:Y:S02]  /*2b500*/  SHFL.IDX P6, R14, R13, R12, R11 ;  /* 0x0000000c0d0e7389 */ /* 0x00006400000c000b */
[----:B01----:R-:W-:Y:S01]  /*2b510*/  ENDCOLLECTIVE ;  /* 0x000000000000791b */ /* 0x003fe20003800000 */
.L_x_715:
        /* <DEDUP_REMOVED lines=8> */
.L_x_716:
[----:B------:R-:W-:Y:S02]  /*2b5a0*/  SEL R80, R81, R128, P0 ;  /* 0x0000008051507207 */ /* 0x000fe40000000000 */
[----:B------:R-:W-:Y:S01]  /*2b5b0*/  SEL R81, R128, R81, P0 ;  /* 0x0000005180517207 */ /* 0x000fe20000000000 */
[----:B------:R-:W-:Y:S02]  /*2b5c0*/  IMAD.MOV.U32 R13, RZ, RZ, R122 ;  /* 0x000000ffff0d7224 */ /* 0x000fe400078e007a */
[----:B------:R-:W-:-:S07]  /*2b5d0*/  IMAD.MOV.U32 R83, RZ, RZ, R14 ;  /* 0x000000ffff537224 */ /* 0x000fce00078e000e */
[----:B------:R-:W-:Y:S05]  /*2b5e0*/  WARPSYNC.COLLECTIVE R15, `(.L_x_717) ;  /* 0x000000000f087348 */ /* 0x000fea0003c00000 */
[----:B------:R0:W1:Y:S02]  /*2b5f0*/  SHFL.IDX P6, R14, R13, R12, R11 ;  /* 0x0000000c0d0e7389 */ /* 0x00006400000c000b */
[----:B01----:R-:W-:Y:S01]  /*2b600*/  ENDCOLLECTIVE ;  /* 0x000000000000791b */ /* 0x003fe20003800000 */
.L_x_717:
        /* <DEDUP_REMOVED lines=8> */
.L_x_718:
[----:B------:R-:W-:Y:S01]  /*2b690*/  IMAD.MOV.U32 R13, RZ, RZ, R42 ;  /* 0x000000ffff0d7224 */ /* 0x000fe200078e002a */
[----:B------:R-:W-:Y:S02]  /*2b6a0*/  SEL R42, R43, R110, P0 ;  /* 0x0000006e2b2a7207 */ /* 0x000fe40000000000 */
[----:B------:R-:W-:Y:S01]  /*2b6b0*/  SEL R43, R110, R43, P0 ;  /* 0x0000002b6e2b7207 */ /* 0x000fe20000000000 */
[----:B------:R-:W-:-:S07]  /*2b6c0*/  IMAD.MOV.U32 R122, RZ, RZ, R14 ;  /* 0x000000ffff7a7224 */ /* 0x000fce00078e000e */
[----:B------:R-:W-:Y:S05]  /*2b6d0*/  WARPSYNC.COLLECTIVE R15, `(.L_x_719) ;  /* 0x000000000f087348 */ /* 0x000fea0003c00000 */
[----:B------:R0:W1:Y:S02]  /*2b6e0*/  SHFL.IDX P6, R14, R13, R12, R11 ;  /* 0x0000000c0d0e7389 */ /* 0x00006400000c000b */
[----:B01----:R-:W-:Y:S01]  /*2b6f0*/  ENDCOLLECTIVE ;  /* 0x000000000000791b */ /* 0x003fe20003800000 */
.L_x_719:
        /* <DEDUP_REMOVED lines=8> */
.L_x_720:
[----:B------:R-:W-:Y:S01]  /*2b780*/  SEL R49, R31, R124, P0 ;  /* 0x0000007c1f317207 */ /* 0x000fe20000000000 */
[----:B------:R-:W-:Y:S02]  /*2b790*/  IMAD.MOV.U32 R13, RZ, RZ, R114 ;  /* 0x000000ffff0d7224 */ /* 0x000fe400078e0072 */
[----:B------:R-:W-:-:S07]  /*2b7a0*/  IMAD.MOV.U32 R27, RZ, RZ, R14 ;  /* 0x000000ffff1b7224 */ /* 0x000fce00078e000e */
[----:B------:R-:W-:Y:S05]  /*2b7b0*/  WARPSYNC.COLLECTIVE R15, `(.L_x_721) ;  /* 0x000000000f087348 */ /* 0x000fea0003c00000 */
[----:B------:R0:W1:Y:S02]  /*2b7c0*/  SHFL.IDX P6, R14, R13, R12, R11 ;  /* 0x0000000c0d0e7389 */ /* 0x00006400000c000b */
[----:B01----:R-:W-:Y:S01]  /*2b7d0*/  ENDCOLLECTIVE ;  /* 0x000000000000791b */ /* 0x003fe20003800000 */
.L_x_721:
        /* <DEDUP_REMOVED lines=8> */
.L_x_722:
[----:B------:R-:W-:Y:S02]  /*2b860*/  IMAD.MOV.U32 R13, RZ, RZ, R52 ;  /* 0x000000ffff0d7224 */ /* 0x000fe400078e0034 */
[----:B------:R-:W-:-:S07]  /*2b870*/  IMAD.MOV.U32 R114, RZ, RZ, R14 ;  /* 0x000000ffff727224 */ /* 0x000fce00078e000e */
[----:B------:R-:W-:Y:S05]  /*2b880*/  WARPSYNC.COLLECTIVE R15, `(.L_x_723) ;  /* 0x000000000f087348 */ /* 0x000fea0003c00000 */
[----:B------:R0:W1:Y:S02]  /*2b890*/  SHFL.IDX P6, R14, R13, R12, R11 ;  /* 0x0000000c0d0e7389 */ /* 0x00006400000c000b */
[----:B01----:R-:W-:Y:S01]  /*2b8a0*/  ENDCOLLECTIVE ;  /* 0x000000000000791b */ /* 0x003fe20003800000 */
.L_x_723:
        /* <DEDUP_REMOVED lines=8> */
.L_x_724:
[----:B------:R-:W-:Y:S01]  /*2b930*/  SEL R53, R29, R116, P0 ;  /* 0x000000741d357207 */ /* 0x000fe20000000000 */
[----:B------:R-:W-:Y:S02]  /*2b940*/  IMAD.MOV.U32 R13, RZ, RZ, R104 ;  /* 0x000000ffff0d7224 */ /* 0x000fe400078e0068 */
[----:B------:R-:W-:-:S07]  /*2b950*/  IMAD.MOV.U32 R9, RZ, RZ, R14 ;  /* 0x000000ffff097224 */ /* 0x000fce00078e000e */
[----:B------:R-:W-:Y:S05]  /*2b960*/  WARPSYNC.COLLECTIVE R15, `(.L_x_725) ;  /* 0x000000000f087348 */ /* 0x000fea0003c00000 */
[----:B------:R0:W1:Y:S02]  /*2b970*/  SHFL.IDX P6, R14, R13, R12, R11 ;  /* 0x0000000c0d0e7389 */ /* 0x00006400000c000b */
[----:B01----:R-:W-:Y:S01]  /*2b980*/  ENDCOLLECTIVE ;  /* 0x000000000000791b */ /* 0x003fe20003800000 */
.L_x_725:
[----:B------:R-:W-:Y:S01]  /*2b990*/  MOV R13, R58 ;  /* 0x0000003a000d7202 */ /* 0x000fe20000000f00 */
[----:B------:R-:W-:Y:S02]  /*2b9a0*/  IMAD.MOV.U32 R12, RZ, RZ, R5 ;  /* 0x000000ffff0c7224 */ /* 0x000fe400078e0005 */
[----:B------:R-:W-:-:S07]  /*2b9b0*/  IMAD.MOV.U32 R25, RZ, RZ, R14 ;  /* 0x000000ffff197224 */ /* 0x000fce00078e000e */
[----:B------:R-:W-:Y:S05]  /*2b9c0*/  WARPSYNC.COLLECTIVE R15, `(.L_x_726) ;  /* 0x000000000f087348 */ /* 0x000fea0003c00000 */
[----:B------:R0:W1:Y:S02]  /*2b9d0*/  SHFL.IDX P6, R14, R13, R12, R11 ;  /* 0x0000000c0d0e7389 */ /* 0x00006400000c000b */
[----:B01----:R-:W-:Y:S01]  /*2b9e0*/  ENDCOLLECTIVE ;  /* 0x000000000000791b */ /* 0x003fe20003800000 */
.L_x_726:
[----:B------:R-:W-:Y:S01]  /*2b9f0*/  IMAD.MOV.U32 R13, RZ, RZ, R50 ;  /* 0x000000ffff0d7224 */ /* 0x000fe200078e0032 */
[----:B------:R-:W-:Y:S01]  /*2ba00*/  SEL R50, R124, R31, P0 ;  /* 0x0000001f7c327207 */ /* 0x000fe20000000000 */
[----:B------:R-:W-:-:S07]  /*2ba10*/  IMAD.MOV.U32 R58, RZ, RZ, R14 ;  /* 0x000000ffff3a7224 */ /* 0x000fce00078e000e */
[----:B------:R-:W-:Y:S05]  /*2ba20*/  WARPSYNC.COLLECTIVE R15, `(.L_x_727) ;  /* 0x000000000f087348 */ /* 0x000fea0003c00000 */
[----:B------:R0:W1:Y:S02]  /*2ba30*/  SHFL.IDX P6, R14, R13, R12, R11 ;  /* 0x0000000c0d0e7389 */ /* 0x00006400000c000b */
[----:B01----:R-:W-:Y:S01]  /*2ba40*/  ENDCOLLECTIVE ;  /* 0x000000000000791b */ /* 0x003fe20003800000 */
.L_x_727:
[----:B------:R-:W-:Y:S02]  /*2ba50*/  SEL R55, R9, R58, P0 ;  /* 0x0000003a09377207 */ /* 0x000fe40000000000 */
[----:B------:R-:W-:Y:S01]  /*2ba60*/  MOV R13, R64 ;  /* 0x00000040000d7202 */ /* 0x000fe20000000f00 */
[----:B------:R-:W-:Y:S02]  /*2ba70*/  IMAD.MOV.U32 R12, RZ, RZ, R7 ;  /* 0x000000ffff0c7224 */ /* 0x000fe400078e0007 */
[----:B------:R-:W-:-:S07]  /*2ba80*/  IMAD.MOV.U32 R98, RZ, RZ, R14 ;  /* 0x000000ffff627224 */ /* 0x000fce00078e000e */
[----:B------:R-:W-:Y:S05]  /*2ba90*/  WARPSYNC.COLLECTIVE R15, `(.L_x_728) ;  /* 0x000000000f087348 */ /* 0x000fea0003c00000 */
[----:B------:R0:W1:Y:S02]  /*2baa0*/  SHFL.IDX P6, R14, R13, R12, R11 ;  /* 0x0000000c0d0e7389 */ /* 0x00006400000c000b */
[----:B01----:R-:W-:Y:S01]  /*2bab0*/  ENDCOLLECTIVE ;  /* 0x000000000000791b */ /* 0x003fe20003800000 */
.L_x_728:
[----:B------:R-:W-:Y:S02]  /*2bac0*/  SEL R63, R25, R98, P0 ;  /* 0x00000062193f7207 */ /* 0x000fe40000000000 */
[----:B------:R-:W-:Y:S01]  /*2bad0*/  SEL R64, R98, R25, P0 ;  /* 0x0000001962407207 */ /* 0x000fe20000000000 */
[----:B------:R-:W-:Y:S02]  /*2bae0*/  IMAD.MOV.U32 R98, RZ, RZ, RZ ;  /* 0x000000ffff627224 */ /* 0x000fe400078e00ff */
[----:B------:R-:W-:Y:S01]  /*2baf0*/  IMAD.MOV.U32 R13, RZ, RZ, R62 ;  /* 0x000000ffff0d7224 */ /* 0x000fe200078e003e */
[----:B------:R-:W-:Y:S01]  /*2bb00*/  SEL R62, R58, R9, P0 ;  /* 0x000000093a3e7207 */ /* 0x000fe20000000000 */
[----:B------:R-:W-:-:S07]  /*2bb10*/  IMAD.MOV.U32 R66, RZ, RZ, R14 ;  /* 0x000000ffff427224 */ /* 0x000fce00078e000e */
[----:B------:R-:W-:Y:S05]  /*2bb20*/  WARPSYNC.COLLECTIVE R15, `(.L_x_729) ;  /* 0x000000000f087348 */ /* 0x000fea0003c00000 */
[----:B------:R0:W1:Y:S02]  /*2bb30*/  SHFL.IDX P6, R14, R13, R12, R11 ;  /* 0x0000000c0d0e7389 */ /* 0x00006400000c000b */
[----:B01----:R-:W-:Y:S01]  /*2bb40*/  ENDCOLLECTIVE ;  /* 0x000000000000791b */ /* 0x003fe20003800000 */
.L_x_729:
[----:B------:R-:W-:Y:S01]  /*2bb50*/  MOV R13, R26 ;  /* 0x0000001a000d7202 */ /* 0x000fe20000000f00 */
[----:B------:R-:W-:Y:S02]  /*2bb60*/  IMAD.MOV.U32 R12, RZ, RZ, R5 ;  /* 0x000000ffff0c7224 */ /* 0x000fe400078e0005 */
[----:B------:R-:W-:-:S07]  /*2bb70*/  IMAD.MOV.U32 R68, RZ, RZ, R14 ;  /* 0x000000ffff447224 */ /* 0x000fce00078e000e */
[----:B------:R-:W-:Y:S05]  /*2bb80*/  WARPSYNC.COLLECTIVE R15, `(.L_x_730) ;  /* 0x000000000f087348 */ /* 0x000fea0003c00000 */
[----:B------:R0:W1:Y:S02]  /*2bb90*/  SHFL.IDX P6, R14, R13, R12, R11 ;  /* 0x0000000c0d0e7389 */ /* 0x00006400000c000b */
[----:B01----:R-:W-:Y:S01]  /*2bba0*/  ENDCOLLECTIVE ;  /* 0x000000000000791b */ /* 0x003fe20003800000 */
.L_x_730:
[----:B------:R-:W-:Y:S02]  /*2bbb0*/  IMAD.MOV.U32 R13, RZ, RZ, R24 ;  /* 0x000000ffff0d7224 */ /* 0x000fe400078e0018 */
[----:B------:R-:W-:-:S07]  /*2bbc0*/  IMAD.MOV.U32 R59, RZ, RZ, R14 ;  /* 0x000000ffff3b7224 */ /* 0x000fce00078e000e */
[----:B------:R-:W-:Y:S05]  /*2bbd0*/  WARPSYNC.COLLECTIVE R15, `(.L_x_731) ;  /* 0x000000000f087348 */ /* 0x000fea0003c00000 */
[----:B------:R0:W1:Y:S02]  /*2bbe0*/  SHFL.IDX P6, R14, R13, R12, R11 ;  /* 0x0000000c0d0e7389 */ /* 0x00006400000c000b */
[----:B01----:R-:W-:Y:S01]  /*2bbf0*/  ENDCOLLECTIVE ;  /* 0x000000000000791b */ /* 0x003fe20003800000 */
.L_x_731:
        /* <DEDUP_REMOVED lines=8> */
.L_x_732:
[----:B------:R-:W-:Y:S02]  /*2bc80*/  SEL R67, R68, R61, P0 ;  /* 0x0000003d44437207 */ /* 0x000fe40000000000 */
[----:B------:R-:W-:Y:S01]  /*2bc90*/  SEL R68, R61, R68, P0 ;  /* 0x000000443d447207 */ /* 0x000fe20000000000 */
[----:B------:R-:W-:Y:S02]  /*2bca0*/  IMAD.MOV.U32 R13, RZ, RZ, R72 ;  /* 0x000000ffff0d7224 */ /* 0x000fe400078e0048 */
[----:B------:R-:W-:-:S07]  /*2bcb0*/  IMAD.MOV.U32 R70, RZ, RZ, R14 ;  /* 0x000000ffff467224 */ /* 0x000fce00078e000e */
[----:B------:R-:W-:Y:S05]  /*2bcc0*/  WARPSYNC.COLLECTIVE R15, `(.L_x_733) ;  /* 0x000000000f087348 */ /* 0x000fea0003c00000 */
[----:B------:R0:W1:Y:S02]  /*2bcd0*/  SHFL.IDX P6, R14, R13, R12, R11 ;  /* 0x0000000c0d0e7389 */ /* 0x00006400000c000b */
[----:B01----:R-:W-:Y:S01]  /*2bce0*/  ENDCOLLECTIVE ;  /* 0x000000000000791b */ /* 0x003fe20003800000 */
.L_x_733:
[----:B------:R-:W-:Y:S01]  /*2bcf0*/  MOV R13, R30 ;  /* 0x0000001e000d7202 */ /* 0x000fe20000000f00 */
[----:B------:R-:W-:Y:S02]  /*2bd00*/  IMAD.MOV.U32 R12, RZ, RZ, R5 ;  /* 0x000000ffff0c7224 */ /* 0x000fe400078e0005 */
[----:B------:R-:W-:-:S07]  /*2bd10*/  IMAD.MOV.U32 R72, RZ, RZ, R14 ;  /* 0x000000ffff487224 */ /* 0x000fce00078e000e */
[----:B------:R-:W-:Y:S05]  /*2bd20*/  WARPSYNC.COLLECTIVE R15, `(.L_x_734) ;  /* 0x000000000f087348 */ /* 0x000fea0003c00000 */
[----:B------:R0:W1:Y:S02]  /*2bd30*/  SHFL.IDX P6, R14, R13, R12, R11 ;  /* 0x0000000c0d0e7389 */ /* 0x00006400000c000b */
[----:B01----:R-:W-:Y:S01]  /*2bd40*/  ENDCOLLECTIVE ;  /* 0x000000000000791b */ /* 0x003fe20003800000 */
.L_x_734:
[----:B------:R-:W-:Y:S02]  /*2bd50*/  IMAD.MOV.U32 R13, RZ, RZ, R28 ;  /* 0x000000ffff0d7224 */ /* 0x000fe400078e001c */
[----:B------:R-:W-:-:S07]  /*2bd60*/  IMAD.MOV.U32 R73, RZ, RZ, R14 ;  /* 0x000000ffff497224 */ /* 0x000fce00078e000e */
[----:B------:R-:W-:Y:S05]  /*2bd70*/  WARPSYNC.COLLECTIVE R15, `(.L_x_735) ;  /* 0x000000000f087348 */ /* 0x000fea0003c00000 */
[----:B------:R0:W1:Y:S02]  /*2bd80*/  SHFL.IDX P6, R14, R13, R12, R11 ;  /* 0x0000000c0d0e7389 */ /* 0x00006400000c000b */
[----:B01----:R-:W-:Y:S01]  /*2bd90*/  ENDCOLLECTIVE ;  /* 0x000000000000791b */ /* 0x003fe20003800000 */
.L_x_735:
        /* <DEDUP_REMOVED lines=8> */
.L_x_736:
[----:B------:R-:W-:Y:S02]  /*2be20*/  SEL R71, R72, R85, P0 ;  /* 0x0000005548477207 */ /* 0x000fe40000000000 */
[----:B------:R-:W-:Y:S01]  /*2be30*/  SEL R72, R85, R72, P0 ;  /* 0x0000004855487207 */ /* 0x000fe20000000000 */
[----:B------:R-:W-:Y:S02]  /*2be40*/  IMAD.MOV.U32 R13, RZ, RZ, R86 ;  /* 0x000000ffff0d7224 */ /* 0x000fe400078e0056 */
[----:B------:R-:W-:-:S07]  /*2be50*/  IMAD.MOV.U32 R84, RZ, RZ, R14 ;  /* 0x000000ffff547224 */ /* 0x000fce00078e000e */
[----:B------:R-:W-:Y:S05]  /*2be60*/  WARPSYNC.COLLECTIVE R15, `(.L_x_737) ;  /* 0x000000000f087348 */ /* 0x000fea0003c00000 */
[----:B------:R0:W1:Y:S02]  /*2be70*/  SHFL.IDX P6, R14, R13, R12, R11 ;  /* 0x0000000c0d0e7389 */ /* 0x00006400000c000b */
[----:B01----:R-:W-:Y:S01]  /*2be80*/  ENDCOLLECTIVE ;  /* 0x000000000000791b */ /* 0x003fe20003800000 */
.L_x_737:
[----:B------:R-:W-:Y:S01]  /*2be90*/  MOV R13, R34 ;  /* 0x00000022000d7202 */ /* 0x000fe20000000f00 */
[----:B------:R-:W-:Y:S02]  /*2bea0*/  IMAD.MOV.U32 R12, RZ, RZ, R5 ;  /* 0x000000ffff0c7224 */ /* 0x000fe400078e0005 */
[----:B------:R-:W-:-:S07]  /*2beb0*/  IMAD.MOV.U32 R86, RZ, RZ, R14 ;  /* 0x000000ffff567224 */ /* 0x000fce00078e000e */
[----:B------:R-:W-:Y:S05]  /*2bec0*/  WARPSYNC.COLLECTIVE R15, `(.L_x_738) ;  /* 0x000000000f087348 */ /* 0x000fea0003c00000 */
[----:B------:R0:W1:Y:S02]  /*2bed0*/  SHFL.IDX P6, R14, R13, R12, R11 ;  /* 0x0000000c0d0e7389 */ /* 0x00006400000c000b */
[----:B01----:R-:W-:Y:S01]  /*2bee0*/  ENDCOLLECTIVE ;  /* 0x000000000000791b */ /* 0x003fe20003800000 */
.L_x_738:
[----:B------:R-:W-:Y:S02]  /*2bef0*/  IMAD.MOV.U32 R13, RZ, RZ, R32 ;  /* 0x000000ffff0d7224 */ /* 0x000fe400078e0020 */
[----:B------:R-:W-:-:S07]  /*2bf00*/  IMAD.MOV.U32 R87, RZ, RZ, R14 ;  /* 0x000000ffff577224 */ /* 0x000fce00078e000e */
[----:B------:R-:W-:Y:S05]  /*2bf10*/  WARPSYNC.COLLECTIVE R15, `(.L_x_739) ;  /* 0x000000000f087348 */ /* 0x000fea0003c00000 */
[----:B------:R0:W1:Y:S02]  /*2bf20*/  SHFL.IDX P6, R14, R13, R12, R11 ;  /* 0x0000000c0d0e7389 */ /* 0x00006400000c000b */
[----:B01----:R-:W-:Y:S01]  /*2bf30*/  ENDCOLLECTIVE ;  /* 0x000000000000791b */ /* 0x003fe20003800000 */
.L_x_739:
        /* <DEDUP_REMOVED lines=8> */
.L_x_740:
[----:B------:R-:W-:Y:S02]  /*2bfc0*/  SEL R85, R86, R91, P0 ;  /* 0x0000005b56557207 */ /* 0x000fe40000000000 */
[----:B------:R-:W-:Y:S01]  /*2bfd0*/  SEL R86, R91, R86, P0 ;  /* 0x000000565b567207 */ /* 0x000fe20000000000 */
[----:B------:R-:W-:Y:S02]  /*2bfe0*/  IMAD.MOV.U32 R13, RZ, RZ, R92 ;  /* 0x000000ffff0d7224 */ /* 0x000fe400078e005c */
[----:B------:R-:W-:-:S07]  /*2bff0*/  IMAD.MOV.U32 R90, RZ, RZ, R14 ;  /* 0x000000ffff5a7224 */ /* 0x000fce00078e000e */
[----:B------:R-:W-:Y:S05]  /*2c000*/  WARPSYNC.COLLECTIVE R15, `(.L_x_741) ;  /* 0x000000000f087348 */ /* 0x000fea0003c00000 */
[----:B------:R0:W1:Y:S02]  /*2c010*/  SHFL.IDX P6, R14, R13, R12, R11 ;  /* 0x0000000c0d0e7389 */ /* 0x00006400000c000b */
[----:B01----:R-:W-:Y:S01]  /*2c020*/  ENDCOLLECTIVE ;  /* 0x000000000000791b */ /* 0x003fe20003800000 */
.L_x_741:
[----:B------:R-:W-:Y:S01]  /*2c030*/  MOV R13, R54 ;  /* 0x00000036000d7202 */ /* 0x000fe20000000f00 */
[----:B------:R-:W-:Y:S01]  /*2c040*/  IMAD.MOV.U32 R12, RZ, RZ, R5 ;  /* 0x000000ffff0c7224 */ /* 0x000fe200078e0005 */
[----:B------:R-:W-:Y:S01]  /*2c050*/  SEL R54, R116, R29, P0 ;  /* 0x0000001d74367207 */ /* 0x000fe20000000000 */
[----:B------:R-:W-:-:S07]  /*2c060*/  IMAD.MOV.U32 R92, RZ, RZ, R14 ;  /* 0x000000ffff5c7224 */ /* 0x000fce00078e000e */
[----:B------:R-:W-:Y:S05]  /*2c070*/  WARPSYNC.COLLECTIVE R15, `(.L_x_742) ;  /* 0x000000000f087348 */ /* 0x000fea0003c00000 */
[----:B------:R0:W1:Y:S02]  /*2c080*/  SHFL.IDX P6, R14, R13, R12, R11 ;  /* 0x0000000c0d0e7389 */ /* 0x00006400000c000b */
[----:B01----:R-:W-:Y:S01]  /*2c090*/  ENDCOLLECTIVE ;  /* 0x000000000000791b */ /* 0x003fe20003800000 */
.L_x_742:
[----:B------:R-:W-:Y:S02]  /*2c0a0*/  IMAD.MOV.U32 R13, RZ, RZ, R10 ;  /* 0x000000ffff0d7224 */ /* 0x000fe400078e000a */
[----:B------:R-:W-:-:S07]  /*2c0b0*/  IMAD.MOV.U32 R109, RZ, RZ, R14 ;  /* 0x000000ffff6d7224 */ /* 0x000fce00078e000e */
[----:B------:R-:W-:Y:S05]  /*2c0c0*/  WARPSYNC.COLLECTIVE R15, `(.L_x_743) ;  /* 0x000000000f087348 */ /* 0x000fea0003c00000 */
[----:B------:R0:W1:Y:S02]  /*2c0d0*/  SHFL.IDX P6, R14, R13, R12, R11 ;  /* 0x0000000c0d0e7389 */ /* 0x00006400000c000b */
[----:B01----:R-:W-:Y:S01]  /*2c0e0*/  ENDCOLLECTIVE ;  /* 0x000000000000791b */ /* 0x003fe20003800000 */
.L_x_743:
        /* <DEDUP_REMOVED lines=8> */
.L_x_744:
[----:B------:R-:W-:Y:S02]  /*2c170*/  SEL R91, R92, R111, P0 ;  /* 0x0000006f5c5b7207 */ /* 0x000fe40000000000 */
[----:B------:R-:W-:Y:S01]  /*2c180*/  SEL R92, R111, R92, P0 ;  /* 0x0000005c6f5c7207 */ /* 0x000fe20000000000 */
[----:B------:R-:W-:Y:S02]  /*2c190*/  IMAD.MOV.U32 R13, RZ, RZ, R60 ;  /* 0x000000ffff0d7224 */ /* 0x000fe400078e003c */
[----:B------:R-:W-:-:S07]  /*2c1a0*/  IMAD.MOV.U32 R4, RZ, RZ, R14 ;  /* 0x000000ffff047224 */ /* 0x000fce00078e000e */
[----:B------:R-:W-:Y:S05]  /*2c1b0*/  WARPSYNC.COLLECTIVE R15, `(.L_x_745) ;  /* 0x000000000f087348 */ /* 0x000fea0003c00000 */
[----:B------:R0:W1:Y:S02]  /*2c1c0*/  SHFL.IDX P6, R14, R13, R12, R11 ;  /* 0x0000000c0d0e7389 */ /* 0x00006400000c000b */
[----:B01----:R-:W-:Y:S01]  /*2c1d0*/  ENDCOLLECTIVE ;  /* 0x000000000000791b */ /* 0x003fe20003800000 */
.L_x_745:
[----:B------:R-:W-:Y:S01]  /*2c1e0*/  MOV R13, R8 ;  /* 0x00000008000d7202 */ /* 0x000fe20000000f00 */
[----:B------:R-:W-:Y:S02]  /*2c1f0*/  IMAD.MOV.U32 R12, RZ, RZ, R5 ;  /* 0x000000ffff0c7224 */ /* 0x000fe400078e0005 */
[----:B------:R-:W-:-:S07]  /*2c200*/  IMAD.MOV.U32 R60, RZ, RZ, R14 ;  /* 0x000000ffff3c7224 */ /* 0x000fce00078e000e */
[----:B------:R-:W-:Y:S05]  /*2c210*/  WARPSYNC.COLLECTIVE R15, `(.L_x_746) ;  /* 0x000000000f087348 */ /* 0x000fea0003c00000 */
[----:B------:R0:W1:Y:S02]  /*2c220*/  SHFL.IDX P6, R14, R13, R12, R11 ;  /* 0x0000000c0d0e7389 */ /* 0x00006400000c000b */
[----:B01----:R-:W-:Y:S01]  /*2c230*/  ENDCOLLECTIVE ;  /* 0x000000000000791b */ /* 0x003fe20003800000 */
.L_x_746:
[----:B------:R-:W-:Y:S02]  /*2c240*/  IMAD.MOV.U32 R13, RZ, RZ, R6 ;  /* 0x000000ffff0d7224 */ /* 0x000fe400078e0006 */
[----:B------:R-:W-:-:S07]  /*2c250*/  IMAD.MOV.U32 R7, RZ, RZ, R14 ;  /* 0x000000ffff077224 */ /* 0x000fce00078e000e */
[----:B------:R-:W-:Y:S05]  /*2c260*/  WARPSYNC.COLLECTIVE R15, `(.L_x_747) ;  /* 0x000000000f087348 */ /* 0x000fea0003c00000 */
[----:B------:R0:W1:Y:S02]  /*2c270*/  SHFL.IDX P6, R14, R13, R12, R11 ;  /* 0x0000000c0d0e7389 */ /* 0x00006400000c000b */
[----:B01----:R-:W-:Y:S01]  /*2c280*/  ENDCOLLECTIVE ;  /* 0x000000000000791b */ /* 0x003fe20003800000 */
.L_x_747:
[----:B------:R-:W-:Y:S05]  /*2c290*/  BRA `(.L_x_748) ;  /* 0xffffff3800507947 */ /* 0x000fea000383ffff */
.L_x_500:
[----:B------:R-:W-:Y:S01]  /*2c2a0*/  MOV R13, R3 ;  /* 0x00000003000d7202 */ /* 0x000fe20000000f00 */
[----:B------:R-:W-:Y:S02]  /*2c2b0*/  IMAD.MOV.U32 R12, RZ, RZ, RZ ;  /* 0x000000ffff0c7224 */ /* 0x000fe400078e00ff */
[----:B------:R-:W-:Y:S02]  /*2c2c0*/  IMAD.MOV.U32 R11, RZ, RZ, 0x181f ;  /* 0x0000181fff0b7424 */ /* 0x000fe400078e00ff */
[----:B------:R-:W-:-:S07]  /*2c2d0*/  IMAD.MOV.U32 R15, RZ, RZ, -0x1 ;  /* 0xffffffffff0f7424 */ /* 0x000fce00078e00ff */
[----:B-----5:R-:W-:Y:S05]  /*2c2e0*/  WARPSYNC.COLLECTIVE R15, `(.L_x_749) ;  /* 0x000000000f087348 */ /* 0x020fea0003c00000 */
[----:B------:R0:W1:Y:S02]  /*2c2f0*/  SHFL.IDX P6, R14, R13, R12, R11 ;  /* 0x0000000c0d0e7389 */ /* 0x00006400000c000b */
[----:B01---5:R-:W-:Y:S01]  /*2c300*/  ENDCOLLECTIVE ;  /* 0x000000000000791b */ /* 0x023fe20003800000 */
.L_x_749:
[----:B------:R-:W-:Y:S01]  /*2c310*/  MOV R13, R2 ;  /* 0x00000002000d7202 */ /* 0x000fe20000000f00 */
[----:B------:R-:W-:-:S07]  /*2c320*/  IMAD.MOV.U32 R0, RZ, RZ, R14 ;  /* 0x000000ffff007224 */ /* 0x000fce00078e000e */
[----:B------:R-:W-:Y:S05]  /*2c330*/  WARPSYNC.COLLECTIVE R15, `(.L_x_750) ;  /* 0x000000000f087348 */ /* 0x000fea0003c00000 */
[----:B------:R0:W1:Y:S02]  /*2c340*/  SHFL.IDX P6, R14, R13, R12, R11 ;  /* 0x0000000c0d0e7389 */ /* 0x00006400000c000b */
[----:B01----:R-:W-:Y:S01]  /*2c350*/  ENDCOLLECTIVE ;  /* 0x000000000000791b */ /* 0x003fe20003800000 */
.L_x_750:
[----:B------:R-:W-:Y:S05]  /*2c360*/  BRA `(.L_x_751) ;  /* 0xffffff4400c47947 */ /* 0x000fea000383ffff */
.L_x_503:
[----:B------:R-:W-:Y:S01]  /*2c370*/  BSSY B1, `(.L_x_752) ;  /* 0x0000008000017945 */ /* 0x000fe20003800000 */
[----:B------:R-:W-:Y:S02]  /*2c380*/  IMAD.MOV.U32 R13, RZ, RZ, R3 ;  /* 0x000000ffff0d7224 */ /* 0x000fe400078e0003 */
[----:B------:R-:W-:Y:S02]  /*2c390*/  IMAD.MOV.U32 R12, RZ, RZ, 0x1 ;  /* 0x00000001ff0c7424 */ /* 0x000fe400078e00ff */
[----:B------:R-:W-:Y:S02]  /*2c3a0*/  IMAD.MOV.U32 R11, RZ, RZ, 0x181f ;  /* 0x0000181fff0b7424 */ /* 0x000fe400078e00ff */
[----:B---3--:R-:W-:-:S07]  /*2c3b0*/  IMAD.MOV.U32 R15, RZ, RZ, -0x1 ;  /* 0xffffffffff0f7424 */ /* 0x008fce00078e00ff */
[----:B012--5:R-:W-:Y:S05]  /*2c3c0*/  WARPSYNC.COLLECTIVE R15, `(.L_x_753) ;  /* 0x000000000f087348 */ /* 0x027fea0003c00000 */
[----:B--2---:R2:W3:Y:S02]  /*2c3d0*/  SHFL.IDX P6, R14, R13, R12, R11 ;  /* 0x0000000c0d0e7389 */ /* 0x0044e400000c000b */
[----:B0123-5:R-:W-:Y:S01]  /*2c3e0*/  ENDCOLLECTIVE ;  /* 0x000000000000791b */ /* 0x02ffe20003800000 */
.L_x_753:
[----:B------:R-:W-:Y:S05]  /*2c3f0*/  BSYNC B1 ;  /* 0x0000000000017941 */ /* 0x000fea0003800000 */
.L_x_752:
[----:B------:R-:W-:Y:S01]  /*2c400*/  IMAD.MOV.U32 R13, RZ, RZ, R2 ;  /* 0x000000ffff0d7224 */ /* 0x000fe200078e0002 */
[----:B------:R-:W-:Y:S01]  /*2c410*/  MOV R0, R14 ;  /* 0x0000000e00007202 */ /* 0x000fe20000000f00 */
[----:B------:R-:W-:Y:S02]  /*2c420*/  IMAD.MOV.U32 R12, RZ, RZ, 0x1 ;  /* 0x00000001ff0c7424 */ /* 0x000fe400078e00ff */
[----:B------:R-:W-:Y:S02]  /*2c430*/  IMAD.MOV.U32 R11, RZ, RZ, 0x181f ;  /* 0x0000181fff0b7424 */ /* 0x000fe400078e00ff */
[----:B------:R-:W-:-:S07]  /*2c440*/  IMAD.MOV.U32 R15, RZ, RZ, -0x1 ;  /* 0xffffffffff0f7424 */ /* 0x000fce00078e00ff */
[----:B------:R-:W-:Y:S05]  /*2c450*/  WARPSYNC.COLLECTIVE R15, `(.L_x_754) ;  /* 0x000000000f087348 */ /* 0x000fea0003c00000 */
[----:B------:R0:W1:Y:S02]  /*2c460*/  SHFL.IDX P6, R14, R13, R12, R11 ;  /* 0x0000000c0d0e7389 */ /* 0x00006400000c000b */
[----:B01----:R-:W-:Y:S01]  /*2c470*/  ENDCOLLECTIVE ;  /* 0x000000000000791b */ /* 0x003fe20003800000 */
.L_x_754:
[----:B------:R-:W-:Y:S05]  /*2c480*/  BRA `(.L_x_755) ;  /* 0xffffff4400cc7947 */ /* 0x000fea000383ffff */
.L_x_506:
[----:B------:R-:W-:Y:S01]  /*2c490*/  BSSY B1, `(.L_x_756) ;  /* 0x0000008000017945 */ /* 0x000fe20003800000 */
[----:B------:R-:W-:Y:S01]  /*2c4a0*/  MOV R13, R3 ;  /* 0x00000003000d7202 */ /* 0x000fe20000000f00 */
[----:B------:R-:W-:Y:S02]  /*2c4b0*/  IMAD.MOV.U32 R12, RZ, RZ, 0x2 ;  /* 0x00000002ff0c7424 */ /* 0x000fe400078e00ff */
[----:B------:R-:W-:Y:S02]  /*2c4c0*/  IMAD.MOV.U32 R11, RZ, RZ, 0x181f ;  /* 0x0000181fff0b7424 */ /* 0x000fe400078e00ff */
[----:B---3--:R-:W-:-:S07]  /*2c4d0*/  IMAD.MOV.U32 R15, RZ, RZ, -0x1 ;  /* 0xffffffffff0f7424 */ /* 0x008fce00078e00ff */
[----:B012-4-:R-:W-:Y:S05]  /*2c4e0*/  WARPSYNC.COLLECTIVE R15, `(.L_x_757) ;  /* 0x000000000f087348 */ /* 0x017fea0003c00000 */
[----:B--2---:R2:W3:Y:S02]  /*2c4f0*/  SHFL.IDX P6, R14, R13, R12, R11 ;  /* 0x0000000c0d0e7389 */ /* 0x0044e400000c000b */
[----:B01234-:R-:W-:Y:S01]  /*2c500*/  ENDCOLLECTIVE ;  /* 0x000000000000791b */ /* 0x01ffe20003800000 */
.L_x_757:
[----:B------:R-:W-:Y:S05]  /*2c510*/  BSYNC B1 ;  /* 0x0000000000017941 */ /* 0x000fea0003800000 */
.L_x_756:
[----:B------:R-:W-:Y:S01]  /*2c520*/  MOV R13, R2 ;  /* 0x00000002000d7202 */ /* 0x000fe20000000f00 */
[----:B------:R-:W-:Y:S02]  /*2c530*/  IMAD.MOV.U32 R12, RZ, RZ, 0x2 ;  /* 0x00000002ff0c7424 */ /* 0x000fe400078e00ff */
[----:B------:R-:W-:Y:S02]  /*2c540*/  IMAD.MOV.U32 R11, RZ, RZ, 0x181f ;  /* 0x0000181fff0b7424 */ /* 0x000fe400078e00ff */
[----:B------:R-:W-:Y:S02]  /*2c550*/  IMAD.MOV.U32 R15, RZ, RZ, -0x1 ;  /* 0xffffffffff0f7424 */ /* 0x000fe400078e00ff */
[----:B------:R-:W-:-:S07]  /*2c560*/  IMAD.MOV.U32 R0, RZ, RZ, R14 ;  /* 0x000000ffff007224 */ /* 0x000fce00078e000e */
[----:B------:R-:W-:Y:S05]  /*2c570*/  WARPSYNC.COLLECTIVE R15, `(.L_x_758) ;  /* 0x000000000f087348 */ /* 0x000fea0003c00000 */
[----:B------:R0:W1:Y:S02]  /*2c580*/  SHFL.IDX P6, R14, R13, R12, R11 ;  /* 0x0000000c0d0e7389 */ /* 0x00006400000c000b */
[----:B01----:R-:W-:Y:S01]  /*2c590*/  ENDCOLLECTIVE ;  /* 0x000000000000791b */ /* 0x003fe20003800000 */
.L_x_758:
[----:B------:R-:W-:Y:S05]  /*2c5a0*/  BRA `(.L_x_759) ;  /* 0xffffff4400d47947 */ /* 0x000fea000383ffff */
.L_x_509:
[----:B------:R-:W-:Y:S01]  /*2c5b0*/  BSSY B1, `(.L_x_760) ;  /* 0x0000008000017945 */ /* 0x000fe20003800000 */
[----:B------:R-:W-:Y:S01]  /*2c5c0*/  IMAD.MOV.U32 R13, RZ, RZ, R3 ;  /* 0x000000ffff0d7224 */ /* 0x000fe200078e0003 */
[----:B------:R-:W-:Y:S01]  /*2c5d0*/  MOV R12, 0x3 ;  /* 0x00000003000c7802 */ /* 0x000fe20000000f00 */
[----:B------:R-:W-:Y:S02]  /*2c5e0*/  IMAD.MOV.U32 R11, RZ, RZ, 0x181f ;  /* 0x0000181fff0b7424 */ /* 0x000fe400078e00ff */
[----:B---3--:R-:W-:-:S07]  /*2c5f0*/  IMAD.MOV.U32 R15, RZ, RZ, -0x1 ;  /* 0xffffffffff0f7424 */ /* 0x008fce00078e00ff */
[----:B012-4-:R-:W-:Y:S05]  /*2c600*/  WARPSYNC.COLLECTIVE R15, `(.L_x_761) ;  /* 0x000000000f087348 */ /* 0x017fea0003c00000 */
[----:B--2---:R2:W3:Y:S02]  /*2c610*/  SHFL.IDX P6, R14, R13, R12, R11 ;  /* 0x0000000c0d0e7389 */ /* 0x0044e400000c000b */
[----:B01234-:R-:W-:Y:S01]  /*2c620*/  ENDCOLLECTIVE ;  /* 0x000000000000791b */ /* 0x01ffe20003800000 */
.L_x_761:
[----:B------:R-:W-:Y:S05]  /*2c630*/  BSYNC B1 ;  /* 0x0000000000017941 */ /* 0x000fea0003800000 */
.L_x_760:
[----:B------:R-:W-:Y:S01]  /*2c640*/  IMAD.MOV.U32 R13, RZ, RZ, R2 ;  /* 0x000000ffff0d7224 */ /* 0x000fe200078e0002 */
[----:B------:R-:W-:Y:S01]  /*2c650*/  MOV R12, 0x3 ;  /* 0x00000003000c7802 */ /* 0x000fe20000000f00 */
[----:B------:R-:W-:Y:S02]  /*2c660*/  IMAD.MOV.U32 R11, RZ, RZ, 0x181f ;  /* 0x0000181fff0b7424 */ /* 0x000fe400078e00ff */
[----:B------:R-:W-:Y:S02]  /*2c670*/  IMAD.MOV.U32 R15, RZ, RZ, -0x1 ;  /* 0xffffffffff0f7424 */ /* 0x000fe400078e00ff */
[----:B------:R-:W-:-:S07]  /*2c680*/  IMAD.MOV.U32 R0, RZ, RZ, R14 ;  /* 0x000000ffff007224 */ /* 0x000fce00078e000e */
[----:B------:R-:W-:Y:S05]  /*2c690*/  WARPSYNC.COLLECTIVE R15, `(.L_x_762) ;  /* 0x000000000f087348 */ /* 0x000fea0003c00000 */
[----:B------:R0:W1:Y:S02]  /*2c6a0*/  SHFL.IDX P6, R14, R13, R12, R11 ;  /* 0x0000000c0d0e7389 */ /* 0x00006400000c000b */
[----:B01----:R-:W-:Y:S01]  /*2c6b0*/  ENDCOLLECTIVE ;  /* 0x000000000000791b */ /* 0x003fe20003800000 */
.L_x_762:
[----:B------:R-:W-:Y:S05]  /*2c6c0*/  BRA `(.L_x_763) ;  /* 0xffffff4400dc7947 */ /* 0x000fea000383ffff */
.L_x_511:
[----:B------:R-:W-:Y:S01]  /*2c6d0*/  IMAD.MOV.U32 R13, RZ, RZ, R27 ;  /* 0x000000ffff0d7224 */ /* 0x000fe200078e001b */
[----:B------:R-:W-:Y:S01]  /*2c6e0*/  MOV R11, 0x1c1f ;  /* 0x00001c1f000b7802 */ /* 0x000fe20000000f00 */
[----:B------:R-:W-:Y:S02]  /*2c6f0*/  IMAD.MOV.U32 R12, RZ, RZ, RZ ;  /* 0x000000ffff0c7224 */ /* 0x000fe400078e00ff */
[----:B------:R-:W-:-:S07]  /*2c700*/  IMAD.MOV.U32 R15, RZ, RZ, -0x1 ;  /* 0xffffffffff0f7424 */ /* 0x000fce00078e00ff */
[----:B------:R-:W-:Y:S05]  /*2c710*/  WARPSYNC.COLLECTIVE R15, `(.L_x_764) ;  /* 0x000000000f087348 */ /* 0x000fea0003c00000 */
[----:B------:R0:W1:Y:S02]  /*2c720*/  SHFL.IDX P6, R14, R13, R12, R11 ;  /* 0x0000000c0d0e7389 */ /* 0x00006400000c000b */
[----:B01----:R-:W-:Y:S01]  /*2c730*/  ENDCOLLECTIVE ;  /* 0x000000000000791b */ /* 0x003fe20003800000 */
.L_x_764:
[----:B------:R-:W-:Y:S02]  /*2c740*/  IMAD.MOV.U32 R13, RZ, RZ, R26 ;  /* 0x000000ffff0d7224 */ /* 0x000fe400078e001a */
[----:B------:R-:W-:-:S07]  /*2c750*/  IMAD.MOV.U32 R25, RZ, RZ, R14 ;  /* 0x000000ffff197224 */ /* 0x000fce00078e000e */
[----:B------:R-:W-:Y:S05]  /*2c760*/  WARPSYNC.COLLECTIVE R15, `(.L_x_765) ;  /* 0x000000000f087348 */ /* 0x000fea0003c00000 */
[----:B------:R0:W1:Y:S02]  /*2c770*/  SHFL.IDX P6, R14, R13, R12, R11 ;  /* 0x0000000c0d0e7389 */ /* 0x00006400000c000b */
[----:B01----:R-:W-:Y:S01]  /*2c780*/  ENDCOLLECTIVE ;  /* 0x000000000000791b */ /* 0x003fe20003800000 */
.L_x_765:
[----:B------:R-:W-:Y:S05]  /*2c790*/  BRA `(.L_x_766) ;  /* 0xffffff4800a47947 */ /* 0x000fea000383ffff */
.L_x_514:
[----:B------:R-:W-:Y:S01]  /*2c7a0*/  BSSY B1, `(.L_x_767) ;  /* 0x0000008000017945 */ /* 0x000fe20003800000 */
[----:B------:R-:W-:Y:S01]  /*2c7b0*/  IMAD.MOV.U32 R13, RZ, RZ, R27 ;  /* 0x000000ffff0d7224 */ /* 0x000fe200078e001b */
[----:B------:R-:W-:Y:S01]  /*2c7c0*/  MOV R12, 0x1 ;  /* 0x00000001000c7802 */ /* 0x000fe20000000f00 */
[----:B------:R-:W-:Y:S02]  /*2c7d0*/  IMAD.MOV.U32 R11, RZ, RZ, 0x1c1f ;  /* 0x00001c1fff0b7424 */ /* 0x000fe400078e00ff */
[----:B------:R-:W-:-:S07]  /*2c7e0*/  IMAD.MOV.U32 R15, RZ, RZ, -0x1 ;  /* 0xffffffffff0f7424 */ /* 0x000fce00078e00ff */
[----:B0123--:R-:W-:Y:S05]  /*2c7f0*/  WARPSYNC.COLLECTIVE R15, `(.L_x_768) ;  /* 0x000000000f087348 */ /* 0x00ffea0003c00000 */
[----:B--2---:R2:W4:Y:S02]  /*2c800*/  SHFL.IDX P6, R14, R13, R12, R11 ;  /* 0x0000000c0d0e7389 */ /* 0x00452400000c000b */
[----:B01234-:R-:W-:Y:S01]  /*2c810*/  ENDCOLLECTIVE ;  /* 0x000000000000791b */ /* 0x01ffe20003800000 */
.L_x_768:
[----:B------:R-:W-:Y:S05]  /*2c820*/  BSYNC B1 ;  /* 0x0000000000017941 */ /* 0x000fea0003800000 */
.L_x_767:
        /* <DEDUP_REMOVED lines=8> */
.L_x_769:
[----:B------:R-:W-:Y:S05]  /*2c8b0*/  BRA `(.L_x_770) ;  /* 0xffffff50003c7947 */ /* 0x000fea000383ffff */
.L_x_518:
[----:B------:R-:W-:Y:S01]  /*2c8c0*/  IMAD.MOV.U32 R13, RZ, RZ, R3 ;  /* 0x000000ffff0d7224 */ /* 0x000fe200078e0003 */
[----:B------:R-:W-:Y:S01]  /*2c8d0*/  MOV R11, 0x181f ;  /* 0x0000181f000b7802 */ /* 0x000fe20000000f00 */
[----:B------:R-:W-:Y:S02]  /*2c8e0*/  IMAD.MOV.U32 R12, RZ, RZ, RZ ;  /* 0x000000ffff0c7224 */ /* 0x000fe400078e00ff */
[----:B------:R-:W-:-:S07]  /*2c8f0*/  IMAD.MOV.U32 R15, RZ, RZ, -0x1 ;  /* 0xffffffffff0f7424 */ /* 0x000fce00078e00ff */
[----:B0-2---:R-:W-:Y:S05]  /*2c900*/  WARPSYNC.COLLECTIVE R15, `(.L_x_771) ;  /* 0x000000000f087348 */ /* 0x005fea0003c00000 */
[----:B------:R1:W3:Y:S02]  /*2c910*/  SHFL.IDX P6, R14, R13, R12, R11 ;  /* 0x0000000c0d0e7389 */ /* 0x0002e400000c000b */
[----:B0123--:R-:W-:Y:S01]  /*2c920*/  ENDCOLLECTIVE ;  /* 0x000000000000791b */ /* 0x00ffe20003800000 */
.L_x_771:
[----:B------:R-:W-:Y:S02]  /*2c930*/  IMAD.MOV.U32 R13, RZ, RZ, R2 ;  /* 0x000000ffff0d7224 */ /* 0x000fe400078e0002 */
[----:B------:R-:W-:-:S07]  /*2c940*/  IMAD.MOV.U32 R0, RZ, RZ, R14 ;  /* 0x000000ffff007224 */ /* 0x000fce00078e000e */
[----:B------:R-:W-:Y:S05]  /*2c950*/  WARPSYNC.COLLECTIVE R15, `(.L_x_772) ;  /* 0x000000000f087348 */ /* 0x000fea0003c00000 */
[----:B------:R0:W1:Y:S02]  /*2c960*/  SHFL.IDX P6, R14, R13, R12, R11 ;  /* 0x0000000c0d0e7389 */ /* 0x00006400000c000b */
[----:B01----:R-:W-:Y:S01]  /*2c970*/  ENDCOLLECTIVE ;  /* 0x000000000000791b */ /* 0x003fe20003800000 */
.L_x_772:
[----:B------:R-:W-:Y:S05]  /*2c980*/  BRA `(.L_x_773) ;  /* 0xffffff5c00947947 */ /* 0x000fea000383ffff */
.L_x_521:
[----:B------:R-:W-:Y:S01]  /*2c990*/  BSSY B1, `(.L_x_774) ;  /* 0x0000008000017945 */ /* 0x000fe20003800000 */
[----:B------:R-:W-:Y:S01]  /*2c9a0*/  IMAD.MOV.U32 R13, RZ, RZ, R3 ;  /* 0x000000ffff0d7224 */ /* 0x000fe200078e0003 */
[----:B------:R-:W-:Y:S01]  /*2c9b0*/  MOV R12, 0x1 ;  /* 0x00000001000c7802 */ /* 0x000fe20000000f00 */
[----:B------:R-:W-:Y:S02]  /*2c9c0*/  IMAD.MOV.U32 R11, RZ, RZ, 0x181f ;  /* 0x0000181fff0b7424 */ /* 0x000fe400078e00ff */
[----:B---3--:R-:W-:-:S07]  /*2c9d0*/  IMAD.MOV.U32 R15, RZ, RZ, -0x1 ;  /* 0xffffffffff0f7424 */ /* 0x008fce00078e00ff */
[----:B012-4-:R-:W-:Y:S05]  /*2c9e0*/  WARPSYNC.COLLECTIVE R15, `(.L_x_775) ;  /* 0x000000000f087348 */ /* 0x017fea0003c00000 */
[----:B----4-:R3:W4:Y:S02]  /*2c9f0*/  SHFL.IDX P6, R14, R13, R12, R11 ;  /* 0x0000000c0d0e7389 */ /* 0x01072400000c000b */
[----:B01234-:R-:W-:Y:S01]  /*2ca00*/  ENDCOLLECTIVE ;  /* 0x000000000000791b */ /* 0x01ffe20003800000 */
.L_x_775:
[----:B------:R-:W-:Y:S05]  /*2ca10*/  BSYNC B1 ;  /* 0x0000000000017941 */ /* 0x000fea0003800000 */
.L_x_774:
        /* <DEDUP_REMOVED lines=8> */
.L_x_776:
[----:B------:R-:W-:Y:S05]  /*2caa0*/  BRA `(.L_x_777) ;  /* 0xffffff5c00a07947 */ /* 0x000fea000383ffff */
.L_x_524:
[----:B------:R-:W-:Y:S01]  /*2cab0*/  BSSY B1, `(.L_x_778) ;  /* 0x0000008000017945 */ /* 0x000fe20003800000 */
[----:B------:R-:W-:Y:S01]  /*2cac0*/  IMAD.MOV.U32 R13, RZ, RZ, R3 ;  /* 0x000000ffff0d7224 */ /* 0x000fe200078e0003 */
[----:B------:R-:W-:Y:S01]  /*2cad0*/  MOV R11, 0x181f ;  /* 0x0000181f000b7802 */ /* 0x000fe20000000f00 */
[----:B------:R-:W-:Y:S02]  /*2cae0*/  IMAD.MOV.U32 R12, RZ, RZ, 0x2 ;  /* 0x00000002ff0c7424 */ /* 0x000fe400078e00ff */
[----:B0-----:R-:W-:-:S07]  /*2caf0*/  IMAD.MOV.U32 R15, RZ, RZ, -0x1 ;  /* 0xffffffffff0f7424 */ /* 0x001fce00078e00ff */
[----:B-1234-:R-:W-:Y:S05]  /*2cb00*/  WARPSYNC.COLLECTIVE R15, `(.L_x_779) ;  /* 0x000000000f087348 */ /* 0x01efea0003c00000 */
[----:B----4-:R0:W4:Y:S02]  /*2cb10*/  SHFL.IDX P6, R14, R13, R12, R11 ;  /* 0x0000000c0d0e7389 */ /* 0x01012400000c000b */
[----:B01234-:R-:W-:Y:S01]  /*2cb20*/  ENDCOLLECTIVE ;  /* 0x000000000000791b */ /* 0x01ffe20003800000 */
.L_x_779:
[----:B------:R-:W-:Y:S05]  /*2cb30*/  BSYNC B1 ;  /* 0x0000000000017941 */ /* 0x000fea0003800000 */
.L_x_778:
        /* <DEDUP_REMOVED lines=8> */
.L_x_780:
[----:B------:R-:W-:Y:S05]  /*2cbc0*/  BRA `(.L_x_781) ;  /* 0xffffff5c00a87947 */ /* 0x000fea000383ffff */
.L_x_527:
[----:B------:R-:W-:Y:S01]  /*2cbd0*/  BSSY B1, `(.L_x_782) ;  /* 0x0000008000017945 */ /* 0x000fe20003800000 */
[----:B------:R-:W-:Y:S01]  /*2cbe0*/  IMAD.MOV.U32 R13, RZ, RZ, R3 ;  /* 0x000000ffff0d7224 */ /* 0x000fe200078e0003 */
[----:B0-----:R-:W-:Y:S01]  /*2cbf0*/  MOV R15, 0xffffffff ;  /* 0xffffffff000f7802 */ /* 0x001fe20000000f00 */
[----:B------:R-:W-:Y:S02]  /*2cc00*/  IMAD.MOV.U32 R12, RZ, RZ, 0x3 ;  /* 0x00000003ff0c7424 */ /* 0x000fe400078e00ff */
[----:B------:R-:W-:-:S07]  /*2cc10*/  IMAD.MOV.U32 R11, RZ, RZ, 0x181f ;  /* 0x0000181fff0b7424 */ /* 0x000fce00078e00ff */
[----:B-1234-:R-:W-:Y:S05]  /*2cc20*/  WARPSYNC.COLLECTIVE R15, `(.L_x_783) ;  /* 0x000000000f087348 */ /* 0x01efea0003c00000 */
[----:B------:R0:W0:Y:S02]  /*2cc30*/  SHFL.IDX P6, R14, R13, R12, R11 ;  /* 0x0000000c0d0e7389 */ /* 0x00002400000c000b */
[----:B01234-:R-:W-:Y:S01]  /*2cc40*/  ENDCOLLECTIVE ;  /* 0x000000000000791b */ /* 0x01ffe20003800000 */
.L_x_783:
[----:B------:R-:W-:Y:S05]  /*2cc50*/  BSYNC B1 ;  /* 0x0000000000017941 */ /* 0x000fea0003800000 */
.L_x_782:
[----:B------:R-:W-:Y:S01]  /*2cc60*/  IMAD.MOV.U32 R13, RZ, RZ, R2 ;  /* 0x000000ffff0d7224 */ /* 0x000fe200078e0002 */
[----:B------:R-:W-:Y:S01]  /*2cc70*/  MOV R15, 0xffffffff ;  /* 0xffffffff000f7802 */ /* 0x000fe20000000f00 */
[----:B------:R-:W-:Y:S02]  /*2cc80*/  IMAD.MOV.U32 R12, RZ, RZ, 0x3 ;  /* 0x00000003ff0c7424 */ /* 0x000fe400078e00ff */
[----:B------:R-:W-:Y:S02]  /*2cc90*/  IMAD.MOV.U32 R11, RZ, RZ, 0x181f ;  /* 0x0000181fff0b7424 */ /* 0x000fe400078e00ff */
[----:B------:R-:W-:-:S07]  /*2cca0*/  IMAD.MOV.U32 R0, RZ, RZ, R14 ;  /* 0x000000ffff007224 */ /* 0x000fce00078e000e */
[----:B------:R-:W-:Y:S05]  /*2ccb0*/  WARPSYNC.COLLECTIVE R15, `(.L_x_784) ;  /* 0x000000000f087348 */ /* 0x000fea0003c00000 */
[----:B------:R0:W1:Y:S02]  /*2ccc0*/  SHFL.IDX P6, R14, R13, R12, R11 ;  /* 0x0000000c0d0e7389 */ /* 0x00006400000c000b */
[----:B01----:R-:W-:Y:S01]  /*2ccd0*/  ENDCOLLECTIVE ;  /* 0x000000000000791b */ /* 0x003fe20003800000 */
.L_x_784:
[----:B------:R-:W-:Y:S05]  /*2cce0*/  BRA `(.L_x_785) ;  /* 0xffffff5c00b07947 */ /* 0x000fea000383ffff */
.L_x_544:
[----:B------:R-:W0:Y:S01]  /*2ccf0*/  S2R R5, SR_TID.X ;  /* 0x0000000000057919 */ /* 0x000e220000002100 */
[----:B------:R-:W-:Y:S01]  /*2cd00*/  BSSY B1, `(.L_x_786) ;  /* 0x000000a000017945 */ /* 0x000fe20003800000 */
[----:B------:R-:W-:Y:S02]  /*2cd10*/  IMAD.MOV.U32 R12, RZ, RZ, RZ ;  /* 0x000000ffff0c7224 */ /* 0x000fe400078e00ff */
[----:B------:R-:W-:Y:S02]  /*2cd20*/  IMAD.MOV.U32 R11, RZ, RZ, 0x1f ;  /* 0x0000001fff0b7424 */ /* 0x000fe400078e00ff */
[----:B------:R-:W-:Y:S01]  /*2cd30*/  IMAD.MOV.U32 R15, RZ, RZ, -0x1 ;  /* 0xffffffffff0f7424 */ /* 0x000fe200078e00ff */
[----:B0-----:R-:W-:-:S04]  /*2cd40*/  SHF.R.U32.HI R5, RZ, 0x5, R5 ;  /* 0x00000005ff057819 */ /* 0x001fc80000011605 */
[----:B------:R-:W-:-:S05]  /*2cd50*/  LOP3.LUT R5, R5, 0x3, RZ, 0xc0, !PT ;  /* 0x0000000305057812 */ /* 0x000fca00078ec0ff */
[----:B------:R-:W-:-:S07]  /*2cd60*/  IMAD.MOV.U32 R13, RZ, RZ, R5 ;  /* 0x000000ffff0d7224 */ /* 0x000fce00078e0005 */
[----:B------:R-:W-:Y:S05]  /*2cd70*/  WARPSYNC.COLLECTIVE R15, `(.L_x_787) ;  /* 0x000000000f087348 */ /* 0x000fea0003c00000 */
[----:B------:R0:W1:Y:S02]  /*2cd80*/  SHFL.IDX P6, R14, R13, R12, R11 ;  /* 0x0000000c0d0e7389 */ /* 0x00006400000c000b */
[----:B01----:R-:W-:Y:S01]  /*2cd90*/  ENDCOLLECTIVE ;  /* 0x000000000000791b */ /* 0x003fe20003800000 */
.L_x_787:
[----:B------:R-:W-:Y:S05]  /*2cda0*/  BSYNC B1 ;  /* 0x0000000000017941 */ /* 0x000fea0003800000 */
.L_x_786:
[----:B------:R-:W-:Y:S05]  /*2cdb0*/  BRA `(.L_x_788) ;  /* 0xffffff7800287947 */ /* 0x000fea000383ffff */
.L_x_546:
[----:B------:R-:W-:Y:S01]  /*2cdc0*/  BSSY B1, `(.L_x_789) ;  /* 0x0000006000017945 */ /* 0x000fe20003800000 */
[----:B------:R-:W-:-:S07]  /*2cdd0*/  MOV R15, 0xffffffff ;  /* 0xffffffff000f7802 */ /* 0x000fce0000000f00 */
[----:B0-----:R-:W-:Y:S05]  /*2cde0*/  WARPSYNC.COLLECTIVE R15, `(.L_x_790) ;  /* 0x000000000f0c7348 */ /* 0x001fea0003c00000 */
[----:B------:R-:W-:Y:S02]  /*2cdf0*/  ELECT P6, UR62, PT ;  /* 0x00000000003e782f */ /* 0x000fe400038c0000 */
[----:B------:R-:W-:Y:S01]  /*2ce00*/  MOV R14, UR62 ;  /* 0x0000003e000e7c02 */ /* 0x000fe20008000f00 */
[----:B0-----:R-:W-:Y:S10]  /*2ce10*/  ENDCOLLECTIVE ;  /* 0x000000000000791b */ /* 0x001ff40003800000 */
.L_x_790:
[----:B------:R-:W-:Y:S05]  /*2ce20*/  BSYNC B1 ;  /* 0x0000000000017941 */ /* 0x000fea0003800000 */
.L_x_789:
[----:B------:R-:W-:Y:S05]  /*2ce30*/  BRA `(.L_x_545) ;  /* 0xffffff7800207947 */ /* 0x000fea000383ffff */
.L_x_548:
[----:B0-----:R0:W1:Y:S02]  /*2ce40*/  SYNCS.PHASECHK.TRANS64.TRYWAIT P0, [R18+URZ+0x29820], R4 ;  /* 0x02982004120075a7 */ /* 0x001064000800017f */
[----:B-1----:R-:W-:Y:S05]  /*2ce50*/  @!P0 NANOSLEEP.SYNCS 0x989680 ;  /* 0x009896800000895d */ /* 0x002fea0003900000 */
[----:B------:R-:W1:Y:S02]  /*2ce60*/  @!P0 SYNCS.PHASECHK.TRANS64 P0, [R18+URZ+0x29820], R4 ;  /* 0x02982004120085a7 */ /* 0x000e64000800007f */
[----:B-1----:R-:W-:Y:S05]  /*2ce70*/  @!P0 BRA `(.L_x_548) ;  /* 0xfffffffc00f08947 */ /* 0x002fea000383ffff */
[----:B------:R-:W-:Y:S05]  /*2ce80*/  BRA `(.L_x_791) ;  /* 0xffffff7800307947 */ /* 0x000fea000383ffff */
.L_x_552:
[----:B-1----:R1:W2:Y:S02]  /*2ce90*/  SYNCS.PHASECHK.TRANS64.TRYWAIT P0, [R7+URZ+0x298a0], R10 ;  /* 0x0298a00a070075a7 */ /* 0x0022a4000800017f */
[----:B--2---:R-:W-:Y:S05]  /*2cea0*/  @!P0 NANOSLEEP.SYNCS 0x989680 ;  /* 0x009896800000895d */ /* 0x004fea0003900000 */
[----:B------:R-:W2:Y:S02]  /*2ceb0*/  @!P0 SYNCS.PHASECHK.TRANS64 P0, [R7+URZ+0x298a0], R10 ;  /* 0x0298a00a070085a7 */ /* 0x000ea4000800007f */
[----:B--2---:R-:W-:Y:S05]  /*2cec0*/  @!P0 BRA `(.L_x_552) ;  /* 0xfffffffc00f08947 */ /* 0x004fea000383ffff */
[----:B------:R-:W-:Y:S05]  /*2ced0*/  BRA `(.L_x_792) ;  /* 0xffffff7800507947 */ /* 0x000fea000383ffff */
.L_x_559:
[----:B0-----:R0:W2:Y:S02]  /*2cee0*/  SYNCS.PHASECHK.TRANS64.TRYWAIT P0, [R7+URZ+0x298c0], R10 ;  /* 0x0298c00a070075a7 */ /* 0x0010a4000800017f */
[----:B--2---:R-:W-:Y:S05]  /*2cef0*/  @!P0 NANOSLEEP.SYNCS 0x989680 ;  /* 0x009896800000895d */ /* 0x004fea0003900000 */
[----:B------:R-:W2:Y:S02]  /*2cf00*/  @!P0 SYNCS.PHASECHK.TRANS64 P0, [R7+URZ+0x298c0], R10 ;  /* 0x0298c00a070085a7 */ /* 0x000ea4000800007f */
[----:B--2---:R-:W-:Y:S05]  /*2cf10*/  @!P0 BRA `(.L_x_559) ;  /* 0xfffffffc00f08947 */ /* 0x004fea000383ffff */
[----:B------:R-:W-:Y:S05]  /*2cf20*/  BRA `(.L_x_793) ;  /* 0xffffff7c00487947 */ /* 0x000fea000383ffff */
.L_x_566:
[----:B0-----:R0:W1:Y:S02]  /*2cf30*/  SYNCS.PHASECHK.TRANS64.TRYWAIT P2, [R8+URZ+0x298a0], R7 ;  /* 0x0298a007080075a7 */ /* 0x001064000804017f */
[----:B-1----:R-:W-:Y:S05]  /*2cf40*/  @!P2 NANOSLEEP.SYNCS 0x989680 ;  /* 0x009896800000a95d */ /* 0x002fea0003900000 */
[----:B------:R-:W1:Y:S02]  /*2cf50*/  @!P2 SYNCS.PHASECHK.TRANS64 P2, [R8+URZ+0x298a0], R7 ;  /* 0x0298a0070800a5a7 */ /* 0x000e64000804007f */
[----:B-1----:R-:W-:Y:S05]  /*2cf60*/  @!P2 BRA `(.L_x_566) ;  /* 0xfffffffc00f0a947 */ /* 0x002fea000383ffff */
[----:B------:R-:W-:Y:S05]  /*2cf70*/  BRA `(.L_x_794) ;  /* 0xffffff8000247947 */ /* 0x000fea000383ffff */
.L_x_573:
[----:B-1----:R1:W2:Y:S02]  /*2cf80*/  SYNCS.PHASECHK.TRANS64.TRYWAIT P2, [R8+URZ+0x298c0], R7 ;  /* 0x0298c007080075a7 */ /* 0x0022a4000804017f */
[----:B--2---:R-:W-:Y:S05]  /*2cf90*/  @!P2 NANOSLEEP.SYNCS 0x989680 ;  /* 0x009896800000a95d */ /* 0x004fea0003900000 */
[----:B------:R-:W2:Y:S02]  /*2cfa0*/  @!P2 SYNCS.PHASECHK.TRANS64 P2, [R8+URZ+0x298c0], R7 ;  /* 0x0298c0070800a5a7 */ /* 0x000ea4000804007f */
[----:B--2---:R-:W-:Y:S05]  /*2cfb0*/  @!P2 BRA `(.L_x_573) ;  /* 0xfffffffc00f0a947 */ /* 0x004fea000383ffff */
[----:B------:R-:W-:Y:S05]  /*2cfc0*/  BRA `(.L_x_795) ;  /* 0xffffff8400187947 */ /* 0x000fea000383ffff */
.L_x_590:
[----:B------:R-:W2:Y:S01]  /*2cfd0*/  S2R R0, SR_TID.X ;  /* 0x0000000000007919 */ /* 0x000ea20000002100 */
[----:B------:R-:W-:Y:S01]  /*2cfe0*/  BSSY B0, `(.L_x_796) ;  /* 0x000000a000007945 */ /* 0x000fe20003800000 */
[----:B------:R-:W-:Y:S02]  /*2cff0*/  IMAD.MOV.U32 R12, RZ, RZ, RZ ;  /* 0x000000ffff0c7224 */ /* 0x000fe400078e00ff */
[----:B------:R-:W-:Y:S02]  /*2d000*/  IMAD.MOV.U32 R11, RZ, RZ, 0x1f ;  /* 0x0000001fff0b7424 */ /* 0x000fe400078e00ff */
[----:B------:R-:W-:Y:S01]  /*2d010*/  IMAD.MOV.U32 R15, RZ, RZ, -0x1 ;  /* 0xffffffffff0f7424 */ /* 0x000fe200078e00ff */
[----:B--2---:R-:W-:-:S04]  /*2d020*/  SHF.R.U32.HI R0, RZ, 0x5, R0 ;  /* 0x00000005ff007819 */ /* 0x004fc80000011600 */
[----:B------:R-:W-:-:S05]  /*2d030*/  LOP3.LUT R0, R0, 0x3, RZ, 0xc0, !PT ;  /* 0x0000000300007812 */ /* 0x000fca00078ec0ff */
[----:B------:R-:W-:-:S07]  /*2d040*/  IMAD.MOV.U32 R13, RZ, RZ, R0 ;  /* 0x000000ffff0d7224 */ /* 0x000fce00078e0000 */
[----:B01-3--:R-:W-:Y:S05]  /*2d050*/  WARPSYNC.COLLECTIVE R15, `(.L_x_797) ;  /* 0x000000000f087348 */ /* 0x00bfea0003c00000 */
[----:B------:R2:W4:Y:S02]  /*2d060*/  SHFL.IDX P6, R14, R13, R12, R11 ;  /* 0x0000000c0d0e7389 */ /* 0x00052400000c000b */
[----:B01234-:R-:W-:Y:S01]  /*2d070*/  ENDCOLLECTIVE ;  /* 0x000000000000791b */ /* 0x01ffe20003800000 */
.L_x_797:
[----:B------:R-:W-:Y:S05]  /*2d080*/  BSYNC B0 ;  /* 0x0000000000007941 */ /* 0x000fea0003800000 */
.L_x_796:
[----:B------:R-:W-:Y:S05]  /*2d090*/  BRA `(.L_x_798) ;  /* 0xffffff9000407947 */ /* 0x000fea000383ffff */
.L_x_592:
[----:B------:R-:W-:Y:S01]  /*2d0a0*/  BSSY B0, `(.L_x_799) ;  /* 0x0000006000007945 */ /* 0x000fe20003800000 */
[----:B------:R-:W-:-:S07]  /*2d0b0*/  MOV R15, 0xffffffff ;  /* 0xffffffff000f7802 */ /* 0x000fce0000000f00 */
[----:B0123--:R-:W-:Y:S05]  /*2d0c0*/  WARPSYNC.COLLECTIVE R15, `(.L_x_800) ;  /* 0x000000000f0c7348 */ /* 0x00ffea0003c00000 */
[----:B------:R-:W-:Y:S02]  /*2d0d0*/  ELECT P6, UR62, PT ;  /* 0x00000000003e782f */ /* 0x000fe400038c0000 */
[----:B------:R-:W-:Y:S01]  /*2d0e0*/  MOV R14, UR62 ;  /* 0x0000003e000e7c02 */ /* 0x000fe20008000f00 */
[----:B0123--:R-:W-:Y:S10]  /*2d0f0*/  ENDCOLLECTIVE ;  /* 0x000000000000791b */ /* 0x00fff40003800000 */
.L_x_800:
[----:B------:R-:W-:Y:S05]  /*2d100*/  BSYNC B0 ;  /* 0x0000000000007941 */ /* 0x000fea0003800000 */
.L_x_799:
[----:B------:R-:W-:Y:S05]  /*2d110*/  BRA `(.L_x_801) ;  /* 0xffffff9000487947 */ /* 0x000fea000383ffff */
.L_x_594:
[----:B--2---:R2:W3:Y:S02]  /*2d120*/  SYNCS.PHASECHK.TRANS64.TRYWAIT P0, [R2+URZ+0x29880], R3 ;  /* 0x02988003020075a7 */ /* 0x0044e4000800017f */
[----:B---3--:R-:W-:Y:S05]  /*2d130*/  @!P0 NANOSLEEP.SYNCS 0x989680 ;  /* 0x009896800000895d */ /* 0x008fea0003900000 */
[----:B------:R-:W3:Y:S02]  /*2d140*/  @!P0 SYNCS.PHASECHK.TRANS64 P0, [R2+URZ+0x29880], R3 ;  /* 0x02988003020085a7 */ /* 0x000ee4000800007f */
[----:B---3--:R-:W-:Y:S05]  /*2d150*/  @!P0 BRA `(.L_x_594) ;  /* 0xfffffffc00f08947 */ /* 0x008fea000383ffff */
[----:B------:R-:W-:Y:S05]  /*2d160*/  BRA `(.L_x_802) ;  /* 0xffffff9000b07947 */ /* 0x000fea000383ffff */
.L_x_596:
[----:B0-----:R0:W1:Y:S02]  /*2d170*/  SYNCS.PHASECHK.TRANS64.TRYWAIT P0, [R2+URZ+0x29840], R3 ;  /* 0x02984003020075a7 */ /* 0x001064000800017f */
[----:B-1----:R-:W-:Y:S05]  /*2d180*/  @!P0 NANOSLEEP.SYNCS 0x989680 ;  /* 0x009896800000895d */ /* 0x002fea0003900000 */
[----:B------:R-:W1:Y:S02]  /*2d190*/  @!P0 SYNCS.PHASECHK.TRANS64 P0, [R2+URZ+0x29840], R3 ;  /* 0x02984003020085a7 */ /* 0x000e64000800007f */
[----:B-1----:R-:W-:Y:S05]  /*2d1a0*/  @!P0 BRA `(.L_x_596) ;  /* 0xfffffffc00f08947 */ /* 0x002fea000383ffff */
[----:B------:R-:W-:Y:S05]  /*2d1b0*/  BRA `(.L_x_803) ;  /* 0xffffff9400047947 */ /* 0x000fea000383ffff */
.L_x_600:
[----:B------:R-:W2:Y:S01]  /*2d1c0*/  LDL.LU R11, [R1+0x58] ;  /* 0x00005800010b7983 */ /* 0x000ea20000300800 */
[----:B------:R-:W-:Y:S01]  /*2d1d0*/  IMAD.MOV.U32 R13, RZ, RZ, R3 ;  /* 0x000000ffff0d7224 */ /* 0x000fe200078e0003 */
[----:B------:R-:W-:Y:S01]  /*2d1e0*/  LOP3.LUT R7, R7, 0x7f, RZ, 0xc0, !PT ;  /* 0x0000007f07077812 */ /* 0x000fe200078ec0ff */
[----:B------:R-:W-:Y:S02]  /*2d1f0*/  IMAD.MOV.U32 R12, RZ, RZ, RZ ;  /* 0x000000ffff0c7224 */ /* 0x000fe400078e00ff */
[----:B------:R-:W-:Y:S01]  /*2d200*/  IMAD.MOV.U32 R15, RZ, RZ, -0x1 ;  /* 0xffffffffff0f7424 */ /* 0x000fe200078e00ff */
[----:B------:R-:W-:-:S05]  /*2d210*/  SHF.R.U32.HI R0, RZ, 0x2, R7 ;  /* 0x00000002ff007819 */ /* 0x000fca0000011607 */
[----:B------:R-:W-:-:S05]  /*2d220*/  IMAD.IADD R0, R0, 0x1, R5 ;  /* 0x0000000100007824 */ /* 0x000fca00078e0205 */
[----:B------:R-:W-:Y:S01]  /*2d230*/  IADD3 R5, R0, 0x20, RZ ;  /* 0x0000002000057810 */ /* 0x000fe20007ffe0ff */
[----:B--2---:R-:W-:Y:S02]  /*2d240*/  IMAD R2, R11, R8, RZ ;  /* 0x000000080b027224 */ /* 0x004fe400078e02ff */
[----:B------:R-:W-:-:S03]  /*2d250*/  IMAD.MOV.U32 R11, RZ, RZ, 0x1c1f ;  /* 0x00001c1fff0b7424 */ /* 0x000fc600078e00ff */
[----:B------:R-:W-:-:S13]  /*2d260*/  ISETP.GE.AND P4, PT, R0, R2, PT ;  /* 0x000000020000720c */ /* 0x000fda0003f86270 */
[----:B-----5:R-:W-:Y:S05]  /*2d270*/  WARPSYNC.COLLECTIVE R15, `(.L_x_804) ;  /* 0x000000000f087348 */ /* 0x020fea0003c00000 */
[----:B------:R0:W1:Y:S02]  /*2d280*/  SHFL.IDX P6, R14, R13, R12, R11 ;  /* 0x0000000c0d0e7389 */ /* 0x00006400000c000b */
[----:B01---5:R-:W-:Y:S01]  /*2d290*/  ENDCOLLECTIVE ;  /* 0x000000000000791b */ /* 0x023fe20003800000 */
.L_x_804:
[----:B------:R-:W-:Y:S01]  /*2d2a0*/  IMAD.MOV.U32 R13, RZ, RZ, R4 ;  /* 0x000000ffff0d7224 */ /* 0x000fe200078e0004 */
[----:B------:R-:W-:-:S07]  /*2d2b0*/  MOV R6, R14 ;  /* 0x0000000e00067202 */ /* 0x000fce0000000f00 */
[----:B------:R-:W-:Y:S05]  /*2d2c0*/  WARPSYNC.COLLECTIVE R15, `(.L_x_805) ;  /* 0x000000000f087348 */ /* 0x000fea0003c00000 */
[----:B------:R0:W1:Y:S02]  /*2d2d0*/  SHFL.IDX P6, R14, R13, R12, R11 ;  /* 0x0000000c0d0e7389 */ /* 0x00006400000c000b */
[----:B01----:R-:W-:Y:S01]  /*2d2e0*/  ENDCOLLECTIVE ;  /* 0x000000000000791b */ /* 0x003fe20003800000 */
.L_x_805:
[----:B------:R-:W-:Y:S02]  /*2d2f0*/  IMAD.MOV.U32 R13, RZ, RZ, R3 ;  /* 0x000000ffff0d7224 */ /* 0x000fe400078e0003 */
[----:B------:R-:W-:Y:S02]  /*2d300*/  IMAD.MOV.U32 R12, RZ, RZ, 0x1 ;  /* 0x00000001ff0c7424 */ /* 0x000fe400078e00ff */
[----:B------:R-:W-:-:S07]  /*2d310*/  IMAD.MOV.U32 R7, RZ, RZ, R14 ;  /* 0x000000ffff077224 */ /* 0x000fce00078e000e */
[----:B------:R-:W-:Y:S05]  /*2d320*/  WARPSYNC.COLLECTIVE R15, `(.L_x_806) ;  /* 0x000000000f087348 */ /* 0x000fea0003c00000 */
[----:B------:R0:W1:Y:S02]  /*2d330*/  SHFL.IDX P6, R14, R13, R12, R11 ;  /* 0x0000000c0d0e7389 */ /* 0x00006400000c000b */
[----:B01----:R-:W-:Y:S01]  /*2d340*/  ENDCOLLECTIVE ;  /* 0x000000000000791b */ /* 0x003fe20003800000 */
.L_x_806:
[----:B------:R-:W-:-:S05]  /*2d350*/  @!P4 IADD3 R7, P3, R10, R7, RZ ;  /* 0x000000070a07c210 */ /* 0x000fca0007f7e0ff */
[----:B------:R-:W-:Y:S01]  /*2d360*/  @!P4 IMAD.X R6, RZ, RZ, R6, P3 ;  /* 0x000000ffff06c224 */ /* 0x000fe200018e0606 */
[----:B------:R-:W-:-:S04]  /*2d370*/  ISETP.GE.AND P3, PT, R5, R2, PT ;  /* 0x000000020500720c */ /* 0x000fc80003f66270 */
[----:B------:R-:W-:Y:S01]  /*2d380*/  @!P4 LOP3.LUT R7, R7, R6, RZ, 0x3c, !PT ;  /* 0x000000060707c212 */ /* 0x000fe200078e3cff */
[----:B------:R-:W-:-:S03]  /*2d390*/  IMAD.MOV.U32 R13, RZ, RZ, R4 ;  /* 0x000000ffff0d7224 */ /* 0x000fc600078e0004 */
[----:B------:R-:W-:-:S04]  /*2d3a0*/  @!P4 LOP3.LUT R6, R7, R6, RZ, 0x3c, !PT ;  /* 0x000000060706c212 */ /* 0x000fc800078e3cff */
[----:B------:R-:W-:-:S05]  /*2d3b0*/  @!P4 LOP3.LUT R7, R7, R6, RZ, 0x3c, !PT ;  /* 0x000000060707c212 */ /* 0x000fca00078e3cff */
[----:B------:R-:W-:Y:S01]  /*2d3c0*/  @!PT LDS RZ, [RZ] ;  /* 0x00000000fffff984 */ /* 0x000fe20000000800 */
[----:B------:R-:W-:Y:S01]  /*2d3d0*/  @!PT LDS RZ, [RZ] ;  /* 0x00000000fffff984 */ /* 0x000fe20000000800 */
[----:B------:R-:W-:Y:S01]  /*2d3e0*/  @!PT LDS RZ, [RZ] ;  /* 0x00000000fffff984 */ /* 0x000fe20000000800 */
[----:B------:R-:W-:Y:S04]  /*2d3f0*/  @!P4 LDGSTS.E.BYPASS.LTC128B.128 [R9+0x14400], desc[UR54][R6.64], !P0 ;  /* 0x144000000609cfae */ /* 0x000fe8000c101d76 */
[----:B------:R-:W-:Y:S04]  /*2d400*/  @!P4 LDGSTS.E.BYPASS.LTC128B.128 [R9+0x16400], desc[UR54][R6.64+0x40], !P1 ;  /* 0x164000400609cfae */ /* 0x000fe8000c901d76 */
[----:B------:R0:W-:Y:S02]  /*2d410*/  @!P4 LDGSTS.E.BYPASS.LTC128B.128 [R9+0x18400], desc[UR54][R6.64+0x80], !P2 ;  /* 0x184000800609cfae */ /* 0x0001e4000d101d76 */
[----:B0-----:R-:W-:-:S07]  /*2d420*/  IMAD.MOV.U32 R6, RZ, RZ, R14 ;  /* 0x000000ffff067224 */ /* 0x001fce00078e000e */
[----:B------:R-:W-:Y:S05]  /*2d430*/  WARPSYNC.COLLECTIVE R15, `(.L_x_807) ;  /* 0x000000000f087348 */ /* 0x000fea0003c00000 */
[----:B------:R0:W1:Y:S02]  /*2d440*/  SHFL.IDX P6, R14, R13, R12, R11 ;  /* 0x0000000c0d0e7389 */ /* 0x00006400000c000b */
[----:B01----:R-:W-:Y:S01]  /*2d450*/  ENDCOLLECTIVE ;  /* 0x000000000000791b */ /* 0x003fe20003800000 */
.L_x_807:
[----:B------:R-:W-:Y:S01]  /*2d460*/  MOV R13, R3 ;  /* 0x00000003000d7202 */ /* 0x000fe20000000f00 */
[----:B------:R-:W-:Y:S01]  /*2d470*/  IMAD.MOV.U32 R12, RZ, RZ, 0x2 ;  /* 0x00000002ff0c7424 */ /* 0x000fe200078e00ff */
[----:B------:R-:W-:-:S07]  /*2d480*/  MOV R5, R14 ;  /* 0x0000000e00057202 */ /* 0x000fce0000000f00 */
[----:B------:R-:W-:Y:S05]  /*2d490*/  WARPSYNC.COLLECTIVE R15, `(.L_x_808) ;  /* 0x000000000f087348 */ /* 0x000fea0003c00000 */
[----:B------:R0:W1:Y:S02]  /*2d4a0*/  SHFL.IDX P6, R14, R13, R12, R11 ;  /* 0x0000000c0d0e7389 */ /* 0x00006400000c000b */
[----:B01----:R-:W-:Y:S01]  /*2d4b0*/  ENDCOLLECTIVE ;  /* 0x000000000000791b */ /* 0x003fe20003800000 */
.L_x_808:
[----:B------:R-:W-:-:S05]  /*2d4c0*/  @!P3 IADD3 R5, P4, R10, R5, RZ ;  /* 0x000000050a05b210 */ /* 0x000fca0007f9e0ff */
[----:B------:R-:W-:-:S04]  /*2d4d0*/  @!P3 IMAD.X R6, RZ, RZ, R6, P4 ;  /* 0x000000ffff06b224 */ /* 0x000fc800020e0606 */
[----:B------:R-:W-:Y:S02]  /*2d4e0*/  @!P3 IMAD.MOV.U32 R7, RZ, RZ, R6 ;  /* 0x000000ffff07b224 */ /* 0x000fe400078e0006 */
[----:B------:R-:W-:Y:S02]  /*2d4f0*/  @!P3 IMAD.MOV.U32 R6, RZ, RZ, R5 ;  /* 0x000000ffff06b224 */ /* 0x000fe400078e0005 */
[----:B------:R-:W-:Y:S02]  /*2d500*/  IMAD.MOV.U32 R13, RZ, RZ, R4 ;  /* 0x000000ffff0d7224 */ /* 0x000fe400078e0004 */
[----:B------:R-:W-:Y:S01]  /*2d510*/  VIADD R5, R0, 0x40 ;  /* 0x0000004000057836 */ /* 0x000fe20000000000 */
        /* <DEDUP_REMOVED lines=11> */
.L_x_809:
[----:B------:R-:W-:Y:S02]  /*2d5d0*/  IMAD.MOV.U32 R13, RZ, RZ, R3 ;  /* 0x000000ffff0d7224 */ /* 0x000fe400078e0003 */
[----:B------:R-:W-:Y:S02]  /*2d5e0*/  IMAD.MOV.U32 R12, RZ, RZ, 0x3 ;  /* 0x00000003ff0c7424 */ /* 0x000fe400078e00ff */
[----:B------:R-:W-:-:S07]  /*2d5f0*/  IMAD.MOV.U32 R5, RZ, RZ, R14 ;  /* 0x000000ffff057224 */ /* 0x000fce00078e000e */
[----:B------:R-:W-:Y:S05]  /*2d600*/  WARPSYNC.COLLECTIVE R15, `(.L_x_810) ;  /* 0x000000000f087348 */ /* 0x000fea0003c00000 */
[----:B------:R0:W1:Y:S02]  /*2d610*/  SHFL.IDX P6, R14, R13, R12, R11 ;  /* 0x0000000c0d0e7389 */ /* 0x00006400000c000b */
[----:B01----:R-:W-:Y:S01]  /*2d620*/  ENDCOLLECTIVE ;  /* 0x000000000000791b */ /* 0x003fe20003800000 */
.L_x_810:
[----:B------:R-:W-:-:S04]  /*2d630*/  @!P3 IADD3 R5, P4, R10, R5, RZ ;  /* 0x000000050a05b210 */ /* 0x000fc80007f9e0ff */
[----:B------:R-:W-:-:S05]  /*2d640*/  @!P3 IADD3.X R6, RZ, R6, RZ, P4, !PT ;  /* 0x00000006ff06b210 */ /* 0x000fca00027fe4ff */
[----:B------:R-:W-:Y:S02]  /*2d650*/  @!P3 IMAD.MOV.U32 R7, RZ, RZ, R6 ;  /* 0x000000ffff07b224 */ /* 0x000fe400078e0006 */
[----:B------:R-:W-:Y:S02]  /*2d660*/  IMAD.MOV.U32 R13, RZ, RZ, R4 ;  /* 0x000000ffff0d7224 */ /* 0x000fe400078e0004 */
[----:B------:R-:W-:-:S05]  /*2d670*/  @!P3 IMAD.MOV.U32 R6, RZ, RZ, R5 ;  /* 0x000000ffff06b224 */ /* 0x000fca00078e0005 */
[----:B------:R-:W-:Y:S01]  /*2d680*/  @!PT LDS RZ, [RZ] ;  /* 0x00000000fffff984 */ /* 0x000fe20000000800 */
[----:B------:R-:W-:Y:S01]  /*2d690*/  @!PT LDS RZ, [RZ] ;  /* 0x00000000fffff984 */ /* 0x000fe20000000800 */
[----:B------:R-:W-:Y:S01]  /*2d6a0*/  @!PT LDS RZ, [RZ] ;  /* 0x00000000fffff984 */ /* 0x000fe20000000800 */
[----:B------:R0:W-:Y:S01]  /*2d6b0*/  @!P3 LDGSTS.E.BYPASS.LTC128B.128 [R9+0x15400], desc[UR54][R6.64], !P0 ;  /* 0x154000000609bfae */ /* 0x0001e2000c101d76 */
[----:B------:R-:W-:-:S03]  /*2d6c0*/  MOV R5, R14 ;  /* 0x0000000e00057202 */ /* 0x000fc60000000f00 */
[----:B------:R0:W-:Y:S04]  /*2d6d0*/  @!P3 LDGSTS.E.BYPASS.LTC128B.128 [R9+0x17400], desc[UR54][R6.64+0x40], !P1 ;  /* 0x174000400609bfae */ /* 0x0001e8000c901d76 */
[----:B0-----:R-:W-:Y:S05]  /*2d6e0*/  WARPSYNC.COLLECTIVE R15, `(.L_x_811) ;  /* 0x000000000f087348 */ /* 0x001fea0003c00000 */
[----:B------:R1:W2:Y:S02]  /*2d6f0*/  SHFL.IDX P6, R14, R13, R12, R11 ;  /* 0x0000000c0d0e7389 */ /* 0x0002a400000c000b */
[----:B012---:R-:W-:Y:S01]  /*2d700*/  ENDCOLLECTIVE ;  /* 0x000000000000791b */ /* 0x007fe20003800000 */
.L_x_811:
[----:B------:R-:W-:Y:S01]  /*2d710*/  @!PT LDS RZ, [RZ] ;  /* 0x00000000fffff984 */ /* 0x000fe20000000800 */
[----:B------:R-:W-:Y:S01]  /*2d720*/  @!PT LDS RZ, [RZ] ;  /* 0x00000000fffff984 */ /* 0x000fe20000000800 */
[----:B------:R-:W-:Y:S01]  /*2d730*/  @!PT LDS RZ, [RZ] ;  /* 0x00000000fffff984 */ /* 0x000fe20000000800 */
[----:B------:R0:W-:Y:S01]  /*2d740*/  @!P3 LDGSTS.E.BYPASS.LTC128B.128 [R9+0x19400], desc[UR54][R6.64+0x80], !P2 ;  /* 0x194000800609bfae */ /* 0x0001e2000d101d76 */
[----:B------:R-:W-:Y:S01]  /*2d750*/  IMAD.MOV.U32 R3, RZ, RZ, R14 ;  /* 0x000000ffff037224 */ /* 0x000fe200078e000e */
[----:B------:R-:W-:Y:S06]  /*2d760*/  BRA `(.L_x_812) ;  /* 0xffffff9800687947 */ /* 0x000fec000383ffff */
.L_x_605:
[----:B----4-:R4:W0:Y:S02]  /*2d770*/  SYNCS.PHASECHK.TRANS64.TRYWAIT P0, [R18+URZ+0x29820], R0 ;  /* 0x02982000120075a7 */ /* 0x010824000800017f */
[----:B0-----:R-:W-:Y:S05]  /*2d780*/  @!P0 NANOSLEEP.SYNCS 0x989680 ;  /* 0x009896800000895d */ /* 0x001fea0003900000 */
[----:B------:R-:W0:Y:S02]  /*2d790*/  @!P0 SYNCS.PHASECHK.TRANS64 P0, [R18+URZ+0x29820], R0 ;  /* 0x02982000120085a7 */ /* 0x000e24000800007f */
[----:B0-----:R-:W-:Y:S05]  /*2d7a0*/  @!P0 BRA `(.L_x_605) ;  /* 0xfffffffc00f08947 */ /* 0x001fea000383ffff */
[----:B------:R-:W-:Y:S05]  /*2d7b0*/  BRA `(.L_x_813) ;  /* 0xffffff9800d87947 */ /* 0x000fea000383ffff */
.L_x_611:
[----:B--2---:R2:W3:Y:S02]  /*2d7c0*/  SYNCS.PHASECHK.TRANS64.TRYWAIT P0, [R5+URZ+0x29880], R4 ;  /* 0x02988004050075a7 */ /* 0x0044e4000800017f */
[----:B---3--:R-:W-:Y:S05]  /*2d7d0*/  @!P0 NANOSLEEP.SYNCS 0x989680 ;  /* 0x009896800000895d */ /* 0x008fea0003900000 */
[----:B------:R-:W3:Y:S02]  /*2d7e0*/  @!P0 SYNCS.PHASECHK.TRANS64 P0, [R5+URZ+0x29880], R4 ;  /* 0x02988004050085a7 */ /* 0x000ee4000800007f */
[----:B---3--:R-:W-:Y:S05]  /*2d7f0*/  @!P0 BRA `(.L_x_611) ;  /* 0xfffffffc00f08947 */ /* 0x008fea000383ffff */
[----:B------:R-:W-:Y:S05]  /*2d800*/  BRA `(.L_x_814) ;  /* 0xffffff9c00907947 */ /* 0x000fea000383ffff */
.L_x_616:
[----:B---3--:R3:W4:Y:S02]  /*2d810*/  SYNCS.PHASECHK.TRANS64.TRYWAIT P0, [R5+URZ+0x29840], R4 ;  /* 0x02984004050075a7 */ /* 0x008724000800017f */
[----:B----4-:R-:W-:Y:S05]  /*2d820*/  @!P0 NANOSLEEP.SYNCS 0x989680 ;  /* 0x009896800000895d */ /* 0x010fea0003900000 */
[----:B------:R-:W4:Y:S02]  /*2d830*/  @!P0 SYNCS.PHASECHK.TRANS64 P0, [R5+URZ+0x29840], R4 ;  /* 0x02984004050085a7 */ /* 0x000f24000800007f */
[----:B----4-:R-:W-:Y:S05]  /*2d840*/  @!P0 BRA `(.L_x_616) ;  /* 0xfffffffc00f08947 */ /* 0x010fea000383ffff */
[----:B------:R-:W-:Y:S05]  /*2d850*/  BRA `(.L_x_815) ;  /* 0xffffffa0000c7947 */ /* 0x000fea000383ffff */
.L_x_624:
[----:B---3--:R3:W4:Y:S02]  /*2d860*/  SYNCS.PHASECHK.TRANS64.TRYWAIT P0, [R20+URZ+0x29870], R4 ;  /* 0x02987004140075a7 */ /* 0x008724000800017f */
[----:B----4-:R-:W-:Y:S05]  /*2d870*/  @!P0 NANOSLEEP.SYNCS 0x989680 ;  /* 0x009896800000895d */ /* 0x010fea0003900000 */
[----:B------:R-:W4:Y:S02]  /*2d880*/  @!P0 SYNCS.PHASECHK.TRANS64 P0, [R20+URZ+0x29870], R4 ;  /* 0x02987004140085a7 */ /* 0x000f24000800007f */
[----:B----4-:R-:W-:Y:S05]  /*2d890*/  @!P0 BRA `(.L_x_624) ;  /* 0xfffffffc00f08947 */ /* 0x010fea000383ffff */
[----:B------:R-:W-:Y:S05]  /*2d8a0*/  BRA `(.L_x_816) ;  /* 0xffffffa400247947 */ /* 0x000fea000383ffff */
.L_x_626:
[----:B----4-:R4:W0:Y:S02]  /*2d8b0*/  SYNCS.PHASECHK.TRANS64.TRYWAIT P0, [R20+URZ+0x29860], R3 ;  /* 0x02986003140075a7 */ /* 0x010824000800017f */
[----:B0-----:R-:W-:Y:S05]  /*2d8c0*/  @!P0 NANOSLEEP.SYNCS 0x989680 ;  /* 0x009896800000895d */ /* 0x001fea0003900000 */
[----:B------:R-:W0:Y:S02]  /*2d8d0*/  @!P0 SYNCS.PHASECHK.TRANS64 P0, [R20+URZ+0x29860], R3 ;  /* 0x02986003140085a7 */ /* 0x000e24000800007f */
[----:B0-----:R-:W-:Y:S05]  /*2d8e0*/  @!P0 BRA `(.L_x_626) ;  /* 0xfffffffc00f08947 */ /* 0x001fea000383ffff */
[----:B------:R-:W-:Y:S05]  /*2d8f0*/  BRA `(.L_x_817) ;  /* 0xffffffa4002c7947 */ /* 0x000fea000383ffff */
.L_x_633:
[----:B--2---:R2:W3:Y:S02]  /*2d900*/  SYNCS.PHASECHK.TRANS64.TRYWAIT P1, [R16+URZ+0x29870], R0 ;  /* 0x02987000100075a7 */ /* 0x0044e4000802017f */
[----:B---3--:R-:W-:Y:S05]  /*2d910*/  @!P1 NANOSLEEP.SYNCS 0x989680 ;  /* 0x009896800000995d */ /* 0x008fea0003900000 */
[----:B------:R-:W3:Y:S02]  /*2d920*/  @!P1 SYNCS.PHASECHK.TRANS64 P1, [R16+URZ+0x29870], R0 ;  /* 0x02987000100095a7 */ /* 0x000ee4000802007f */
[----:B---3--:R-:W-:Y:S05]  /*2d930*/  @!P1 BRA `(.L_x_633) ;  /* 0xfffffffc00f09947 */ /* 0x008fea000383ffff */
[----:B------:R-:W-:Y:S05]  /*2d940*/  BRA `(.L_x_818) ;  /* 0xffffffac00047947 */ /* 0x000fea000383ffff */
.L_x_635:
[----:B--2---:R2:W3:Y:S02]  /*2d950*/  SYNCS.PHASECHK.TRANS64.TRYWAIT P1, [R16+URZ+0x29860], R0 ;  /* 0x02986000100075a7 */ /* 0x0044e4000802017f */
[----:B---3--:R-:W-:Y:S05]  /*2d960*/  @!P1 NANOSLEEP.SYNCS 0x989680 ;  /* 0x009896800000995d */ /* 0x008fea0003900000 */
[----:B------:R-:W3:Y:S02]  /*2d970*/  @!P1 SYNCS.PHASECHK.TRANS64 P1, [R16+URZ+0x29860], R0 ;  /* 0x02986000100095a7 */ /* 0x000ee4000802007f */
[----:B---3--:R-:W-:Y:S05]  /*2d980*/  @!P1 BRA `(.L_x_635) ;  /* 0xfffffffc00f09947 */ /* 0x008fea000383ffff */
[----:B------:R-:W-:Y:S05]  /*2d990*/  BRA `(.L_x_819) ;  /* 0xffffffac000c7947 */ /* 0x000fea000383ffff */
.L_x_639:
[----:B------:R-:W2:Y:S01]  /*2d9a0*/  LDL R0, [R1] ;  /* 0x0000000001007983 */ /* 0x000ea20000100800 */
[----:B------:R-:W-:Y:S01]  /*2d9b0*/  BSSY B0, `(.L_x_820) ;  /* 0x0000008000007945 */ /* 0x000fe20003800000 */
[----:B------:R-:W-:Y:S01]  /*2d9c0*/  IMAD.MOV.U32 R12, RZ, RZ, RZ ;  /* 0x000000ffff0c7224 */ /* 0x000fe200078e00ff */
[----:B------:R-:W-:Y:S01]  /*2d9d0*/  MOV R11, 0x1f ;  /* 0x0000001f000b7802 */ /* 0x000fe20000000f00 */
[----:B------:R-:W-:Y:S02]  /*2d9e0*/  IMAD.MOV.U32 R15, RZ, RZ, -0x1 ;  /* 0xffffffffff0f7424 */ /* 0x000fe400078e00ff */
[----:B--2---:R-:W-:-:S07]  /*2d9f0*/  IMAD.MOV.U32 R13, RZ, RZ, R0 ;  /* 0x000000ffff0d7224 */ /* 0x004fce00078e0000 */
[----:B-1----:R-:W-:Y:S05]  /*2da00*/  WARPSYNC.COLLECTIVE R15, `(.L_x_821) ;  /* 0x000000000f087348 */ /* 0x002fea0003c00000 */
[----:B------:R0:W2:Y:S02]  /*2da10*/  SHFL.IDX P6, R14, R13, R12, R11 ;  /* 0x0000000c0d0e7389 */ /* 0x0000a400000c000b */
[----:B012---:R-:W-:Y:S01]  /*2da20*/  ENDCOLLECTIVE ;  /* 0x000000000000791b */ /* 0x007fe20003800000 */
.L_x_821:
[----:B------:R-:W-:Y:S05]  /*2da30*/  BSYNC B0 ;  /* 0x0000000000007941 */ /* 0x000fea0003800000 */
.L_x_820:
[----:B------:R0:W5:Y:S01]  /*2da40*/  LDL R2, [R1+0xc] ;  /* 0x00000c0001027983 */ /* 0x0001620000100800 */
[----:B------:R-:W-:Y:S01]  /*2da50*/  IMAD.MOV.U32 R13, RZ, RZ, R0 ;  /* 0x000000ffff0d7224 */ /* 0x000fe200078e0000 */
[----:B------:R-:W-:Y:S01]  /*2da60*/  MOV R11, 0x1f ;  /* 0x0000001f000b7802 */ /* 0x000fe20000000f00 */
[----:B------:R-:W-:Y:S02]  /*2da70*/  IMAD.MOV.U32 R12, RZ, RZ, 0x1 ;  /* 0x00000001ff0c7424 */ /* 0x000fe400078e00ff */
[----:B------:R-:W-:Y:S02]  /*2da80*/  IMAD.MOV.U32 R15, RZ, RZ, -0x1 ;  /* 0xffffffffff0f7424 */ /* 0x000fe400078e00ff */
[----:B------:R-:W-:-:S07]  /*2da90*/  IMAD.MOV.U32 R5, RZ, RZ, R14 ;  /* 0x000000ffff057224 */ /* 0x000fce00078e000e */
[----:B0----5:R-:W-:Y:S05]  /*2daa0*/  WARPSYNC.COLLECTIVE R15, `(.L_x_822) ;  /* 0x000000000f087348 */ /* 0x021fea0003c00000 */
[----:B------:R1:W2:Y:S02]  /*2dab0*/  SHFL.IDX P6, R14, R13, R12, R11 ;  /* 0x0000000c0d0e7389 */ /* 0x0002a400000c000b */
[----:B012--5:R-:W-:Y:S01]  /*2dac0*/  ENDCOLLECTIVE ;  /* 0x000000000000791b */ /* 0x027fe20003800000 */
.L_x_822:
[----:B------:R-:W-:Y:S01]  /*2dad0*/  ULDC UR4, c[0x0][0xc3c] ;  /* 0x00030f0000047ab9 */ /* 0x000fe20000000800 */
[----:B------:R-:W-:Y:S02]  /*2dae0*/  IMAD.IADD R4, R2, 0x1, R16 ;  /* 0x0000000102047824 */ /* 0x000fe400078e0210 */
[----:B------:R-:W-:Y:S02]  /*2daf0*/  IMAD.MOV.U32 R11, RZ, RZ, RZ ;  /* 0x000000ffff0b7224 */ /* 0x000fe400078e00ff */
[----:B------:R-:W-:Y:S01]  /*2db00*/  IMAD.MOV.U32 R0, RZ, RZ, R14 ;  /* 0x000000ffff007224 */ /* 0x000fe200078e000e */
[----:B------:R-:W-:-:S13]  /*2db10*/  ISETP.GE.OR P1, PT, R4, UR4, !P0 ;  /* 0x0000000404007c0c */ /* 0x000fda000c726670 */
[----:B------:R-:W0:Y:S08]  /*2db20*/  @!P1 LDC.64 R2, c[0x0][0xc80] ;  /* 0x00032000ff029b82 */ /* 0x000e300000000a00 */
[----:B------:R-:W1:Y:S01]  /*2db30*/  @!P1 LDC.64 R6, c[0x0][0xc78] ;  /* 0x00031e00ff069b82 */ /* 0x000e620000000a00 */
[----:B0-----:R-:W-:-:S05]  /*2db40*/  @!P1 IMAD.WIDE R2, R4, 0x4, R2 ;  /* 0x0000000404029825 */ /* 0x001fca00078e0202 */
[----:B------:R1:W2:Y:S02]  /*2db50*/  @!P1 LDG.E R8, desc[UR54][R2.64] ;  /* 0x0000003602089981 */ /* 0x0002a4000c1e1900 */
[----:B-1----:R-:W-:-:S06]  /*2db60*/  @!P1 IMAD.WIDE R2, R4, 0x4, R6 ;  /* 0x0000000404029825 */ /* 0x002fcc00078e0206 */
[----:B------:R-:W3:Y:S01]  /*2db70*/  @!P1 LDG.E R2, desc[UR54][R2.64] ;  /* 0x0000003602029981 */ /* 0x000ee2000c1e1900 */
[----:B------:R-:W-:Y:S01]  /*2db80*/  IMAD.MOV.U32 R4, RZ, RZ, RZ ;  /* 0x000000ffff047224 */ /* 0x000fe200078e00ff */
[C---:B------:R-:W-:Y:S01]  /*2db90*/  ISETP.GE.U32.AND P2, PT, R16.reuse, 0x2, PT ;  /* 0x000000021000780c */ /* 0x040fe20003f46070 */
[----:B------:R-:W-:Y:S01]  /*2dba0*/  IMAD.MOV.U32 R6, RZ, RZ, RZ ;  /* 0x000000ffff067224 */ /* 0x000fe200078e00ff */
[C---:B------:R-:W-:Y:S02]  /*2dbb0*/  ISETP.GE.U32.AND P3, PT, R16.reuse, 0x4, PT ;  /* 0x000000041000780c */ /* 0x040fe40003f66070 */
[C---:B------:R-:W-:Y:S02]  /*2dbc0*/  ISETP.GE.U32.AND P4, PT, R16.reuse, 0x8, PT ;  /* 0x000000081000780c */ /* 0x040fe40003f86070 */
[----:B------:R-:W-:Y:S02]  /*2dbd0*/  ISETP.GE.U32.AND P5, PT, R16, 0x10, PT ;  /* 0x000000101000780c */ /* 0x000fe40003fa6070 */
[----:B--2---:R-:W-:Y:S01]  /*2dbe0*/  @!P1 MOV R4, R8 ;  /* 0x0000000800049202 */ /* 0x004fe20000000f00 */
[----:B------:R-:W-:-:S02]  /*2dbf0*/  IMAD.MOV.U32 R8, RZ, RZ, RZ ;  /* 0x000000ffff087224 */ /* 0x000fc400078e00ff */
[----:B---3--:R-:W-:Y:S01]  /*2dc00*/  @!P1 IMAD.MOV.U32 R6, RZ, RZ, R2 ;  /* 0x000000ffff069224 */ /* 0x008fe200078e0002 */
[----:B------:R-:W-:-:S03]  /*2dc10*/  ISETP.NE.AND P1, PT, R16, RZ, PT ;  /* 0x000000ff1000720c */ /* 0x000fc60003f25270 */
[----:B------:R-:W-:-:S04]  /*2dc20*/  IMAD R2, R6, R4, RZ ;  /* 0x0000000406027224 */ /* 0x000fc800078e02ff */
[----:B------:R-:W-:-:S07]  /*2dc30*/  IMAD.MOV.U32 R13, RZ, RZ, R2 ;  /* 0x000000ffff0d7224 */ /* 0x000fce00078e0002 */
[----:B------:R-:W-:Y:S05]  /*2dc40*/  WARPSYNC.COLLECTIVE R15, `(.L_x_823) ;  /* 0x000000000f087348 */ /* 0x000fea0003c00000 */
[----:B------:R0:W1:Y:S02]  /*2dc50*/  SHFL.UP P6, R14, R13, R12, R11 ;  /* 0x0400000c0d0e7389 */ /* 0x00006400000c000b */
[----:B01----:R-:W-:Y:S01]  /*2dc60*/  ENDCOLLECTIVE ;  /* 0x000000000000791b */ /* 0x003fe20003800000 */
.L_x_823:
[----:B------:R-:W-:Y:S01]  /*2dc70*/  IMAD.MOV.U32 R12, RZ, RZ, 0x2 ;  /* 0x00000002ff0c7424 */ /* 0x000fe200078e00ff */
[----:B------:R-:W-:-:S04]  /*2dc80*/  MOV R3, R14 ;  /* 0x0000000e00037202 */ /* 0x000fc80000000f00 */
[----:B------:R-:W-:-:S05]  /*2dc90*/  SEL R3, R3, RZ, P1 ;  /* 0x000000ff03037207 */ /* 0x000fca0000800000 */
[----:B------:R-:W-:-:S04]  /*2dca0*/  IMAD.IADD R2, R2, 0x1, R3 ;  /* 0x0000000102027824 */ /* 0x000fc800078e0203 */
[----:B------:R-:W-:-:S07]  /*2dcb0*/  IMAD.MOV.U32 R13, RZ, RZ, R2 ;  /* 0x000000ffff0d7224 */ /* 0x000fce00078e0002 */
[----:B------:R-:W-:Y:S05]  /*2dcc0*/  WARPSYNC.COLLECTIVE R15, `(.L_x_824) ;  /* 0x000000000f087348 */ /* 0x000fea0003c00000 */
[----:B------:R0:W1:Y:S02]  /*2dcd0*/  SHFL.UP P6, R14, R13, R12, R11 ;  /* 0x0400000c0d0e7389 */ /* 0x00006400000c000b */
[----:B01----:R-:W-:Y:S01]  /*2dce0*/  ENDCOLLECTIVE ;  /* 0x000000000000791b */ /* 0x003fe20003800000 */
.L_x_824:
[----:B------:R-:W-:Y:S02]  /*2dcf0*/  IMAD.MOV.U32 R12, RZ, RZ, 0x4 ;  /* 0x00000004ff0c7424 */ /* 0x000fe400078e00ff */
[----:B------:R-:W-:-:S05]  /*2dd00*/  IMAD.MOV.U32 R3, RZ, RZ, R14 ;  /* 0x000000ffff037224 */ /* 0x000fca00078e000e */
[----:B------:R-:W-:-:S04]  /*2dd10*/  SEL R3, R3, RZ, P2 ;  /* 0x000000ff03037207 */ /* 0x000fc80001000000 */
[----:B------:R-:W-:-:S05]  /*2dd20*/  IADD3 R2, R2, R3, RZ ;  /* 0x0000000302027210 */ /* 0x000fca0007ffe0ff */
[----:B------:R-:W-:-:S07]  /*2dd30*/  IMAD.MOV.U32 R13, RZ, RZ, R2 ;  /* 0x000000ffff0d7224 */ /* 0x000fce00078e0002 */
[----:B------:R-:W-:Y:S05]  /*2dd40*/  WARPSYNC.COLLECTIVE R15, `(.L_x_825) ;  /* 0x000000000f087348 */ /* 0x000fea0003c00000 */
[----:B------:R0:W1:Y:S02]  /*2dd50*/  SHFL.UP P6, R14, R13, R12, R11 ;  /* 0x0400000c0d0e7389 */ /* 0x00006400000c000b */
[----:B01----:R-:W-:Y:S01]  /*2dd60*/  ENDCOLLECTIVE ;  /* 0x000000000000791b */ /* 0x003fe20003800000 */
.L_x_825:
[----:B------:R-:W-:Y:S02]  /*2dd70*/  IMAD.MOV.U32 R12, RZ, RZ, 0x8 ;  /* 0x00000008ff0c7424 */ /* 0x000fe400078e00ff */
[----:B------:R-:W-:-:S05]  /*2dd80*/  IMAD.MOV.U32 R3, RZ, RZ, R14 ;  /* 0x000000ffff037224 */ /* 0x000fca00078e000e */
[----:B------:R-:W-:-:S05]  /*2dd90*/  SEL R3, R3, RZ, P3 ;  /* 0x000000ff03037207 */ /* 0x000fca0001800000 */
[----:B------:R-:W-:-:S05]  /*2dda0*/  IMAD.IADD R2, R2, 0x1, R3 ;  /* 0x0000000102027824 */ /* 0x000fca00078e0203 */
[----:B------:R-:W-:-:S07]  /*2ddb0*/  MOV R13, R2 ;  /* 0x00000002000d7202 */ /* 0x000fce0000000f00 */
[----:B------:R-:W-:Y:S05]  /*2ddc0*/  WARPSYNC.COLLECTIVE R15, `(.L_x_826) ;  /* 0x000000000f087348 */ /* 0x000fea0003c00000 */
[----:B------:R0:W1:Y:S02]  /*2ddd0*/  SHFL.UP P6, R14, R13, R12, R11 ;  /* 0x0400000c0d0e7389 */ /* 0x00006400000c000b */
[----:B01----:R-:W-:Y:S01]  /*2dde0*/  ENDCOLLECTIVE ;  /* 0x000000000000791b */ /* 0x003fe20003800000 */
.L_x_826:
[----:B------:R-:W-:Y:S01]  /*2ddf0*/  MOV R12, 0x10 ;  /* 0x00000010000c7802 */ /* 0x000fe20000000f00 */
[----:B------:R-:W-:-:S05]  /*2de00*/  IMAD.MOV.U32 R3, RZ, RZ, R14 ;  /* 0x000000ffff037224 */ /* 0x000fca00078e000e */
[----:B------:R-:W-:-:S05]  /*2de10*/  SEL R3, R3, RZ, P4 ;  /* 0x000000ff03037207 */ /* 0x000fca0002000000 */
[----:B------:R-:W-:-:S04]  /*2de20*/  IMAD.IADD R2, R2, 0x1, R3 ;  /* 0x0000000102027824 */ /* 0x000fc800078e0203 */
[----:B------:R-:W-:-:S07]  /*2de30*/  IMAD.MOV.U32 R13, RZ, RZ, R2 ;  /* 0x000000ffff0d7224 */ /* 0x000fce00078e0002 */
[----:B------:R-:W-:Y:S05]  /*2de40*/  WARPSYNC.COLLECTIVE R15, `(.L_x_827) ;  /* 0x000000000f087348 */ /* 0x000fea0003c00000 */
[----:B------:R0:W1:Y:S02]  /*2de50*/  SHFL.UP P6, R14, R13, R12, R11 ;  /* 0x0400000c0d0e7389 */ /* 0x00006400000c000b */
[----:B01----:R-:W-:Y:S01]  /*2de60*/  ENDCOLLECTIVE ;  /* 0x000000000000791b */ /* 0x003fe20003800000 */
.L_x_827:
[----:B------:R-:W-:Y:S01]  /*2de70*/  IMAD.MOV.U32 R12, RZ, RZ, 0x1f ;  /* 0x0000001fff0c7424 */ /* 0x000fe200078e00ff */
[----:B------:R-:W-:Y:S01]  /*2de80*/  MOV R11, 0x1f ;  /* 0x0000001f000b7802 */ /* 0x000fe20000000f00 */
[----:B------:R-:W-:-:S05]  /*2de90*/  IMAD.MOV.U32 R3, RZ, RZ, R14 ;  /* 0x000000ffff037224 */ /* 0x000fca00078e000e */
[----:B------:R-:W-:-:S05]  /*2dea0*/  SEL R3, R3, RZ, P5 ;  /* 0x000000ff03037207 */ /* 0x000fca0002800000 */
[----:B------:R-:W-:-:S04]  /*2deb0*/  IMAD.IADD R3, R2, 0x1, R3 ;  /* 0x0000000102037824 */ /* 0x000fc800078e0203 */
[----:B------:R-:W-:-:S07]  /*2dec0*/  IMAD.MOV.U32 R13, RZ, RZ, R3 ;  /* 0x000000ffff0d7224 */ /* 0x000fce00078e0003 */
[----:B------:R-:W-:Y:S05]  /*2ded0*/  WARPSYNC.COLLECTIVE R15, `(.L_x_828) ;  /* 0x000000000f087348 */ /* 0x000fea0003c00000 */
[----:B------:R0:W1:Y:S02]  /*2dee0*/  SHFL.IDX P6, R14, R13, R12, R11 ;  /* 0x0000000c0d0e7389 */ /* 0x00006400000c000b */
[----:B01----:R-:W-:Y:S01]  /*2def0*/  ENDCOLLECTIVE ;  /* 0x000000000000791b */ /* 0x003fe20003800000 */
.L_x_828:
[----:B------:R-:W-:Y:S01]  /*2df00*/  IMAD.MOV.U32 R9, RZ, RZ, R14 ;  /* 0x000000ffff097224 */ /* 0x000fe200078e000e */
[----:B------:R-:W-:Y:S06]  /*2df10*/  BRA `(.L_x_829) ;  /* 0xffffffb000047947 */ /* 0x000fec000383ffff */
.L_x_642:
[----:B------:R-:W-:Y:S01]  /*2df20*/  BSSY B0, `(.L_x_830) ;  /* 0x0000008000007945 */ /* 0x000fe20003800000 */
[----:B------:R-:W-:Y:S01]  /*2df30*/  IMAD.MOV.U32 R13, RZ, RZ, R2 ;  /* 0x000000ffff0d7224 */ /* 0x000fe200078e0002 */
[----:B------:R-:W-:Y:S01]  /*2df40*/  MOV R11, RZ ;  /* 0x000000ff000b7202 */ /* 0x000fe20000000f00 */
[----:B------:R-:W-:Y:S02]  /*2df50*/  IMAD.MOV.U32 R12, RZ, RZ, 0x1 ;  /* 0x00000001ff0c7424 */ /* 0x000fe400078e00ff */
[----:B------:R-:W-:-:S07]  /*2df60*/  IMAD.MOV.U32 R15, RZ, RZ, -0x1 ;  /* 0xffffffffff0f7424 */ /* 0x000fce00078e00ff */
[----:B------:R-:W-:Y:S05]  /*2df70*/  WARPSYNC.COLLECTIVE R15, `(.L_x_831) ;  /* 0x000000000f087348 */ /* 0x000fea0003c00000 */
[----:B------:R0:W1:Y:S02]  /*2df80*/  SHFL.UP P6, R14, R13, R12, R11 ;  /* 0x0400000c0d0e7389 */ /* 0x00006400000c000b */
[----:B01----:R-:W-:Y:S01]  /*2df90*/  ENDCOLLECTIVE ;  /* 0x000000000000791b */ /* 0x003fe20003800000 */
.L_x_831:
[----:B------:R-:W-:Y:S05]  /*2dfa0*/  BSYNC B0 ;  /* 0x0000000000007941 */ /* 0x000fea0003800000 */
.L_x_830:
[----:B------:R-:W-:Y:S01]  /*2dfb0*/  IMAD.MOV.U32 R3, RZ, RZ, R14 ;  /* 0x000000ffff037224 */ /* 0x000fe200078e000e */
[----:B------:R-:W-:Y:S01]  /*2dfc0*/  MOV R12, 0x2 ;  /* 0x00000002000c7802 */ /* 0x000fe20000000f00 */
[----:B------:R-:W-:Y:S02]  /*2dfd0*/  IMAD.MOV.U32 R11, RZ, RZ, RZ ;  /* 0x000000ffff0b7224 */ /* 0x000fe400078e00ff */
[----:B------:R-:W-:Y:S01]  /*2dfe0*/  IMAD.MOV.U32 R15, RZ, RZ, -0x1 ;  /* 0xffffffffff0f7424 */ /* 0x000fe200078e00ff */
[----:B------:R-:W-:-:S05]  /*2dff0*/  SEL R3, R3, RZ, P1 ;  /* 0x000000ff03037207 */ /* 0x000fca0000800000 */
[----:B------:R-:W-:-:S04]  /*2e000*/  IMAD.IADD R2, R2, 0x1, R3 ;  /* 0x0000000102027824 */ /* 0x000fc800078e0203 */
[----:B------:R-:W-:-:S07]  /*2e010*/  IMAD.MOV.U32 R13, RZ, RZ, R2 ;  /* 0x000000ffff0d7224 */ /* 0x000fce00078e0002 */
[----:B------:R-:W-:Y:S05]  /*2e020*/  WARPSYNC.COLLECTIVE R15, `(.L_x_832) ;  /* 0x000000000f087348 */ /* 0x000fea0003c00000 */
[----:B------:R0:W1:Y:S02]  /*2e030*/  SHFL.UP P6, R14, R13, R12, R11 ;  /* 0x0400000c0d0e7389 */ /* 0x00006400000c000b */
[----:B01----:R-:W-:Y:S01]  /*2e040*/  ENDCOLLECTIVE ;  /* 0x000000000000791b */ /* 0x003fe20003800000 */
.L_x_832:
        /* <DEDUP_REMOVED lines=8> */
.L_x_833:
        /* <DEDUP_REMOVED lines=8> */
.L_x_834:
[----:B------:R-:W-:Y:S02]  /*2e150*/  IMAD.MOV.U32 R12, RZ, RZ, 0x10 ;  /* 0x00000010ff0c7424 */ /* 0x000fe400078e00ff */
[----:B------:R-:W-:-:S05]  /*2e160*/  IMAD.MOV.U32 R3, RZ, RZ, R14 ;  /* 0x000000ffff037224 */ /* 0x000fca00078e000e */
[----:B------:R-:W-:-:S05]  /*2e170*/  SEL R3, R3, RZ, P4 ;  /* 0x000000ff03037207 */ /* 0x000fca0002000000 */
[----:B------:R-:W-:-:S04]  /*2e180*/  IMAD.IADD R2, R2, 0x1, R3 ;  /* 0x0000000102027824 */ /* 0x000fc800078e0203 */
[----:B------:R-:W-:-:S07]  /*2e190*/  IMAD.MOV.U32 R13, RZ, RZ, R2 ;  /* 0x000000ffff0d7224 */ /* 0x000fce00078e0002 */
[----:B------:R-:W-:Y:S05]  /*2e1a0*/  WARPSYNC.COLLECTIVE R15, `(.L_x_835) ;  /* 0x000000000f087348 */ /* 0x000fea0003c00000 */
[----:B------:R0:W1:Y:S02]  /*2e1b0*/  SHFL.UP P6, R14, R13, R12, R11 ;  /* 0x0400000c0d0e7389 */ /* 0x00006400000c000b */
[----:B01----:R-:W-:Y:S01]  /*2e1c0*/  ENDCOLLECTIVE ;  /* 0x000000000000791b */ /* 0x003fe20003800000 */
.L_x_835:
[----:B------:R-:W-:Y:S02]  /*2e1d0*/  IMAD.MOV.U32 R12, RZ, RZ, 0x1f ;  /* 0x0000001fff0c7424 */ /* 0x000fe400078e00ff */
[----:B------:R-:W-:Y:S01]  /*2e1e0*/  IMAD.MOV.U32 R11, RZ, RZ, 0x1f ;  /* 0x0000001fff0b7424 */ /* 0x000fe200078e00ff */
[----:B------:R-:W-:-:S04]  /*2e1f0*/  MOV R3, R14 ;  /* 0x0000000e00037202 */ /* 0x000fc80000000f00 */
[----:B------:R-:W-:-:S05]  /*2e200*/  SEL R3, R3, RZ, P5 ;  /* 0x000000ff03037207 */ /* 0x000fca0002800000 */
[----:B------:R-:W-:-:S04]  /*2e210*/  IMAD.IADD R7, R2, 0x1, R3 ;  /* 0x0000000102077824 */ /* 0x000fc800078e0203 */
[----:B------:R-:W-:-:S07]  /*2e220*/  IMAD.MOV.U32 R13, RZ, RZ, R7 ;  /* 0x000000ffff0d7224 */ /* 0x000fce00078e0007 */
[----:B------:R-:W-:Y:S05]  /*2e230*/  WARPSYNC.COLLECTIVE R15, `(.L_x_836) ;  /* 0x000000000f087348 */ /* 0x000fea0003c00000 */
[----:B------:R0:W1:Y:S02]  /*2e240*/  SHFL.IDX P6, R14, R13, R12, R11 ;  /* 0x0000000c0d0e7389 */ /* 0x00006400000c000b */
[----:B01----:R-:W-:Y:S01]  /*2e250*/  ENDCOLLECTIVE ;  /* 0x000000000000791b */ /* 0x003fe20003800000 */
.L_x_836:
[----:B------:R-:W-:Y:S01]  /*2e260*/  MOV R9, R14 ;  /* 0x0000000e00097202 */ /* 0x000fe20000000f00 */
[----:B------:R-:W-:Y:S06]  /*2e270*/  BRA `(.L_x_837) ;  /* 0xffffffac00dc7947 */ /* 0x000fec000383ffff */
.L_x_644:
[----:B------:R-:W-:Y:S01]  /*2e280*/  BSSY B0, `(.L_x_838) ;  /* 0x0000006000007945 */ /* 0x000fe20003800000 */
[----:B------:R-:W-:Y:S01]  /*2e290*/  PLOP3.LUT P6, PT, P6, PT, PT, 0x8, 0x0 ;  /* 0x000000000000781c */ /* 0x000fe200037ce170 */
[----:B------:R-:W-:-:S12]  /*2e2a0*/  IMAD.MOV.U32 R15, RZ, RZ, -0x1 ;  /* 0xffffffffff0f7424 */ /* 0x000fd800078e00ff */
[----:B0-----:R-:W-:Y:S05]  /*2e2b0*/  WARPSYNC.COLLECTIVE R15, `(.L_x_839) ;  /* 0x000000000f087348 */ /* 0x001fea0003c00000 */
[----:B------:R-:W-:Y:S01]  /*2e2c0*/  VOTE.ANY R14, PT, P6 ;  /* 0x00000000000e7806 */ /* 0x000fe200030e0100 */
[----:B0-----:R-:W-:Y:S06]  /*2e2d0*/  ENDCOLLECTIVE ;  /* 0x000000000000791b */ /* 0x001fec0003800000 */
.L_x_839:
[----:B------:R-:W-:Y:S05]  /*2e2e0*/  BSYNC B0 ;  /* 0x0000000000007941 */ /* 0x000fea0003800000 */
.L_x_838:
[----:B------:R-:W-:Y:S01]  /*2e2f0*/  IMAD.MOV.U32 R3, RZ, RZ, R14 ;  /* 0x000000ffff037224 */ /* 0x000fe200078e000e */
[----:B------:R-:W-:Y:S01]  /*2e300*/  MOV R11, 0x1f ;  /* 0x0000001f000b7802 */ /* 0x000fe20000000f00 */
[----:B------:R-:W-:Y:S02]  /*2e310*/  IMAD.MOV.U32 R13, RZ, RZ, R4 ;  /* 0x000000ffff0d7224 */ /* 0x000fe400078e0004 */
[----:B------:R-:W0:Y:S01]  /*2e320*/  POPC R0, R3 ;  /* 0x0000000300007309 */ /* 0x000e220000000000 */
[----:B------:R-:W-:Y:S02]  /*2e330*/  IMAD.MOV.U32 R15, RZ, RZ, -0x1 ;  /* 0xffffffffff0f7424 */ /* 0x000fe400078e00ff */
[----:B0-----:R-:W-:-:S07]  /*2e340*/  IMAD.MOV.U32 R12, RZ, RZ, R0 ;  /* 0x000000ffff0c7224 */ /* 0x001fce00078e0000 */
[----:B------:R-:W-:Y:S05]  /*2e350*/  WARPSYNC.COLLECTIVE R15, `(.L_x_840) ;  /* 0x000000000f087348 */ /* 0x000fea0003c00000 */
[----:B------:R0:W1:Y:S02]  /*2e360*/  SHFL.IDX P6, R14, R13, R12, R11 ;  /* 0x0000000c0d0e7389 */ /* 0x00006400000c000b */
[----:B01----:R-:W-:Y:S01]  /*2e370*/  ENDCOLLECTIVE ;  /* 0x000000000000791b */ /* 0x003fe20003800000 */
.L_x_840:
[----:B------:R-:W-:Y:S02]  /*2e380*/  IMAD.MOV.U32 R13, RZ, RZ, R6 ;  /* 0x000000ffff0d7224 */ /* 0x000fe400078e0006 */
[----:B------:R-:W-:-:S07]  /*2e390*/  IMAD.MOV.U32 R4, RZ, RZ, R14 ;  /* 0x000000ffff047224 */ /* 0x000fce00078e000e */
[----:B------:R-:W-:Y:S05]  /*2e3a0*/  WARPSYNC.COLLECTIVE R15, `(.L_x_841) ;  /* 0x000000000f087348 */ /* 0x000fea0003c00000 */
[----:B------:R0:W1:Y:S02]  /*2e3b0*/  SHFL.IDX P6, R14, R13, R12, R11 ;  /* 0x0000000c0d0e7389 */ /* 0x00006400000c000b */
[----:B01----:R-:W-:Y:S01]  /*2e3c0*/  ENDCOLLECTIVE ;  /* 0x000000000000791b */ /* 0x003fe20003800000 */
.L_x_841:
[----:B------:R-:W-:Y:S01]  /*2e3d0*/  IMAD.MOV.U32 R6, RZ, RZ, R14 ;  /* 0x000000ffff067224 */ /* 0x000fe200078e000e */
[----:B------:R-:W-:Y:S06]  /*2e3e0*/  BRA `(.L_x_842) ;  /* 0xffffffac00bc7947 */ /* 0x000fec000383ffff */
.L_x_646:
[----:B------:R-:W-:Y:S01]  /*2e3f0*/  BSSY B0, `(.L_x_843) ;  /* 0x0000007000007945 */ /* 0x000fe20003800000 */
[----:B------:R-:W-:Y:S01]  /*2e400*/  MOV R13, R7 ;  /* 0x00000007000d7202 */ /* 0x000fe20000000f00 */
[----:B------:R-:W-:Y:S02]  /*2e410*/  IMAD.MOV.U32 R11, RZ, RZ, 0x1f ;  /* 0x0000001fff0b7424 */ /* 0x000fe400078e00ff */
[----:B------:R-:W-:-:S07]  /*2e420*/  IMAD.MOV.U32 R15, RZ, RZ, -0x1 ;  /* 0xffffffffff0f7424 */ /* 0x000fce00078e00ff */
[----:B012---:R-:W-:Y:S05]  /*2e430*/  WARPSYNC.COLLECTIVE R15, `(.L_x_844) ;  /* 0x000000000f087348 */ /* 0x007fea0003c00000 */
[----:B------:R3:W4:Y:S02]  /*2e440*/  SHFL.IDX P6, R14, R13, R12, R11 ;  /* 0x0000000c0d0e7389 */ /* 0x00072400000c000b */
[----:B01234-:R-:W-:Y:S01]  /*2e450*/  ENDCOLLECTIVE ;  /* 0x000000000000791b */ /* 0x01ffe20003800000 */
.L_x_844:
[----:B------:R-:W-:Y:S05]  /*2e460*/  BSYNC B0 ;  /* 0x0000000000007941 */ /* 0x000fea0003800000 */
.L_x_843:
[----:B------:R-:W-:Y:S01]  /*2e470*/  IMAD.MOV.U32 R7, RZ, RZ, R14 ;  /* 0x000000ffff077224 */ /* 0x000fe200078e000e */
[----:B------:R-:W-:Y:S06]  /*2e480*/  BRA `(.L_x_845) ;  /* 0xffffffac00ac7947 */ /* 0x000fec000383ffff */
.L_x_650:
[----:B0-----:R0:W1:Y:S02]  /*2e490*/  SYNCS.PHASECHK.TRANS64.TRYWAIT P0, [R0+URZ+0x29820], R3 ;  /* 0x02982003000075a7 */ /* 0x001064000800017f */
[----:B-1----:R-:W-:Y:S05]  /*2e4a0*/  @!P0 NANOSLEEP.SYNCS 0x989680 ;  /* 0x009896800000895d */ /* 0x002fea0003900000 */
[----:B------:R-:W1:Y:S02]  /*2e4b0*/  @!P0 SYNCS.PHASECHK.TRANS64 P0, [R0+URZ+0x29820], R3 ;  /* 0x02982003000085a7 */ /* 0x000e64000800007f */
[----:B-1----:R-:W-:Y:S05]  /*2e4c0*/  @!P0 BRA `(.L_x_650) ;  /* 0xfffffffc00f08947 */ /* 0x002fea000383ffff */
[----:B------:R-:W-:Y:S05]  /*2e4d0*/  BRA `(.L_x_846) ;  /* 0xffffffb400447947 */ /* 0x000fea000383ffff */
.L_x_651:
[----:B------:R-:W1:Y:S01]  /*2e4e0*/  S2R R2, SR_TID.X ;  /* 0x0000000000027919 */ /* 0x000e620000002100 */
[----:B------:R-:W-:Y:S01]  /*2e4f0*/  BSSY B0, `(.L_x_847) ;  /* 0x000000a000007945 */ /* 0x000fe20003800000 */
[----:B---3--:R-:W-:Y:S01]  /*2e500*/  MOV R12, RZ ;  /* 0x000000ff000c7202 */ /* 0x008fe20000000f00 */
        /* <DEDUP_REMOVED lines=8> */
.L_x_848:
[----:B------:R-:W-:Y:S05]  /*2e590*/  BSYNC B0 ;  /* 0x0000000000007941 */ /* 0x000fea0003800000 */
.L_x_847:
[----:B------:R-:W-:Y:S05]  /*2e5a0*/  BRA `(.L_x_849) ;  /* 0xffffffb4002c7947 */ /* 0x000fea000383ffff */
.L_x_652:
[----:B------:R-:W-:Y:S01]  /*2e5b0*/  BSSY B0, `(.L_x_850) ;  /* 0x0000006000007945 */ /* 0x000fe20003800000 */
[----:B------:R-:W-:-:S07]  /*2e5c0*/  IMAD.MOV.U32 R15, RZ, RZ, -0x1 ;  /* 0xffffffffff0f7424 */ /* 0x000fce00078e00ff */
[----:B01-3--:R-:W-:Y:S05]  /*2e5d0*/  WARPSYNC.COLLECTIVE R15, `(.L_x_851) ;  /* 0x000000000f0c7348 */ /* 0x00bfea0003c00000 */
[----:B------:R-:W-:Y:S02]  /*2e5e0*/  ELECT P6, UR62, PT ;  /* 0x00000000003e782f */ /* 0x000fe400038c0000 */
[----:B------:R-:W-:Y:S01]  /*2e5f0*/  MOV R14, UR62 ;  /* 0x0000003e000e7c02 */ /* 0x000fe20008000f00 */
[----:B01-3--:R-:W-:Y:S10]  /*2e600*/  ENDCOLLECTIVE ;  /* 0x000000000000791b */ /* 0x00bff40003800000 */
.L_x_851:
[----:B------:R-:W-:Y:S05]  /*2e610*/  BSYNC B0 ;  /* 0x0000000000007941 */ /* 0x000fea0003800000 */
.L_x_850:
[----:B------:R-:W-:Y:S05]  /*2e620*/  BRA `(.L_x_852) ;  /* 0xffffffb400207947 */ /* 0x000fea000383ffff */
.L_x_654:
[----:B0-----:R0:W1:Y:S02]  /*2e630*/  SYNCS.PHASECHK.TRANS64.TRYWAIT P1, [R6+URZ], R5 ;  /* 0x00000005060075a7 */ /* 0x001064000802017f */
[----:B-1----:R-:W-:Y:S05]  /*2e640*/  @!P1 NANOSLEEP.SYNCS 0x989680 ;  /* 0x009896800000995d */ /* 0x002fea0003900000 */
[----:B------:R-:W1:Y:S02]  /*2e650*/  @!P1 SYNCS.PHASECHK.TRANS64 P1, [R6+URZ], R5 ;  /* 0x00000005060095a7 */ /* 0x000e64000802007f */
[----:B-1----:R-:W-:Y:S05]  /*2e660*/  @!P1 BRA `(.L_x_654) ;  /* 0xfffffffc00f09947 */ /* 0x002fea000383ffff */
[----:B------:R-:W-:Y:S05]  /*2e670*/  BRA `(.L_x_853) ;  /* 0xffffffb400587947 */ /* 0x000fea000383ffff */
.L_x_655:
[----:B-1----:R1:W2:Y:S02]  /*2e680*/  SYNCS.PHASECHK.TRANS64.TRYWAIT P1, [R7+URZ], R2 ;  /* 0x00000002070075a7 */ /* 0x0022a4000802017f */
[----:B--2---:R-:W-:Y:S05]  /*2e690*/  @!P1 NANOSLEEP.SYNCS 0x989680 ;  /* 0x009896800000995d */ /* 0x004fea0003900000 */
[----:B------:R-:W2:Y:S02]  /*2e6a0*/  @!P1 SYNCS.PHASECHK.TRANS64 P1, [R7+URZ], R2 ;  /* 0x00000002070095a7 */ /* 0x000ea4000802007f */
[----:B--2---:R-:W-:Y:S05]  /*2e6b0*/  @!P1 BRA `(.L_x_655) ;  /* 0xfffffffc00f09947 */ /* 0x004fea000383ffff */
[----:B------:R-:W-:Y:S05]  /*2e6c0*/  BRA `(.L_x_854) ;  /* 0xffffffb4004c7947 */ /* 0x000fea000383ffff */
.L_x_657:
[----:B--2---:R2:W4:Y:S02]  /*2e6d0*/  SYNCS.PHASECHK.TRANS64.TRYWAIT P1, [R4+URZ+0x29860], R5 ;  /* 0x02986005040075a7 */ /* 0x004524000802017f */
[----:B----4-:R-:W-:Y:S05]  /*2e6e0*/  @!P1 NANOSLEEP.SYNCS 0x989680 ;  /* 0x009896800000995d */ /* 0x010fea0003900000 */
[----:B------:R-:W4:Y:S02]  /*2e6f0*/  @!P1 SYNCS.PHASECHK.TRANS64 P1, [R4+URZ+0x29860], R5 ;  /* 0x02986005040095a7 */ /* 0x000f24000802007f */
[----:B----4-:R-:W-:Y:S05]  /*2e700*/  @!P1 BRA `(.L_x_657) ;  /* 0xfffffffc00f09947 */ /* 0x010fea000383ffff */
[----:B------:R-:W-:Y:S05]  /*2e710*/  BRA `(.L_x_855) ;  /* 0xffffffb4004c7947 */ /* 0x000fea000383ffff */
.L_x_659:
[----:B----4-:R4:W0:Y:S02]  /*2e720*/  SYNCS.PHASECHK.TRANS64.TRYWAIT P1, [R3+URZ+0x29860], R2 ;  /* 0x02986002030075a7 */ /* 0x010824000802017f */
[----:B0-----:R-:W-:Y:S05]  /*2e730*/  @!P1 NANOSLEEP.SYNCS 0x989680 ;  /* 0x009896800000995d */ /* 0x001fea0003900000 */
[----:B------:R-:W0:Y:S02]  /*2e740*/  @!P1 SYNCS.PHASECHK.TRANS64 P1, [R3+URZ+0x29860], R2 ;  /* 0x02986002030095a7 */ /* 0x000e24000802007f */
[----:B0-----:R-:W-:Y:S05]  /*2e750*/  @!P1 BRA `(.L_x_659) ;  /* 0xfffffffc00f09947 */ /* 0x001fea000383ffff */
[----:B------:R-:W-:Y:S05]  /*2e760*/  BRA `(.L_x_856) ;  /* 0xffffffb4004c7947 */ /* 0x000fea000383ffff */
.L_x_661:
[----:B------:R0:W0:Y:S02]  /*2e770*/  SYNCS.PHASECHK.TRANS64.TRYWAIT P0, [R4+URZ+0x29880], R5 ;  /* 0x02988005040075a7 */ /* 0x000024000800017f */
[----:B0-----:R-:W-:Y:S05]  /*2e780*/  @!P0 NANOSLEEP.SYNCS 0x989680 ;  /* 0x009896800000895d */ /* 0x001fea0003900000 */
[----:B------:R-:W0:Y:S02]  /*2e790*/  @!P0 SYNCS.PHASECHK.TRANS64 P0, [R4+URZ+0x29880], R5 ;  /* 0x02988005040085a7 */ /* 0x000e24000800007f */
[----:B0-----:R-:W-:Y:S05]  /*2e7a0*/  @!P0 BRA `(.L_x_661) ;  /* 0xfffffffc00f08947 */ /* 0x001fea000383ffff */
[----:B------:R-:W-:Y:S05]  /*2e7b0*/  BRA `(.L_x_662) ;  /* 0xffffffb400487947 */ /* 0x000fea000383ffff */
.L_x_857:
        /* <DEDUP_REMOVED lines=12> */
.L_x_2846:


//--------------------- .text._ZN7cutlass13device_kernelIN5flash11enable_sm90INS1_16FlashAttnFwdSm90INS1_25CollectiveMainloopFwdSm90ILi2EN4cute5tupleIJNS5_1CILi1EEES8_S8_EEENS6_IJNS7_ILi128EEENS7_ILi160EEENS7_ILi192EEEEEELi128ENS_12float_e4m3_tEfNS_4arch4Sm90ELb0ELb1ELb0ELb0ELb0ELb0ELb0ELb1ELb1ELb1ELb1ELb0EEENS1_21CollectiveEpilogueFwdINS6_IJSA_SA_SB_EEES9_NS_10bfloat16_tESG_Li256ELb0ELb1ELb1ELb1EEENS1_19SingleTileSchedulerILb0ELb1ELb1ELi128EEEEEEEEEvNT_6ParamsE --------------------------
	.section	.text._ZN7cutlass13device_kernelIN5flash11enable_sm90INS1_16FlashAttnFwdSm90INS1_25CollectiveMainloopFwdSm90ILi2EN4cute5tupleIJNS5_1CILi1EEES8_S8_EEENS6_IJNS7_ILi128EEENS7_ILi160EEENS7_ILi192EEEEEELi128ENS_12float_e4m3_tEfNS_4arch4Sm90ELb0ELb1ELb0ELb0ELb0ELb0ELb0ELb1ELb1ELb1ELb1ELb0EEENS1_21CollectiveEpilogueFwdINS6_IJSA_SA_SB_EEES9_NS_10bfloat16_tESG_Li256ELb0ELb1ELb1ELb1EEENS1_19SingleTileSchedulerILb0ELb1ELb1ELi128EEEEEEEEEvNT_6ParamsE,"ax",@progbits
	.align	128
.text._ZN7cutlass13device_kernelIN5flash11enable_sm90INS1_16FlashAttnFwdSm90INS1_25CollectiveMainloopFwdSm90ILi2EN4cute5tupleIJNS5_1CILi1EEES8_S8_EEENS6_IJNS7_ILi128EEENS7_ILi160EEENS7_ILi192EEEEEELi128ENS_12float_e4m3_tEfNS_4arch4Sm90ELb0ELb1ELb0ELb0ELb0ELb0ELb0ELb1ELb1ELb1ELb1ELb0EEENS1_21CollectiveEpilogueFwdINS6_IJSA_SA_SB_EEES9_NS_10bfloat16_tESG_Li256ELb0ELb1ELb1ELb1EEENS1_19SingleTileSchedulerILb0ELb1ELb1ELi128EEEEEEEEEvNT_6ParamsE:
        .type           _ZN7cutlass13device_kernelIN5flash11enable_sm90INS1_16FlashAttnFwdSm90INS1_25CollectiveMainloopFwdSm90ILi2EN4cute5tupleIJNS5_1CILi1EEES8_S8_EEENS6_IJNS7_ILi128EEENS7_ILi160EEENS7_ILi192EEEEEELi128ENS_12float_e4m3_tEfNS_4arch4Sm90ELb0ELb1ELb0ELb0ELb0ELb0ELb0ELb1ELb1ELb1ELb1ELb0EEENS1_21CollectiveEpilogueFwdINS6_IJSA_SA_SB_EEES9_NS_10bfloat16_tESG_Li256ELb0ELb1ELb1ELb1EEENS1_19SingleTileSchedulerILb0ELb1ELb1ELi128EEEEEEEEEvNT_6ParamsE,@function
        .size           _ZN7cutlass13device_kernelIN5flash11enable_sm90INS1_16FlashAttnFwdSm90INS1_25CollectiveMainloopFwdSm90ILi2EN4cute5tupleIJNS5_1CILi1EEES8_S8_EEENS6_IJNS7_ILi128EEENS7_ILi160EEENS7_ILi192EEEEEELi128ENS_12float_e4m3_tEfNS_4arch4Sm90ELb0ELb1ELb0ELb0ELb0ELb0ELb0ELb1ELb1ELb1ELb1ELb0EEENS1_21CollectiveEpilogueFwdINS6_IJSA_SA_SB_EEES9_NS_10bfloat16_tESG_Li256ELb0ELb1ELb1ELb1EEENS1_19SingleTileSchedulerILb0ELb1ELb1ELi128EEEEEEEEEvNT_6ParamsE,(.L_x_2847 - _ZN7cutlass13device_kernelIN5flash11enable_sm90INS1_16FlashAttnFwdSm90INS1_25CollectiveMainloopFwdSm90ILi2EN4cute5tupleIJNS5_1CILi1EEES8_S8_EEENS6_IJNS7_ILi128EEENS7_ILi160EEENS7_ILi192EEEEEELi128ENS_12float_e4m3_tEfNS_4arch4Sm90ELb0ELb1ELb0ELb0ELb0ELb0ELb0ELb1ELb1ELb1ELb1ELb0EEENS1_21CollectiveEpilogueFwdINS6_IJSA_SA_SB_EEES9_NS_10bfloat16_tESG_Li256ELb0ELb1ELb1ELb1EEENS1_19SingleTileSchedulerILb0ELb1ELb1ELi128EEEEEEEEEvNT_6ParamsE)
        .other          _ZN7cutlass13device_kernelIN5flash11enable_sm90INS1_16FlashAttnFwdSm90INS1_25CollectiveMainloopFwdSm90ILi2EN4cute5tupleIJNS5_1CILi1EEES8_S8_EEENS6_IJNS7_ILi128EEENS7_ILi160EEENS7_ILi192EEEEEELi128ENS_12float_e4m3_tEfNS_4arch4Sm90ELb0ELb1ELb0ELb0ELb0ELb0ELb0ELb1ELb1ELb1ELb1ELb0EEENS1_21CollectiveEpilogueFwdINS6_IJSA_SA_SB_EEES9_NS_10bfloat16_tESG_Li256ELb0ELb1ELb1ELb1EEENS1_19SingleTileSchedulerILb0ELb1ELb1ELi128EEEEEEEEEvNT_6ParamsE,@"STO_CUDA_ENTRY STV_DEFAULT"
_ZN7cutlass13device_kernelIN5flash11enable_sm90INS1_16FlashAttnFwdSm90INS1_25CollectiveMainloopFwdSm90ILi2EN4cute5tupleIJNS5_1CILi1EEES8_S8_EEENS6_IJNS7_ILi128EEENS7_ILi160EEENS7_ILi192EEEEEELi128ENS_12float_e4m3_tEfNS_4arch4Sm90ELb0ELb1ELb0ELb0ELb0ELb0ELb0ELb1ELb1ELb1ELb1ELb0EEENS1_21CollectiveEpilogueFwdINS6_IJSA_SA_SB_EEES9_NS_10bfloat16_tESG_Li256ELb0ELb1ELb1ELb1EEENS1_19SingleTileSchedulerILb0ELb1ELb1ELi128EEEEEEEEEvNT_6ParamsE:
        /* <DEDUP_REMOVED lines=18> */
.L_x_859:
[----:B------:R-:W-:Y:S05]  /*0120*/  BSYNC B0 ;  /* 0x0000000000007941 */ /* 0x000fea0003800000 */
.L_x_858:
        /* <DEDUP_REMOVED lines=41> */
.L_x_860:
        /* <DEDUP_REMOVED lines=22> */
.L_x_861:
        /* <DEDUP_REMOVED lines=18> */
.L_x_862:
        /* <DEDUP_REMOVED lines=22> */
.L_x_863:
        /* <DEDUP_REMOVED lines=22> */
.L_x_864:
[----:B0-----:R-:W-:Y:S01]  /*0900*/  UMOV UR4, 0x1 ;  /* 0x0000000100047882 */ /* 0x001fe20000000000 */
[----:B------:R-:W-:Y:S01]  /*0910*/  PLOP3.LUT P0, PT, PT, PT, UP0, 0x80, 0x0 ;  /* 0x000000000000781c */ /* 0x000fe20003f0f008 */
[----:B------:R-:W-:Y:S01]  /*0920*/  USEL UR4, UR4, 0x2, !UP0 ;  /* 0x0000000204047887 */ /* 0x000fe2000c000000 */
[----:B------:R-:W-:Y:S01]  /*0930*/  NOP ;  /* 0x0000000000007918 */ /* 0x000fe20000000000 */
[----:B------:R-:W-:Y:S01]  /*0940*/  ULDC.64 UR58, c[0x0][0x208] ;  /* 0x00008200003a7ab9 */ /* 0x000fe20000000a00 */
[----:B------:R-:W-:Y:S03]  /*0950*/  BSSY B6, `(.L_x_865) ;  /* 0x0001877000067945 */ /* 0x000fe60003800000 */
[----:B------:R-:W-:-:S05]  /*0960*/  IMAD.U32 R2, RZ, RZ, UR4 ;  /* 0x00000004ff027e24 */ /* 0x000fca000f8e00ff */
[----:B------:R0:W-:Y:S01]  /*0970*/  STL [R1+0x18], R2 ;  /* 0x0000180201007387 */ /* 0x0001e20000100800 */
[----:B-12-4-:R-:W-:Y:S06]  /*0980*/  BAR.SYNC.DEFER_BLOCKING 0x0 ;  /* 0x0000000000007b1d */ /* 0x016fec0000010000 */
[----:B------:R-:W-:Y:S05]  /*0990*/  @!P0 BRA `(.L_x_866) ;  /* 0x0000014800cc8947 */ /* 0x000fea0003800000 */
.L_x_867:
[----:B------:R-:W-:-:S08]  /*09a0*/  NOP ;  /* 0x0000000000007918 */ /* 0x000fd00000000000 */
[----:B------:R-:W1:Y:S02]  /*09b0*/  USETMAXREG.TRY_ALLOC.CTAPOOL UP0, 0xf0 ;  /* 0x000000f0000079c8 */ /* 0x000e640008000600 */
[----:B-1----:R-:W-:-:S13]  /*09c0*/  PLOP3.LUT P0, PT, PT, PT, UP0, 0x80, 0x0 ;  /* 0x000000000000781c */ /* 0x002fda0003f0f008 */
[----:B------:R-:W-:Y:S05]  /*09d0*/  @!P0 BRA `(.L_x_867) ;  /* 0xfffffffc00f08947 */ /* 0x000fea000383ffff */
[----:B------:R-:W1:Y:S01]  /*09e0*/  S2R R6, SR_TID.X ;  /* 0x0000000000067919 */ /* 0x000e620000002100 */
[----:B------:R-:W2:Y:S01]  /*09f0*/  S2UR UR6, SR_CTAID.Y ;  /* 0x00000000000679c3 */ /* 0x000ea20000002600 */
[----:B------:R-:W-:Y:S02]  /*0a00*/  ULDC UR7, c[0x0][0xc50] ;  /* 0x0003140000077ab9 */ /* 0x000fe40000000800 */
[----:B------:R-:W-:-:S05]  /*0a10*/  UISETP.NE.AND UP0, UPT, UR7, 0x1, UPT ;  /* 0x000000010700788c */ /* 0x000fca000bf05270 */
[----:B------:R-:W3:Y:S06]  /*0a20*/  S2UR UR9, SR_CTAID.Z ;  /* 0x00000000000979c3 */ /* 0x000eec0000002700 */
[----:B------:R-:W-:Y:S01]  /*0a30*/  @UP0 ULDC UR4, c[0x0][0xc54] ;  /* 0x0003150000040ab9 */ /* 0x000fe20000000800 */
[----:B------:R-:W-:Y:S01]  /*0a40*/  @UP0 ULDC UR8, c[0x0][0xc58] ;  /* 0x0003160000080ab9 */ /* 0x000fe20000000800 */
[----:B--2---:R-:W-:Y:S02]  /*0a50*/  UIMAD.WIDE.U32 UR4, UR6, UR4, URZ ;  /* 0x00000004060472a5 */ /* 0x004fe4000f8e003f */
[----:B------:R-:W-:-:S02]  /*0a60*/  UMOV UR55, UR6 ;  /* 0x0000000600377c82 */ /* 0x000fc40008000000 */
[----:B------:R-:W-:Y:S01]  /*0a70*/  @UP0 USHF.R.U32.HI UR55, URZ, UR8, UR5 ;  /* 0x000000083f370299 */ /* 0x000fe20008011605 */
[----:B-1----:R-:W-:-:S03]  /*0a80*/  LOP3.LUT R0, R6, 0xffffff80, RZ, 0xc0, !PT ;  /* 0xffffff8006007812 */ /* 0x002fc600078ec0ff */
[----:B------:R-:W-:Y:S01]  /*0a90*/  UIADD3 UR4, -UR55, URZ, URZ ;  /* 0x0000003f37047290 */ /* 0x000fe2000fffe13f */
[----:B------:R-:W-:Y:S06]  /*0aa0*/  BAR.ARV 0x8, 0x180 ;  /* 0x0206000000007b1d */ /* 0x000fec0000002000 */
[----:B------:R-:W-:Y:S01]  /*0ab0*/  ISETP.NE.AND P0, PT, R0, 0x80, PT ;  /* 0x000000800000780c */ /* 0x000fe20003f05270 */
[----:B------:R-:W-:-:S12]  /*0ac0*/  UIMAD UR4, UR7, UR4, UR6 ;  /* 0x00000004070472a4 */ /* 0x000fd8000f8e0206 */
[----:B------:R-:W-:Y:S06]  /*0ad0*/  @!P0 BAR.ARV 0x9, 0x100 ;  /* 0x0244000000008b1d */ /* 0x000fec0000002000 */
[----:B---3--:R-:W-:-:S13]  /*0ae0*/  ISETP.LE.AND P0, PT, RZ, UR9, PT ;  /* 0x00000009ff007c0c */ /* 0x008fda000bf03270 */
[----:B------:R-:W-:Y:S05]  /*0af0*/  @!P0 BRA `(.L_x_868) ;  /* 0x0000018400708947 */ /* 0x000fea0003800000 */
[----:B------:R-:W1:Y:S01]  /*0b00*/  S2UR UR18, SR_CTAID.Z ;  /* 0x00000000001279c3 */ /* 0x000e620000002700 */
[----:B------:R-:W-:Y:S01]  /*0b10*/  ULDC.64 UR6, c[0x0][0x990] ;  /* 0x0002640000067ab9 */ /* 0x000fe20000000a00 */
[----:B------:R-:W-:Y:S01]  /*0b20*/  ULDC.64 UR8, c[0x0][0x998] ;  /* 0x0002660000087ab9 */ /* 0x000fe20000000a00 */
[----:B------:R-:W-:Y:S01]  /*0b30*/  UISETP.NE.U32.AND UP0, UPT, UR6, URZ, UPT ;  /* 0x0000003f0600728c */ /* 0x000fe2000bf05070 */
[----:B------:R-:W-:Y:S01]  /*0b40*/  IMAD.MOV.U32 R7, RZ, RZ, 0x3f800000 ;  /* 0x3f800000ff077424 */ /* 0x000fe200078e00ff */
[----:B------:R-:W-:Y:S01]  /*0b50*/  UISETP.NE.U32.AND UP1, UPT, UR8, URZ, UPT ;  /* 0x0000003f0800728c */ /* 0x000fe2000bf25070 */
[----:B------:R-:W-:Y:S01]  /*0b60*/  IMAD.MOV.U32 R0, RZ, RZ, 0x3f800000 ;  /* 0x3f800000ff007424 */ /* 0x000fe200078e00ff */
[----:B------:R-:W-:Y:S01]  /*0b70*/  UISETP.NE.AND.EX UP0, UPT, UR7, URZ, UPT, UP0 ;  /* 0x0000003f0700728c */ /* 0x000fe2000bf05300 */
[----:B------:R-:W2:Y:S01]  /*0b80*/  LDC.64 R8, c[0x0][0x418] ;  /* 0x00010600ff087b82 */ /* 0x000ea20000000a00 */
[----:B------:R-:W-:-:S04]  /*0b90*/  UISETP.NE.AND.EX UP1, UPT, UR9, URZ, UPT, UP1 ;  /* 0x0000003f0900728c */ /* 0x000fc8000bf25310 */
[----:B------:R-:W-:Y:S02]  /*0ba0*/  PLOP3.LUT P0, PT, PT, PT, UP0, 0x80, 0x0 ;  /* 0x000000000000781c */ /* 0x000fe40003f0f008 */
[----:B------:R-:W-:Y:S01]  /*0bb0*/  PLOP3.LUT P1, PT, PT, PT, UP1, 0x80, 0x0 ;  /* 0x000000000000781c */ /* 0x000fe20003f2f018 */
[----:B------:R-:W3:Y:S02]  /*0bc0*/  LDC R22, c[0x0][0x288] ;  /* 0x0000a200ff167b82 */ /* 0x000ee40000000800 */
[----:B------:R-:W-:Y:S02]  /*0bd0*/  @UP0 ULDC.64 UR12, c[0x0][0x9a8] ;  /* 0x00026a00000c0ab9 */ /* 0x000fe40000000a00 */
[----:B------:R-:W-:Y:S01]  /*0be0*/  @UP1 ULDC.64 UR16, c[0x0][0x9b8] ;  /* 0x00026e0000101ab9 */ /* 0x000fe20000000a00 */
[----:B------:R-:W-:Y:S02]  /*0bf0*/  @UP1 USHF.R.S32.HI UR20, URZ, 0x1f, UR55 ;  /* 0x0000001f3f141899 */ /* 0x000fe40008011437 */
[----:B-1----:R-:W-:Y:S01]  /*0c00*/  USHF.R.S32.HI UR14, URZ, 0x1f, UR18 ;  /* 0x0000001f3f0e7899 */ /* 0x002fe20008011412 */
[----:B------:R-:W1:Y:S01]  /*0c10*/  LDC R16, c[0x0][0x424] ;  /* 0x00010900ff107b82 */ /* 0x000e620000000800 */
[----:B------:R-:W-:-:S02]  /*0c20*/  @UP0 UIMAD.WIDE.U32 UR10, UR18, UR12, URZ ;  /* 0x0000000c120a02a5 */ /* 0x000fc4000f8e003f */
[----:B------:R-:W-:Y:S02]  /*0c30*/  @UP0 UIMAD UR5, UR14, UR12, URZ ;  /* 0x0000000c0e0502a4 */ /* 0x000fe4000f8e023f */
[----:B------:R-:W-:Y:S02]  /*0c40*/  @UP1 UIMAD UR15, UR14, UR16, URZ ;  /* 0x000000100e0f12a4 */ /* 0x000fe4000f8e023f */
[----:B------:R-:W-:Y:S01]  /*0c50*/  IMAD.U32 R19, RZ, RZ, UR14 ;  /* 0x0000000eff137e24 */ /* 0x000fe2000f8e00ff */
[----:B------:R-:W-:Y:S01]  /*0c60*/  @UP0 UIMAD UR14, UR18, UR13, UR5 ;  /* 0x0000000d120e02a4 */ /* 0x000fe2000f8e0205 */
[----:B------:R-:W4:Y:S01]  /*0c70*/  LDC R11, c[0x0][0x2f0] ;  /* 0x0000bc00ff0b7b82 */ /* 0x000f220000000800 */
[----:B------:R-:W-:Y:S02]  /*0c80*/  @UP0 USHF.R.S32.HI UR5, URZ, 0x1f, UR55 ;  /* 0x0000001f3f050899 */ /* 0x000fe40008011437 */
[----:B------:R-:W-:Y:S02]  /*0c90*/  @UP1 UIMAD.WIDE.U32 UR12, UR18, UR16, URZ ;  /* 0x00000010120c12a5 */ /* 0x000fe4000f8e003f */
[----:B------:R-:W-:-:S02]  /*0ca0*/  @UP1 UIMAD UR15, UR18, UR17, UR15 ;  /* 0x00000011120f12a4 */ /* 0x000fc4000f8e020f */
[----:B------:R-:W-:Y:S01]  /*0cb0*/  @UP0 UIADD3 UR11, UR11, UR14, URZ ;  /* 0x0000000e0b0b0290 */ /* 0x000fe2000fffe03f */
[----:B------:R-:W-:Y:S01]  /*0cc0*/  @UP0 ULDC.64 UR16, c[0x0][0x9b0] ;  /* 0x00026c0000100ab9 */ /* 0x000fe20000000a00 */
[----:B------:R-:W-:Y:S01]  /*0cd0*/  @UP1 ULDC.64 UR18, c[0x0][0x9c0] ;  /* 0x0002700000121ab9 */ /* 0x000fe20000000a00 */
[----:B------:R-:W-:Y:S02]  /*0ce0*/  @UP0 UIMAD UR5, UR5, UR16, URZ ;  /* 0x00000010050502a4 */ /* 0x000fe4000f8e023f */
[----:B------:R-:W-:Y:S02]  /*0cf0*/  @UP1 UIMAD UR14, UR20, UR18, URZ ;  /* 0x00000012140e12a4 */ /* 0x000fe4000f8e023f */
[----:B------:R-:W-:Y:S02]  /*0d00*/  @UP1 UIADD3 UR13, UR13, UR15, URZ ;  /* 0x0000000f0d0d1290 */ /* 0x000fe4000fffe03f */
[----:B------:R-:W-:Y:S02]  /*0d10*/  @UP0 UIMAD UR5, UR55, UR17, UR5 ;  /* 0x00000011370502a4 */ /* 0x000fe4000f8e0205 */
[----:B------:R-:W-:-:S02]  /*0d20*/  @UP0 UIMAD.WIDE.U32 UR10, UR55, UR16, UR10 ;  /* 0x00000010370a02a5 */ /* 0x000fc4000f8e000a */
[----:B------:R-:W-:Y:S02]  /*0d30*/  @UP1 UIMAD UR14, UR55, UR19, UR14 ;  /* 0x00000013370e12a4 */ /* 0x000fe4000f8e020e */
[----:B------:R-:W-:Y:S02]  /*0d40*/  @UP1 UIMAD.WIDE.U32 UR12, UR55, UR18, UR12 ;  /* 0x00000012370c12a5 */ /* 0x000fe4000f8e000c */
[----:B------:R-:W-:Y:S02]  /*0d50*/  @UP0 UIADD3 UR11, UR11, UR5, URZ ;  /* 0x000000050b0b0290 */ /* 0x000fe4000fffe03f */
[----:B------:R-:W-:Y:S02]  /*0d60*/  @UP0 ULEA UR6, UP2, UR10, UR6, 0x2 ;  /* 0x000000060a060291 */ /* 0x000fe4000f84103f */
[----:B------:R-:W-:Y:S02]  /*0d70*/  @UP1 UIADD3 UR5, UR13, UR14, URZ ;  /* 0x0000000e0d051290 */ /* 0x000fe4000fffe03f */
[----:B------:R-:W-:-:S02]  /*0d80*/  @UP1 ULEA UR8, UP3, UR12, UR8, 0x2 ;  /* 0x000000080c081291 */ /* 0x000fc4000f86103f */
[----:B------:R-:W-:Y:S01]  /*0d90*/  @UP0 ULEA.HI.X UR7, UR10, UR7, UR11, 0x2, UP2 ;  /* 0x000000070a070291 */ /* 0x000fe200090f140b */
[----:B0-----:R-:W-:Y:S01]  /*0da0*/  IMAD.U32 R2, RZ, RZ, UR6 ;  /* 0x00000006ff027e24 */ /* 0x001fe2000f8e00ff */
[----:B------:R-:W-:Y:S02]  /*0db0*/  @UP1 ULEA.HI.X UR9, UR12, UR9, UR5, 0x2, UP3 ;  /* 0x000000090c091291 */ /* 0x000fe400098f1405 */
[----:B------:R-:W-:Y:S01]  /*0dc0*/  IMAD.U32 R4, RZ, RZ, UR8 ;  /* 0x00000008ff047e24 */ /* 0x000fe2000f8e00ff */
[----:B------:R-:W0:Y:S01]  /*0dd0*/  S2UR UR40, SR_CTAID.X ;  /* 0x00000000002879c3 */ /* 0x000e220000002500 */
[----:B------:R-:W-:Y:S01]  /*0de0*/  IMAD.U32 R3, RZ, RZ, UR7 ;  /* 0x00000007ff037e24 */ /* 0x000fe2000f8e00ff */
[----:B------:R-:W-:Y:S01]  /*0df0*/  ULDC UR5, c[0x0][0x448] ;  /* 0x0001120000057ab9 */ /* 0x000fe20000000800 */
[----:B------:R-:W-:Y:S01]  /*0e00*/  IMAD.U32 R5, RZ, RZ, UR9 ;  /* 0x00000009ff057e24 */ /* 0x000fe2000f8e00ff */
[----:B------:R-:W-:Y:S01]  /*0e10*/  ULDC.64 UR6, c[0x0][0x9e0] ;  /* 0x0002780000067ab9 */ /* 0x000fe20000000a00 */
[----:B------:R-:W-:Y:S01]  /*0e20*/  ULDC UR11, c[0x0][0x988] ;  /* 0x00026200000b7ab9 */ /* 0x000fe20000000800 */
[----:B------:R3:W5:Y:S04]  /*0e30*/  @P0 LDG.E R7, desc[UR58][R2.64] ;  /* 0x0000003a02070981 */ /* 0x000768000c1e1900 */
[----:B------:R-:W5:Y:S01]  /*0e40*/  @P1 LDG.E R0, desc[UR58][R4.64] ;  /* 0x0000003a04001981 */ /* 0x000f62000c1e1900 */
[----:B--2---:R-:W-:Y:S01]  /*0e50*/  ISETP.NE.U32.AND P0, PT, R8, RZ, PT ;  /* 0x000000ff0800720c */ /* 0x004fe20003f05070 */
[----:B------:R-:W-:Y:S01]  /*0e60*/  UISETP.NE.AND UP1, UPT, UR5, 0x1, UPT ;  /* 0x000000010500788c */ /* 0x000fe2000bf25270 */
[----:B------:R-:W-:Y:S01]  /*0e70*/  VIADD R104, R6, 0xffffff80 ;  /* 0xffffff8006687836 */ /* 0x000fe20000000000 */
[----:B------:R-:W-:Y:S01]  /*0e80*/  UISETP.GE.AND UP0, UPT, UR7, 0x1, UPT ;  /* 0x000000010700788c */ /* 0x000fe2000bf06270 */
[----:B------:R-:W-:-:S02]  /*0e90*/  ISETP.NE.AND.EX P0, PT, R9, RZ, PT, P0 ;  /* 0x000000ff0900720c */ /* 0x000fc40003f05300 */
[----:B---3--:R-:W-:Y:S02]  /*0ea0*/  IADD3 R3, -R22, 0x1, RZ ;  /* 0x0000000116037810 */ /* 0x008fe40007ffe1ff */
[----:B-1----:R-:W-:Y:S02]  /*0eb0*/  SEL R16, R16, 0x1, P0 ;  /* 0x0000000110107807 */ /* 0x002fe40000000000 */
[----:B------:R-:W-:Y:S02]  /*0ec0*/  PLOP3.LUT P1, PT, PT, PT, UP0, 0x80, 0x0 ;  /* 0x000000000000781c */ /* 0x000fe40003f2f008 */
[----:B------:R-:W-:Y:S01]  /*0ed0*/  @UP1 ULDC UR9, c[0x0][0x44c] ;  /* 0x0001130000091ab9 */ /* 0x000fe20000000800 */
[CC--:B----4-:R-:W-:Y:S01]  /*0ee0*/  IMAD R3, R16.reuse, R11.reuse, R3 ;  /* 0x0000000b10037224 */ /* 0x0d0fe200078e0203 */
[----:B0-----:R-:W-:Y:S01]  /*0ef0*/  USHF.L.U32 UR40, UR40, 0x7, URZ ;  /* 0x0000000728287899 */ /* 0x001fe2000800063f */
[----:B------:R-:W-:Y:S01]  /*0f00*/  IMAD R18, R16, R11, RZ ;  /* 0x0000000b10127224 */ /* 0x000fe200078e02ff */
[----:B------:R-:W-:-:S02]  /*0f10*/  @UP1 ULDC UR12, c[0x0][0x450] ;  /* 0x00011400000c1ab9 */ /* 0x000fc40000000800 */
[----:B------:R-:W-:Y:S01]  /*0f20*/  R2UR UR10, R3 ;  /* 0x00000000030a72ca */ /* 0x000fe200000e0000 */
[----:B------:R-:W-:Y:S02]  /*0f30*/  @UP1 UIADD3 UR8, UR40, 0x7f, URZ ;  /* 0x0000007f28081890 */ /* 0x000fe4000fffe03f */
[----:B------:R-:W-:Y:S02]  /*0f40*/  UIADD3 UR5, UR40, 0x7f, URZ ;  /* 0x0000007f28057890 */ /* 0x000fe4000fffe03f */
[----:B------:R-:W-:-:S04]  /*0f50*/  UIMAD.WIDE.U32 UR8, UR8, UR9, URZ ;  /* 0x00000009080872a5 */ /* 0x000fc8000f8e003f */
[----:B------:R-:W-:-:S04]  /*0f60*/  @UP1 USHF.R.U32.HI UR5, URZ, UR12, UR9 ;  /* 0x0000000c3f051299 */ /* 0x000fc80008011609 */
[----:B------:R-:W-:-:S04]  /*0f70*/  UIADD3 UR8, UR10, UR5, URZ ;  /* 0x000000050a087290 */ /* 0x000fc8000fffe03f */
[----:B------:R-:W-:Y:S01]  /*0f80*/  UIADD3 UR6, UR8, UR6, URZ ;  /* 0x0000000608067290 */ /* 0x000fe2000fffe03f */
[----:B-----5:R-:W-:-:S04]  /*0f90*/  FMUL.FTZ R0, R7, R0 ;  /* 0x0000000007007220 */ /* 0x020fc80000410000 */
[----:B------:R-:W-:-:S05]  /*0fa0*/  FMUL.FTZ R0, R0, UR11 ;  /* 0x0000000b00007c20 */ /* 0x000fca0008410000 */
[----:B------:R-:W-:Y:S01]  /*0fb0*/  R2UR UR36, R0 ;  /* 0x00000000002472ca */ /* 0x000fe200000e0000 */
[----:B------:R-:W-:Y:S01]  /*0fc0*/  IMAD.U32 R0, RZ, RZ, UR6 ;  /* 0x00000006ff007e24 */ /* 0x000fe2000f8e00ff */
[----:B------:R-:W-:-:S13]  /*0fd0*/  @!P1 BRA `(.L_x_869) ;  /* 0x0000000000409947 */ /* 0x000fda0003800000 */
[----:B------:R-:W-:Y:S01]  /*0fe0*/  ISETP.LT.AND P0, PT, RZ, UR8, PT ;  /* 0x00000008ff007c0c */ /* 0x000fe2000bf01270 */
[----:B------:R-:W-:-:S12]  /*0ff0*/  UIADD3 UR5, UR8, -0x1, URZ ;  /* 0xffffffff08057890 */ /* 0x000fd8000fffe03f */
[----:B------:R-:W-:Y:S05]  /*1000*/  @P0 BRA `(.L_x_870) ;  /* 0x00000000001c0947 */ /* 0x000fea0003800000 */
[----:B------:R-:W-:Y:S02]  /*1010*/  UISETP.NE.AND UP0, UPT, UR7, 0x1, UPT ;  /* 0x000000010700788c */ /* 0x000fe4000bf05270 */
[----:B------:R-:W-:-:S09]  /*1020*/  UIADD3 UR5, -UR8, URZ, URZ ;  /* 0x0000003f08057290 */ /* 0x000fd2000fffe13f */
[----:B------:R-:W-:Y:S02]  /*1030*/  @UP0 ULDC.64 UR10, c[0x0][0x9e8] ;  /* 0x00027a00000a0ab9 */ /* 0x000fe40000000a00 */
[----:B------:R-:W-:-:S04]  /*1040*/  UIMAD.WIDE.U32 UR8, UR5, UR10, URZ ;  /* 0x0000000a050872a5 */ /* 0x000fc8000f8e003f */
[----:B------:R-:W-:-:S04]  /*1050*/  @UP0 USHF.R.U32.HI UR5, URZ, UR11, UR9 ;  /* 0x0000000b3f050299 */ /* 0x000fc80008011609 */
[----:B------:R-:W-:Y:S01]  /*1060*/  ULOP3.LUT UR5, URZ, UR5, URZ, 0x33, !UPT ;  /* 0x000000053f057292 */ /* 0x000fe2000f8e333f */
[----:B------:R-:W-:Y:S11]  /*1070*/  BRA `(.L_x_871) ;  /* 0x0000000000107947 */ /* 0x000ff60003800000 */
.L_x_870:
[----:B------:R-:W-:-:S11]  /*1080*/  UISETP.NE.AND UP0, UPT, UR7, 0x1, UPT ;  /* 0x000000010700788c */ /* 0x000fd6000bf05270 */
[----:B------:R-:W-:Y:S02]  /*1090*/  @UP0 ULDC.64 UR10, c[0x0][0x9e8] ;  /* 0x00027a00000a0ab9 */ /* 0x000fe40000000a00 */
[----:B------:R-:W-:-:S04]  /*10a0*/  UIMAD.WIDE.U32 UR8, UR5, UR10, URZ ;  /* 0x0000000a050872a5 */ /* 0x000fc8000f8e003f */
[----:B------:R-:W-:-:S12]  /*10b0*/  @UP0 USHF.R.U32.HI UR5, URZ, UR11, UR9 ;  /* 0x0000000b3f050299 */ /* 0x000fd80008011609 */
.L_x_871:
[----:B------:R-:W-:-:S06]  /*10c0*/  UIMAD UR5, UR5, UR7, UR7 ;  /* 0x00000007050572a4 */ /* 0x000fcc000f8e0207 */
[----:B------:R-:W-:-:S07]  /*10d0*/  VIMNMX R0, R0, UR5, PT ;  /* 0x0000000500007c48 */ /* 0x000fce000bfe0100 */
.L_x_869:
[-C--:B------:R-:W-:Y:S01]  /*10e0*/  IMAD R22, R16, R11.reuse, -R22 ;  /* 0x0000000b10167224 */ /* 0x080fe200078e0a16 */
[----:B------:R-:W-:Y:S01]  /*10f0*/  @UP1 ULDC UR8, c[0x0][0x44c] ;  /* 0x0001130000081ab9 */ /* 0x000fe20000000800 */
[----:B------:R-:W-:Y:S01]  /*1100*/  VIADD R2, R0, 0x9f ;  /* 0x0000009f00027836 */ /* 0x000fe20000000000 */
[----:B------:R-:W-:Y:S01]  /*1110*/  UIMAD.WIDE.U32 UR8, UR40, UR8, URZ ;  /* 0x00000008280872a5 */ /* 0x000fe2000f8e003f */
[----:B------:R-:W-:Y:S01]  /*1120*/  IMAD R0, R16, R11, 0x9f ;  /* 0x0000009f10007424 */ /* 0x000fe200078e020b */
[----:B------:R-:W-:Y:S01]  /*1130*/  R2UR UR6, R22 ;  /* 0x00000000160672ca */ /* 0x000fe200000e0000 */
[----:B------:R-:W-:Y:S01]  /*1140*/  @UP1 ULDC UR10, c[0x0][0x450] ;  /* 0x00011400000a1ab9 */ /* 0x000fe20000000800 */
[----:B------:R-:W-:Y:S01]  /*1150*/  IMAD.HI R2, R2, 0x66666667, RZ ;  /* 0x6666666702027827 */ /* 0x000fe200078e02ff */
[----:B------:R-:W-:Y:S01]  /*1160*/  UMOV UR5, UR40 ;  /* 0x0000002800057c82 */ /* 0x000fe20008000000 */
[----:B------:R-:W-:Y:S02]  /*1170*/  @UP1 USHF.R.U32.HI UR5, URZ, UR10, UR9 ;  /* 0x0000000a3f051299 */ /* 0x000fe40008011609 */
[----:B------:R-:W-:Y:S01]  /*1180*/  IMAD.HI R0, R0, 0x66666667, RZ ;  /* 0x6666666700007827 */ /* 0x000fe200078e02ff */
[----:B------:R-:W-:-:S04]  /*1190*/  SHF.R.U32.HI R5, RZ, 0x1f, R2 ;  /* 0x0000001fff057819 */ /* 0x000fc80000011602 */
[----:B------:R-:W-:Y:S02]  /*11a0*/  SHF.R.U32.HI R3, RZ, 0x1f, R0 ;  /* 0x0000001fff037819 */ /* 0x000fe40000011600 */
[----:B------:R-:W-:Y:S01]  /*11b0*/  UIADD3 UR5, UR6, UR5, URZ ;  /* 0x0000000506057290 */ /* 0x000fe2000fffe03f */
[----:B------:R-:W-:Y:S02]  /*11c0*/  LEA.HI.SX32 R2, R2, R5, 0x1a ;  /* 0x0000000502027211 */ /* 0x000fe400078fd2ff */
[----:B------:R-:W-:Y:S01]  /*11d0*/  ULDC UR6, c[0x0][0x9dc] ;  /* 0x0002770000067ab9 */ /* 0x000fe20000000800 */
[----:B------:R-:W-:Y:S01]  /*11e0*/  LEA.HI.SX32 R3, R0, R3, 0x1a ;  /* 0x0000000300037211 */ /* 0x000fe200078fd2ff */
[----:B------:R-:W-:-:S03]  /*11f0*/  UIADD3 UR6, UR5, -UR6, URZ ;  /* 0x8000000605067290 */ /* 0x000fc6000fffe03f */
[----:B------:R-:W-:Y:S01]  /*1200*/  VIMNMX R23, R3, R2, PT ;  /* 0x0000000203177248 */ /* 0x000fe20003fe0100 */
[----:B------:R-:W-:Y:S08]  /*1210*/  @!P1 BRA `(.L_x_872) ;  /* 0x0000000000449947 */ /* 0x000ff00003800000 */
[----:B------:R-:W-:-:S06]  /*1220*/  UISETP.GT.AND UP0, UPT, UR5, -0x1, UPT ;  /* 0xffffffff0500788c */ /* 0x000fcc000bf04270 */
[----:B------:R-:W-:-:S13]  /*1230*/  PLOP3.LUT P0, PT, PT, PT, UP0, 0x80, 0x0 ;  /* 0x000000000000781c */ /* 0x000fda0003f0f008 */
[----:B------:R-:W-:Y:S05]  /*1240*/  @P0 BRA `(.L_x_873) ;  /* 0x00000000001c0947 */ /* 0x000fea0003800000 */
[----:B------:R-:W-:Y:S02]  /*1250*/  UISETP.NE.AND UP0, UPT, UR7, 0x1, UPT ;  /* 0x000000010700788c */ /* 0x000fe4000bf05270 */
[----:B------:R-:W-:-:S09]  /*1260*/  ULOP3.LUT UR5, URZ, UR5, URZ, 0x33, !UPT ;  /* 0x000000053f057292 */ /* 0x000fd2000f8e333f */
[----:B------:R-:W-:Y:S02]  /*1270*/  @UP0 ULDC.64 UR10, c[0x0][0x9e8] ;  /* 0x00027a00000a0ab9 */ /* 0x000fe40000000a00 */
[----:B------:R-:W-:-:S04]  /*1280*/  UIMAD.WIDE.U32 UR8, UR5, UR10, URZ ;  /* 0x0000000a050872a5 */ /* 0x000fc8000f8e003f */
[----:B------:R-:W-:-:S04]  /*1290*/  @UP0 USHF.R.U32.HI UR5, URZ, UR11, UR9 ;  /* 0x0000000b3f050299 */ /* 0x000fc80008011609 */
[----:B------:R-:W-:Y:S01]  /*12a0*/  ULOP3.LUT UR5, URZ, UR5, URZ, 0x33, !UPT ;  /* 0x000000053f057292 */ /* 0x000fe2000f8e333f */
[----:B------:R-:W-:Y:S11]  /*12b0*/  BRA `(.L_x_874) ;  /* 0x0000000000107947 */ /* 0x000ff60003800000 */
.L_x_873:
[----:B------:R-:W-:-:S11]  /*12c0*/  UISETP.NE.AND UP0, UPT, UR7, 0x1, UPT ;  /* 0x000000010700788c */ /* 0x000fd6000bf05270 */
[----:B------:R-:W-:Y:S02]  /*12d0*/  @UP0 ULDC.64 UR10, c[0x0][0x9e8] ;  /* 0x00027a00000a0ab9 */ /* 0x000fe40000000a00 */
[----:B------:R-:W-:-:S04]  /*12e0*/  UIMAD.WIDE.U32 UR8, UR5, UR10, URZ ;  /* 0x0000000a050872a5 */ /* 0x000fc8000f8e003f */
[----:B------:R-:W-:-:S12]  /*12f0*/  @UP0 USHF.R.U32.HI UR5, URZ, UR11, UR9 ;  /* 0x0000000b3f050299 */ /* 0x000fd80008011609 */
.L_x_874:
[----:B------:R-:W-:-:S04]  /*1300*/  UIMAD UR5, UR5, UR7, URZ ;  /* 0x00000007050572a4 */ /* 0x000fc8000f8e023f */
[----:B------:R-:W-:-:S04]  /*1310*/  UISETP.LT.AND UP0, UPT, UR6, UR5, UPT ;  /* 0x000000050600728c */ /* 0x000fc8000bf01270 */
[----:B------:R-:W-:-:S12]  /*1320*/  USEL UR6, UR6, UR5, !UP0 ;  /* 0x0000000506067287 */ /* 0x000fd8000c000000 */
.L_x_872:
[----:B------:R-:W-:Y:S02]  /*1330*/  UIMAD.WIDE UR6, UR6, 0x66666667, URZ ;  /* 0x66666667060678a5 */ /* 0x000fe4000f8e023f */
[----:B------:R-:W-:Y:S02]  /*1340*/  USHF.R.U32.HI UR10, URZ, 0x10, UR4 ;  /* 0x000000103f0a7899 */ /* 0x000fe40008011604 */
[----:B------:R-:W-:Y:S02]  /*1350*/  USHF.R.U32.HI UR5, URZ, 0x1f, UR7 ;  /* 0x0000001f3f057899 */ /* 0x000fe40008011607 */
[----:B------:R-:W-:Y:S02]  /*1360*/  ULOP3.LUT UR56, UR4, 0xffff, URZ, 0xc0, !UPT ;  /* 0x0000ffff04387892 */ /* 0x000fe4000f8ec03f */
[----:B------:R-:W-:Y:S01]  /*1370*/  ULEA.HI.SX32 UR5, UR7, UR5, 0x1a ;  /* 0x0000000507057291 */ /* 0x000fe2000f8fd23f */
[----:B------:R-:W-:-:S03]  /*1380*/  UMOV UR4, URZ ;  /* 0x0000003f00047c82 */ /* 0x000fc60008000000 */
[----:B------:R-:W-:-:S04]  /*1390*/  UISETP.LT.AND UP0, UPT, URZ, UR5, UPT ;  /* 0x000000053f00728c */ /* 0x000fc8000bf01270 */
[----:B------:R-:W-:Y:S02]  /*13a0*/  USEL UR9, URZ, UR5, !UP0 ;  /* 0x000000053f097287 */ /* 0x000fe4000c000000 */
[----:B------:R-:W-:-:S04]  /*13b0*/  UISETP.NE.AND UP0, UPT, UR10, URZ, UPT ;  /* 0x0000003f0a00728c */ /* 0x000fc8000bf05270 */
[----:B------:R-:W-:-:S07]  /*13c0*/  ISETP.GT.AND P0, PT, R23, UR9, PT ;  /* 0x0000000917007c0c */ /* 0x000fce000bf04270 */
[----:B------:R-:W-:-:S06]  /*13d0*/  @!UP0 ULDC UR10, c[0x0][0x9f0] ;  /* 0x00027c00000a8ab9 */ /* 0x000fcc0000000800 */
[----:B------:R-:W-:Y:S05]  /*13e0*/  @!P0 BRA `(.L_x_875) ;  /* 0x00000000008c8947 */ /* 0x000fea0003800000 */
[----:B------:R-:W-:Y:S01]  /*13f0*/  IMAD.U32 R4, RZ, RZ, UR10 ;  /* 0x0000000aff047e24 */ /* 0x000fe2000f8e00ff */
[----:B------:R-:W-:-:S04]  /*1400*/  UMOV UR4, URZ ;  /* 0x0000003f00047c82 */ /* 0x000fc80008000000 */
[----:B------:R-:W-:-:S04]  /*1410*/  IABS R0, R4 ;  /* 0x0000000400007213 */ /* 0x000fc80000000000 */
[----:B------:R-:W-:Y:S02]  /*1420*/  R2UR UR11, R0 ;  /* 0x00000000000b72ca */ /* 0x000fe400000e0000 */
[----:B------:R-:W-:Y:S02]  /*1430*/  IADD3 R0, R4, -0x1, R23 ;  /* 0xffffffff04007810 */ /* 0x000fe40007ffe017 */
[----:B------:R-:W-:Y:S02]  /*1440*/  IABS R4, R4 ;  /* 0x0000000400047213 */ /* 0x000fe40000000000 */
[----:B------:R-:W-:-:S03]  /*1450*/  R2UR UR6, R0 ;  /* 0x00000000000672ca */ /* 0x000fc600000e0000 */
[----:B------:R-:W-:-:S04]  /*1460*/  IMAD.MOV R4, RZ, RZ, -R4 ;  /* 0x000000ffff047224 */ /* 0x000fc800078e0a04 */
[----:B------:R-:W0:Y:S06]  /*1470*/  I2F.RP R2, UR11 ;  /* 0x0000000b00027d06 */ /* 0x000e2c0008209400 */
[----:B------:R-:W-:-:S06]  /*1480*/  UIADD3 UR6, -UR9, UR6, URZ ;  /* 0x0000000609067290 */ /* 0x000fcc000fffe13f */
[----:B------:R-:W-:Y:S01]  /*1490*/  IMAD.U32 R0, RZ, RZ, UR6 ;  /* 0x00000006ff007e24 */ /* 0x000fe2000f8e00ff */
[----:B------:R-:W-:Y:S01]  /*14a0*/  ULOP3.LUT UR6, UR6, UR10, URZ, 0x3c, !UPT ;  /* 0x0000000a06067292 */ /* 0x000fe2000f8e3c3f */
[----:B0-----:R-:W0:Y:S03]  /*14b0*/  MUFU.RCP R2, R2 ;  /* 0x0000000200027308 */ /* 0x001e260000001000 */
[----:B------:R-:W-:-:S04]  /*14c0*/  IABS R0, R0 ;  /* 0x0000000000007213 */ /* 0x000fc80000000000 */
[----:B------:R-:W-:Y:S01]  /*14d0*/  R2UR UR8, R0 ;  /* 0x00000000000872ca */ /* 0x000fe200000e0000 */
[----:B------:R-:W-:Y:S02]  /*14e0*/  IMAD.MOV.U32 R0, RZ, RZ, R4 ;  /* 0x000000ffff007224 */ /* 0x000fe400078e0004 */
[----:B0-----:R-:W-:-:S06]  /*14f0*/  VIADD R3, R2, 0xffffffe ;  /* 0x0ffffffe02037836 */ /* 0x001fcc0000000000 */
        /* <DEDUP_REMOVED lines=18> */
.L_x_875:
[----:B------:R-:W-:Y:S02]  /*1620*/  UIMAD UR56, UR56, UR4, UR9 ;  /* 0x00000004383872a4 */ /* 0x000fe4000f8e0209 */
[----:B------:R-:W-:Y:S01]  /*1630*/  IMAD.U32 R0, RZ, RZ, UR4 ;  /* 0x00000004ff007e24 */ /* 0x000fe2000f8e00ff */
[----:B------:R-:W-:Y:S02]  /*1640*/  PLOP3.LUT P0, PT, PT, PT, PT, 0x80, 0x0 ;  /* 0x000000000000781c */ /* 0x000fe40003f0f070 */
[----:B------:R-:W-:Y:S02]  /*1650*/  CS2R R28, SRZ ;  /* 0x00000000001c7805 */ /* 0x000fe4000001ff00 */
[----:B------:R-:W-:Y:S02]  /*1660*/  CS2R R2, SRZ ;  /* 0x0000000000027805 */ /* 0x000fe4000001ff00 */
[----:B------:R-:W-:Y:S02]  /*1670*/  CS2R R24, SRZ ;  /* 0x0000000000187805 */ /* 0x000fe4000001ff00 */
[----:B------:R-:W-:-:S02]  /*1680*/  VIADDMNMX R23, R0, UR56, R23, PT ;  /* 0x0000003800177c46 */ /* 0x000fc4000b800117 */
[----:B------:R-:W-:Y:S02]  /*1690*/  CS2R R30, SRZ ;  /* 0x00000000001e7805 */ /* 0x000fe4000001ff00 */
[----:B------:R-:W-:Y:S02]  /*16a0*/  CS2R R26, SRZ ;  /* 0x00000000001a7805 */ /* 0x000fe4000001ff00 */
[----:B------:R-:W-:Y:S02]  /*16b0*/  CS2R R36, SRZ ;  /* 0x0000000000247805 */ /* 0x000fe4000001ff00 */
[----:B------:R-:W-:Y:S02]  /*16c0*/  ISETP.GT.AND P1, PT, R23, UR56, PT ;  /* 0x0000003817007c0c */ /* 0x000fe4000bf24270 */
        /* <DEDUP_REMOVED lines=27> */
[----:B------:R-:W-:Y:S06]  /*1880*/  @!P1 BRA `(.L_x_876) ;  /* 0x0000011400a09947 */ /* 0x000fec0003800000 */
[----:B------:R-:W-:Y:S01]  /*1890*/  SHF.R.S32.HI R105, RZ, 0x1f, R104 ;  /* 0x0000001fff697819 */ /* 0x000fe20000011468 */
[----:B------:R-:W0:Y:S01]  /*18a0*/  S2UR UR5, SR_CgaCtaId ;  /* 0x00000000000579c3 */ /* 0x000e220000008800 */
[----:B------:R-:W-:Y:S02]  /*18b0*/  UMOV UR37, 0x400 ;  /* 0x0000040000257882 */ /* 0x000fe40000000000 */
[----:B------:R-:W-:-:S04]  /*18c0*/  LEA.HI R106, R105, R104, RZ, 0x7 ;  /* 0x00000068696a7211 */ /* 0x000fc800078f38ff */
[----:B------:R-:W-:-:S05]  /*18d0*/  SHF.R.S32.HI R107, RZ, 0x7, R106 ;  /* 0x00000007ff6b7819 */ /* 0x000fca000001146a */
        /* <DEDUP_REMOVED lines=29> */
.L_x_877:
[----:B------:R-:W-:-:S04]  /*1ab0*/  SHF.L.U32 R0, RZ, 0x1f, RZ ;  /* 0x0000001fff007819 */ /* 0x000fc800000006ff */
[----:B------:R-:W0:Y:S02]  /*1ac0*/  SYNCS.PHASECHK.TRANS64.TRYWAIT P0, [UR37+0x29800], R0 ;  /* 0x02980000ff0075a7 */ /* 0x000e240008000165 */
[----:B0-----:R-:W-:Y:S05]  /*1ad0*/  @!P0 BRA `(.L_x_878) ;  /* 0x0000017400808947 */ /* 0x001fea0003800000 */
.L_x_1019:
[----:B------:R-:W2:Y:S02]  /*1ae0*/  LDL R2, [R1+0x18] ;  /* 0x0000180001027983 */ /* 0x000ea40000100800 */
[----:B--2---:R-:W-:-:S13]  /*1af0*/  R2UR UR4, R2 ;  /* 0x00000000020472ca */ /* 0x004fda00000e0000 */
[----:B------:R-:W-:-:S06]  /*1b00*/  ULOP3.LUT UR4, UR4, 0x1, URZ, 0xfc, !UPT ;  /* 0x0000000104047892 */ /* 0x000fcc000f8efc3f */
[----:B------:R-:W-:-:S05]  /*1b10*/  IMAD.U32 R2, RZ, RZ, UR4 ;  /* 0x00000004ff027e24 */ /* 0x000fca000f8e00ff */
[----:B------:R-:W-:-:S13]  /*1b20*/  ISETP.NE.AND P0, PT, R2, 0x3, PT ;  /* 0x000000030200780c */ /* 0x000fda0003f05270 */
[----:B------:R-:W-:Y:S05]  /*1b30*/  @!P0 BRA `(.L_x_879) ;  /* 0x0000000000048947 */ /* 0x000fea0003800000 */
[----:B------:R-:W-:Y:S01]  /*1b40*/  BPT.TRAP 0x1 ;  /* 0x000000040000795c */ /* 0x000fe20000300000 */
.L_x_879:
[----:B------:R1:W2:Y:S01]  /*1b50*/  SYNCS.PHASECHK.TRANS64.TRYWAIT P2, [UR37+0x29830], R0 ;  /* 0x02983000ff0075a7 */ /* 0x0002a20008040165 */
[----:B------:R-:W-:Y:S05]  /*1b60*/  @!P0 BRA `(.L_x_880) ;  /* 0x0000000000048947 */ /* 0x000fea0003800000 */
[----:B------:R-:W-:Y:S01]  /*1b70*/  BPT.TRAP 0x1 ;  /* 0x000000040000795c */ /* 0x000fe20000300000 */
.L_x_880:
[----:B------:R-:W3:Y:S02]  /*1b80*/  S2R R2, SR_TID.X ;  /* 0x0000000000027919 */ /* 0x000ee40000002100 */
[----:B---3--:R-:W-:-:S04]  /*1b90*/  LOP3.LUT R2, R2, 0x7f, RZ, 0xc0, !PT ;  /* 0x0000007f02027812 */ /* 0x008fc800078ec0ff */
[----:B------:R-:W-:Y:S01]  /*1ba0*/  ISETP.NE.AND P1, PT, R2, RZ, PT ;  /* 0x000000ff0200720c */ /* 0x000fe20003f25270 */
[----:B------:R-:W-:-:S05]  /*1bb0*/  IMAD.U32 R2, RZ, RZ, UR38 ;  /* 0x00000026ff027e24 */ /* 0x000fca000f8e00ff */
[----:B------:R-:W-:Y:S01]  /*1bc0*/  LOP3.LUT R2, R2, 0x10000, RZ, 0xfc, !PT ;  /* 0x0001000002027812 */ /* 0x000fe200078efcff */
[----:B--2---:R-:W-:Y:S06]  /*1bd0*/  @P2 BRA `(.L_x_881) ;  /* 0x0000000000082947 */ /* 0x004fec0003800000 */
[----:B------:R-:W2:Y:S02]  /*1be0*/  SYNCS.PHASECHK.TRANS64.TRYWAIT P2, [UR37+0x29830], R0 ;  /* 0x02983000ff0075a7 */ /* 0x000ea40008040165 */
[----:B--2---:R-:W-:Y:S05]  /*1bf0*/  @!P2 BRA `(.L_x_882) ;  /* 0x000001740050a947 */ /* 0x004fea0003800000 */
.L_x_881:
[----:B------:R-:W-:Y:S05]  /*1c00*/  WARPSYNC.ALL ;  /* 0x0000000000007948 */ /* 0x000fea0003800000 */
[----:B0-----:R-:W-:Y:S01]  /*1c10*/  IMAD.MOV.U32 R3, RZ, RZ, -0x7fffffe0 ;  /* 0x80000020ff037424 */ /* 0x001fe200078e00ff */
[----:B------:R-:W-:Y:S01]  /*1c20*/  UIADD3 UR4, UR37, 0x1a400, URZ ;  /* 0x0001a40025047890 */ /* 0x000fe2000fffe03f */
[C---:B------:R-:W-:Y:S01]  /*1c30*/  R2UR UR16, R2.reuse ;  /* 0x00000000021072ca */ /* 0x040fe200000e0000 */
[----:B------:R-:W-:Y:S02]  /*1c40*/  WARPGROUP.ARRIVE ;  /* 0x00000000000079c5 */ /* 0x000fe40000000000 */
        /* <DEDUP_REMOVED lines=10> */
[----:B------:R-:W-:Y:S01]  /*1cf0*/  R2UR UR5, R3 ;  /* 0x00000000030572ca */ /* 0x000fe200000e0000 */
[----:B------:R-:W-:Y:S01]  /*1d00*/  UMOV UR11, 0x80000020 ;  /* 0x80000020000b7882 */ /* 0x000fe20000000000 */
[----:B------:R-:W-:Y:S01]  /*1d10*/  R2UR UR4, R2 ;  /* 0x00000000020472ca */ /* 0x000fe200000e0000 */
[----:B------:R-:W-:Y:S01]  /*1d20*/  UIADD3 UR14, UR38, 0x80, URZ ;  /* 0x00000080260e7890 */ /* 0x000fe2000fffe03f */
[----:B--2---:R-:W-:Y:S01]  /*1d30*/  LOP3.LUT R5, R106, 0xffffff80, RZ, 0xc0, !PT ;  /* 0xffffff806a057812 */ /* 0x004fe200078ec0ff */
[----:B------:R-:W-:Y:S01]  /*1d40*/  UIADD3 UR10, UR38, 0x100, URZ ;  /* 0x00000100260a7890 */ /* 0x000fe2000fffe03f */
[----:B------:R-:W-:Y:S01]  /*1d50*/  LEA.HI R4, R107, R107, RZ, 0x1 ;  /* 0x0000006b6b047211 */ /* 0x000fe200078f08ff */
[----:B------:R-:W-:Y:S01]  /*1d60*/  UMOV UR18, UR38 ;  /* 0x0000002600127c82 */ /* 0x000fe20008000000 */
[----:B------:R-:W-:Y:S01]  /*1d70*/  UIADD3 UR6, UR38, 0x180, URZ ;  /* 0x0000018026067890 */ /* 0x000fe2000fffe03f */
[----:B------:R-:W-:Y:S01]  /*1d80*/  QGMMA.64x32x32.F32.E4M3.E4M3 R88, gdesc[UR16], RZ, !UPT, gsb0 ;  /* 0x00600000105879f3 */ /* 0x000fe2000c0008ff */
[----:B------:R-:W-:Y:S01]  /*1d90*/  UMOV UR7, 0x80000020 ;  /* 0x8000002000077882 */ /* 0x000fe20000000000 */
[----:B------:R-:W-:Y:S01]  /*1da0*/  R2UR UR16, R2 ;  /* 0x00000000021072ca */ /* 0x000fe200000e0000 */
[----:B------:R-:W-:Y:S01]  /*1db0*/  UIADD3 UR18, UR38, 0x200, URZ ;  /* 0x0000020026127890 */ /* 0x000fe2000fffe03f */
[----:B------:R-:W-:Y:S01]  /*1dc0*/  R2UR UR17, R3 ;  /* 0x00000000031172ca */ /* 0x000fe200000e0000 */
[----:B------:R-:W-:Y:S01]  /*1dd0*/  UMOV UR19, 0x80000020 ;  /* 0x8000002000137882 */ /* 0x000fe20000000000 */
[----:B------:R-:W-:Y:S01]  /*1de0*/  UMOV UR21, 0x80000020 ;  /* 0x8000002000157882 */ /* 0x000fe20000000000 */
[----:B------:R-:W-:Y:S01]  /*1df0*/  UMOV UR25, 0x80000020 ;  /* 0x8000002000197882 */ /* 0x000fe20000000000 */
[----:B------:R-:W-:Y:S01]  /*1e00*/  UIADD3 UR26, UR38, 0x582, URZ ;  /* 0x00000582261a7890 */ /* 0x000fe2000fffe03f */
[----:B------:R-:W-:Y:S01]  /*1e10*/  IMAD.IADD R5, R104, 0x1, -R5 ;  /* 0x0000000168057824 */ /* 0x000fe200078e0a05 */
[----:B------:R-:W-:Y:S01]  /*1e20*/  UMOV UR27, 0x80000020 ;  /* 0x80000020001b7882 */ /* 0x000fe20000000000 */
[----:B------:R-:W-:Y:S01]  /*1e30*/  UIADD3 UR30, UR38, 0x602, URZ ;  /* 0x00000602261e7890 */ /* 0x000fe2000fffe03f */
[----:B------:R-:W-:Y:S01]  /*1e40*/  LEA.HI R105, R105, R104, RZ, 0x2 ;  /* 0x0000006869697211 */ /* 0x000fe200078f10ff */
[----:B------:R-:W-:Y:S01]  /*1e50*/  UMOV UR29, UR25 ;  /* 0x00000019001d7c82 */ /* 0x000fe20008000000 */
[----:B------:R-:W-:Y:S01]  /*1e60*/  UMOV UR31, 0x80000020 ;  /* 0x80000020001f7882 */ /* 0x000fe20000000000 */
[----:B------:R-:W-:Y:S01]  /*1e70*/  UIADD3 UR34, UR38, 0x682, URZ ;  /* 0x0000068226227890 */ /* 0x000fe2000fffe03f */
[----:B-1----:R-:W-:Y:S01]  /*1e80*/  SHF.R.S32.HI R0, RZ, 0x1f, R5 ;  /* 0x0000001fff007819 */ /* 0x002fe20000011405 */
[----:B------:R-:W-:Y:S01]  /*1e90*/  UMOV UR33, UR25 ;  /* 0x0000001900217c82 */ /* 0x000fe20008000000 */
[----:B------:R-:W-:Y:S01]  /*1ea0*/  UMOV UR35, 0x80000020 ;  /* 0x8000002000237882 */ /* 0x000fe20000000000 */
[----:B------:R-:W-:Y:S01]  /*1eb0*/  UIADD3 UR46, UR38, 0x702, URZ ;  /* 0x00000702262e7890 */ /* 0x000fe2000fffe03f */
[----:B------:R-:W-:Y:S01]  /*1ec0*/  LOP3.LUT R8, R4, 0x3fffffe, RZ, 0xc0, !PT ;  /* 0x03fffffe04087812 */ /* 0x000fe200078ec0ff */
[----:B------:R-:W-:Y:S01]  /*1ed0*/  UMOV UR45, UR25 ;  /* 0x00000019002d7c82 */ /* 0x000fe20008000000 */
[----:B------:R-:W-:Y:S01]  /*1ee0*/  UMOV UR47, 0x80000020 ;  /* 0x80000020002f7882 */ /* 0x000fe20000000000 */
[CC--:B------:R-:W-:Y:S01]  /*1ef0*/  LEA.HI R4, R0.reuse, R5.reuse, RZ, 0x2 ;  /* 0x0000000500047211 */ /* 0x0c0fe200078f10ff */
[----:B------:R-:W-:Y:S01]  /*1f00*/  IMAD.MOV.U32 R10, RZ, RZ, -0xa0 ;  /* 0xffffff60ff0a7424 */ /* 0x000fe200078e00ff */
[----:B------:R-:W-:Y:S01]  /*1f10*/  LOP3.LUT R105, R105, 0xfffffffc, RZ, 0xc0, !PT ;  /* 0xfffffffc69697812 */ /* 0x000fe200078ec0ff */
[----:B------:R-:W-:Y:S01]  /*1f20*/  IMAD.IADD R8, R107, 0x1, -R8 ;  /* 0x000000016b087824 */ /* 0x000fe200078e0a08 */
[----:B------:R-:W-:Y:S01]  /*1f30*/  LEA.HI R6, R0, R5, RZ, 0x5 ;  /* 0x0000000500067211 */ /* 0x000fe200078f28ff */
[----:B------:R-:W-:Y:S01]  /*1f40*/  ULDC UR61, c[0x0][0x288] ;  /* 0x0000a200003d7ab9 */ /* 0x000fe20000000800 */
[--C-:B------:R-:W-:Y:S01]  /*1f50*/  SHF.R.S32.HI R0, RZ, 0x2, R4.reuse ;  /* 0x00000002ff007819 */ /* 0x100fe20000011404 */
[----:B------:R-:W-:Y:S01]  /*1f60*/  IMAD.IADD R105, R104, 0x1, -R105 ;  /* 0x0000000168697824 */ /* 0x000fe200078e0a69 */
[----:B------:R-:W-:Y:S01]  /*1f70*/  SHF.R.S32.HI R7, RZ, 0x1f, R4 ;  /* 0x0000001fff077819 */ /* 0x000fe20000011404 */
[----:B------:R-:W-:Y:S01]  /*1f80*/  ULDC UR57, c[0x0][0x9dc] ;  /* 0x0002770000397ab9 */ /* 0x000fe20000000800 */
[----:B------:R-:W-:Y:S01]  /*1f90*/  SHF.R.S32.HI R6, RZ, 0x5, R6 ;  /* 0x00000005ff067819 */ /* 0x000fe20000011406 */
[----:B------:R-:W-:Y:S01]  /*1fa0*/  ULOP3.LUT UR57, URZ, UR57, URZ, 0x33, !UPT ;  /* 0x000000393f397292 */ /* 0x000fe2000f8e333f */
[----:B------:R-:W-:-:S02]  /*1fb0*/  LEA.HI R7, R7, R0, RZ, 0x3 ;  /* 0x0000000007077211 */ /* 0x000fc400078f18ff */
[----:B------:R-:W-:Y:S02]  /*1fc0*/  LEA R6, R6, UR40, 0x4 ;  /* 0x0000002806067c11 */ /* 0x000fe4000f8e20ff */
[----:B------:R-:W-:Y:S02]  /*1fd0*/  LOP3.LUT R7, R7, 0xfffffff8, RZ, 0xc0, !PT ;  /* 0xfffffff807077812 */ /* 0x000fe400078ec0ff */
[----:B------:R-:W-:Y:S02]  /*1fe0*/  LEA.HI R9, R105, R105, RZ, 0x1 ;  /* 0x0000006969097211 */ /* 0x000fe400078f08ff */
[----:B------:R-:W-:Y:S02]  /*1ff0*/  IADD3 R7, R6, R0, -R7 ;  /* 0x0000000006077210 */ /* 0x000fe40007ffe807 */
[----:B------:R-:W-:Y:S02]  /*2000*/  LOP3.LUT R0, R9, 0x1ffffffe, RZ, 0xc0, !PT ;  /* 0x1ffffffe09007812 */ /* 0x000fe400078ec0ff */
[----:B------:R-:W-:Y:S01]  /*2010*/  LOP3.LUT R4, R4, 0x7ffffffc, RZ, 0xc0, !PT ;  /* 0x7ffffffc04047812 */ /* 0x000fe200078ec0ff */
[----:B------:R-:W-:-:S02]  /*2020*/  IMAD R7, R8, 0x40, R7 ;  /* 0x0000004008077824 */ /* 0x000fc400078e0207 */
[----:B------:R-:W-:Y:S02]  /*2030*/  IMAD.IADD R0, R105, 0x1, -R0 ;  /* 0x0000000169007824 */ /* 0x000fe400078e0a00 */
[----:B------:R-:W-:Y:S02]  /*2040*/  IMAD.IADD R9, R5, 0x1, -R4 ;  /* 0x0000000105097824 */ /* 0x000fe400078e0a04 */
[----:B------:R-:W-:Y:S02]  /*2050*/  IMAD R8, R0, 0x8, R7 ;  /* 0x0000000800087824 */ /* 0x000fe400078e0207 */
[----:B------:R-:W-:Y:S02]  /*2060*/  IMAD.U32 R0, RZ, RZ, UR37 ;  /* 0x00000025ff007e24 */ /* 0x000fe4000f8e00ff */
[----:B------:R-:W-:Y:S01]  /*2070*/  IMAD.MOV.U32 R6, RZ, RZ, R8 ;  /* 0x000000ffff067224 */ /* 0x000fe200078e0008 */
[----:B------:R-:W-:Y:S02]  /*2080*/  WARPGROUP.DEPBAR.LE gsb0, 0x0 ;  /* 0x00008000000079c5 */ /* 0x000fe40000010000 */
[----:B------:R-:W-:Y:S01]  /*2090*/  WARPGROUP.ARRIVE ;  /* 0x00000000000079c5 */ /* 0x000fe20000000000 */
[----:B------:R-:W-:-:S02]  /*20a0*/  @!P1 VIADD R0, R0, 0x29840 ;  /* 0x0002984000009836 */ /* 0x000fc40000000000 */
[----:B------:R-:W-:-:S03]  /*20b0*/  IMAD R4, R23, R10, 0xa1 ;  /* 0x000000a117047424 */ /* 0x000fc600078e020a */
[----:B------:R-:W-:Y:S01]  /*20c0*/  QGMMA.64x32x32.F32.E4M3.E4M3 R72, gdesc[UR12], RZ, !UPT, gsb0 ;  /* 0x006000000c4879f3 */ /* 0x000fe2000c0008ff */
[----:B------:R-:W-:Y:S01]  /*20d0*/  UIADD3 UR12, UR38, 0x102, URZ ;  /* 0x00000102260c7890 */ /* 0x000fe2000fffe03f */
[----:B------:R-:W-:Y:S01]  /*20e0*/  @!P1 PRMT R0, RZ, 0x654, R0 ;  /* 0x00000654ff009816 */ /* 0x000fe20000000000 */
[----:B------:R-:W-:Y:S01]  /*20f0*/  UIADD3 UR14, UR38, 0x280, URZ ;  /* 0x00000280260e7890 */ /* 0x000fe2000fffe03f */
[----:B------:R-:W-:Y:S01]  /*2100*/  IMAD R5, R9, -0x2, R4 ;  /* 0xfffffffe09057824 */ /* 0x000fe200078e0204 */
[----:B------:R-:W-:Y:S01]  /*2110*/  UMOV UR13, 0x80000020 ;  /* 0x80000020000d7882 */ /* 0x000fe20000000000 */
[----:B------:R-:W-:Y:S01]  /*2120*/  UMOV UR15, 0x80000020 ;  /* 0x80000020000f7882 */ /* 0x000fe20000000000 */
[----:B------:R-:W-:Y:S02]  /*2130*/  VIADD R12, R4, 0xffffffff ;  /* 0xffffffff040c7836 */ /* 0x000fe40000000000 */
[----:B------:R-:W-:Y:S01]  /*2140*/  VIADD R13, R5, 0xffffffff ;  /* 0xffffffff050d7836 */ /* 0x000fe20000000000 */
[----:B------:R-:W-:-:S02]  /*2150*/  WARPGROUP.DEPBAR.LE gsb0, 0x0 ;  /* 0x00008000000079c5 */ /* 0x000fc40000010000 */
[----:B------:R-:W-:-:S06]  /*2160*/  WARPGROUP.ARRIVE ;  /* 0x00000000000079c5 */ /* 0x000fcc0000000000 */
[----:B------:R-:W-:Y:S01]  /*2170*/  QGMMA.64x32x32.F32.E4M3.E4M3 R56, gdesc[UR8], RZ, !UPT, gsb0 ;  /* 0x00600000083879f3 */ /* 0x000fe2000c0008ff */
[----:B------:R-:W-:Y:S01]  /*2180*/  R2UR UR10, R2 ;  /* 0x00000000020a72ca */ /* 0x000fe200000e0000 */
[----:B------:R-:W-:Y:S01]  /*2190*/  UMOV UR9, 0x80000020 ;  /* 0x8000002000097882 */ /* 0x000fe20000000000 */
[----:B------:R-:W-:-:S11]  /*21a0*/  UIADD3 UR11, UR38, 0x82, URZ ;  /* 0x00000082260b7890 */ /* 0x000fd6000fffe03f */
[----:B------:R-:W-:Y:S02]  /*21b0*/  UIADD3 UR8, UR10, 0x2, URZ ;  /* 0x000000020a087890 */ /* 0x000fe4000fffe03f */
[----:B------:R-:W-:Y:S02]  /*21c0*/  UIADD3 UR20, UR10, 0x400, URZ ;  /* 0x000004000a147890 */ /* 0x000fe4000fffe03f */
[----:B------:R-:W-:-:S07]  /*21d0*/  UIADD3 UR24, UR10, 0x402, URZ ;  /* 0x000004020a187890 */ /* 0x000fce000fffe03f */
[----:B------:R-:W-:Y:S01]  /*21e0*/  UMOV UR28, UR24 ;  /* 0x00000018001c7c82 */ /* 0x000fe20008000000 */
[----:B------:R-:W-:Y:S01]  /*21f0*/  UMOV UR32, UR24 ;  /* 0x0000001800207c82 */ /* 0x000fe20008000000 */
[----:B------:R-:W-:Y:S01]  /*2200*/  UMOV UR44, UR24 ;  /* 0x00000018002c7c82 */ /* 0x000fe20008000000 */
        /* <DEDUP_REMOVED lines=11> */
[----:B------:R-:W-:Y:S01]  /*22c0*/  UMOV UR17, 0x80000020 ;  /* 0x8000002000117882 */ /* 0x000fe20000000000 */
[----:B------:R-:W-:Y:S02]  /*22d0*/  WARPGROUP.DEPBAR.LE gsb0, 0x0 ;  /* 0x00008000000079c5 */ /* 0x000fe40000010000 */
[----:B------:R-:W-:-:S06]  /*22e0*/  WARPGROUP.ARRIVE ;  /* 0x00000000000079c5 */ /* 0x000fcc0000000000 */
[----:B------:R-:W-:Y:S01]  /*22f0*/  QGMMA.64x32x32.F32.E4M3.E4M3 R88, gdesc[UR4], R88, gsb0 ;  /* 0x00600000045879f3 */ /* 0x000fe20008000858 */
[----:B------:R-:W-:Y:S01]  /*2300*/  UMOV UR4, UR8 ;  /* 0x0000000800047c82 */ /* 0x000fe20008000000 */
        /* <DEDUP_REMOVED lines=31> */
[----:B------:R-:W-:Y:S02]  /*2500*/  UIADD3 UR4, UR38, 0x300, URZ ;  /* 0x0000030026047890 */ /* 0x000fe4000fffe03f */
[----:B------:R-:W-:Y:S02]  /*2510*/  UIADD3 UR5, UR38, 0x380, URZ ;  /* 0x0000038026057890 */ /* 0x000fe4000fffe03f */
        /* <DEDUP_REMOVED lines=29> */
[----:B------:R-:W-:Y:S02]  /*26f0*/  UIADD3 UR14, UR38, 0x382, URZ ;  /* 0x00000382260e7890 */ /* 0x000fe4000fffe03f */
        /* <DEDUP_REMOVED lines=72> */
[----:B------:R-:W-:Y:S01]  /*2b80*/  UIADD3 UR6, UR38, 0x502, URZ ;  /* 0x0000050226067890 */ /* 0x000fe2000fffe03f */
[----:B------:R-:W-:Y:S01]  /*2b90*/  ULDC UR4, c[0x0][0x448] ;  /* 0x0001120000047ab9 */ /* 0x000fe20000000800 */
[----:B------:R-:W-:Y:S01]  /*2ba0*/  UMOV UR5, UR25 ;  /* 0x0000001900057c82 */ /* 0x000fe20008000000 */
[----:B------:R-:W-:Y:S01]  /*2bb0*/  UISETP.NE.AND UP0, UPT, UR4, 0x1, UPT ;  /* 0x000000010400788c */ /* 0x000fe2000bf05270 */
[----:B------:R-:W-:Y:S02]  /*2bc0*/  UMOV UR7, 0x80000020 ;  /* 0x8000002000077882 */ /* 0x000fe40000000000 */
[----:B------:R-:W-:-:S03]  /*2bd0*/  UMOV UR4, UR24 ;  /* 0x0000001800047c82 */ /* 0x000fc60008000000 */
[----:B------:R-:W-:Y:S02]  /*2be0*/  PLOP3.LUT P2, PT, PT, PT, UP0, 0x80, 0x0 ;  /* 0x000000000000781c */ /* 0x000fe40003f4f008 */
[----:B------:R-:W-:Y:S01]  /*2bf0*/  PLOP3.LUT P3, PT, PT, PT, UP0, 0x80, 0x0 ;  /* 0x000000000000781c */ /* 0x000fe20003f6f008 */
[----:B------:R-:W-:Y:S02]  /*2c00*/  WARPGROUP.DEPBAR.LE gsb0, 0x0 ;  /* 0x00008000000079c5 */ /* 0x000fe40000010000 */
[----:B------:R-:W-:-:S06]  /*2c10*/  WARPGROUP.ARRIVE ;  /* 0x00000000000079c5 */ /* 0x000fcc0000000000 */
[----:B------:R-:W-:Y:S01]  /*2c20*/  QGMMA.64x32x32.F32.E4M3.E4M3 R88, gdesc[UR4], R88, gsb0 ;  /* 0x00600000045879f3 */ /* 0x000fe20008000858 */
[----:B------:R-:W-:Y:S02]  /*2c30*/  @UP0 ULDC UR4, c[0x0][0x44c] ;  /* 0x0001130000040ab9 */ /* 0x000fe40000000800 */
[----:B------:R-:W-:Y:S01]  /*2c40*/  @P2 IMAD.HI.U32 R7, R8, UR4, RZ ;  /* 0x0000000408072c27 */ /* 0x000fe2000f8e00ff */
[----:B------:R-:W-:-:S04]  /*2c50*/  @UP0 ULDC UR4, c[0x0][0x450] ;  /* 0x0001140000040ab9 */ /* 0x000fc80000000800 */
[----:B------:R-:W-:Y:S01]  /*2c60*/  @P3 SHF.R.U32.HI R6, RZ, UR4, R7 ;  /* 0x00000004ff063c19 */ /* 0x000fe20008011607 */
[----:B------:R-:W-:Y:S01]  /*2c70*/  ULDC.64 UR4, c[0x0][0x9e0] ;  /* 0x0002780000047ab9 */ /* 0x000fe20000000a00 */
[----:B------:R-:W-:Y:S01]  /*2c80*/  IADD3 R7, R5, -UR61, R18 ;  /* 0x8000003d05077c10 */ /* 0x000fe2000fffe012 */
[----:B------:R-:W-:Y:S02]  /*2c90*/  UISETP.GE.AND UP1, UPT, UR5, 0x1, UPT ;  /* 0x000000010500788c */ /* 0x000fe4000bf26270 */
[----:B------:R-:W0:Y:S02]  /*2ca0*/  SHFL.IDX PT, R14, R6, RZ, 0x1c1f ;  /* 0x001c1fff060e7589 */ /* 0x000e2400000e0000 */
[C---:B------:R-:W-:Y:S02]  /*2cb0*/  VIADD R11, R7.reuse, UR4 ;  /* 0x00000004070b7c36 */ /* 0x040fe40008000000 */
[----:B------:R-:W-:Y:S01]  /*2cc0*/  PLOP3.LUT P2, PT, PT, PT, UP1, 0x40, 0x0 ;  /* 0x000000000000781c */ /* 0x000fe20003f4e818 */
[----:B------:R-:W-:-:S04]  /*2cd0*/  VIADD R7, R7, UR57 ;  /* 0x0000003907077c36 */ /* 0x000fc80008000000 */
[----:B0-----:R-:W-:Y:S01]  /*2ce0*/  IMAD.IADD R4, R7, 0x1, R14 ;  /* 0x0000000107047824 */ /* 0x001fe200078e020e */
        /* <DEDUP_REMOVED lines=13> */
[----:B------:R0:W-:Y:S02]  /*2dc0*/  @!P1 SYNCS.ARRIVE.TRANS64.RED.A1T0 RZ, [R0+URZ], RZ ;  /* 0x000000ff00ff99a7 */ /* 0x0001e4000810043f */
[----:B0-----:R-:W-:-:S04]  /*2dd0*/  IMAD R0, R23, -0xa0, R18 ;  /* 0xffffff6017007824 */ /* 0x001fc800078e0212 */
[----:B------:R-:W-:-:S04]  /*2de0*/  VIADD R0, R0, 0xa0 ;  /* 0x000000a000007836 */ /* 0x000fc80000000000 */
[----:B------:R-:W-:-:S05]  /*2df0*/  IMAD R10, R9, -0x2, R0 ;  /* 0xfffffffe090a7824 */ /* 0x000fca00078e0200 */
[----:B------:R-:W-:Y:S01]  /*2e00*/  VIADDMNMX R0, R14, R11, R10, PT ;  /* 0x0000000b0e007246 */ /* 0x000fe2000380010a */
[----:B------:R-:W-:Y:S06]  /*2e10*/  @P2 BRA `(.L_x_883) ;  /* 0x0000000000542947 */ /* 0x000fec0003800000 */
[----:B------:R-:W-:Y:S01]  /*2e20*/  IADD3 R5, R18, -UR61, R14 ;  /* 0x8000003d12057c10 */ /* 0x000fe2000fffe00e */
[----:B------:R-:W-:Y:S03]  /*2e30*/  BSSY B0, `(.L_x_884) ;  /* 0x0000010000007945 */ /* 0x000fe60003800000 */
[----:B------:R-:W-:-:S13]  /*2e40*/  ISETP.GT.AND P2, PT, R5, -0x1, PT ;  /* 0xffffffff0500780c */ /* 0x000fda0003f44270 */
[----:B------:R-:W-:Y:S05]  /*2e50*/  @P2 BRA `(.L_x_885) ;  /* 0x0000000000202947 */ /* 0x000fea0003800000 */
[----:B------:R-:W-:Y:S01]  /*2e60*/  UISETP.NE.AND UP2, UPT, UR5, 0x1, UPT ;  /* 0x000000010500788c */ /* 0x000fe2000bf45270 */
[----:B------:R-:W-:-:S05]  /*2e70*/  LOP3.LUT R5, RZ, R5, RZ, 0x33, !PT ;  /* 0x00000005ff057212 */ /* 0x000fca00078e33ff */
[----:B------:R-:W-:-:S05]  /*2e80*/  PLOP3.LUT P2, PT, PT, PT, UP2, 0x80, 0x0 ;  /* 0x000000000000781c */ /* 0x000fca0003f4f028 */
[----:B------:R-:W-:-:S08]  /*2e90*/  @UP2 ULDC.64 UR6, c[0x0][0x9e8] ;  /* 0x00027a0000062ab9 */ /* 0x000fd00000000a00 */
[----:B------:R-:W-:-:S05]  /*2ea0*/  @P2 IMAD.HI.U32 R14, R5, UR6, RZ ;  /* 0x00000006050e2c27 */ /* 0x000fca000f8e00ff */
[----:B------:R-:W-:-:S04]  /*2eb0*/  @P2 SHF.R.U32.HI R5, RZ, UR7, R14 ;  /* 0x00000007ff052c19 */ /* 0x000fc8000801160e */
[----:B------:R-:W-:Y:S01]  /*2ec0*/  LOP3.LUT R5, RZ, R5, RZ, 0x33, !PT ;  /* 0x00000005ff057212 */ /* 0x000fe200078e33ff */
[----:B------:R-:W-:Y:S06]  /*2ed0*/  BRA `(.L_x_886) ;  /* 0x0000000000147947 */ /* 0x000fec0003800000 */
.L_x_885:
[----:B------:R-:W-:-:S06]  /*2ee0*/  UISETP.NE.AND UP2, UPT, UR5, 0x1, UPT ;  /* 0x000000010500788c */ /* 0x000fcc000bf45270 */
[----:B------:R-:W-:-:S05]  /*2ef0*/  PLOP3.LUT P2, PT, PT, PT, UP2, 0x80, 0x0 ;  /* 0x000000000000781c */ /* 0x000fca0003f4f028 */
[----:B------:R-:W-:-:S08]  /*2f00*/  @UP2 ULDC.64 UR6, c[0x0][0x9e8] ;  /* 0x00027a0000062ab9 */ /* 0x000fd00000000a00 */
[----:B------:R-:W-:-:S05]  /*2f10*/  @P2 IMAD.HI.U32 R14, R5, UR6, RZ ;  /* 0x00000006050e2c27 */ /* 0x000fca000f8e00ff */
[----:B------:R-:W-:-:S07]  /*2f20*/  @P2 SHF.R.U32.HI R5, RZ, UR7, R14 ;  /* 0x00000007ff052c19 */ /* 0x000fce000801160e */
.L_x_886:
[----:B------:R-:W-:Y:S05]  /*2f30*/  BSYNC B0 ;  /* 0x0000000000007941 */ /* 0x000fea0003800000 */
.L_x_884:
[----:B------:R-:W-:-:S05]  /*2f40*/  IMAD R5, R5, UR5, R13 ;  /* 0x0000000505057c24 */ /* 0x000fca000f8e020d */
[----:B------:R-:W-:Y:S02]  /*2f50*/  VIMNMX R4, R4, R5, !PT ;  /* 0x0000000504047248 */ /* 0x000fe40007fe0100 */
[----:B------:R-:W-:-:S07]  /*2f60*/  VIADDMNMX R0, R5, UR5, R0, PT ;  /* 0x0000000505007c46 */ /* 0x000fce000b800100 */
.L_x_883:
[C---:B------:R-:W-:Y:S02]  /*2f70*/  ISETP.GE.AND P2, PT, R12.reuse, 0x2, PT ;  /* 0x000000020c00780c */ /* 0x040fe40003f46270 */
[----:B------:R-:W-:Y:S02]  /*2f80*/  ISETP.GE.AND P4, PT, R12, 0xa, PT ;  /* 0x0000000a0c00780c */ /* 0x000fe40003f86270 */
[----:B------:R-:W-:Y:S02]  /*2f90*/  P2R R20, PR, RZ, 0x4 ;  /* 0x00000004ff147803 */ /* 0x000fe40000000000 */
[----:B------:R-:W-:Y:S02]  /*2fa0*/  ISETP.GT.AND P2, PT, R4, 0x1, !P2 ;  /* 0x000000010400780c */ /* 0x000fe40005744270 */
[----:B------:R-:W-:Y:S02]  /*2fb0*/  ISETP.GE.AND P3, PT, R12, 0x9, PT ;  /* 0x000000090c00780c */ /* 0x000fe40003f66270 */
[----:B------:R-:W-:-:S02]  /*2fc0*/  ISETP.LT.OR P2, PT, R0, 0x2, P2 ;  /* 0x000000020000780c */ /* 0x000fc40001741670 */
[----:B------:R-:W-:Y:S02]  /*2fd0*/  P2R R21, PR, RZ, 0x8 ;  /* 0x00000008ff157803 */ /* 0x000fe40000000000 */
[----:B------:R-:W-:Y:S02]  /*2fe0*/  FSEL R89, R89, -INF , !P2 ;  /* 0xff80000059597808 */ /* 0x000fe40005000000 */
[----:B------:R-:W-:Y:S02]  /*2ff0*/  ISETP.GT.AND P2, PT, R4, 0x9, !P4 ;  /* 0x000000090400780c */ /* 0x000fe40006744270 */
[----:B------:R-:W-:Y:S02]  /*3000*/  P2R R104, PR, RZ, 0x10 ;  /* 0x00000010ff687803 */ /* 0x000fe40000000000 */
[----:B------:R-:W-:Y:S02]  /*3010*/  ISETP.LT.OR P2, PT, R0, 0xa, P2 ;  /* 0x0000000a0000780c */ /* 0x000fe40001741670 */
[----:B------:R-:W-:-:S02]  /*3020*/  ISETP.GT.AND P3, PT, R4, 0x8, !P3 ;  /* 0x000000080400780c */ /* 0x000fc40005f64270 */
[----:B------:R-:W-:Y:S02]  /*3030*/  ISETP.GE.AND P4, PT, R12, 0x11, PT ;  /* 0x000000110c00780c */ /* 0x000fe40003f86270 */
[----:B------:R-:W-:Y:S02]  /*3040*/  FSEL R93, R93, -INF , !P2 ;  /* 0xff8000005d5d7808 */ /* 0x000fe40005000000 */
[----:B------:R-:W-:Y:S02]  /*3050*/  ISETP.LT.OR P3, PT, R0, 0x9, P3 ;  /* 0x000000090000780c */ /* 0x000fe40001f61670 */
[----:B------:R-:W-:Y:S02]  /*3060*/  ISETP.GT.AND P2, PT, R4, 0x10, !P4 ;  /* 0x000000100400780c */ /* 0x000fe40006744270 */
[----:B------:R-:W-:Y:S02]  /*3070*/  FSEL R92, R92, -INF , !P3 ;  /* 0xff8000005c5c7808 */ /* 0x000fe40005800000 */
[----:B------:R-:W-:-:S02]  /*3080*/  ISETP.LT.OR P2, PT, R0, 0x11, P2 ;  /* 0x000000110000780c */ /* 0x000fc40001741670 */
[----:B------:R-:W-:Y:S02]  /*3090*/  ISETP.GE.AND P3, PT, R12, 0x12, PT ;  /* 0x000000120c00780c */ /* 0x000fe40003f66270 */
[----:B------:R-:W-:Y:S02]  /*30a0*/  FSEL R96, R96, -INF , !P2 ;  /* 0xff80000060607808 */ /* 0x000fe40005000000 */
[----:B------:R-:W-:Y:S02]  /*30b0*/  ISETP.GT.AND P2, PT, R4, 0x11, !P3 ;  /* 0x000000110400780c */ /* 0x000fe40005f44270 */
[----:B------:R-:W-:Y:S02]  /*30c0*/  P2R R106, PR, RZ, 0x8 ;  /* 0x00000008ff6a7803 */ /* 0x000fe40000000000 */
[----:B------:R-:W-:Y:S02]  /*30d0*/  ISETP.LT.OR P2, PT, R0, 0x12, P2 ;  /* 0x000000120000780c */ /* 0x000fe40001741670 */
[----:B------:R-:W-:-:S02]  /*30e0*/  ISETP.GE.AND P3, PT, R12, 0x19, PT ;  /* 0x000000190c00780c */ /* 0x000fc40003f66270 */
[----:B------:R-:W-:Y:S02]  /*30f0*/  FSEL R97, R97, -INF , !P2 ;  /* 0xff80000061617808 */ /* 0x000fe40005000000 */
[----:B------:R-:W-:Y:S02]  /*3100*/  ISETP.GT.AND P2, PT, R4, 0x18, !P3 ;  /* 0x000000180400780c */ /* 0x000fe40005f44270 */
[----:B------:R-:W-:Y:S02]  /*3110*/  P2R R107, PR, RZ, 0x8 ;  /* 0x00000008ff6b7803 */ /* 0x000fe40000000000 */
[----:B------:R-:W-:Y:S02]  /*3120*/  ISETP.LT.OR P2, PT, R0, 0x19, P2 ;  /* 0x000000190000780c */ /* 0x000fe40001741670 */
[----:B------:R-:W-:Y:S02]  /*3130*/  ISETP.GE.AND P3, PT, R12, 0x1a, PT ;  /* 0x0000001a0c00780c */ /* 0x000fe40003f66270 */
[----:B------:R-:W-:-:S02]  /*3140*/  FSEL R100, R100, -INF , !P2 ;  /* 0xff80000064647808 */ /* 0x000fc40005000000 */
[----:B------:R-:W-:Y:S02]  /*3150*/  ISETP.GT.AND P2, PT, R4, 0x19, !P3 ;  /* 0x000000190400780c */ /* 0x000fe40005f44270 */
[----:B------:R-:W-:Y:S02]  /*3160*/  P2R R108, PR, RZ, 0x8 ;  /* 0x00000008ff6c7803 */ /* 0x000fe40000000000 */
[----:B------:R-:W-:Y:S02]  /*3170*/  ISETP.LT.OR P2, PT, R0, 0x1a, P2 ;  /* 0x0000001a0000780c */ /* 0x000fe40001741670 */
[----:B------:R-:W-:Y:S02]  /*3180*/  P2R R105, PR, RZ, 0x10 ;  /* 0x00000010ff697803 */ /* 0x000fe40000000000 */
[----:B------:R-:W-:Y:S02]  /*3190*/  FSEL R101, R101, -INF , !P2 ;  /* 0xff80000065657808 */ /* 0x000fe40005000000 */
[----:B------:R-:W-:-:S02]  /*31a0*/  ISETP.GE.AND P2, PT, R12, 0x21, PT ;  /* 0x000000210c00780c */ /* 0x000fc40003f46270 */
[----:B------:R-:W-:Y:S02]  /*31b0*/  ISETP.GE.AND P4, PT, R12, 0x22, PT ;  /* 0x000000220c00780c */ /* 0x000fe40003f86270 */
[----:B------:R-:W-:Y:S02]  /*31c0*/  ISETP.GT.AND P3, PT, R4, 0x20, !P2 ;  /* 0x000000200400780c */ /* 0x000fe40005764270 */
[----:B------:R-:W-:Y:S02]  /*31d0*/  P2R R109, PR, RZ, 0x10 ;  /* 0x00000010ff6d7803 */ /* 0x000fe40000000000 */
[----:B------:R-:W-:-:S04]  /*31e0*/  ISETP.LT.OR P3, PT, R0, 0x21, P3 ;  /* 0x000000210000780c */ /* 0x000fc80001f61670 */
[----:B------:R-:W-:Y:S02]  /*31f0*/  FSEL R72, R72, -INF , !P3 ;  /* 0xff80000048487808 */ /* 0x000fe40005800000 */
[----:B------:R-:W-:Y:S02]  /*3200*/  ISETP.GT.AND P3, PT, R4, 0x21, !P4 ;  /* 0x000000210400780c */ /* 0x000fe40006764270 */
[----:B------:R-:W-:Y:S02]  /*3210*/  ISETP.GE.AND P4, PT, R12, 0x29, PT ;  /* 0x000000290c00780c */ /* 0x000fe40003f86270 */
[----:B------:R-:W-:Y:S02]  /*3220*/  ISETP.LT.OR P3, PT, R0, 0x22, P3 ;  /* 0x000000220000780c */ /* 0x000fe40001f61670 */
[----:B------:R-:W-:Y:S02]  /*3230*/  P2R R110, PR, RZ, 0x10 ;  /* 0x00000010ff6e7803 */ /* 0x000fe40000000000 */
[----:B------:R-:W-:-:S02]  /*3240*/  FSEL R73, R73, -INF , !P3 ;  /* 0xff80000049497808 */ /* 0x000fc40005800000 */
[----:B------:R-:W-:Y:S02]  /*3250*/  ISETP.GT.AND P3, PT, R4, 0x28, !P4 ;  /* 0x000000280400780c */ /* 0x000fe40006764270 */
[----:B------:R-:W-:Y:S02]  /*3260*/  ISETP.GE.AND P4, PT, R12, 0x2a, PT ;  /* 0x0000002a0c00780c */ /* 0x000fe40003f86270 */
[----:B------:R-:W-:Y:S02]  /*3270*/  ISETP.LT.OR P3, PT, R0, 0x29, P3 ;  /* 0x000000290000780c */ /* 0x000fe40001f61670 */
[----:B------:R-:W-:Y:S02]  /*3280*/  P2R R111, PR, RZ, 0x10 ;  /* 0x00000010ff6f7803 */ /* 0x000fe40000000000 */
[----:B------:R-:W-:Y:S02]  /*3290*/  FSEL R76, R76, -INF , !P3 ;  /* 0xff8000004c4c7808 */ /* 0x000fe40005800000 */
[----:B------:R-:W-:-:S02]  /*32a0*/  ISETP.GT.AND P3, PT, R4, 0x29, !P4 ;  /* 0x000000290400780c */ /* 0x000fc40006764270 */
[----:B------:R-:W-:Y:S02]  /*32b0*/  ISETP.GE.AND P4, PT, R12, 0x31, PT ;  /* 0x000000310c00780c */ /* 0x000fe40003f86270 */
[----:B------:R-:W-:Y:S02]  /*32c0*/  ISETP.LT.OR P3, PT, R0, 0x2a, P3 ;  /* 0x0000002a0000780c */ /* 0x000fe40001f61670 */
[----:B------:R-:W-:Y:S02]  /*32d0*/  P2R R112, PR, RZ, 0x10 ;  /* 0x00000010ff707803 */ /* 0x000fe40000000000 */
[----:B------:R-:W-:Y:S02]  /*32e0*/  FSEL R77, R77, -INF , !P3 ;  /* 0xff8000004d4d7808 */ /* 0x000fe40005800000 */
[----:B------:R-:W-:Y:S02]  /*32f0*/  ISETP.GT.AND P3, PT, R4, 0x30, !P4 ;  /* 0x000000300400780c */ /* 0x000fe40006764270 */
[----:B------:R-:W-:-:S02]  /*3300*/  ISETP.GE.AND P4, PT, R12, 0x32, PT ;  /* 0x000000320c00780c */ /* 0x000fc40003f86270 */
[----:B------:R-:W-:Y:S02]  /*3310*/  ISETP.LT.OR P3, PT, R0, 0x31, P3 ;  /* 0x000000310000780c */ /* 0x000fe40001f61670 */
[----:B------:R-:W-:Y:S02]  /*3320*/  P2R R113, PR, RZ, 0x10 ;  /* 0x00000010ff717803 */ /* 0x000fe40000000000 */
[----:B------:R-:W-:Y:S02]  /*3330*/  FSEL R80, R80, -INF , !P3 ;  /* 0xff80000050507808 */ /* 0x000fe40005800000 */
[----:B------:R-:W-:Y:S02]  /*3340*/  ISETP.GT.AND P3, PT, R4, 0x31, !P4 ;  /* 0x000000310400780c */ /* 0x000fe40006764270 */
[----:B------:R-:W-:Y:S02]  /*3350*/  ISETP.GE.AND P4, PT, R12, 0x39, PT ;  /* 0x000000390c00780c */ /* 0x000fe40003f86270 */
[----:B------:R-:W-:-:S02]  /*3360*/  ISETP.LT.OR P3, PT, R0, 0x32, P3 ;  /* 0x000000320000780c */ /* 0x000fc40001f61670 */
[----:B------:R-:W-:Y:S02]  /*3370*/  P2R R114, PR, RZ, 0x10 ;  /* 0x00000010ff727803 */ /* 0x000fe40000000000 */
[----:B------:R-:W-:Y:S02]  /*3380*/  FSEL R81, R81, -INF , !P3 ;  /* 0xff80000051517808 */ /* 0x000fe40005800000 */
[----:B------:R-:W-:Y:S02]  /*3390*/  ISETP.GT.AND P3, PT, R4, 0x38, !P4 ;  /* 0x000000380400780c */ /* 0x000fe40006764270 */
[----:B------:R-:W-:Y:S02]  /*33a0*/  ISETP.GE.AND P4, PT, R12, 0x3a, PT ;  /* 0x0000003a0c00780c */ /* 0x000fe40003f86270 */
[----:B------:R-:W-:Y:S02]  /*33b0*/  ISETP.LT.OR P3, PT, R0, 0x39, P3 ;  /* 0x000000390000780c */ /* 0x000fe40001f61670 */
[----:B------:R-:W-:-:S02]  /*33c0*/  P2R R115, PR, RZ, 0x10 ;  /* 0x00000010ff737803 */ /* 0x000fc40000000000 */
        /* <DEDUP_REMOVED lines=101> */
[----:B------:R-:W-:-:S04]  /*3a20*/  ISETP.GT.AND P3, PT, R4, 0x89, !P4 ;  /* 0x000000890400780c */ /* 0x000fc80006764270 */
[----:B------:R-:W-:-:S04]  /*3a30*/  ISETP.LT.OR P3, PT, R0, 0x8a, P3 ;  /* 0x0000008a0000780c */ /* 0x000fc80001f61670 */
[----:B------:R-:W-:Y:S02]  /*3a40*/  FSEL R29, R29, -INF , !P3 ;  /* 0xff8000001d1d7808 */ /* 0x000fe40005800000 */
[----:B------:R-:W-:-:S04]  /*3a50*/  ISETP.GE.AND P3, PT, R12, 0x91, PT ;  /* 0x000000910c00780c */ /* 0x000fc80003f66270 */
        /* <DEDUP_REMOVED lines=12> */
[----:B------:R-:W-:Y:S02]  /*3b20*/  P2R R14, PR, RZ, 0x40 ;  /* 0x00000040ff0e7803 */ /* 0x000fe40000000000 */
[----:B------:R-:W-:-:S04]  /*3b30*/  ISETP.GT.AND P6, PT, R4, RZ, !P6 ;  /* 0x000000ff0400720c */ /* 0x000fc800077c4270 */
[----:B------:R-:W-:-:S04]  /*3b40*/  ISETP.LT.OR P6, PT, R0, 0x1, P6 ;  /* 0x000000010000780c */ /* 0x000fc800037c1670 */
[----:B------:R-:W-:Y:S02]  /*3b50*/  FSEL R15, R88, -INF , !P6 ;  /* 0xff800000580f7808 */ /* 0x000fe40007000000 */
[----:B------:R-:W-:-:S04]  /*3b60*/  ISETP.GE.AND P6, PT, R12, 0x9a, PT ;  /* 0x0000009a0c00780c */ /* 0x000fc80003fc6270 */
[----:B------:R-:W-:Y:S02]  /*3b70*/  P2R R12, PR, RZ, 0x40 ;  /* 0x00000040ff0c7803 */ /* 0x000fe40000000000 */
[----:B------:R-:W-:Y:S02]  /*3b80*/  ISETP.GT.AND P6, PT, R4, 0x99, !P6 ;  /* 0x000000990400780c */ /* 0x000fe400077c4270 */
[----:B------:R-:W0:Y:S02]  /*3b90*/  SHFL.IDX PT, R4, R6, 0x1, 0x1c1f ;  /* 0x003c1f0006047f89 */ /* 0x000e2400000e0000 */
[----:B------:R-:W-:-:S04]  /*3ba0*/  ISETP.LT.OR P6, PT, R0, 0x9a, P6 ;  /* 0x0000009a0000780c */ /* 0x000fc800037c1670 */
[----:B------:R-:W-:Y:S02]  /*3bb0*/  FSEL R37, R37, -INF , !P6 ;  /* 0xff80000025257808 */ /* 0x000fe40007000000 */
[----:B------:R-:W-:Y:S02]  /*3bc0*/  PLOP3.LUT P6, PT, PT, PT, UP1, 0x40, 0x0 ;  /* 0x000000000000781c */ /* 0x000fe40003fce818 */
[----:B0-----:R-:W-:Y:S01]  /*3bd0*/  VIADDMNMX R0, R4, R11, R10, PT ;  /* 0x0000000b04007246 */ /* 0x001fe2000380010a */
[----:B------:R-:W-:-:S10]  /*3be0*/  IMAD.IADD R5, R7, 0x1, R4 ;  /* 0x0000000107057824 */ /* 0x000fd400078e0204 */
[----:B------:R-:W-:Y:S05]  /*3bf0*/  @P6 BRA `(.L_x_887) ;  /* 0x00000000005c6947 */ /* 0x000fea0003800000 */
        /* <DEDUP_REMOVED lines=8> */
[----:B------:R-:W-:Y:S01]  /*3c80*/  @P6 IMAD.HI.U32 R6, R4, UR6, RZ ;  /* 0x0000000604066c27 */ /* 0x000fe2000f8e00ff */
[----:B------:R-:W-:-:S13]  /*3c90*/  PLOP3.LUT P6, PT, PT, PT, UP2, 0x80, 0x0 ;  /* 0x000000000000781c */ /* 0x000fda0003fcf028 */
[----:B------:R-:W-:-:S04]  /*3ca0*/  @P6 SHF.R.U32.HI R4, RZ, UR7, R6 ;  /* 0x00000007ff046c19 */ /* 0x000fc80008011606 */
[----:B------:R-:W-:Y:S01]  /*3cb0*/  LOP3.LUT R4, RZ, R4, RZ, 0x33, !PT ;  /* 0x00000004ff047212 */ /* 0x000fe200078e33ff */
[----:B------:R-:W-:Y:S06]  /*3cc0*/  BRA `(.L_x_890) ;  /* 0x0000000000187947 */ /* 0x000fec0003800000 */
.L_x_889:
[----:B------:R-:W-:-:S06]  /*3cd0*/  UISETP.NE.AND UP2, UPT, UR5, 0x1, UPT ;  /* 0x000000010500788c */ /* 0x000fcc000bf45270 */
[----:B------:R-:W-:-:S05]  /*3ce0*/  PLOP3.LUT P6, PT, PT, PT, UP2, 0x80, 0x0 ;  /* 0x000000000000781c */ /* 0x000fca0003fcf028 */
[----:B------:R-:W-:-:S08]  /*3cf0*/  @UP2 ULDC.64 UR6, c[0x0][0x9e8] ;  /* 0x00027a0000062ab9 */ /* 0x000fd00000000a00 */
[----:B------:R-:W-:Y:S01]  /*3d00*/  @P6 IMAD.HI.U32 R6, R4, UR6, RZ ;  /* 0x0000000604066c27 */ /* 0x000fe2000f8e00ff */
[----:B------:R-:W-:-:S13]  /*3d10*/  PLOP3.LUT P6, PT, PT, PT, UP2, 0x80, 0x0 ;  /* 0x000000000000781c */ /* 0x000fda0003fcf028 */
[----:B------:R-:W-:-:S07]  /*3d20*/  @P6 SHF.R.U32.HI R4, RZ, UR7, R6 ;  /* 0x00000007ff046c19 */ /* 0x000fce0008011606 */
.L_x_890:
[----:B------:R-:W-:Y:S05]  /*3d30*/  BSYNC B0 ;  /* 0x0000000000007941 */ /* 0x000fea0003800000 */
.L_x_888:
[----:B------:R-:W-:-:S05]  /*3d40*/  IMAD R4, R4, UR5, R13 ;  /* 0x0000000504047c24 */ /* 0x000fca000f8e020d */
[----:B------:R-:W-:Y:S02]  /*3d50*/  VIMNMX R5, R5, R4, !PT ;  /* 0x0000000405057248 */ /* 0x000fe40007fe0100 */
[----:B------:R-:W-:-:S07]  /*3d60*/  VIADDMNMX R0, R4, UR5, R0, PT ;  /* 0x0000000504007c46 */ /* 0x000fce000b800100 */
.L_x_887:
[----:B------:R-:W-:Y:S01]  /*3d70*/  ISETP.GT.AND P2, PT, R5, 0x20, !P2 ;  /* 0x000000200500780c */ /* 0x000fe20005744270 */
[----:B------:R-:W-:Y:S01]  /*3d80*/  IMAD.U32 R11, RZ, RZ, UR36 ;  /* 0x00000024ff0b7e24 */ /* 0x000fe2000f8e00ff */
[----:B------:R-:W-:Y:S01]  /*3d90*/  ISETP.NE.AND P6, PT, R119, RZ, PT ;  /* 0x000000ff7700720c */ /* 0x000fe20003fc5270 */
[----:B------:R-:W-:Y:S01]  /*3da0*/  @UP0 ULDC UR6, c[0x0][0x44c] ;  /* 0x0001130000060ab9 */ /* 0x000fe20000000800 */
[----:B------:R-:W-:Y:S01]  /*3db0*/  ISETP.LT.OR P2, PT, R0, 0x21, P2 ;  /* 0x000000210000780c */ /* 0x000fe20001741670 */
[----:B------:R-:W-:Y:S01]  /*3dc0*/  UIMAD.WIDE.U32 UR6, UR40, UR6, URZ ;  /* 0x00000006280672a5 */ /* 0x000fe2000f8e003f */
[----:B------:R-:W-:Y:S01]  /*3dd0*/  FMNMX.FTZ R7, R15, R89, !PT ;  /* 0x000000590f077209 */ /* 0x000fe20007810000 */
[----:B------:R-:W-:Y:S01]  /*3de0*/  @UP0 ULDC UR11, c[0x0][0x450] ;  /* 0x00011400000b0ab9 */ /* 0x000fe20000000800 */
[----:B------:R-:W-:Y:S01]  /*3df0*/  FSEL R74, R74, -INF , !P2 ;  /* 0xff8000004a4a7808 */ /* 0x000fe20005000000 */
[----:B------:R-:W-:Y:S01]  /*3e00*/  @UP0 USHF.R.U32.HI UR40, URZ, UR11, UR7 ;  /* 0x0000000b3f280299 */ /* 0x000fe20008011607 */
[----:B------:R-:W-:-:S02]  /*3e10*/  ISETP.NE.AND P2, PT, R109, RZ, PT ;  /* 0x000000ff6d00720c */ /* 0x000fc40003f45270 */
[----:B------:R-:W-:Y:S02]  /*3e20*/  FMNMX.FTZ R4, R92, R7, !PT ;  /* 0x000000075c047209 */ /* 0x000fe40007810000 */
[----:B------:R-:W-:Y:S02]  /*3e30*/  ISETP.GT.AND P2, PT, R5, 0x21, !P2 ;  /* 0x000000210500780c */ /* 0x000fe40005744270 */
[----:B------:R-:W-:Y:S02]  /*3e40*/  FMNMX.FTZ R7, R93, R4, !PT ;  /* 0x000000045d077209 */ /* 0x000fe40007810000 */
[----:B------:R-:W-:Y:S02]  /*3e50*/  ISETP.LT.OR P2, PT, R0, 0x22, P2 ;  /* 0x000000220000780c */ /* 0x000fe40001741670 */
[----:B------:R-:W-:Y:S02]  /*3e60*/  FMNMX.FTZ R4, R96, R7, !PT ;  /* 0x0000000760047209 */ /* 0x000fe40007810000 */
[----:B------:R-:W-:-:S02]  /*3e70*/  FSEL R75, R75, -INF , !P2 ;  /* 0xff8000004b4b7808 */ /* 0x000fc40005000000 */
[----:B------:R-:W-:Y:S02]  /*3e80*/  ISETP.NE.AND P2, PT, R110, RZ, PT ;  /* 0x000000ff6e00720c */ /* 0x000fe40003f45270 */
[----:B------:R-:W-:Y:S02]  /*3e90*/  FMNMX.FTZ R7, R97, R4, !PT ;  /* 0x0000000461077209 */ /* 0x000fe40007810000 */
[----:B------:R-:W-:Y:S02]  /*3ea0*/  ISETP.GT.AND P2, PT, R5, 0x28, !P2 ;  /* 0x000000280500780c */ /* 0x000fe40005744270 */
[----:B------:R-:W-:Y:S02]  /*3eb0*/  FMNMX.FTZ R4, R100, R7, !PT ;  /* 0x0000000764047209 */ /* 0x000fe40007810000 */
[----:B------:R-:W-:Y:S02]  /*3ec0*/  ISETP.LT.OR P2, PT, R0, 0x29, P2 ;  /* 0x000000290000780c */ /* 0x000fe40001741670 */
[----:B------:R-:W-:-:S02]  /*3ed0*/  FMNMX.FTZ R7, R101, R4, !PT ;  /* 0x0000000465077209 */ /* 0x000fc40007810000 */
[----:B------:R-:W-:Y:S02]  /*3ee0*/  FSEL R78, R78, -INF , !P2 ;  /* 0xff8000004e4e7808 */ /* 0x000fe40005000000 */
[----:B------:R-:W-:Y:S02]  /*3ef0*/  ISETP.NE.AND P2, PT, R111, RZ, PT ;  /* 0x000000ff6f00720c */ /* 0x000fe40003f45270 */
[----:B------:R-:W-:Y:S02]  /*3f00*/  FMNMX.FTZ R4, R72, R7, !PT ;  /* 0x0000000748047209 */ /* 0x000fe40007810000 */
[----:B------:R-:W-:Y:S02]  /*3f10*/  ISETP.GT.AND P2, PT, R5, 0x29, !P2 ;  /* 0x000000290500780c */ /* 0x000fe40005744270 */
[----:B------:R-:W-:Y:S02]  /*3f20*/  FMNMX.FTZ R7, R73, R4, !PT ;  /* 0x0000000449077209 */ /* 0x000fe40007810000 */
[----:B------:R-:W-:-:S02]  /*3f30*/  ISETP.LT.OR P2, PT, R0, 0x2a, P2 ;  /* 0x0000002a0000780c */ /* 0x000fc40001741670 */
[----:B------:R-:W-:Y:S02]  /*3f40*/  FMNMX.FTZ R4, R76, R7, !PT ;  /* 0x000000074c047209 */ /* 0x000fe40007810000 */
[----:B------:R-:W-:Y:S02]  /*3f50*/  FSEL R79, R79, -INF , !P2 ;  /* 0xff8000004f4f7808 */ /* 0x000fe40005000000 */
[----:B------:R-:W-:Y:S02]  /*3f60*/  ISETP.NE.AND P2, PT, R112, RZ, PT ;  /* 0x000000ff7000720c */ /* 0x000fe40003f45270 */
[----:B------:R-:W-:Y:S02]  /*3f70*/  FMNMX.FTZ R7, R77, R4, !PT ;  /* 0x000000044d077209 */ /* 0x000fe40007810000 */
[----:B------:R-:W-:Y:S02]  /*3f80*/  ISETP.GT.AND P2, PT, R5, 0x30, !P2 ;  /* 0x000000300500780c */ /* 0x000fe40005744270 */
[----:B------:R-:W-:-:S02]  /*3f90*/  FMNMX.FTZ R4, R80, R7, !PT ;  /* 0x0000000750047209 */ /* 0x000fc40007810000 */
[----:B------:R-:W-:Y:S02]  /*3fa0*/  ISETP.LT.OR P2, PT, R0, 0x31, P2 ;  /* 0x000000310000780c */ /* 0x000fe40001741670 */
[----:B------:R-:W-:Y:S02]  /*3fb0*/  FMNMX.FTZ R7, R81, R4, !PT ;  /* 0x0000000451077209 */ /* 0x000fe40007810000 */
[----:B------:R-:W-:Y:S02]  /*3fc0*/  FSEL R82, R82, -INF , !P2 ;  /* 0xff80000052527808 */ /* 0x000fe40005000000 */
[----:B------:R-:W-:Y:S02]  /*3fd0*/  ISETP.NE.AND P2, PT, R113, RZ, PT ;  /* 0x000000ff7100720c */ /* 0x000fe40003f45270 */
[----:B------:R-:W-:Y:S02]  /*3fe0*/  FMNMX.FTZ R4, R84, R7, !PT ;  /* 0x0000000754047209 */ /* 0x000fe40007810000 */
[----:B------:R-:W-:-:S02]  /*3ff0*/  ISETP.GT.AND P2, PT, R5, 0x31, !P2 ;  /* 0x000000310500780c */ /* 0x000fc40005744270 */
[----:B------:R-:W-:Y:S02]  /*4000*/  FMNMX.FTZ R7, R85, R4, !PT ;  /* 0x0000000455077209 */ /* 0x000fe40007810000 */
[----:B------:R-:W-:Y:S02]  /*4010*/  ISETP.LT.OR P2, PT, R0, 0x32, P2 ;  /* 0x000000320000780c */ /* 0x000fe40001741670 */
[----:B------:R-:W-:Y:S02]  /*4020*/  FMNMX.FTZ R4, R56, R7, !PT ;  /* 0x0000000738047209 */ /* 0x000fe40007810000 */
[----:B------:R-:W-:Y:S02]  /*4030*/  FSEL R83, R83, -INF , !P2 ;  /* 0xff80000053537808 */ /* 0x000fe40005000000 */
[----:B------:R-:W-:Y:S02]  /*4040*/  ISETP.NE.AND P2, PT, R114, RZ, PT ;  /* 0x000000ff7200720c */ /* 0x000fe40003f45270 */
[----:B------:R-:W-:-:S02]  /*4050*/  FMNMX.FTZ R7, R57, R4, !PT ;  /* 0x0000000439077209 */ /* 0x000fc40007810000 */
[----:B------:R-:W-:Y:S02]  /*4060*/  ISETP.GT.AND P2, PT, R5, 0x38, !P2 ;  /* 0x000000380500780c */ /* 0x000fe40005744270 */
[----:B------:R-:W-:Y:S02]  /*4070*/  FMNMX.FTZ R4, R60, R7, !PT ;  /* 0x000000073c047209 */ /* 0x000fe40007810000 */
[----:B------:R-:W-:Y:S02]  /*4080*/  ISETP.LT.OR P2, PT, R0, 0x39, P2 ;  /* 0x000000390000780c */ /* 0x000fe40001741670 */
[----:B------:R-:W-:Y:S02]  /*4090*/  FMNMX.FTZ R7, R61, R4, !PT ;  /* 0x000000043d077209 */ /* 0x000fe40007810000 */
[----:B------:R-:W-:Y:S02]  /*40a0*/  FSEL R86, R86, -INF , !P2 ;  /* 0xff80000056567808 */ /* 0x000fe40005000000 */
        /* <DEDUP_REMOVED lines=28> */
[----:B------:R-:W-:Y:S02]  /*4270*/  ISETP.GT.AND P2, PT, R5, 0x49, !P6 ;  /* 0x000000490500780c */ /* 0x000fe40007744270 */
[----:B------:R-:W-:Y:S02]  /*4280*/  ISETP.NE.AND P6, PT, R130, RZ, PT ;  /* 0x000000ff8200720c */ /* 0x000fe40003fc5270 */
        /* <DEDUP_REMOVED lines=19> */
[C---:B------:R-:W-:Y:S02]  /*43c0*/  ISETP.GT.AND P2, PT, R5.reuse, 0x58, !P2 ;  /* 0x000000580500780c */ /* 0x040fe40005744270 */
[C---:B------:R-:W-:Y:S01]  /*43d0*/  ISETP.GT.AND P3, PT, R5.reuse, 0x90, !P3 ;  /* 0x000000900500780c */ /* 0x040fe20005f64270 */
[----:B------:R-:W0:Y:S01]  /*43e0*/  SHFL.BFLY PT, R7, R6, 0x2, 0x1f ;  /* 0x0c401f0006077f89 */ /* 0x000e2200000e0000 */
[----:B------:R-:W-:Y:S02]  /*43f0*/  ISETP.LT.OR P2, PT, R0, 0x59, P2 ;  /* 0x000000590000780c */ /* 0x000fe40001741670 */
[----:B------:R-:W-:Y:S02]  /*4400*/  ISETP.GT.AND P4, PT, R5, 0x91, !P4 ;  /* 0x000000910500780c */ /* 0x000fe40006784270 */
[----:B------:R-:W-:Y:S02]  /*4410*/  FSEL R70, R70, -INF , !P2 ;  /* 0xff80000046467808 */ /* 0x000fe40005000000 */
[----:B------:R-:W-:-:S02]  /*4420*/  ISETP.NE.AND P2, PT, R123, RZ, PT ;  /* 0x000000ff7b00720c */ /* 0x000fc40003f45270 */
[C---:B------:R-:W-:Y:S02]  /*4430*/  ISETP.LT.OR P3, PT, R0.reuse, 0x91, P3 ;  /* 0x000000910000780c */ /* 0x040fe40001f61670 */
[C---:B------:R-:W-:Y:S02]  /*4440*/  ISETP.GT.AND P2, PT, R5.reuse, 0x59, !P2 ;  /* 0x000000590500780c */ /* 0x040fe40005744270 */
[----:B------:R-:W-:Y:S02]  /*4450*/  ISETP.GT.AND P5, PT, R5, 0x98, !P5 ;  /* 0x000000980500780c */ /* 0x000fe40006fa4270 */
[C---:B------:R-:W-:Y:S02]  /*4460*/  ISETP.LT.OR P2, PT, R0.reuse, 0x5a, P2 ;  /* 0x0000005a0000780c */ /* 0x040fe40001741670 */
[----:B------:R-:W-:Y:S02]  /*4470*/  ISETP.LT.OR P4, PT, R0, 0x92, P4 ;  /* 0x000000920000780c */ /* 0x000fe40002781670 */
[----:B------:R-:W-:-:S02]  /*4480*/  FSEL R71, R71, -INF , !P2 ;  /* 0xff80000047477808 */ /* 0x000fc40005000000 */
[----:B------:R-:W-:Y:S02]  /*4490*/  ISETP.NE.AND P2, PT, R124, RZ, PT ;  /* 0x000000ff7c00720c */ /* 0x000fe40003f45270 */
[----:B------:R-:W-:Y:S02]  /*44a0*/  FSEL R34, R34, -INF , !P3 ;  /* 0xff80000022227808 */ /* 0x000fe40005800000 */
[----:B------:R-:W-:Y:S02]  /*44b0*/  ISETP.GT.AND P2, PT, R5, 0x60, !P2 ;  /* 0x000000600500780c */ /* 0x000fe40005744270 */
[----:B0-----:R-:W-:Y:S02]  /*44c0*/  FMNMX.FTZ R7, R6, R7, !PT ;  /* 0x0000000706077209 */ /* 0x001fe40007810000 */
[C---:B------:R-:W-:Y:S02]  /*44d0*/  ISETP.LT.OR P2, PT, R0.reuse, 0x61, P2 ;  /* 0x000000610000780c */ /* 0x040fe40001741670 */
[----:B------:R-:W-:Y:S01]  /*44e0*/  ISETP.LT.OR P5, PT, R0, 0x99, P5 ;  /* 0x000000990000780c */ /* 0x000fe20002fa1670 */
[----:B------:R-:W0:Y:S01]  /*44f0*/  SHFL.BFLY PT, R4, R7, 0x1, 0x1f ;  /* 0x0c201f0007047f89 */ /* 0x000e2200000e0000 */
[----:B------:R-:W-:-:S02]  /*4500*/  FSEL R42, R42, -INF , !P2 ;  /* 0xff8000002a2a7808 */ /* 0x000fc40005000000 */
[----:B------:R-:W-:Y:S02]  /*4510*/  ISETP.NE.AND P2, PT, R125, RZ, PT ;  /* 0x000000ff7d00720c */ /* 0x000fe40003f45270 */
[----:B------:R-:W-:Y:S02]  /*4520*/  FSEL R35, R35, -INF , !P4 ;  /* 0xff80000023237808 */ /* 0x000fe40006000000 */
[----:B------:R-:W-:Y:S02]  /*4530*/  ISETP.GT.AND P2, PT, R5, 0x61, !P2 ;  /* 0x000000610500780c */ /* 0x000fe40005744270 */
[----:B------:R-:W-:Y:S02]  /*4540*/  R2UR UR10, R22 ;  /* 0x00000000160a72ca */ /* 0x000fe400000e0000 */
[----:B------:R-:W-:-:S04]  /*4550*/  ISETP.LT.OR P2, PT, R0, 0x62, P2 ;  /* 0x000000620000780c */ /* 0x000fc80001741670 */
[----:B------:R-:W-:Y:S02]  /*4560*/  FSEL R43, R43, -INF , !P2 ;  /* 0xff8000002b2b7808 */ /* 0x000fe40005000000 */
[----:B------:R-:W-:-:S04]  /*4570*/  ISETP.NE.AND P2, PT, R126, RZ, PT ;  /* 0x000000ff7e00720c */ /* 0x000fc80003f45270 */
[----:B------:R-:W-:Y:S01]  /*4580*/  ISETP.GT.AND P2, PT, R5, 0x68, !P2 ;  /* 0x000000680500780c */ /* 0x000fe20005744270 */
[----:B------:R-:W-:Y:S01]  /*4590*/  UIADD3 UR40, UR10, UR40, URZ ;  /* 0x000000280a287290 */ /* 0x000fe2000fffe03f */
[----:B0-----:R-:W-:Y:S02]  /*45a0*/  FMNMX.FTZ R4, R7, R4, !PT ;  /* 0x0000000407047209 */ /* 0x001fe40007810000 */
[----:B------:R-:W-:Y:S01]  /*45b0*/  ISETP.LT.OR P2, PT, R0, 0x69, P2 ;  /* 0x000000690000780c */ /* 0x000fe20001741670 */
[----:B------:R-:W-:Y:S02]  /*45c0*/  UIADD3 UR4, UR40, UR4, URZ ;  /* 0x0000000428047290 */ /* 0x000fe4000fffe03f */
[----:B------:R-:W-:Y:S01]  /*45d0*/  FFMA.FTZ R10, R4, R11, -8 ;  /* 0xc1000000040a7423 */ /* 0x000fe2000001000b */
[----:B------:R-:W-:Y:S02]  /*45e0*/  FSEL R46, R46, -INF , !P2 ;  /* 0xff8000002e2e7808 */ /* 0x000fe40005000000 */
[----:B------:R-:W-:-:S04]  /*45f0*/  ISETP.NE.AND P2, PT, R127, RZ, PT ;  /* 0x000000ff7f00720c */ /* 0x000fc80003f45270 */
[----:B------:R-:W-:-:S04]  /*4600*/  ISETP.GT.AND P2, PT, R5, 0x69, !P2 ;  /* 0x000000690500780c */ /* 0x000fc80005744270 */
[----:B------:R-:W-:-:S04]  /*4610*/  ISETP.LT.OR P2, PT, R0, 0x6a, P2 ;  /* 0x0000006a0000780c */ /* 0x000fc80001741670 */
        /* <DEDUP_REMOVED lines=9> */
[----:B------:R-:W-:Y:S02]  /*46b0*/  ISETP.GT.AND P2, PT, R5, 0x78, !P6 ;  /* 0x000000780500780c */ /* 0x000fe40007744270 */
[----:B------:R-:W-:Y:S02]  /*46c0*/  ISETP.NE.AND P6, PT, R133, RZ, PT ;  /* 0x000000ff8500720c */ /* 0x000fe40003fc5270 */
        /* <DEDUP_REMOVED lines=35> */
[----:B------:R-:W-:-:S04]  /*4900*/  ISETP.GT.AND P2, PT, R5, RZ, !P2 ;  /* 0x000000ff0500720c */ /* 0x000fc80005744270 */
[----:B------:R-:W-:-:S04]  /*4910*/  ISETP.LT.OR P2, PT, R0, 0x1, P2 ;  /* 0x000000010000780c */ /* 0x000fc80001741670 */
[----:B------:R-:W-:Y:S02]  /*4920*/  FSEL R90, R90, -INF , !P2 ;  /* 0xff8000005a5a7808 */ /* 0x000fe40005000000 */
[----:B------:R-:W-:Y:S02]  /*4930*/  ISETP.NE.AND P2, PT, R132, RZ, PT ;  /* 0x000000ff8400720c */ /* 0x000fe40003f45270 */
[----:B------:R-:W-:Y:S02]  /*4940*/  FMNMX.FTZ R21, R90, R91, !PT ;  /* 0x0000005b5a157209 */ /* 0x000fe40007810000 */
[----:B------:R-:W-:-:S04]  /*4950*/  ISETP.GT.AND P2, PT, R5, 0x80, !P2 ;  /* 0x000000800500780c */ /* 0x000fc80005744270 */
[----:B------:R-:W-:-:S04]  /*4960*/  ISETP.LT.OR P2, PT, R0, 0x81, P2 ;  /* 0x000000810000780c */ /* 0x000fc80001741670 */
[----:B------:R-:W-:Y:S02]  /*4970*/  FSEL R26, R26, -INF , !P2 ;  /* 0xff8000001a1a7808 */ /* 0x000fe40005000000 */
[----:B------:R-:W-:Y:S02]  /*4980*/  ISETP.GT.AND P2, PT, R5, 0x81, !P6 ;  /* 0x000000810500780c */ /* 0x000fe40007744270 */
[----:B------:R-:W-:Y:S02]  /*4990*/  ISETP.NE.AND P6, PT, R134, RZ, PT ;  /* 0x000000ff8600720c */ /* 0x000fe40003fc5270 */
[----:B------:R-:W-:-:S04]  /*49a0*/  ISETP.LT.OR P2, PT, R0, 0x82, P2 ;  /* 0x000000820000780c */ /* 0x000fc80001741670 */
[----:B------:R-:W-:Y:S02]  /*49b0*/  FSEL R27, R27, -INF , !P2 ;  /* 0xff8000001b1b7808 */ /* 0x000fe40005000000 */
[----:B------:R-:W-:-:S04]  /*49c0*/  FSETP.NEU.FTZ.AND P2, PT, R4, -INF , PT ;  /* 0xff8000000400780b */ /* 0x000fc80003f5d000 */
[----:B------:R-:W-:Y:S02]  /*49d0*/  FSEL R88, R10, RZ, P2 ;  /* 0x000000ff0a587208 */ /* 0x000fe40001000000 */
[----:B------:R-:W-:Y:S02]  /*49e0*/  ISETP.GT.AND P2, PT, R5, 0x88, !P6 ;  /* 0x000000880500780c */ /* 0x000fe40007744270 */
[----:B------:R-:W-:Y:S01]  /*49f0*/  ISETP.NE.AND P6, PT, R12, RZ, PT ;  /* 0x000000ff0c00720c */ /* 0x000fe20003fc5270 */
[--C-:B------:R-:W-:Y:S01]  /*4a00*/  FFMA.FTZ R20, R72, UR36, -R88.reuse ;  /* 0x0000002448147c23 */ /* 0x100fe20008010858 */
[----:B------:R-:W-:Y:S01]  /*4a10*/  FMNMX.FTZ R72, R94, R21, !PT ;  /* 0x000000155e487209 */ /* 0x000fe20007810000 */
[--C-:B------:R-:W-:Y:S01]  /*4a20*/  FFMA.FTZ R7, R89, UR36, -R88.reuse ;  /* 0x0000002459077c23 */ /* 0x100fe20008010858 */
[--C-:B------:R-:W-:Y:S01]  /*4a30*/  FFMA.FTZ R89, R73, UR36, -R88.reuse ;  /* 0x0000002449597c23 */ /* 0x100fe20008010858 */
[--C-:B------:R-:W-:Y:S01]  /*4a40*/  FFMA.FTZ R10, R92, UR36, -R88.reuse ;  /* 0x000000245c0a7c23 */ /* 0x100fe20008010858 */
[----:B------:R-:W-:Y:S01]  /*4a50*/  FMNMX.FTZ R21, R95, R72, !PT ;  /* 0x000000485f157209 */ /* 0x000fe20007810000 */
[--C-:B------:R-:W-:Y:S01]  /*4a60*/  FFMA.FTZ R92, R77, UR36, -R88.reuse ;  /* 0x000000244d5c7c23 */ /* 0x100fe20008010858 */
[----:B------:R-:W-:Y:S01]  /*4a70*/  ISETP.LT.OR P2, PT, R0, 0x89, P2 ;  /* 0x000000890000780c */ /* 0x000fe20001741670 */
[--C-:B------:R-:W-:Y:S01]  /*4a80*/  FFMA.FTZ R6, R15, UR36, -R88.reuse ;  /* 0x000000240f067c23 */ /* 0x100fe20008010858 */
[----:B------:R-:W-:Y:S01]  /*4a90*/  FMNMX.FTZ R72, R98, R21, !PT ;  /* 0x0000001562487209 */ /* 0x000fe20007810000 */
[----:B------:R-:W-:Y:S01]  /*4aa0*/  MUFU.EX2 R7, R7 ;  /* 0x0000000700077308 */ /* 0x000fe20000000800 */
[----:B------:R-:W-:Y:S01]  /*4ab0*/  FSEL R30, R30, -INF , !P2 ;  /* 0xff8000001e1e7808 */ /* 0x000fe20005000000 */
[--C-:B------:R-:W-:Y:S01]  /*4ac0*/  FFMA.FTZ R11, R93, UR36, -R88.reuse ;  /* 0x000000245d0b7c23 */ /* 0x100fe20008010858 */
[----:B------:R-:W-:Y:S01]  /*4ad0*/  FMNMX.FTZ R73, R99, R72, !PT ;  /* 0x0000004863497209 */ /* 0x000fe20007810000 */
[--C-:B------:R-:W-:Y:S01]  /*4ae0*/  FFMA.FTZ R72, R76, UR36, -R88.reuse ;  /* 0x000000244c487c23 */ /* 0x100fe20008010858 */
[----:B------:R-:W-:Y:S01]  /*4af0*/  ISETP.NE.AND P2, PT, R135, RZ, PT ;  /* 0x000000ff8700720c */ /* 0x000fe20003f45270 */
[--C-:B------:R-:W-:Y:S01]  /*4b00*/  FFMA.FTZ R12, R96, UR36, -R88.reuse ;  /* 0x00000024600c7c23 */ /* 0x100fe20008010858 */
[----:B------:R-:W-:Y:S01]  /*4b10*/  FMNMX.FTZ R76, R102, R73, !PT ;  /* 0x00000049664c7209 */ /* 0x000fe20007810000 */
[----:B------:R0:W-:Y:S01]  /*4b20*/  MUFU.EX2 R21, R89 ;  /* 0x0000005900157308 */ /* 0x0001e20000000800 */
[----:B------:R-:W-:Y:S01]  /*4b30*/  ISETP.GT.AND P2, PT, R5, 0x89, !P2 ;  /* 0x000000890500780c */ /* 0x000fe20005744270 */
[--C-:B------:R-:W-:Y:S01]  /*4b40*/  FFMA.FTZ R13, R97, UR36, -R88.reuse ;  /* 0x00000024610d7c23 */ /* 0x100fe20008010858 */
[----:B------:R-:W-:Y:S01]  /*4b50*/  FMNMX.FTZ R73, R103, R76, !PT ;  /* 0x0000004c67497209 */ /* 0x000fe20007810000 */
[--C-:B------:R-:W-:Y:S01]  /*4b60*/  FFMA.FTZ R14, R100, UR36, -R88.reuse ;  /* 0x00000024640e7c23 */ /* 0x100fe20008010858 */
[----:B------:R-:W-:Y:S01]  /*4b70*/  ISETP.LT.OR P2, PT, R0, 0x8a, P2 ;  /* 0x0000008a0000780c */ /* 0x000fe20001741670 */
[--C-:B------:R-:W-:Y:S01]  /*4b80*/  FFMA.FTZ R15, R101, UR36, -R88.reuse ;  /* 0x00000024650f7c23 */ /* 0x100fe20008010858 */
[----:B------:R-:W-:Y:S01]  /*4b90*/  FMNMX.FTZ R76, R74, R73, !PT ;  /* 0x000000494a4c7209 */ /* 0x000fe20007810000 */
[----:B------:R-:W1:Y:S01]  /*4ba0*/  MUFU.EX2 R6, R6 ;  /* 0x0000000600067308 */ /* 0x000e620000000800 */
[--C-:B0-----:R-:W-:Y:S01]  /*4bb0*/  FFMA.FTZ R89, R81, UR36, -R88.reuse ;  /* 0x0000002451597c23 */ /* 0x101fe20008010858 */
[----:B------:R-:W-:Y:S01]  /*4bc0*/  ISETP.GT.AND P6, PT, R5, 0x99, !P6 ;  /* 0x000000990500780c */ /* 0x000fe200077c4270 */
[--C-:B------:R-:W-:Y:S01]  /*4bd0*/  FFMA.FTZ R56, R56, UR36, -R88.reuse ;  /* 0x0000002438387c23 */ /* 0x100fe20008010858 */
[----:B------:R-:W-:Y:S01]  /*4be0*/  FMNMX.FTZ R77, R75, R76, !PT ;  /* 0x0000004c4b4d7209 */ /* 0x000fe20007810000 */
[--C-:B------:R-:W-:Y:S01]  /*4bf0*/  FFMA.FTZ R76, R80, UR36, -R88.reuse ;  /* 0x00000024504c7c23 */ /* 0x100fe20008010858 */
[----:B------:R-:W-:Y:S01]  /*4c00*/  ISETP.LT.OR P6, PT, R0, 0x9a, P6 ;  /* 0x0000009a0000780c */ /* 0x000fe200037c1670 */
[--C-:B------:R-:W-:Y:S01]  /*4c10*/  FFMA.FTZ R57, R57, UR36, -R88.reuse ;  /* 0x0000002439397c23 */ /* 0x100fe20008010858 */
[----:B------:R-:W-:Y:S01]  /*4c20*/  FMNMX.FTZ R80, R78, R77, !PT ;  /* 0x0000004d4e507209 */ /* 0x000fe20007810000 */
[----:B------:R0:W-:Y:S01]  /*4c30*/  MUFU.EX2 R73, R92 ;  /* 0x0000005c00497308 */ /* 0x0001e20000000800 */
[--C-:B------:R-:W-:Y:S01]  /*4c40*/  FFMA.FTZ R61, R61, UR36, -R88.reuse ;  /* 0x000000243d3d7c23 */ /* 0x100fe20008010858 */
[--C-:B------:R-:W-:Y:S01]  /*4c50*/  FFMA.FTZ R24, R24, UR36, -R88.reuse ;  /* 0x0000002418187c23 */ /* 0x100fe20008010858 */
[----:B------:R-:W-:Y:S01]  /*4c60*/  FMNMX.FTZ R77, R79, R80, !PT ;  /* 0x000000504f4d7209 */ /* 0x000fe20007810000 */
[--C-:B------:R-:W-:Y:S01]  /*4c70*/  FFMA.FTZ R25, R25, UR36, -R88.reuse ;  /* 0x0000002419197c23 */ /* 0x100fe20008010858 */
[--C-:B------:R-:W-:Y:S01]  /*4c80*/  FFMA.FTZ R28, R28, UR36, -R88.reuse ;  /* 0x000000241c1c7c23 */ /* 0x100fe20008010858 */
[--C-:B------:R-:W-:Y:S01]  /*4c90*/  FFMA.FTZ R29, R29, UR36, -R88.reuse ;  /* 0x000000241d1d7c23 */ /* 0x100fe20008010858 */
[----:B------:R-:W-:Y:S01]  /*4ca0*/  FMNMX.FTZ R80, R82, R77, !PT ;  /* 0x0000004d52507209 */ /* 0x000fe20007810000 */
[----:B------:R-:W2:Y:S01]  /*4cb0*/  MUFU.EX2 R10, R10 ;  /* 0x0000000a000a7308 */ /* 0x000ea20000000800 */
[--C-:B0-----:R-:W-:Y:S01]  /*4cc0*/  FFMA.FTZ R92, R85, UR36, -R88.reuse ;  /* 0x00000024555c7c23 */ /* 0x101fe20008010858 */
[--C-:B------:R-:W-:Y:S01]  /*4cd0*/  FFMA.FTZ R32, R32, UR36, -R88.reuse ;  /* 0x0000002420207c23 */ /* 0x100fe20008010858 */
[----:B------:R-:W-:Y:S01]  /*4ce0*/  FMNMX.FTZ R81, R83, R80, !PT ;  /* 0x0000005053517209 */ /* 0x000fe20007810000 */
[--C-:B------:R-:W-:Y:S01]  /*4cf0*/  FFMA.FTZ R80, R84, UR36, -R88.reuse ;  /* 0x0000002454507c23 */ /* 0x100fe20008010858 */
[--C-:B------:R-:W-:Y:S01]  /*4d00*/  FFMA.FTZ R33, R33, UR36, -R88.reuse ;  /* 0x0000002421217c23 */ /* 0x100fe20008010858 */
[--C-:B------:R-:W-:Y:S01]  /*4d10*/  FFMA.FTZ R36, R36, UR36, -R88.reuse ;  /* 0x0000002424247c23 */ /* 0x100fe20008010858 */
[----:B------:R-:W-:Y:S01]  /*4d20*/  FMNMX.FTZ R84, R86, R81, !PT ;  /* 0x0000005156547209 */ /* 0x000fe20007810000 */
[----:B------:R-:W-:Y:S01]  /*4d30*/  MUFU.EX2 R77, R89 ;  /* 0x00000059004d7308 */ /* 0x000fe20000000800 */
[----:B------:R-:W-:-:S02]  /*4d40*/  FFMA.FTZ R37, R37, UR36, -R88 ;  /* 0x0000002425257c23 */ /* 0x000fc40008010858 */
[----:B------:R-:W-:-:S04]  /*4d50*/  FMNMX.FTZ R81, R87, R84, !PT ;  /* 0x0000005457517209 */ /* 0x000fc80007810000 */
[----:B------:R-:W-:Y:S01]  /*4d60*/  FMNMX.FTZ R84, R58, R81, !PT ;  /* 0x000000513a547209 */ /* 0x000fe20007810000 */
[----:B------:R-:W0:Y:S03]  /*4d70*/  MUFU.EX2 R11, R11 ;  /* 0x0000000b000b7308 */ /* 0x000e260000000800 */
[----:B------:R-:W-:-:S04]  /*4d80*/  FMNMX.FTZ R85, R59, R84, !PT ;  /* 0x000000543b557209 */ /* 0x000fc80007810000 */
[----:B------:R-:W-:Y:S01]  /*4d90*/  FMNMX.FTZ R84, R62, R85, !PT ;  /* 0x000000553e547209 */ /* 0x000fe20007810000 */
[----:B------:R3:W-:Y:S03]  /*4da0*/  MUFU.EX2 R81, R92 ;  /* 0x0000005c00517308 */ /* 0x0007e60000000800 */
[----:B------:R-:W-:-:S04]  /*4db0*/  FMNMX.FTZ R85, R63, R84, !PT ;  /* 0x000000543f557209 */ /* 0x000fc80007810000 */
[----:B------:R-:W-:Y:S01]  /*4dc0*/  FMNMX.FTZ R84, R66, R85, !PT ;  /* 0x0000005542547209 */ /* 0x000fe20007810000 */
[----:B------:R-:W4:Y:S01]  /*4dd0*/  MUFU.EX2 R12, R12 ;  /* 0x0000000c000c7308 */ /* 0x000f220000000800 */
[--C-:B---3--:R-:W-:Y:S02]  /*4de0*/  FFMA.FTZ R92, R64, UR36, -R88.reuse ;  /* 0x00000024405c7c23 */ /* 0x108fe40008010858 */
[----:B------:R-:W-:Y:S01]  /*4df0*/  FMNMX.FTZ R85, R67, R84, !PT ;  /* 0x0000005443557209 */ /* 0x000fe20007810000 */
[----:B------:R-:W-:-:S03]  /*4e00*/  FFMA.FTZ R84, R60, UR36, -R88 ;  /* 0x000000243c547c23 */ /* 0x000fc60008010858 */
[----:B------:R-:W-:Y:S01]  /*4e10*/  FMNMX.FTZ R60, R70, R85, !PT ;  /* 0x00000055463c7209 */ /* 0x000fe20007810000 */
[----:B------:R-:W3:Y:S03]  /*4e20*/  MUFU.EX2 R13, R13 ;  /* 0x0000000d000d7308 */ /* 0x000ee60000000800 */
[----:B------:R-:W-:-:S04]  /*4e30*/  FMNMX.FTZ R85, R71, R60, !PT ;  /* 0x0000003c47557209 */ /* 0x000fc80007810000 */
[----:B------:R-:W-:Y:S01]  /*4e40*/  FMNMX.FTZ R60, R42, R85, !PT ;  /* 0x000000552a3c7209 */ /* 0x000fe20007810000 */
[----:B------:R-:W5:Y:S03]  /*4e50*/  MUFU.EX2 R14, R14 ;  /* 0x0000000e000e7308 */ /* 0x000f660000000800 */
[----:B------:R-:W-:-:S04]  /*4e60*/  FMNMX.FTZ R85, R43, R60, !PT ;  /* 0x0000003c2b557209 */ /* 0x000fc80007810000 */
[----:B------:R-:W-:Y:S01]  /*4e70*/  FMNMX.FTZ R60, R46, R85, !PT ;  /* 0x000000552e3c7209 */ /* 0x000fe20007810000 */
[----:B------:R-:W5:Y:S03]  /*4e80*/  MUFU.EX2 R15, R15 ;  /* 0x0000000f000f7308 */ /* 0x000f660000000800 */
[----:B------:R-:W-:Y:S01]  /*4e90*/  FMNMX.FTZ R89, R47, R60, !PT ;  /* 0x0000003c2f597209 */ /* 0x000fe20007810000 */
[----:B------:R-:W-:-:S03]  /*4ea0*/  FFMA.FTZ R60, R65, UR36, -R88 ;  /* 0x00000024413c7c23 */ /* 0x000fc60008010858 */
[----:B------:R-:W-:Y:S01]  /*4eb0*/  FMNMX.FTZ R64, R50, R89, !PT ;  /* 0x0000005932407209 */ /* 0x000fe20007810000 */
[--C-:B------:R-:W-:Y:S01]  /*4ec0*/  FFMA.FTZ R89, R69, UR36, -R88.reuse ;  /* 0x0000002445597c23 */ /* 0x100fe20008010858 */
[----:B------:R-:W-:Y:S02]  /*4ed0*/  MUFU.EX2 R20, R20 ;  /* 0x0000001400147308 */ /* 0x000fe40000000800 */
[----:B------:R-:W-:Y:S01]  /*4ee0*/  FMNMX.FTZ R65, R51, R64, !PT ;  /* 0x0000004033417209 */ /* 0x000fe20007810000 */
[----:B------:R-:W-:-:S03]  /*4ef0*/  FFMA.FTZ R64, R68, UR36, -R88 ;  /* 0x0000002444407c23 */ /* 0x000fc60008010858 */
[----:B------:R-:W-:Y:S02]  /*4f00*/  FMNMX.FTZ R68, R54, R65, !PT ;  /* 0x0000004136447209 */ /* 0x000fe40007810000 */
[----:B------:R1:W-:Y:S02]  /*4f10*/  MUFU.EX2 R5, R89 ;  /* 0x0000005900057308 */ /* 0x0003e40000000800 */
[----:B------:R-:W-:-:S04]  /*4f20*/  FMNMX.FTZ R65, R55, R68, !PT ;  /* 0x0000004437417209 */ /* 0x000fc80007810000 */
[----:B------:R-:W-:Y:S02]  /*4f30*/  FMNMX.FTZ R68, R26, R65, !PT ;  /* 0x000000411a447209 */ /* 0x000fe40007810000 */
[----:B------:R-:W-:Y:S01]  /*4f40*/  FSEL R65, R31, -INF , !P2 ;  /* 0xff8000001f417808 */ /* 0x000fe20005000000 */
[--C-:B------:R-:W-:Y:S01]  /*4f50*/  FFMA.FTZ R31, R40, UR36, -R88.reuse ;  /* 0x00000024281f7c23 */ /* 0x100fe20008010858 */
[----:B------:R-:W-:Y:S01]  /*4f60*/  FMNMX.FTZ R69, R27, R68, !PT ;  /* 0x000000441b457209 */ /* 0x000fe20007810000 */
[--C-:B-1----:R-:W-:Y:S01]  /*4f70*/  FFMA.FTZ R89, R41, UR36, -R88.reuse ;  /* 0x0000002429597c23 */ /* 0x102fe20008010858 */
[----:B------:R-:W-:Y:S01]  /*4f80*/  FSEL R41, R39, -INF , !P6 ;  /* 0xff80000027297808 */ /* 0x000fe20007000000 */
[--C-:B------:R-:W-:Y:S01]  /*4f90*/  FFMA.FTZ R39, R44, UR36, -R88.reuse ;  /* 0x000000242c277c23 */ /* 0x100fe20008010858 */
[----:B------:R-:W-:Y:S01]  /*4fa0*/  FMNMX.FTZ R40, R30, R69, !PT ;  /* 0x000000451e287209 */ /* 0x000fe20007810000 */
[--C-:B------:R-:W-:Y:S01]  /*4fb0*/  FFMA.FTZ R44, R45, UR36, -R88.reuse ;  /* 0x000000242d2c7c23 */ /* 0x100fe20008010858 */
[--C-:B------:R-:W-:Y:S01]  /*4fc0*/  FFMA.FTZ R45, R48, UR36, -R88.reuse ;  /* 0x00000024302d7c23 */ /* 0x100fe20008010858 */
[--C-:B------:R-:W-:Y:S01]  /*4fd0*/  FFMA.FTZ R48, R49, UR36, -R88.reuse ;  /* 0x0000002431307c23 */ /* 0x100fe20008010858 */
[----:B------:R-:W-:Y:S01]  /*4fe0*/  FMNMX.FTZ R69, R65, R40, !PT ;  /* 0x0000002841457209 */ /* 0x000fe20007810000 */
[--C-:B------:R-:W-:Y:S01]  /*4ff0*/  FFMA.FTZ R49, R52, UR36, -R88.reuse ;  /* 0x0000002434317c23 */ /* 0x100fe20008010858 */
[----:B------:R-:W-:Y:S01]  /*5000*/  FSEL R40, R38, -INF , !P5 ;  /* 0xff80000026287808 */ /* 0x000fe20006800000 */
[----:B------:R-:W-:Y:S01]  /*5010*/  FFMA.FTZ R52, R53, UR36, -R88 ;  /* 0x0000002435347c23 */ /* 0x000fe20008010858 */
[----:B------:R-:W-:Y:S01]  /*5020*/  FMNMX.FTZ R68, R34, R69, !PT ;  /* 0x0000004522447209 */ /* 0x000fe20007810000 */
[----:B------:R-:W-:Y:S01]  /*5030*/  IMAD.U32 R53, RZ, RZ, UR36 ;  /* 0x00000024ff357e24 */ /* 0x000fe2000f8e00ff */
[----:B------:R1:W-:Y:S02]  /*5040*/  MUFU.EX2 R38, R89 ;  /* 0x0000005900267308 */ /* 0x0003e40000000800 */
[----:B------:R-:W-:-:S04]  /*5050*/  FMNMX.FTZ R69, R35, R68, !PT ;  /* 0x0000004423457209 */ /* 0x000fc80007810000 */
[----:B------:R-:W-:Y:S02]  /*5060*/  FMNMX.FTZ R0, R40, R69, !PT ;  /* 0x0000004528007209 */ /* 0x000fe40007810000 */
[----:B------:R-:W-:Y:S02]  /*5070*/  MUFU.EX2 R72, R72 ;  /* 0x0000004800487308 */ /* 0x000fe40000000800 */
[----:B------:R-:W-:-:S05]  /*5080*/  FMNMX.FTZ R0, R41, R0, !PT ;  /* 0x0000000029007209 */ /* 0x000fca0007810000 */
[----:B------:R-:W2:Y:S01]  /*5090*/  SHFL.BFLY PT, R69, R0, 0x2, 0x1f ;  /* 0x0c401f0000457f89 */ /* 0x000ea200000e0000 */
[----:B------:R5:W-:Y:S08]  /*50a0*/  MUFU.EX2 R85, R92 ;  /* 0x0000005c00557308 */ /* 0x000bf00000000800 */
[----:B------:R-:W-:Y:S08]  /*50b0*/  MUFU.EX2 R76, R76 ;  /* 0x0000004c004c7308 */ /* 0x000ff00000000800 */
[----:B------:R-:W-:Y:S01]  /*50c0*/  MUFU.EX2 R80, R80 ;  /* 0x0000005000507308 */ /* 0x000fe20000000800 */
[----:B--2---:R-:W-:-:S07]  /*50d0*/  FMNMX.FTZ R69, R0, R69, !PT ;  /* 0x0000004500457209 */ /* 0x004fce0007810000 */
[----:B------:R-:W-:Y:S01]  /*50e0*/  MUFU.EX2 R56, R56 ;  /* 0x0000003800387308 */ /* 0x000fe20000000800 */
[----:B------:R-:W2:Y:S07]  /*50f0*/  SHFL.BFLY PT, R0, R69, 0x1, 0x1f ;  /* 0x0c201f0045007f89 */ /* 0x000eae00000e0000 */
[----:B------:R-:W-:Y:S08]  /*5100*/  MUFU.EX2 R57, R57 ;  /* 0x0000003900397308 */ /* 0x000ff00000000800 */
[----:B------:R-:W-:Y:S08]  /*5110*/  MUFU.EX2 R84, R84 ;  /* 0x0000005400547308 */ /* 0x000ff00000000800 */
[----:B------:R-:W-:Y:S01]  /*5120*/  MUFU.EX2 R61, R61 ;  /* 0x0000003d003d7308 */ /* 0x000fe20000000800 */
[----:B--2---:R-:W-:-:S04]  /*5130*/  FMNMX.FTZ R0, R69, R0, !PT ;  /* 0x0000000045007209 */ /* 0x004fc80007810000 */
[C---:B------:R-:W-:Y:S01]  /*5140*/  FSETP.NEU.FTZ.AND P2, PT, R0.reuse, -INF , PT ;  /* 0xff8000000000780b */ /* 0x040fe20003f5d000 */
[----:B------:R-:W-:Y:S02]  /*5150*/  FFMA.FTZ R53, R0, R53, -8 ;  /* 0xc100000000357423 */ /* 0x000fe40000010035 */
[----:B------:R-:W-:Y:S03]  /*5160*/  MUFU.EX2 R64, R64 ;  /* 0x0000004000407308 */ /* 0x000fe60000000800 */
[----:B-1----:R-:W-:Y:S02]  /*5170*/  FSEL R89, R53, RZ, P2 ;  /* 0x000000ff35597208 */ /* 0x002fe40001000000 */
[----:B------:R-:W-:-:S03]  /*5180*/  PLOP3.LUT P2, PT, PT, PT, UP1, 0x40, 0x0 ;  /* 0x000000000000781c */ /* 0x000fc60003f4e818 */
[----:B------:R-:W-:Y:S01]  /*5190*/  MUFU.EX2 R60, R60 ;  /* 0x0000003c003c7308 */ /* 0x000fe20000000800 */
[--C-:B------:R-:W-:Y:S01]  /*51a0*/  FFMA.FTZ R53, R90, UR36, -R89.reuse ;  /* 0x000000245a357c23 */ /* 0x100fe20008010859 */
[--C-:B------:R-:W-:Y:S01]  /*51b0*/  FFMA.FTZ R88, R91, UR36, -R89.reuse ;  /* 0x000000245b587c23 */ /* 0x100fe20008010859 */
[--C-:B------:R-:W-:Y:S01]  /*51c0*/  FFMA.FTZ R94, R94, UR36, -R89.reuse ;  /* 0x000000245e5e7c23 */ /* 0x100fe20008010859 */
[----:B------:R-:W-:Y:S01]  /*51d0*/  FFMA.FTZ R95, R95, UR36, -R89 ;  /* 0x000000245f5f7c23 */ /* 0x000fe20008010859 */
[----:B------:R-:W-:Y:S01]  /*51e0*/  FADD.FTZ R91, R6, R7 ;  /* 0x00000007065b7221 */ /* 0x000fe20000010000 */
[--C-:B------:R-:W-:Y:S01]  /*51f0*/  FFMA.FTZ R68, R98, UR36, -R89.reuse ;  /* 0x0000002462447c23 */ /* 0x100fe20008010859 */
[----:B------:R-:W-:Y:S01]  /*5200*/  FFMA.FTZ R69, R99, UR36, -R89 ;  /* 0x0000002463457c23 */ /* 0x000fe20008010859 */
[----:B------:R-:W-:Y:S01]  /*5210*/  MUFU.EX2 R53, R53 ;  /* 0x0000003500357308 */ /* 0x000fe20000000800 */
[----:B------:R-:W-:Y:S01]  /*5220*/  FADD.FTZ R90, R10, R91 ;  /* 0x0000005b0a5a7221 */ /* 0x000fe20000010000 */
[--C-:B------:R-:W-:Y:S01]  /*5230*/  FFMA.FTZ R102, R102, UR36, -R89.reuse ;  /* 0x0000002466667c23 */ /* 0x100fe20008010859 */
[--C-:B------:R-:W-:Y:S01]  /*5240*/  FFMA.FTZ R103, R103, UR36, -R89.reuse ;  /* 0x0000002467677c23 */ /* 0x100fe20008010859 */
[--C-:B------:R-:W-:Y:S01]  /*5250*/  FFMA.FTZ R74, R74, UR36, -R89.reuse ;  /* 0x000000244a4a7c23 */ /* 0x100fe20008010859 */
[----:B0-----:R-:W-:Y:S01]  /*5260*/  FADD.FTZ R91, R11, R90 ;  /* 0x0000005a0b5b7221 */ /* 0x001fe20000010000 */
[--C-:B------:R-:W-:Y:S01]  /*5270*/  FFMA.FTZ R75, R75, UR36, -R89.reuse ;  /* 0x000000244b4b7c23 */ /* 0x100fe20008010859 */
[----:B------:R-:W-:Y:S01]  /*5280*/  FFMA.FTZ R78, R78, UR36, -R89 ;  /* 0x000000244e4e7c23 */ /* 0x000fe20008010859 */
[----:B------:R-:W0:Y:S01]  /*5290*/  MUFU.EX2 R88, R88 ;  /* 0x0000005800587308 */ /* 0x000e220000000800 */
[----:B----4-:R-:W-:Y:S01]  /*52a0*/  FADD.FTZ R90, R12, R91 ;  /* 0x0000005b0c5a7221 */ /* 0x010fe20000010000 */
[--C-:B------:R-:W-:Y:S01]  /*52b0*/  FFMA.FTZ R79, R79, UR36, -R89.reuse ;  /* 0x000000244f4f7c23 */ /* 0x100fe20008010859 */
[--C-:B------:R-:W-:Y:S01]  /*52c0*/  FFMA.FTZ R82, R82, UR36, -R89.reuse ;  /* 0x0000002452527c23 */ /* 0x100fe20008010859 */
[--C-:B------:R-:W-:Y:S01]  /*52d0*/  FFMA.FTZ R83, R83, UR36, -R89.reuse ;  /* 0x0000002453537c23 */ /* 0x100fe20008010859 */
[----:B---3--:R-:W-:Y:S01]  /*52e0*/  FADD.FTZ R93, R13, R90 ;  /* 0x0000005a0d5d7221 */ /* 0x008fe20000010000 */
[--C-:B------:R-:W-:Y:S01]  /*52f0*/  FFMA.FTZ R86, R86, UR36, -R89.reuse ;  /* 0x0000002456567c23 */ /* 0x100fe20008010859 */
[----:B------:R-:W-:Y:S01]  /*5300*/  FFMA.FTZ R87, R87, UR36, -R89 ;  /* 0x0000002457577c23 */ /* 0x000fe20008010859 */
[----:B------:R-:W1:Y:S01]  /*5310*/  MUFU.EX2 R94, R94 ;  /* 0x0000005e005e7308 */ /* 0x000e620000000800 */
[----:B-----5:R-:W-:Y:S01]  /*5320*/  FADD.FTZ R92, R14, R93 ;  /* 0x0000005d0e5c7221 */ /* 0x020fe20000010000 */
[--C-:B------:R-:W-:Y:S01]  /*5330*/  FFMA.FTZ R58, R58, UR36, -R89.reuse ;  /* 0x000000243a3a7c23 */ /* 0x100fe20008010859 */
[--C-:B------:R-:W-:Y:S01]  /*5340*/  FFMA.FTZ R59, R59, UR36, -R89.reuse ;  /* 0x000000243b3b7c23 */ /* 0x100fe20008010859 */
[--C-:B------:R-:W-:Y:S01]  /*5350*/  FFMA.FTZ R62, R62, UR36, -R89.reuse ;  /* 0x000000243e3e7c23 */ /* 0x100fe20008010859 */
[C---:B------:R-:W-:Y:S01]  /*5360*/  FADD.FTZ R93, R15.reuse, R92 ;  /* 0x0000005c0f5d7221 */ /* 0x040fe20000010000 */
[----:B------:R-:W-:Y:S01]  /*5370*/  F2FP.SATFINITE.E4M3.F32.PACK_AB_MERGE_C R15, R15, R14, RZ ;  /* 0x0000000e0f0f723e */ /* 0x000fe200048070ff */
[----:B------:R-:W-:Y:S01]  /*5380*/  FFMA.FTZ R63, R63, UR36, -R89 ;  /* 0x000000243f3f7c23 */ /* 0x000fe20008010859 */
[----:B------:R-:W2:Y:S01]  /*5390*/  MUFU.EX2 R95, R95 ;  /* 0x0000005f005f7308 */ /* 0x000ea20000000800 */
[----:B0-----:R-:W-:Y:S01]  /*53a0*/  FADD.FTZ R91, R53, R88 ;  /* 0x00000058355b7221 */ /* 0x001fe20000010000 */
[----:B------:R-:W-:Y:S01]  /*53b0*/  FADD.FTZ R22, R20, R93 ;  /* 0x0000005d14167221 */ /* 0x000fe20000010000 */
[--C-:B------:R-:W-:Y:S01]  /*53c0*/  FFMA.FTZ R66, R66, UR36, -R89.reuse ;  /* 0x0000002442427c23 */ /* 0x100fe20008010859 */
[--C-:B------:R-:W-:Y:S01]  /*53d0*/  FFMA.FTZ R67, R67, UR36, -R89.reuse ;  /* 0x0000002443437c23 */ /* 0x100fe20008010859 */
[--C-:B------:R-:W-:Y:S01]  /*53e0*/  FFMA.FTZ R70, R70, UR36, -R89.reuse ;  /* 0x0000002446467c23 */ /* 0x100fe20008010859 */
[----:B------:R-:W-:Y:S01]  /*53f0*/  FFMA.FTZ R71, R71, UR36, -R89 ;  /* 0x0000002447477c23 */ /* 0x000fe20008010859 */
[----:B------:R-:W-:Y:S01]  /*5400*/  F2FP.SATFINITE.E4M3.F32.PACK_AB_MERGE_C R186, R13, R12, R15 ;  /* 0x0000000c0dba723e */ /* 0x000fe2000480700f */
[----:B------:R-:W0:Y:S01]  /*5410*/  MUFU.EX2 R68, R68 ;  /* 0x0000004400447308 */ /* 0x000e220000000800 */
[----:B-1----:R-:W-:Y:S01]  /*5420*/  FADD.FTZ R90, R94, R91 ;  /* 0x0000005b5e5a7221 */ /* 0x002fe20000010000 */
[----:B------:R-:W-:Y:S01]  /*5430*/  F2FP.SATFINITE.E4M3.F32.PACK_AB_MERGE_C R12, R61, R84, RZ ;  /* 0x000000543d0c723e */ /* 0x000fe200048070ff */
[--C-:B------:R-:W-:Y:S01]  /*5440*/  FFMA.FTZ R42, R42, UR36, -R89.reuse ;  /* 0x000000242a2a7c23 */ /* 0x100fe20008010859 */
[--C-:B------:R-:W-:Y:S01]  /*5450*/  FFMA.FTZ R43, R43, UR36, -R89.reuse ;  /* 0x000000242b2b7c23 */ /* 0x100fe20008010859 */
[--C-:B------:R-:W-:Y:S01]  /*5460*/  FFMA.FTZ R46, R46, UR36, -R89.reuse ;  /* 0x000000242e2e7c23 */ /* 0x100fe20008010859 */
[--C-:B------:R-:W-:Y:S01]  /*5470*/  FFMA.FTZ R47, R47, UR36, -R89.reuse ;  /* 0x000000242f2f7c23 */ /* 0x100fe20008010859 */
[--C-:B------:R-:W-:Y:S01]  /*5480*/  FFMA.FTZ R50, R50, UR36, -R89.reuse ;  /* 0x0000002432327c23 */ /* 0x100fe20008010859 */
[----:B------:R-:W1:Y:S01]  /*5490*/  MUFU.EX2 R69, R69 ;  /* 0x0000004500457308 */ /* 0x000e620000000800 */
[----:B--2---:R-:W-:Y:S01]  /*54a0*/  FADD.FTZ R91, R95, R90 ;  /* 0x0000005a5f5b7221 */ /* 0x004fe20000010000 */
[----:B------:R-:W-:Y:S01]  /*54b0*/  F2FP.SATFINITE.E4M3.F32.PACK_AB_MERGE_C R90, R11, R10, RZ ;  /* 0x0000000a0b5a723e */ /* 0x000fe200048070ff */
[--C-:B------:R-:W-:Y:S01]  /*54c0*/  FFMA.FTZ R51, R51, UR36, -R89.reuse ;  /* 0x0000002433337c23 */ /* 0x100fe20008010859 */
[--C-:B------:R-:W-:Y:S01]  /*54d0*/  FFMA.FTZ R54, R54, UR36, -R89.reuse ;  /* 0x0000002436367c23 */ /* 0x100fe20008010859 */
[--C-:B------:R-:W-:Y:S01]  /*54e0*/  FFMA.FTZ R55, R55, UR36, -R89.reuse ;  /* 0x0000002437377c23 */ /* 0x100fe20008010859 */
[----:B------:R-:W-:Y:S01]  /*54f0*/  F2FP.SATFINITE.E4M3.F32.PACK_AB_MERGE_C R184, R7, R6, R90 ;  /* 0x0000000607b8723e */ /* 0x000fe2000480705a */
[----:B------:R-:W-:Y:S01]  /*5500*/  FFMA.FTZ R26, R26, UR36, -R89 ;  /* 0x000000241a1a7c23 */ /* 0x000fe20008010859 */
[----:B------:R-:W2:Y:S01]  /*5510*/  MUFU.EX2 R102, R102 ;  /* 0x0000006600667308 */ /* 0x000ea20000000800 */
[----:B0-----:R-:W-:Y:S01]  /*5520*/  FADD.FTZ R10, R68, R91 ;  /* 0x0000005b440a7221 */ /* 0x001fe20000010000 */
[----:B------:R-:W-:Y:S01]  /*5530*/  FADD.FTZ R91, R21, R22 ;  /* 0x00000016155b7221 */ /* 0x000fe20000010000 */
[--C-:B------:R-:W-:Y:S01]  /*5540*/  FFMA.FTZ R27, R27, UR36, -R89.reuse ;  /* 0x000000241b1b7c23 */ /* 0x100fe20008010859 */
[--C-:B------:R-:W-:Y:S01]  /*5550*/  FFMA.FTZ R30, R30, UR36, -R89.reuse ;  /* 0x000000241e1e7c23 */ /* 0x100fe20008010859 */
[----:B------:R-:W-:Y:S01]  /*5560*/  FFMA.FTZ R65, R65, UR36, -R89 ;  /* 0x0000002441417c23 */ /* 0x000fe20008010859 */
[----:B------:R-:W-:Y:S01]  /*5570*/  FADD.FTZ R14, R72, R91 ;  /* 0x0000005b480e7221 */ /* 0x000fe20000010000 */
[----:B------:R-:W-:Y:S01]  /*5580*/  F2FP.SATFINITE.E4M3.F32.PACK_AB_MERGE_C R72, R73, R72, RZ ;  /* 0x000000484948723e */ /* 0x000fe200048070ff */
[----:B------:R-:W0:Y:S01]  /*5590*/  MUFU.EX2 R103, R103 ;  /* 0x0000006700677308 */ /* 0x000e220000000800 */
[----:B-1----:R-:W-:Y:S01]  /*55a0*/  FADD.FTZ R11, R69, R10 ;  /* 0x0000000a450b7221 */ /* 0x002fe20000010000 */
[----:B------:R-:W-:Y:S01]  /*55b0*/  FADD.FTZ R73, R73, R14 ;  /* 0x0000000e49497221 */ /* 0x000fe20000010000 */
[--C-:B------:R-:W-:Y:S01]  /*55c0*/  FFMA.FTZ R34, R34, UR36, -R89.reuse ;  /* 0x0000002422227c23 */ /* 0x100fe20008010859 */
[--C-:B------:R-:W-:Y:S01]  /*55d0*/  FFMA.FTZ R35, R35, UR36, -R89.reuse ;  /* 0x0000002423237c23 */ /* 0x100fe20008010859 */
[--C-:B------:R-:W-:Y:S01]  /*55e0*/  FFMA.FTZ R40, R40, UR36, -R89.reuse ;  /* 0x0000002428287c23 */ /* 0x100fe20008010859 */
[----:B------:R-:W-:Y:S01]  /*55f0*/  FFMA.FTZ R41, R41, UR36, -R89 ;  /* 0x0000002429297c23 */ /* 0x000fe20008010859 */
[----:B------:R-:W-:Y:S01]  /*5600*/  F2FP.SATFINITE.E4M3.F32.PACK_AB_MERGE_C R94, R95, R94, RZ ;  /* 0x0000005e5f5e723e */ /* 0x000fe200048070ff */
[----:B------:R-:W1:Y:S01]  /*5610*/  MUFU.EX2 R74, R74 ;  /* 0x0000004a004a7308 */ /* 0x000e620000000800 */
[----:B--2---:R-:W-:Y:S01]  /*5620*/  FADD.FTZ R10, R102, R11 ;  /* 0x0000000b660a7221 */ /* 0x004fe20000010000 */
[----:B------:R-:W-:-:S02]  /*5630*/  F2FP.SATFINITE.E4M3.F32.PACK_AB_MERGE_C R180, R21, R20, R72 ;  /* 0x0000001415b4723e */ /* 0x000fc40004807048 */
[----:B------:R-:W-:Y:S02]  /*5640*/  F2FP.SATFINITE.E4M3.F32.PACK_AB_MERGE_C R176, R57, R56, R12 ;  /* 0x0000003839b0723e */ /* 0x000fe4000480700c */
[----:B------:R-:W-:Y:S02]  /*5650*/  F2FP.SATFINITE.E4M3.F32.PACK_AB_MERGE_C R185, R88, R53, R94 ;  /* 0x0000003558b9723e */ /* 0x000fe4000480705e */
[----:B------:R-:W2:Y:S01]  /*5660*/  MUFU.EX2 R75, R75 ;  /* 0x0000004b004b7308 */ /* 0x000ea20000000800 */
[C---:B0-----:R-:W-:Y:S01]  /*5670*/  FADD.FTZ R7, R103.reuse, R10 ;  /* 0x0000000a67077221 */ /* 0x041fe20000010000 */
[----:B------:R-:W-:Y:S01]  /*5680*/  FADD.FTZ R10, R76, R73 ;  /* 0x000000494c0a7221 */ /* 0x000fe20000010000 */
[----:B------:R-:W-:-:S03]  /*5690*/  F2FP.SATFINITE.E4M3.F32.PACK_AB_MERGE_C R102, R103, R102, RZ ;  /* 0x000000666766723e */ /* 0x000fc600048070ff */
[----:B------:R-:W-:Y:S01]  /*56a0*/  FADD.FTZ R11, R77, R10 ;  /* 0x0000000a4d0b7221 */ /* 0x000fe20000010000 */
[----:B------:R-:W-:Y:S01]  /*56b0*/  F2FP.SATFINITE.E4M3.F32.PACK_AB_MERGE_C R187, R69, R68, R102 ;  /* 0x0000004445bb723e */ /* 0x000fe20004807066 */
[----:B------:R-:W0:Y:S01]  /*56c0*/  MUFU.EX2 R78, R78 ;  /* 0x0000004e004e7308 */ /* 0x000e220000000800 */
[----:B-1----:R-:W-:Y:S01]  /*56d0*/  FADD.FTZ R6, R74, R7 ;  /* 0x000000074a067221 */ /* 0x002fe20000010000 */
[----:B------:R-:W-:Y:S01]  /*56e0*/  FADD.FTZ R10, R80, R11 ;  /* 0x0000000b500a7221 */ /* 0x000fe20000010000 */
[----:B------:R-:W-:-:S03]  /*56f0*/  F2FP.SATFINITE.E4M3.F32.PACK_AB_MERGE_C R80, R81, R80, RZ ;  /* 0x000000505150723e */ /* 0x000fc600048070ff */
[----:B------:R-:W-:Y:S01]  /*5700*/  FADD.FTZ R81, R81, R10 ;  /* 0x0000000a51517221 */ /* 0x000fe20000010000 */
[----:B------:R-:W-:Y:S01]  /*5710*/  F2FP.SATFINITE.E4M3.F32.PACK_AB_MERGE_C R182, R77, R76, R80 ;  /* 0x0000004c4db6723e */ /* 0x000fe20004807050 */
[----:B------:R-:W1:Y:S01]  /*5720*/  MUFU.EX2 R79, R79 ;  /* 0x0000004f004f7308 */ /* 0x000e620000000800 */
[----:B--2---:R-:W-:Y:S01]  /*5730*/  FADD.FTZ R7, R75, R6 ;  /* 0x000000064b077221 */ /* 0x004fe20000010000 */
[----:B------:R-:W-:-:S04]  /*5740*/  FADD.FTZ R10, R56, R81 ;  /* 0x00000051380a7221 */ /* 0x000fc80000010000 */
[----:B------:R-:W-:Y:S01]  /*5750*/  FADD.FTZ R11, R57, R10 ;  /* 0x0000000a390b7221 */ /* 0x000fe20000010000 */
[----:B------:R-:W-:Y:S01]  /*5760*/  F2FP.SATFINITE.E4M3.F32.PACK_AB_MERGE_C R10, R5, R64, RZ ;  /* 0x00000040050a723e */ /* 0x000fe200048070ff */
[----:B------:R-:W2:Y:S01]  /*5770*/  MUFU.EX2 R82, R82 ;  /* 0x0000005200527308 */ /* 0x000ea20000000800 */
[----:B0-----:R-:W-:Y:S01]  /*5780*/  FADD.FTZ R6, R78, R7 ;  /* 0x000000074e067221 */ /* 0x001fe20000010000 */
[----:B------:R-:W-:Y:S01]  /*5790*/  FADD.FTZ R84, R84, R11 ;  /* 0x0000000b54547221 */ /* 0x000fe20000010000 */
[----:B------:R-:W-:-:S03]  /*57a0*/  F2FP.SATFINITE.E4M3.F32.PACK_AB_MERGE_C R178, R60, R85, R10 ;  /* 0x000000553cb2723e */ /* 0x000fc6000480700a */
[----:B------:R-:W-:Y:S02]  /*57b0*/  FADD.FTZ R84, R61, R84 ;  /* 0x000000543d547221 */ /* 0x000fe40000010000 */
        /* <DEDUP_REMOVED lines=9> */
[----:B------:R-:W-:Y:S02]  /*5850*/  FADD.FTZ R64, R5, R64 ;  /* 0x0000004005407221 */ /* 0x000fe40000010000 */
[----:B------:R-:W2:Y:S01]  /*5860*/  MUFU.EX2 R87, R87 ;  /* 0x0000005700577308 */ /* 0x000ea20000000800 */
[----:B0-----:R-:W-:-:S07]  /*5870*/  FADD.FTZ R7, R83, R6 ;  /* 0x0000000653077221 */ /* 0x001fce0000010000 */
[----:B------:R-:W0:Y:S01]  /*5880*/  MUFU.EX2 R58, R58 ;  /* 0x0000003a003a7308 */ /* 0x000e220000000800 */
[----:B-1----:R-:W-:-:S07]  /*5890*/  FADD.FTZ R6, R86, R7 ;  /* 0x0000000756067221 */ /* 0x002fce0000010000 */
[----:B------:R-:W1:Y:S01]  /*58a0*/  MUFU.EX2 R59, R59 ;  /* 0x0000003b003b7308 */ /* 0x000e620000000800 */
[C---:B--2---:R-:W-:Y:S01]  /*58b0*/  FADD.FTZ R7, R87.reuse, R6 ;  /* 0x0000000657077221 */ /* 0x044fe20000010000 */
[----:B------:R-:W-:-:S04]  /*58c0*/  F2FP.SATFINITE.E4M3.F32.PACK_AB_MERGE_C R86, R87, R86, RZ ;  /* 0x000000565756723e */ /* 0x000fc800048070ff */
[----:B------:R-:W-:Y:S02]  /*58d0*/  F2FP.SATFINITE.E4M3.F32.PACK_AB_MERGE_C R183, R83, R82, R86 ;  /* 0x0000005253b7723e */ /* 0x000fe40004807056 */
[----:B------:R-:W2:Y:S01]  /*58e0*/  MUFU.EX2 R62, R62 ;  /* 0x0000003e003e7308 */ /* 0x000ea20000000800 */
[----:B0-----:R-:W-:-:S07]  /*58f0*/  FADD.FTZ R6, R58, R7 ;  /* 0x000000073a067221 */ /* 0x001fce0000010000 */
[----:B------:R-:W0:Y:S01]  /*5900*/  MUFU.EX2 R63, R63 ;  /* 0x0000003f003f7308 */ /* 0x000e220000000800 */
[----:B-1----:R-:W-:-:S07]  /*5910*/  FADD.FTZ R7, R59, R6 ;  /* 0x000000063b077221 */ /* 0x002fce0000010000 */
[----:B------:R-:W1:Y:S01]  /*5920*/  MUFU.EX2 R66, R66 ;  /* 0x0000004200427308 */ /* 0x000e620000000800 */
[----:B--2---:R-:W-:-:S07]  /*5930*/  FADD.FTZ R6, R62, R7 ;  /* 0x000000073e067221 */ /* 0x004fce0000010000 */
[----:B------:R-:W2:Y:S01]  /*5940*/  MUFU.EX2 R67, R67 ;  /* 0x0000004300437308 */ /* 0x000ea20000000800 */
[C---:B0-----:R-:W-:Y:S01]  /*5950*/  FADD.FTZ R7, R63.reuse, R6 ;  /* 0x000000063f077221 */ /* 0x041fe20000010000 */
[----:B------:R-:W-:-:S04]  /*5960*/  F2FP.SATFINITE.E4M3.F32.PACK_AB_MERGE_C R62, R63, R62, RZ ;  /* 0x0000003e3f3e723e */ /* 0x000fc800048070ff */
[----:B------:R-:W-:Y:S02]  /*5970*/  F2FP.SATFINITE.E4M3.F32.PACK_AB_MERGE_C R177, R59, R58, R62 ;  /* 0x0000003a3bb1723e */ /* 0x000fe4000480703e */
[----:B------:R-:W0:Y:S01]  /*5980*/  MUFU.EX2 R70, R70 ;  /* 0x0000004600467308 */ /* 0x000e220000000800 */
[----:B-1----:R-:W-:-:S07]  /*5990*/  FADD.FTZ R6, R66, R7 ;  /* 0x0000000742067221 */ /* 0x002fce0000010000 */
[----:B------:R-:W-:Y:S01]  /*59a0*/  MUFU.EX2 R39, R39 ;  /* 0x0000002700277308 */ /* 0x000fe20000000800 */
[----:B--2---:R-:W-:-:S07]  /*59b0*/  FADD.FTZ R7, R67, R6 ;  /* 0x0000000643077221 */ /* 0x004fce0000010000 */
[----:B------:R-:W1:Y:S01]  /*59c0*/  MUFU.EX2 R44, R44 ;  /* 0x0000002c002c7308 */ /* 0x000e620000000800 */
[----:B0-----:R-:W-:-:S07]  /*59d0*/  FADD.FTZ R6, R70, R7 ;  /* 0x0000000746067221 */ /* 0x001fce0000010000 */
[----:B------:R-:W0:Y:S08]  /*59e0*/  MUFU.EX2 R71, R71 ;  /* 0x0000004700477308 */ /* 0x000e300000000800 */
[----:B------:R-:W2:Y:S01]  /*59f0*/  MUFU.EX2 R31, R31 ;  /* 0x0000001f001f7308 */ /* 0x000ea20000000800 */
[----:B-1----:R-:W-:-:S07]  /*5a00*/  F2FP.SATFINITE.E4M3.F32.PACK_AB_MERGE_C R10, R44, R39, RZ ;  /* 0x000000272c0a723e */ /* 0x002fce00048070ff */
[----:B------:R-:W1:Y:S01]  /*5a10*/  MUFU.EX2 R42, R42 ;  /* 0x0000002a002a7308 */ /* 0x000e620000000800 */
[C---:B0-----:R-:W-:Y:S01]  /*5a20*/  FADD.FTZ R5, R71.reuse, R6 ;  /* 0x0000000647057221 */ /* 0x041fe20000010000 */
[----:B------:R-:W-:-:S04]  /*5a30*/  F2FP.SATFINITE.E4M3.F32.PACK_AB_MERGE_C R70, R71, R70, RZ ;  /* 0x000000464746723e */ /* 0x000fc800048070ff */
[----:B------:R-:W-:Y:S02]  /*5a40*/  F2FP.SATFINITE.E4M3.F32.PACK_AB_MERGE_C R179, R67, R66, R70 ;  /* 0x0000004243b3723e */ /* 0x000fe40004807046 */
[----:B------:R-:W0:Y:S01]  /*5a50*/  MUFU.EX2 R43, R43 ;  /* 0x0000002b002b7308 */ /* 0x000e220000000800 */
[----:B--2---:R-:W-:Y:S01]  /*5a60*/  F2FP.SATFINITE.E4M3.F32.PACK_AB_MERGE_C R172, R38, R31, R10 ;  /* 0x0000001f26ac723e */ /* 0x004fe2000480700a */
[----:B------:R-:W-:-:S04]  /*5a70*/  FADD.FTZ R31, R31, R64 ;  /* 0x000000401f1f7221 */ /* 0x000fc80000010000 */
[----:B------:R-:W-:Y:S02]  /*5a80*/  FADD.FTZ R38, R38, R31 ;  /* 0x0000001f26267221 */ /* 0x000fe40000010000 */
[----:B------:R-:W2:Y:S01]  /*5a90*/  MUFU.EX2 R46, R46 ;  /* 0x0000002e002e7308 */ /* 0x000ea20000000800 */
[----:B-1----:R-:W-:Y:S01]  /*5aa0*/  FADD.FTZ R6, R42, R5 ;  /* 0x000000052a067221 */ /* 0x002fe20000010000 */
[----:B------:R-:W-:-:S04]  /*5ab0*/  FADD.FTZ R39, R39, R38 ;  /* 0x0000002627277221 */ /* 0x000fc80000010000 */
[----:B------:R-:W-:Y:S02]  /*5ac0*/  FADD.FTZ R44, R44, R39 ;  /* 0x000000272c2c7221 */ /* 0x000fe40000010000 */
[----:B------:R-:W-:Y:S01]  /*5ad0*/  MUFU.EX2 R49, R49 ;  /* 0x0000003100317308 */ /* 0x000fe20000000800 */
[----:B0-----:R-:W-:-:S07]  /*5ae0*/  FADD.FTZ R5, R43, R6 ;  /* 0x000000062b057221 */ /* 0x001fce0000010000 */
[----:B------:R-:W0:Y:S01]  /*5af0*/  MUFU.EX2 R52, R52 ;  /* 0x0000003400347308 */ /* 0x000e220000000800 */
[----:B--2---:R-:W-:-:S07]  /*5b00*/  FADD.FTZ R6, R46, R5 ;  /* 0x000000052e067221 */ /* 0x004fce0000010000 */
[----:B------:R-:W1:Y:S08]  /*5b10*/  MUFU.EX2 R47, R47 ;  /* 0x0000002f002f7308 */ /* 0x000e700000000800 */
[----:B------:R-:W-:Y:S01]  /*5b20*/  MUFU.EX2 R45, R45 ;  /* 0x0000002d002d7308 */ /* 0x000fe20000000800 */
[----:B0-----:R-:W-:-:S07]  /*5b30*/  F2FP.SATFINITE.E4M3.F32.PACK_AB_MERGE_C R7, R52, R49, RZ ;  /* 0x000000313407723e */ /* 0x001fce00048070ff */
[----:B------:R-:W0:Y:S01]  /*5b40*/  MUFU.EX2 R48, R48 ;  /* 0x0000003000307308 */ /* 0x000e220000000800 */
[C---:B-1----:R-:W-:Y:S01]  /*5b50*/  F2FP.SATFINITE.E4M3.F32.PACK_AB_MERGE_C R46, R47.reuse, R46, RZ ;  /* 0x0000002e2f2e723e */ /* 0x042fe200048070ff */
[----:B------:R-:W-:-:S03]  /*5b60*/  FADD.FTZ R47, R47, R6 ;  /* 0x000000062f2f7221 */ /* 0x000fc60000010000 */
[----:B------:R-:W-:-:S03]  /*5b70*/  F2FP.SATFINITE.E4M3.F32.PACK_AB_MERGE_C R173, R43, R42, R46 ;  /* 0x0000002a2bad723e */ /* 0x000fc6000480702e */
[----:B------:R-:W1:Y:S08]  /*5b80*/  MUFU.EX2 R50, R50 ;  /* 0x0000003200327308 */ /* 0x000e700000000800 */
[----:B------:R-:W2:Y:S01]  /*5b90*/  MUFU.EX2 R51, R51 ;  /* 0x0000003300337308 */ /* 0x000ea20000000800 */
[----:B0-----:R-:W-:Y:S01]  /*5ba0*/  F2FP.SATFINITE.E4M3.F32.PACK_AB_MERGE_C R174, R48, R45, R7 ;  /* 0x0000002d30ae723e */ /* 0x001fe20004807007 */
[----:B------:R-:W-:-:S04]  /*5bb0*/  FADD.FTZ R45, R45, R44 ;  /* 0x0000002c2d2d7221 */ /* 0x000fc80000010000 */
[----:B------:R-:W-:Y:S02]  /*5bc0*/  FADD.FTZ R48, R48, R45 ;  /* 0x0000002d30307221 */ /* 0x000fe40000010000 */
[----:B------:R-:W0:Y:S01]  /*5bd0*/  MUFU.EX2 R54, R54 ;  /* 0x0000003600367308 */ /* 0x000e220000000800 */
[----:B-1----:R-:W-:Y:S01]  /*5be0*/  FADD.FTZ R6, R50, R47 ;  /* 0x0000002f32067221 */ /* 0x002fe20000010000 */
[----:B------:R-:W-:-:S04]  /*5bf0*/  FADD.FTZ R49, R49, R48 ;  /* 0x0000003031317221 */ /* 0x000fc80000010000 */
[----:B------:R-:W-:Y:S02]  /*5c00*/  FADD.FTZ R49, R52, R49 ;  /* 0x0000003134317221 */ /* 0x000fe40000010000 */
[----:B------:R-:W-:Y:S01]  /*5c10*/  MUFU.EX2 R28, R28 ;  /* 0x0000001c001c7308 */ /* 0x000fe20000000800 */
[----:B--2---:R-:W-:-:S07]  /*5c20*/  FADD.FTZ R5, R51, R6 ;  /* 0x0000000633057221 */ /* 0x004fce0000010000 */
[----:B------:R-:W1:Y:S01]  /*5c30*/  MUFU.EX2 R29, R29 ;  /* 0x0000001d001d7308 */ /* 0x000e620000000800 */
[----:B0-----:R-:W-:-:S07]  /*5c40*/  FADD.FTZ R6, R54, R5 ;  /* 0x0000000536067221 */ /* 0x001fce0000010000 */
[----:B------:R-:W0:Y:S08]  /*5c50*/  MUFU.EX2 R55, R55 ;  /* 0x0000003700377308 */ /* 0x000e300000000800 */
[----:B------:R-:W-:Y:S01]  /*5c60*/  MUFU.EX2 R24, R24 ;  /* 0x0000001800187308 */ /* 0x000fe20000000800 */
[----:B-1----:R-:W-:-:S07]  /*5c70*/  F2FP.SATFINITE.E4M3.F32.PACK_AB_MERGE_C R7, R29, R28, RZ ;  /* 0x0000001c1d07723e */ /* 0x002fce00048070ff */
[----:B------:R-:W1:Y:S01]  /*5c80*/  MUFU.EX2 R25, R25 ;  /* 0x0000001900197308 */ /* 0x000e620000000800 */
[C---:B0-----:R-:W-:Y:S01]  /*5c90*/  F2FP.SATFINITE.E4M3.F32.PACK_AB_MERGE_C R54, R55.reuse, R54, RZ ;  /* 0x000000363736723e */ /* 0x041fe200048070ff */
[----:B------:R-:W-:-:S03]  /*5ca0*/  FADD.FTZ R55, R55, R6 ;  /* 0x0000000637377221 */ /* 0x000fc60000010000 */
[----:B------:R-:W-:-:S03]  /*5cb0*/  F2FP.SATFINITE.E4M3.F32.PACK_AB_MERGE_C R175, R51, R50, R54 ;  /* 0x0000003233af723e */ /* 0x000fc60004807036 */
[----:B------:R-:W0:Y:S08]  /*5cc0*/  MUFU.EX2 R26, R26 ;  /* 0x0000001a001a7308 */ /* 0x000e300000000800 */
[----:B------:R-:W2:Y:S01]  /*5cd0*/  MUFU.EX2 R27, R27 ;  /* 0x0000001b001b7308 */ /* 0x000ea20000000800 */
[----:B-1----:R-:W-:Y:S01]  /*5ce0*/  F2FP.SATFINITE.E4M3.F32.PACK_AB_MERGE_C R168, R25, R24, R7 ;  /* 0x0000001819a8723e */ /* 0x002fe20004807007 */
[----:B------:R-:W-:-:S04]  /*5cf0*/  FADD.FTZ R24, R24, R49 ;  /* 0x0000003118187221 */ /* 0x000fc80000010000 */
[----:B------:R-:W-:Y:S02]  /*5d00*/  FADD.FTZ R25, R25, R24 ;  /* 0x0000001819197221 */ /* 0x000fe40000010000 */
[----:B------:R-:W1:Y:S01]  /*5d10*/  MUFU.EX2 R30, R30 ;  /* 0x0000001e001e7308 */ /* 0x000e620000000800 */
[----:B0-----:R-:W-:Y:S01]  /*5d20*/  FADD.FTZ R6, R26, R55 ;  /* 0x000000371a067221 */ /* 0x001fe20000010000 */
[----:B------:R-:W-:-:S04]  /*5d30*/  FADD.FTZ R28, R28, R25 ;  /* 0x000000191c1c7221 */ /* 0x000fc80000010000 */
[----:B------:R-:W-:Y:S02]  /*5d40*/  FADD.FTZ R29, R29, R28 ;  /* 0x0000001c1d1d7221 */ /* 0x000fe40000010000 */
[----:B------:R-:W-:Y:S01]  /*5d50*/  MUFU.EX2 R36, R36 ;  /* 0x0000002400247308 */ /* 0x000fe20000000800 */
[----:B--2---:R-:W-:-:S07]  /*5d60*/  FADD.FTZ R5, R27, R6 ;  /* 0x000000061b057221 */ /* 0x004fce0000010000 */
[----:B------:R-:W0:Y:S01]  /*5d70*/  MUFU.EX2 R37, R37 ;  /* 0x0000002500257308 */ /* 0x000e220000000800 */
[----:B-1----:R-:W-:-:S07]  /*5d80*/  FADD.FTZ R6, R30, R5 ;  /* 0x000000051e067221 */ /* 0x002fce0000010000 */
        /* <DEDUP_REMOVED lines=14> */
[----:B------:R-:W-:-:S06]  /*5e70*/  FADD.FTZ R36, R36, R33 ;  /* 0x0000002124247221 */ /* 0x000fcc0000010000 */
[----:B------:R-:W1:Y:S01]  /*5e80*/  MUFU.EX2 R41, R41 ;  /* 0x0000002900297308 */ /* 0x000e620000000800 */
[----:B--2---:R-:W-:-:S04]  /*5e90*/  FADD.FTZ R5, R35, R6 ;  /* 0x0000000623057221 */ /* 0x004fc80000010000 */
[----:B0-----:R-:W-:Y:S01]  /*5ea0*/  FADD.FTZ R6, R40, R5 ;  /* 0x0000000528067221 */ /* 0x001fe20000010000 */
[----:B------:R-:W-:Y:S01]  /*5eb0*/  VIADD R5, R23, 0xfffffffe ;  /* 0xfffffffe17057836 */ /* 0x000fe20000000000 */
[C---:B-1----:R-:W-:Y:S02]  /*5ec0*/  F2FP.SATFINITE.E4M3.F32.PACK_AB_MERGE_C R7, R41.reuse, R40, RZ ;  /* 0x000000282907723e */ /* 0x042fe400048070ff */
[----:B------:R-:W-:Y:S02]  /*5ed0*/  FADD.FTZ R6, R41, R6 ;  /* 0x0000000629067221 */ /* 0x000fe40000010000 */
[----:B------:R-:W-:Y:S01]  /*5ee0*/  F2FP.SATFINITE.E4M3.F32.PACK_AB_MERGE_C R171, R35, R34, R7 ;  /* 0x0000002223ab723e */ /* 0x000fe20004807007 */
[----:B------:R-:W-:Y:S01]  /*5ef0*/  FADD.FTZ R7, R37, R36 ;  /* 0x0000002425077221 */ /* 0x000fe20000010000 */
[----:B------:R-:W-:Y:S06]  /*5f00*/  @P2 BRA `(.L_x_891) ;  /* 0x0000000000442947 */ /* 0x000fec0003800000 */
        /* <DEDUP_REMOVED lines=10> */
.L_x_892:
[----:B------:R-:W-:-:S11]  /*5fb0*/  UISETP.NE.AND UP2, UPT, UR5, 0x1, UPT ;  /* 0x000000010500788c */ /* 0x000fd6000bf45270 */
[----:B------:R-:W-:Y:S02]  /*5fc0*/  @UP2 ULDC.64 UR14, c[0x0][0x9e8] ;  /* 0x00027a00000e2ab9 */ /* 0x000fe40000000a00 */
[----:B------:R-:W-:-:S04]  /*5fd0*/  UIMAD.WIDE.U32 UR6, UR10, UR14, URZ ;  /* 0x0000000e0a0672a5 */ /* 0x000fc8000f8e003f */
[----:B------:R-:W-:-:S12]  /*5fe0*/  @UP2 USHF.R.U32.HI UR10, URZ, UR15, UR7 ;  /* 0x0000000f3f0a2299 */ /* 0x000fd80008011607 */
.L_x_893:
[----:B------:R-:W-:-:S04]  /*5ff0*/  UIMAD UR5, UR10, UR5, UR5 ;  /* 0x000000050a0572a4 */ /* 0x000fc8000f8e0205 */
[----:B------:R-:W-:-:S04]  /*6000*/  UISETP.LT.AND UP2, UPT, UR4, UR5, UPT ;  /* 0x000000050400728c */ /* 0x000fc8000bf41270 */
[----:B------:R-:W-:-:S12]  /*6010*/  USEL UR4, UR4, UR5, UP2 ;  /* 0x0000000504047287 */ /* 0x000fd80009000000 */
.L_x_891:
[----:B------:R-:W-:Y:S01]  /*6020*/  UIMAD.WIDE UR4, UR4, 0x66666667, URZ ;  /* 0x66666667040478a5 */ /* 0x000fe2000f8e023f */
[----:B------:R-:W0:Y:S01]  /*6030*/  S2UR UR60, SR_CgaCtaId ;  /* 0x00000000003c79c3 */ /* 0x000e220000008800 */
[----:B------:R-:W-:Y:S02]  /*6040*/  CS2R R24, SRZ ;  /* 0x0000000000187805 */ /* 0x000fe4000001ff00 */
[----:B------:R-:W-:Y:S01]  /*6050*/  CS2R R26, SRZ ;  /* 0x00000000001a7805 */ /* 0x000fe2000001ff00 */
[----:B------:R-:W-:Y:S01]  /*6060*/  USHF.R.U32.HI UR4, URZ, 0x1f, UR5 ;  /* 0x0000001f3f047899 */ /* 0x000fe20008011605 */
[----:B------:R-:W-:Y:S02]  /*6070*/  CS2R R28, SRZ ;  /* 0x00000000001c7805 */ /* 0x000fe4000001ff00 */
[----:B------:R-:W-:Y:S02]  /*6080*/  CS2R R30, SRZ ;  /* 0x00000000001e7805 */ /* 0x000fe4000001ff00 */
[----:B------:R-:W-:Y:S01]  /*6090*/  CS2R R32, SRZ ;  /* 0x0000000000207805 */ /* 0x000fe2000001ff00 */
[----:B------:R-:W-:Y:S01]  /*60a0*/  ULEA.HI.SX32 UR4, UR5, UR4, 0x1a ;  /* 0x0000000405047291 */ /* 0x000fe2000f8fd23f */
[----:B------:R-:W-:-:S02]  /*60b0*/  CS2R R34, SRZ ;  /* 0x0000000000227805 */ /* 0x000fc4000001ff00 */
[----:B------:R-:W-:Y:S01]  /*60c0*/  CS2R R36, SRZ ;  /* 0x0000000000247805 */ /* 0x000fe2000001ff00 */
[----:B------:R-:W-:Y:S01]  /*60d0*/  UMOV UR5, URZ ;  /* 0x0000003f00057c82 */ /* 0x000fe20008000000 */
[----:B------:R-:W-:Y:S01]  /*60e0*/  UISETP.LT.AND UP2, UPT, UR56, UR4, UPT ;  /* 0x000000043800728c */ /* 0x000fe2000bf41270 */
[----:B------:R-:W-:Y:S02]  /*60f0*/  CS2R R38, SRZ ;  /* 0x0000000000267805 */ /* 0x000fe4000001ff00 */
[----:B------:R-:W-:Y:S02]  /*6100*/  CS2R R40, SRZ ;  /* 0x0000000000287805 */ /* 0x000fe4000001ff00 */
[----:B------:R-:W-:Y:S01]  /*6110*/  CS2R R42, SRZ ;  /* 0x00000000002a7805 */ /* 0x000fe2000001ff00 */
[----:B------:R-:W-:Y:S01]  /*6120*/  USEL UR52, UR56, UR4, !UP2 ;  /* 0x0000000438347287 */ /* 0x000fe2000d000000 */
[----:B------:R-:W-:Y:S02]  /*6130*/  CS2R R44, SRZ ;  /* 0x00000000002c7805 */ /* 0x000fe4000001ff00 */
[----:B------:R-:W-:Y:S01]  /*6140*/  CS2R R46, SRZ ;  /* 0x00000000002e7805 */ /* 0x000fe2000001ff00 */
[----:B------:R-:W-:Y:S01]  /*6150*/  UMOV UR4, URZ ;  /* 0x0000003f00047c82 */ /* 0x000fe20008000000 */
[----:B------:R-:W-:-:S02]  /*6160*/  CS2R R48, SRZ ;  /* 0x0000000000307805 */ /* 0x000fc4000001ff00 */
[----:B------:R-:W-:Y:S02]  /*6170*/  CS2R R50, SRZ ;  /* 0x0000000000327805 */ /* 0x000fe4000001ff00 */
[----:B------:R-:W-:Y:S02]  /*6180*/  ISETP.GE.AND P2, PT, R5, UR52, PT ;  /* 0x0000003405007c0c */ /* 0x000fe4000bf46270 */
        /* <DEDUP_REMOVED lines=18> */
[----:B0-----:R-:W-:Y:S06]  /*62b0*/  @!P2 BRA `(.L_x_894) ;  /* 0x000000480064a947 */ /* 0x001fec0003800000 */
        /* <DEDUP_REMOVED lines=32> */
[----:B------:R-:W-:Y:S01]  /*64c0*/  UMOV UR6, URZ ;  /* 0x0000003f00067c82 */ /* 0x000fe20008000000 */
[----:B------:R-:W-:Y:S01]  /*64d0*/  UMOV UR7, URZ ;  /* 0x0000003f00077c82 */ /* 0x000fe20008000000 */
[----:B------:R-:W-:Y:S01]  /*64e0*/  ULDC UR53, c[0x0][0x9e4] ;  /* 0x0002790000357ab9 */ /* 0x000fe20000000800 */
[----:B------:R-:W-:Y:S01]  /*64f0*/  ULDC UR61, c[0x0][0x288] ;  /* 0x0000a200003d7ab9 */ /* 0x000fe20000000800 */
[----:B------:R-:W-:-:S05]  /*6500*/  ULDC UR54, c[0x0][0x2f0] ;  /* 0x0000bc0000367ab9 */ /* 0x000fca0000000800 */
.L_x_912:
[----:B------:R-:W-:Y:S01]  /*6510*/  UIADD3 UR5, UR7, 0x1, URZ ;  /* 0x0000000107057890 */ /* 0x000fe2000fffe03f */
[----:B------:R-:W-:-:S03]  /*6520*/  ISETP.NE.AND P3, PT, RZ, UR39, PT ;  /* 0x00000027ff007c0c */ /* 0x000fc6000bf65270 */
[----:B------:R-:W-:-:S04]  /*6530*/  UISETP.NE.AND UP2, UPT, UR5, 0x2, UPT ;  /* 0x000000020500788c */ /* 0x000fc8000bf45270 */
[----:B------:R-:W-:Y:S02]  /*6540*/  USEL UR4, URZ, 0x1, UP2 ;  /* 0x000000013f047887 */ /* 0x000fe40009000000 */
[----:B------:R-:W-:Y:S02]  /*6550*/  USEL UR5, UR5, URZ, UP2 ;  /* 0x0000003f05057287 */ /* 0x000fe40009000000 */
[----:B------:R-:W-:Y:S02]  /*6560*/  ULOP3.LUT UR4, UR6, UR4, URZ, 0x3c, !UPT ;  /* 0x0000000406047292 */ /* 0x000fe4000f8e3c3f */
[----:B------:R-:W-:Y:S10]  /*6570*/  @P3 BRA `(.L_x_895) ;  /* 0x00000000002c3947 */ /* 0x000ff40003800000 */
[----:B------:R-:W-:Y:S05]  /*6580*/  @!P0 BRA `(.L_x_896) ;  /* 0x0000000000048947 */ /* 0x000fea0003800000 */
[----:B------:R-:W-:Y:S01]  /*6590*/  BPT.TRAP 0x1 ;  /* 0x000000040000795c */ /* 0x000fe20000300000 */
.L_x_896:
[----:B------:R-:W-:Y:S01]  /*65a0*/  ULEA UR10, UR5, UR37, 0x3 ;  /* 0x00000025050a7291 */ /* 0x000fe2000f8e183f */
[----:B------:R-:W-:-:S05]  /*65b0*/  IMAD.U32 R10, RZ, RZ, UR4 ;  /* 0x00000004ff0a7e24 */ /* 0x000fca000f8e00ff */
[----:B------:R-:W-:-:S04]  /*65c0*/  SHF.L.U32 R10, R10, 0x1f, RZ ;  /* 0x0000001f0a0a7819 */ /* 0x000fc800000006ff */
[----:B------:R0:W1:Y:S01]  /*65d0*/  SYNCS.PHASECHK.TRANS64.TRYWAIT P2, [UR10+0x29830], R10 ;  /* 0x0298300aff0075a7 */ /* 0x000062000804014a */
[----:B------:R-:W-:Y:S05]  /*65e0*/  @!P0 BRA `(.L_x_897) ;  /* 0x0000000000048947 */ /* 0x000fea0003800000 */
[----:B------:R-:W-:Y:S01]  /*65f0*/  BPT.TRAP 0x1 ;  /* 0x000000040000795c */ /* 0x000fe20000300000 */
.L_x_897:
[----:B-1----:R-:W-:Y:S05]  /*6600*/  @P2 BRA `(.L_x_895) ;  /* 0x0000000000082947 */ /* 0x002fea0003800000 */
[----:B------:R-:W1:Y:S02]  /*6610*/  SYNCS.PHASECHK.TRANS64.TRYWAIT P2, [UR10+0x29830], R10 ;  /* 0x0298300aff0075a7 */ /* 0x000e64000804014a */
[----:B-1----:R-:W-:Y:S05]  /*6620*/  @!P2 BRA `(.L_x_898) ;  /* 0x0000012800dca947 */ /* 0x002fea0003800000 */
.L_x_895:
[----:B01----:R-:W-:Y:S01]  /*6630*/  VIADD R10, R17, 0x8 ;  /* 0x00000008110a7836 */ /* 0x003fe20000000000 */
[C---:B------:R-:W-:Y:S01]  /*6640*/  R2UR UR28, R2.reuse ;  /* 0x00000000021c72ca */ /* 0x040fe200000e0000 */
[----:B------:R-:W-:Y:S01]  /*6650*/  UIMAD UR30, UR5, 0x780, UR38 ;  /* 0x00000780051e78a4 */ /* 0x000fe2000f8e0226 */
[C---:B------:R-:W-:Y:S01]  /*6660*/  R2UR UR29, R3.reuse ;  /* 0x00000000031d72ca */ /* 0x040fe200000e0000 */
[----:B------:R-:W-:Y:S01]  /*6670*/  UMOV UR31, 0x80000020 ;  /* 0x80000020001f7882 */ /* 0x000fe20000000000 */
[----:B------:R0:W-:Y:S01]  /*6680*/  BAR.SYNC.DEFER_BLOCKING R10, 0x100 ;  /* 0x0004000a0000751d */ /* 0x0001e20000010000 */
[C---:B------:R-:W-:Y:S01]  /*6690*/  R2UR UR32, R2.reuse ;  /* 0x00000000022072ca */ /* 0x040fe200000e0000 */
[----:B------:R-:W-:Y:S01]  /*66a0*/  UIADD3 UR34, UR30, 0x80, URZ ;  /* 0x000000801e227890 */ /* 0x000fe2000fffe03f */
[C---:B------:R-:W-:Y:S01]  /*66b0*/  R2UR UR33, R3.reuse ;  /* 0x00000000032172ca */ /* 0x040fe200000e0000 */
[----:B------:R-:W-:Y:S01]  /*66c0*/  UIADD3 UR42, UR30, 0x100, URZ ;  /* 0x000001001e2a7890 */ /* 0x000fe2000fffe03f */
[C---:B------:R-:W-:Y:S01]  /*66d0*/  R2UR UR40, R2.reuse ;  /* 0x00000000022872ca */ /* 0x040fe200000e0000 */
[----:B------:R-:W-:Y:S01]  /*66e0*/  UMOV UR35, 0x80000020 ;  /* 0x8000002000237882 */ /* 0x000fe20000000000 */
[C---:B------:R-:W-:Y:S01]  /*66f0*/  R2UR UR41, R3.reuse ;  /* 0x00000000032972ca */ /* 0x040fe200000e0000 */
[----:B------:R-:W-:Y:S01]  /*6700*/  UMOV UR43, 0x80000020 ;  /* 0x80000020002b7882 */ /* 0x000fe20000000000 */
[C---:B------:R-:W-:Y:S01]  /*6710*/  R2UR UR44, R2.reuse ;  /* 0x00000000022c72ca */ /* 0x040fe200000e0000 */
[----:B------:R-:W-:Y:S01]  /*6720*/  UIADD3 UR46, UR30, 0x180, URZ ;  /* 0x000001801e2e7890 */ /* 0x000fe2000fffe03f */
[C---:B------:R-:W-:Y:S01]  /*6730*/  R2UR UR45, R3.reuse ;  /* 0x00000000032d72ca */ /* 0x040fe200000e0000 */
[----:B------:R-:W-:Y:S01]  /*6740*/  UMOV UR47, 0x80000020 ;  /* 0x80000020002f7882 */ /* 0x000fe20000000000 */
[----:B------:R-:W-:Y:S01]  /*6750*/  R2UR UR48, R2 ;  /* 0x00000000023072ca */ /* 0x000fe200000e0000 */
[----:B------:R-:W-:Y:S01]  /*6760*/  UIADD3 UR50, UR30, 0x200, URZ ;  /* 0x000002001e327890 */ /* 0x000fe2000fffe03f */
[----:B------:R-:W-:Y:S01]  /*6770*/  R2UR UR49, R3 ;  /* 0x00000000033172ca */ /* 0x000fe200000e0000 */
[----:B------:R-:W-:Y:S01]  /*6780*/  UMOV UR51, 0x80000020 ;  /* 0x8000002000337882 */ /* 0x000fe20000000000 */
[----:B------:R-:W-:Y:S01]  /*6790*/  UIADD3 UR10, UR30, 0x2, URZ ;  /* 0x000000021e0a7890 */ /* 0x000fe2000fffe03f */
[----:B------:R-:W-:Y:S01]  /*67a0*/  UMOV UR11, 0x80000020 ;  /* 0x80000020000b7882 */ /* 0x000fe20000000000 */
[----:B------:R-:W-:-:S02]  /*67b0*/  UIADD3 UR14, UR30, 0x82, URZ ;  /* 0x000000821e0e7890 */ /* 0x000fc4000fffe03f */
[----:B------:R-:W-:Y:S01]  /*67c0*/  UIADD3 UR15, UR30, 0x182, URZ ;  /* 0x000001821e0f7890 */ /* 0x000fe2000fffe03f */
[----:B------:R-:W-:Y:S01]  /*67d0*/  WARPGROUP.ARRIVE ;  /* 0x00000000000079c5 */ /* 0x000fe20000000000 */
[----:B------:R-:W-:Y:S01]  /*67e0*/  UIADD3 UR18, UR30, 0x282, URZ ;  /* 0x000002821e127890 */ /* 0x000fe2000fffe03f */
[----:B------:R-:W-:Y:S01]  /*67f0*/  UMOV UR19, 0x80000020 ;  /* 0x8000002000137882 */ /* 0x000fe20000000000 */
[----:B------:R-:W-:-:S03]  /*6800*/  UIADD3 UR22, UR30, 0x500, URZ ;  /* 0x000005001e167890 */ /* 0x000fc6000fffe03f */
[----:B------:R-:W-:Y:S01]  /*6810*/  QGMMA.64x32x32.F32.E4M3.E4M3 R152, gdesc[UR28], RZ, !UPT, gsb0 ;  /* 0x006000001c9879f3 */ /* 0x000fe2000c0008ff */
[----:B------:R-:W-:Y:S01]  /*6820*/  UMOV UR23, 0x80000020 ;  /* 0x8000002000177882 */ /* 0x000fe20000000000 */
[----:B------:R-:W-:Y:S01]  /*6830*/  UIADD3 UR26, UR30, 0x502, URZ ;  /* 0x000005021e1a7890 */ /* 0x000fe2000fffe03f */
[----:B------:R-:W-:Y:S01]  /*6840*/  UMOV UR27, 0x80000020 ;  /* 0x80000020001b7882 */ /* 0x000fe20000000000 */
        /* <DEDUP_REMOVED lines=135> */
[----:B------:R-:W-:-:S03]  /*70c0*/  UIADD3 UR10, UR30, 0x702, URZ ;  /* 0x000007021e0a7890 */ /* 0x000fc6000fffe03f */
        /* <DEDUP_REMOVED lines=21> */
.L_x_900:
[----:B------:R-:W-:Y:S01]  /*7220*/  ULEA UR10, UR7, UR37, 0x3 ;  /* 0x00000025070a7291 */ /* 0x000fe2000f8e183f */
[----:B------:R-:W-:-:S05]  /*7230*/  IMAD.U32 R10, RZ, RZ, UR6 ;  /* 0x00000006ff0a7e24 */ /* 0x000fca000f8e00ff */
[----:B------:R-:W-:-:S04]  /*7240*/  SHF.L.U32 R10, R10, 0x1f, RZ ;  /* 0x0000001f0a0a7819 */ /* 0x000fc800000006ff */
[----:B------:R0:W1:Y:S01]  /*7250*/  SYNCS.PHASECHK.TRANS64.TRYWAIT P2, [UR10+0x29850], R10 ;  /* 0x0298500aff0075a7 */ /* 0x000062000804014a */
[----:B------:R-:W-:Y:S05]  /*7260*/  @!P0 BRA `(.L_x_901) ;  /* 0x0000000000048947 */ /* 0x000fea0003800000 */
[----:B------:R-:W-:Y:S01]  /*7270*/  BPT.TRAP 0x1 ;  /* 0x000000040000795c */ /* 0x000fe20000300000 */
.L_x_901:
[----:B-1----:R-:W-:Y:S05]  /*7280*/  @P2 BRA `(.L_x_899) ;  /* 0x0000000000082947 */ /* 0x002fea0003800000 */
[----:B------:R-:W1:Y:S02]  /*7290*/  SYNCS.PHASECHK.TRANS64.TRYWAIT P2, [UR10+0x29850], R10 ;  /* 0x0298500aff0075a7 */ /* 0x000e64000804014a */
[----:B-1----:R-:W-:Y:S05]  /*72a0*/  @!P2 BRA `(.L_x_902) ;  /* 0x0000011c00d4a947 */ /* 0x002fea0003800000 */
.L_x_899:
[----:B------:R-:W-:Y:S01]  /*72b0*/  UIADD3 UR6, UR37, 0x400, URZ ;  /* 0x0000040025067890 */ /* 0x000fe2000fffe03f */
[----:B------:R-:W-:Y:S01]  /*72c0*/  WARPGROUP.ARRIVE ;  /* 0x00000000000079c5 */ /* 0x000fe20000000000 */
[----:B------:R-:W-:Y:S01]  /*72d0*/  UMOV UR11, 0xc0000010 ;  /* 0xc0000010000b7882 */ /* 0x000fe20000000000 */
[----:B------:R-:W-:Y:S01]  /*72e0*/  PLOP3.LUT P2, PT, PT, PT, UP0, 0x80, 0x0 ;  /* 0x000000000000781c */ /* 0x000fe20003f4f008 */
[----:B------:R-:W-:Y:S01]  /*72f0*/  USHF.R.U32.HI UR6, URZ, 0x4, UR6 ;  /* 0x000000043f067899 */ /* 0x000fe20008011606 */
[----:B------:R-:W-:Y:S01]  /*7300*/  PLOP3.LUT P3, PT, PT, PT, UP0, 0x80, 0x0 ;  /* 0x000000000000781c */ /* 0x000fe20003f6f008 */
[----:B01----:R-:W-:Y:S01]  /*7310*/  IMAD.U32 R10, RZ, RZ, UR5 ;  /* 0x00000005ff0a7e24 */ /* 0x003fe2000f8e00ff */
[----:B------:R-:W-:Y:S01]  /*7320*/  IADD3 R13, -R17, 0xb, RZ ;  /* 0x0000000b110d7810 */ /* 0x000fe20007ffe1ff */
[----:B------:R-:W-:Y:S01]  /*7330*/  ULOP3.LUT UR6, UR6, 0x3fff, URZ, 0xc0, !UPT ;  /* 0x00003fff06067892 */ /* 0x000fe2000f8ec03f */
[----:B------:R-:W-:Y:S01]  /*7340*/  IMAD.MOV.U32 R12, RZ, RZ, R8 ;  /* 0x000000ffff0c7224 */ /* 0x000fe200078e0008 */
[----:B------:R-:W-:Y:S01]  /*7350*/  ULDC UR14, c[0x0][0x9e0] ;  /* 0x00027800000e7ab9 */ /* 0x000fe20000000800 */
[----:B------:R-:W-:Y:S01]  /*7360*/  @!P1 LEA R10, R10, UR37, 0x3 ;  /* 0x000000250a0a9c11 */ /* 0x000fe2000f8e18ff */
[----:B------:R-:W-:-:S04]  /*7370*/  ULOP3.LUT UR6, UR6, 0x10000, URZ, 0xfc, !UPT ;  /* 0x0001000006067892 */ /* 0x000fc8000f8efc3f */
[----:B------:R-:W-:Y:S01]  /*7380*/  UIMAD UR6, UR7, 0x500, UR6 ;  /* 0x00000500070678a4 */ /* 0x000fe2000f8e0206 */
[----:B------:R-:W-:-:S05]  /*7390*/  @!P1 VIADD R10, R10, 0x29840 ;  /* 0x000298400a0a9836 */ /* 0x000fca0000000000 */
[----:B------:R-:W-:Y:S01]  /*73a0*/  @!P1 PRMT R10, RZ, 0x654, R10 ;  /* 0x00000654ff0a9816 */ /* 0x000fe2000000000a */
[----:B------:R-:W-:Y:S02]  /*73b0*/  UMOV UR10, UR6 ;  /* 0x00000006000a7c82 */ /* 0x000fe40008000000 */
        /* <DEDUP_REMOVED lines=17> */
[----:B------:R-:W-:Y:S02]  /*74d0*/  UMOV UR11, 0xc0000010 ;  /* 0xc0000010000b7882 */ /* 0x000fe40000000000 */
[----:B------:R-:W-:Y:S02]  /*74e0*/  @UP0 ULDC UR6, c[0x0][0x44c] ;  /* 0x0001130000060ab9 */ /* 0x000fe40000000800 */
[----:B------:R-:W-:Y:S01]  /*74f0*/  @P2 IMAD.HI.U32 R11, R8, UR6, RZ ;  /* 0x00000006080b2c27 */ /* 0x000fe2000f8e00ff */
[----:B------:R-:W-:Y:S01]  /*7500*/  @UP0 ULDC UR6, c[0x0][0x450] ;  /* 0x0001140000060ab9 */ /* 0x000fe20000000800 */
[----:B------:R-:W-:-:S03]  /*7510*/  PLOP3.LUT P2, PT, PT, PT, UP1, 0x40, 0x0 ;  /* 0x000000000000781c */ /* 0x000fc60003f4e818 */
[----:B------:R-:W-:-:S05]  /*7520*/  @P3 SHF.R.U32.HI R12, RZ, UR6, R11 ;  /* 0x00000006ff0c3c19 */ /* 0x000fca000801160b */
[----:B------:R-:W0:Y:S01]  /*7530*/  SHFL.IDX PT, R15, R12, RZ, 0x1c1f ;  /* 0x001c1fff0c0f7589 */ /* 0x000e2200000e0000 */
[----:B------:R-:W-:Y:S02]  /*7540*/  WARPGROUP.DEPBAR.LE gsb0, 0x0 ;  /* 0x00008000000079c5 */ /* 0x000fe40000010000 */
[----:B------:R-:W-:Y:S01]  /*7550*/  WARPGROUP.ARRIVE ;  /* 0x00000000000079c5 */ /* 0x000fe20000000000 */
[----:B------:R-:W-:-:S04]  /*7560*/  IMAD R172, R5, -0xa0, RZ ;  /* 0xffffff6005ac7824 */ /* 0x000fc800078e02ff */
[----:B------:R-:W-:Y:S01]  /*7570*/  VIADD R14, R172, 0x1 ;  /* 0x00000001ac0e7836 */ /* 0x000fe20000000000 */
[----:B------:R-:W-:Y:S03]  /*7580*/  QGMMA.64x128x32.F32.E4M3.E4M3 R24, R168, gdesc[UR8], R24, gsb0 ;  /* 0x01e00008a8187df3 */ /* 0x000fe60008000818 */
[----:B------:R-:W-:Y:S01]  /*7590*/  IMAD R11, R9, -0x2, R14 ;  /* 0xfffffffe090b7824 */ /* 0x000fe200078e020e */
[----:B------:R-:W-:Y:S02]  /*75a0*/  WARPGROUP.DEPBAR.LE gsb0, 0x0 ;  /* 0x00008000000079c5 */ /* 0x000fe40000010000 */
[----:B------:R1:W-:Y:S06]  /*75b0*/  BAR.ARV R13, 0x100 ;  /* 0x0004000d0000751d */ /* 0x0003ec0000002000 */
[----:B------:R2:W-:Y:S02]  /*75c0*/  @!P1 SYNCS.ARRIVE.TRANS64.RED.A1T0 RZ, [R10+URZ], RZ ;  /* 0x000000ff0aff99a7 */ /* 0x0005e4000810043f */
[----:B--2---:R-:W-:-:S02]  /*75d0*/  IMAD R10, R16, UR54, R11 ;  /* 0x00000036100a7c24 */ /* 0x004fc4000f8e020b */
[----:B------:R-:W-:Y:S02]  /*75e0*/  VIADD R11, R11, 0xffffffff ;  /* 0xffffffff0b0b7836 */ /* 0x000fe40000000000 */
[----:B------:R-:W-:-:S04]  /*75f0*/  VIADD R21, R10, -UR61 ;  /* 0x8000003d0a157c36 */ /* 0x000fc80008000000 */
[C---:B------:R-:W-:Y:S02]  /*7600*/  VIADD R10, R21.reuse, UR14 ;  /* 0x0000000e150a7c36 */ /* 0x040fe40008000000 */
[----:B------:R-:W-:Y:S02]  /*7610*/  VIADD R21, R21, UR57 ;  /* 0x0000003915157c36 */ /* 0x000fe40008000000 */
[--C-:B0-----:R-:W-:Y:S02]  /*7620*/  IMAD.IADD R14, R10, 0x1, R15.reuse ;  /* 0x000000010a0e7824 */ /* 0x101fe400078e020f */
[----:B-1----:R-:W-:Y:S01]  /*7630*/  IMAD.IADD R13, R21, 0x1, R15 ;  /* 0x00000001150d7824 */ /* 0x002fe200078e020f */
[----:B------:R-:W-:Y:S06]  /*7640*/  @P2 BRA `(.L_x_903) ;  /* 0x0000000000582947 */ /* 0x000fec0003800000 */
[----:B------:R-:W-:Y:S01]  /*7650*/  IMAD R15, R16, UR54, R15 ;  /* 0x00000036100f7c24 */ /* 0x000fe2000f8e020f */
[----:B------:R-:W-:Y:S03]  /*7660*/  BSSY B0, `(.L_x_904) ;  /* 0x0000011000007945 */ /* 0x000fe60003800000 */
[----:B------:R-:W-:-:S05]  /*7670*/  VIADD R15, R15, -UR61 ;  /* 0x8000003d0f0f7c36 */ /* 0x000fca0008000000 */
[----:B------:R-:W-:-:S13]  /*7680*/  ISETP.GT.AND P2, PT, R15, -0x1, PT ;  /* 0xffffffff0f00780c */ /* 0x000fda0003f44270 */
[----:B------:R-:W-:Y:S05]  /*7690*/  @P2 BRA `(.L_x_905) ;  /* 0x0000000000202947 */ /* 0x000fea0003800000 */
[----:B------:R-:W-:Y:S01]  /*76a0*/  IMAD.U32 R22, RZ, RZ, UR53 ;  /* 0x00000035ff167e24 */ /* 0x000fe2000f8e00ff */
[----:B------:R-:W-:-:S04]  /*76b0*/  LOP3.LUT R15, RZ, R15, RZ, 0x33, !PT ;  /* 0x0000000fff0f7212 */ /* 0x000fc800078e33ff */
[----:B------:R-:W-:-:S13]  /*76c0*/  ISETP.NE.AND P2, PT, R22, 0x1, PT ;  /* 0x000000011600780c */ /* 0x000fda0003f45270 */
[----:B------:R-:W0:Y:S02]  /*76d0*/  @P2 LDC.64 R168, c[0x0][0x9e8] ;  /* 0x00027a00ffa82b82 */ /* 0x000e240000000a00 */
[----:B0-----:R-:W-:-:S05]  /*76e0*/  @P2 IMAD.HI.U32 R20, R15, R168, RZ ;  /* 0x000000a80f142227 */ /* 0x001fca00078e00ff */
[----:B------:R-:W-:-:S04]  /*76f0*/  @P2 SHF.R.U32.HI R15, RZ, R169, R20 ;  /* 0x000000a9ff0f2219 */ /* 0x000fc80000011614 */
[----:B------:R-:W-:Y:S01]  /*7700*/  LOP3.LUT R15, RZ, R15, RZ, 0x33, !PT ;  /* 0x0000000fff0f7212 */ /* 0x000fe200078e33ff */
[----:B------:R-:W-:Y:S06]  /*7710*/  BRA `(.L_x_906) ;  /* 0x0000000000147947 */ /* 0x000fec0003800000 */
.L_x_905:
[----:B------:R-:W-:-:S05]  /*7720*/  IMAD.U32 R22, RZ, RZ, UR53 ;  /* 0x00000035ff167e24 */ /* 0x000fca000f8e00ff */
[----:B------:R-:W-:-:S13]  /*7730*/  ISETP.NE.AND P2, PT, R22, 0x1, PT ;  /* 0x000000011600780c */ /* 0x000fda0003f45270 */
[----:B------:R-:W0:Y:S02]  /*7740*/  @P2 LDC.64 R168, c[0x0][0x9e8] ;  /* 0x00027a00ffa82b82 */ /* 0x000e240000000a00 */
[----:B0-----:R-:W-:-:S05]  /*7750*/  @P2 IMAD.HI.U32 R20, R15, R168, RZ ;  /* 0x000000a80f142227 */ /* 0x001fca00078e00ff */
[----:B------:R-:W-:-:S07]  /*7760*/  @P2 SHF.R.U32.HI R15, RZ, R169, R20 ;  /* 0x000000a9ff0f2219 */ /* 0x000fce0000011614 */
.L_x_906:
[----:B------:R-:W-:Y:S05]  /*7770*/  BSYNC B0 ;  /* 0x0000000000007941 */ /* 0x000fea0003800000 */
.L_x_904:
[----:B------:R-:W-:-:S05]  /*7780*/  IMAD R15, R15, R22, R11 ;  /* 0x000000160f0f7224 */ /* 0x000fca00078e020b */
[----:B------:R-:W-:Y:S02]  /*7790*/  VIADDMNMX R14, R15, R22, R14, PT ;  /* 0x000000160f0e7246 */ /* 0x000fe4000380010e */
[----:B------:R-:W-:-:S07]  /*77a0*/  VIMNMX R13, R13, R15, !PT ;  /* 0x0000000f0d0d7248 */ /* 0x000fce0007fe0100 */
.L_x_903:
[C---:B------:R-:W-:Y:S02]  /*77b0*/  ISETP.GE.AND P2, PT, R172.reuse, 0x2, PT ;  /* 0x00000002ac00780c */ /* 0x040fe40003f46270 */
[C---:B------:R-:W-:Y:S02]  /*77c0*/  ISETP.GE.AND P4, PT, R172.reuse, 0xa, PT ;  /* 0x0000000aac00780c */ /* 0x040fe40003f86270 */
[----:B------:R-:W-:Y:S02]  /*77d0*/  P2R R23, PR, RZ, 0x4 ;  /* 0x00000004ff177803 */ /* 0x000fe40000000000 */
[----:B------:R-:W-:Y:S02]  /*77e0*/  ISETP.GT.AND P2, PT, R13, 0x1, !P2 ;  /* 0x000000010d00780c */ /* 0x000fe40005744270 */
[----:B------:R-:W-:Y:S02]  /*77f0*/  ISETP.GE.AND P3, PT, R172, 0x9, PT ;  /* 0x00000009ac00780c */ /* 0x000fe40003f66270 */
[----:B------:R-:W-:-:S02]  /*7800*/  ISETP.LT.OR P2, PT, R14, 0x2, P2 ;  /* 0x000000020e00780c */ /* 0x000fc40001741670 */
[----:B------:R-:W-:Y:S02]  /*7810*/  P2R R20, PR, RZ, 0x8 ;  /* 0x00000008ff147803 */ /* 0x000fe40000000000 */
[----:B------:R-:W-:Y:S02]  /*7820*/  FSEL R153, R153, -INF , !P2 ;  /* 0xff80000099997808 */ /* 0x000fe40005000000 */
[C---:B------:R-:W-:Y:S02]  /*7830*/  ISETP.GT.AND P2, PT, R13.reuse, 0x9, !P4 ;  /* 0x000000090d00780c */ /* 0x040fe40006744270 */
        /* <DEDUP_REMOVED lines=37> */
[C---:B------:R-:W-:Y:S02]  /*7a90*/  ISETP.GT.AND P3, PT, R13.reuse, 0x28, !P4 ;  /* 0x000000280d00780c */ /* 0x040fe40006764270 */
        /* <DEDUP_REMOVED lines=150> */
[----:B------:R-:W-:Y:S01]  /*8400*/  PLOP3.LUT P6, PT, PT, PT, UP1, 0x40, 0x0 ;  /* 0x000000000000781c */ /* 0x000fe20003fce818 */
[--C-:B0-----:R-:W-:Y:S02]  /*8410*/  IMAD.IADD R10, R10, 0x1, R13.reuse ;  /* 0x000000010a0a7824 */ /* 0x101fe400078e020d */
[----:B------:R-:W-:-:S10]  /*8420*/  IMAD.IADD R21, R21, 0x1, R13 ;  /* 0x0000000115157824 */ /* 0x000fd400078e020d */
[----:B------:R-:W-:Y:S05]  /*8430*/  @P6 BRA `(.L_x_907) ;  /* 0x0000000000586947 */ /* 0x000fea0003800000 */
        /* <DEDUP_REMOVED lines=13> */
.L_x_909:
[----:B------:R-:W-:-:S05]  /*8510*/  IMAD.U32 R172, RZ, RZ, UR53 ;  /* 0x00000035ffac7e24 */ /* 0x000fca000f8e00ff */
[----:B------:R-:W-:-:S13]  /*8520*/  ISETP.NE.AND P6, PT, R172, 0x1, PT ;  /* 0x00000001ac00780c */ /* 0x000fda0003fc5270 */
[----:B------:R-:W0:Y:S02]  /*8530*/  @P6 LDC.64 R12, c[0x0][0x9e8] ;  /* 0x00027a00ff0c6b82 */ /* 0x000e240000000a00 */
[----:B0-----:R-:W-:-:S05]  /*8540*/  @P6 IMAD.HI.U32 R12, R14, R12, RZ ;  /* 0x0000000c0e0c6227 */ /* 0x001fca00078e00ff */
[----:B------:R-:W-:-:S07]  /*8550*/  @P6 SHF.R.U32.HI R14, RZ, R13, R12 ;  /* 0x0000000dff0e6219 */ /* 0x000fce000001160c */
.L_x_910:
[----:B------:R-:W-:Y:S05]  /*8560*/  BSYNC B0 ;  /* 0x0000000000007941 */ /* 0x000fea0003800000 */
.L_x_908:
[----:B------:R-:W-:-:S05]  /*8570*/  IMAD R11, R14, R172, R11 ;  /* 0x000000ac0e0b7224 */ /* 0x000fca00078e020b */
[----:B------:R-:W-:Y:S02]  /*8580*/  VIADDMNMX R10, R11, R172, R10, PT ;  /* 0x000000ac0b0a7246 */ /* 0x000fe4000380010a */
[----:B------:R-:W-:-:S07]  /*8590*/  VIMNMX R21, R21, R11, !PT ;  /* 0x0000000b15157248 */ /* 0x000fce0007fe0100 */
.L_x_907:
[----:B------:R-:W-:Y:S02]  /*85a0*/  ISETP.GT.AND P2, PT, R21, 0x20, !P2 ;  /* 0x000000201500780c */ /* 0x000fe40005744270 */
[----:B------:R-:W-:Y:S02]  /*85b0*/  ISETP.NE.AND P6, PT, R197, RZ, PT ;  /* 0x000000ffc500720c */ /* 0x000fe40003fc5270 */
[----:B------:R-:W-:Y:S02]  /*85c0*/  ISETP.LT.OR P2, PT, R10, 0x21, P2 ;  /* 0x000000210a00780c */ /* 0x000fe40001741670 */
[----:B------:R-:W-:Y:S02]  /*85d0*/  FMNMX.FTZ R12, R15, R4, !PT ;  /* 0x000000040f0c7209 */ /* 0x000fe40007810000 */
[----:B------:R-:W-:Y:S02]  /*85e0*/  FSEL R138, R138, -INF , !P2 ;  /* 0xff8000008a8a7808 */ /* 0x000fe40005000000 */
[----:B------:R-:W-:-:S02]  /*85f0*/  ISETP.GT.AND P2, PT, R21, 0x21, !P6 ;  /* 0x000000211500780c */ /* 0x000fc40007744270 */
[----:B------:R-:W-:Y:S02]  /*8600*/  ISETP.NE.AND P6, PT, R200, RZ, PT ;  /* 0x000000ffc800720c */ /* 0x000fe40003fc5270 */
        /* <DEDUP_REMOVED lines=73> */
[----:B------:R-:W-:Y:S02]  /*8aa0*/  ISETP.GT.AND P2, PT, R21, 0x50, !P6 ;  /* 0x000000501500780c */ /* 0x000fe40007744270 */
[----:B------:R-:W-:Y:S02]  /*8ab0*/  ISETP.NE.AND P6, PT, R201, RZ, PT ;  /* 0x000000ffc900720c */ /* 0x000fe40003fc5270 */
        /* <DEDUP_REMOVED lines=20> */
[C---:B------:R-:W-:Y:S01]  /*8c00*/  ISETP.GT.AND P3, PT, R21.reuse, 0x90, !P3 ;  /* 0x000000901500780c */ /* 0x040fe20005f64270 */
[----:B------:R-:W0:Y:S01]  /*8c10*/  SHFL.BFLY PT, R11, R12, 0x2, 0x1f ;  /* 0x0c401f000c0b7f89 */ /* 0x000e2200000e0000 */
[----:B------:R-:W-:Y:S02]  /*8c20*/  ISETP.LT.OR P2, PT, R10, 0x5a, P2 ;  /* 0x0000005a0a00780c */ /* 0x000fe40001741670 */
[----:B------:R-:W-:Y:S02]  /*8c30*/  ISETP.GT.AND P4, PT, R21, 0x91, !P4 ;  /* 0x000000911500780c */ /* 0x000fe40006784270 */
[----:B------:R-:W-:Y:S02]  /*8c40*/  FSEL R135, R135, -INF , !P2 ;  /* 0xff80000087877808 */ /* 0x000fe40005000000 */
[----:B------:R-:W-:Y:S02]  /*8c50*/  ISETP.NE.AND P2, PT, R190, RZ, PT ;  /* 0x000000ffbe00720c */ /* 0x000fe40003f45270 */
[----:B------:R-:W-:-:S02]  /*8c60*/  ISETP.LT.OR P3, PT, R10, 0x91, P3 ;  /* 0x000000910a00780c */ /* 0x000fc40001f61670 */
[C---:B------:R-:W-:Y:S02]  /*8c70*/  ISETP.GT.AND P2, PT, R21.reuse, 0x60, !P2 ;  /* 0x000000601500780c */ /* 0x040fe40005744270 */
[----:B------:R-:W-:Y:S02]  /*8c80*/  ISETP.GT.AND P5, PT, R21, 0x98, !P5 ;  /* 0x000000981500780c */ /* 0x000fe40006fa4270 */
[C---:B------:R-:W-:Y:S02]  /*8c90*/  ISETP.LT.OR P2, PT, R10.reuse, 0x61, P2 ;  /* 0x000000610a00780c */ /* 0x040fe40001741670 */
[----:B------:R-:W-:Y:S02]  /*8ca0*/  ISETP.LT.OR P4, PT, R10, 0x92, P4 ;  /* 0x000000920a00780c */ /* 0x000fe40002781670 */
[----:B------:R-:W-:Y:S02]  /*8cb0*/  FSEL R106, R106, -INF , !P2 ;  /* 0xff8000006a6a7808 */ /* 0x000fe40005000000 */
[----:B------:R-:W-:-:S02]  /*8cc0*/  ISETP.NE.AND P2, PT, R191, RZ, PT ;  /* 0x000000ffbf00720c */ /* 0x000fc40003f45270 */
        /* <DEDUP_REMOVED lines=10> */
[----:B------:R-:W-:Y:S02]  /*8d70*/  FSEL R102, R102, -INF , !P5 ;  /* 0xff80000066667808 */ /* 0x000fe40006800000 */
[----:B------:R-:W-:-:S04]  /*8d80*/  ISETP.LT.OR P2, PT, R10, 0x69, P2 ;  /* 0x000000690a00780c */ /* 0x000fc80001741670 */
[----:B------:R-:W-:Y:S02]  /*8d90*/  FSEL R110, R110, -INF , !P2 ;  /* 0xff8000006e6e7808 */ /* 0x000fe40005000000 */
[----:B------:R-:W-:-:S04]  /*8da0*/  ISETP.NE.AND P2, PT, R193, RZ, PT ;  /* 0x000000ffc100720c */ /* 0x000fc80003f45270 */
[----:B------:R-:W-:Y:S02]  /*8db0*/  ISETP.GT.AND P2, PT, R21, 0x69, !P2 ;  /* 0x000000691500780c */ /* 0x000fe40005744270 */
[----:B0-----:R-:W-:Y:S02]  /*8dc0*/  FMNMX.FTZ R11, R13, R14, !PT ;  /* 0x0000000e0d0b7209 */ /* 0x001fe40007810000 */
        /* <DEDUP_REMOVED lines=62> */
[C---:B------:R-:W-:Y:S02]  /*91b0*/  ISETP.GT.AND P2, PT, R21.reuse, RZ, !P6 ;  /* 0x000000ff1500720c */ /* 0x040fe40007744270 */
[----:B------:R-:W-:Y:S01]  /*91c0*/  ISETP.NE.AND P6, PT, R152, RZ, PT ;  /* 0x000000ff9800720c */ /* 0x000fe20003fc5270 */
[----:B------:R-:W-:Y:S01]  /*91d0*/  IMAD.U32 R152, RZ, RZ, UR36 ;  /* 0x00000024ff987e24 */ /* 0x000fe2000f8e00ff */
[----:B------:R-:W-:Y:S02]  /*91e0*/  ISETP.LT.OR P2, PT, R10, 0x1, P2 ;  /* 0x000000010a00780c */ /* 0x000fe40001741670 */
[----:B------:R-:W-:Y:S01]  /*91f0*/  ISETP.GT.AND P6, PT, R21, 0x99, !P6 ;  /* 0x000000991500780c */ /* 0x000fe200077c4270 */
[----:B------:R-:W-:-:S01]  /*9200*/  FFMA.FTZ R152, R11, R152, -8 ;  /* 0xc10000000b987423 */ /* 0x000fc20000010098 */
[----:B------:R-:W-:-:S02]  /*9210*/  FSEL R169, R154, -INF , !P2 ;  /* 0xff8000009aa97808 */ /* 0x000fc40005000000 */
[----:B------:R-:W-:Y:S02]  /*9220*/  FSETP.NEU.FTZ.AND P2, PT, R11, -INF , PT ;  /* 0xff8000000b00780b */ /* 0x000fe40003f5d000 */
[----:B------:R-:W-:Y:S02]  /*9230*/  FMNMX.FTZ R154, R169, R0, !PT ;  /* 0x00000000a99a7209 */ /* 0x000fe40007810000 */
[----:B------:R-:W-:Y:S02]  /*9240*/  FSEL R152, R152, RZ, P2 ;  /* 0x000000ff98987208 */ /* 0x000fe40001000000 */
[----:B------:R-:W-:-:S03]  /*9250*/  ISETP.LT.OR P6, PT, R10, 0x9a, P6 ;  /* 0x0000009a0a00780c */ /* 0x000fc600037c1670 */
        /* <DEDUP_REMOVED lines=8> */
[----:B------:R-:W-:Y:S01]  /*92e0*/  FSEL R103, R103, -INF , !P6 ;  /* 0xff80000067677808 */ /* 0x000fe20007000000 */
[----:B------:R0:W-:Y:S01]  /*92f0*/  MUFU.EX2 R21, R156 ;  /* 0x0000009c00157308 */ /* 0x0001e20000000800 */
[----:B------:R-:W-:Y:S01]  /*9300*/  FMNMX.FTZ R157, R159, R154, !PT ;  /* 0x0000009a9f9d7209 */ /* 0x000fe20007810000 */
[--C-:B------:R-:W-:Y:S01]  /*9310*/  FFMA.FTZ R20, R160, UR36, -R152.reuse ;  /* 0x00000024a0147c23 */ /* 0x100fe20008010898 */
[----:B------:R-:W-:-:S01]  /*9320*/  FFMA.FTZ R23, R161, UR36, -R152 ;  /* 0x00000024a1177c23 */ /* 0x000fc20008010898 */
[--C-:B------:R-:W-:Y:S01]  /*9330*/  FFMA.FTZ R22, R164, UR36, -R152.reuse ;  /* 0x00000024a4167c23 */ /* 0x100fe20008010898 */
[----:B------:R-:W-:Y:S01]  /*9340*/  FMNMX.FTZ R154, R162, R157, !PT ;  /* 0x0000009da29a7209 */ /* 0x000fe20007810000 */
[--C-:B------:R-:W-:Y:S01]  /*9350*/  FFMA.FTZ R153, R165, UR36, -R152.reuse ;  /* 0x00000024a5997c23 */ /* 0x100fe20008010898 */
[----:B------:R-:W-:-:S01]  /*9360*/  FFMA.FTZ R136, R136, UR36, -R152 ;  /* 0x0000002488887c23 */ /* 0x000fc20008010898 */
[--C-:B------:R-:W-:Y:S01]  /*9370*/  FFMA.FTZ R137, R137, UR36, -R152.reuse ;  /* 0x0000002489897c23 */ /* 0x100fe20008010898 */
[----:B------:R-:W-:Y:S01]  /*9380*/  FMNMX.FTZ R157, R163, R154, !PT ;  /* 0x0000009aa39d7209 */ /* 0x000fe20007810000 */
[--C-:B0-----:R-:W-:Y:S01]  /*9390*/  FFMA.FTZ R156, R112, UR36, -R152.reuse ;  /* 0x00000024709c7c23 */ /* 0x101fe20008010898 */
[----:B------:R-:W-:-:S01]  /*93a0*/  FFMA.FTZ R112, R116, UR36, -R152 ;  /* 0x0000002474707c23 */ /* 0x000fc20008010898 */
[--C-:B------:R-:W-:Y:S01]  /*93b0*/  FFMA.FTZ R116, R88, UR36, -R152.reuse ;  /* 0x0000002458747c23 */ /* 0x100fe20008010898 */
        /* <DEDUP_REMOVED lines=27> */
[----:B------:R-:W-:Y:S01]  /*9570*/  FFMA.FTZ R100, R100, UR36, -R152 ;  /* 0x0000002464647c23 */ /* 0x000fe20008010898 */
        /* <DEDUP_REMOVED lines=32> */
[----:B------:R-:W-:Y:S01]  /*9780*/  FMNMX.FTZ R154, R94, R105, !PT ;  /* 0x000000695e9a7209 */ /* 0x000fe20007810000 */
[----:B------:R-:W-:-:S03]  /*9790*/  FFMA.FTZ R105, R108, UR36, -R152 ;  /* 0x000000246c697c23 */ /* 0x000fc60008010898 */
[----:B------:R-:W-:Y:S01]  /*97a0*/  FMNMX.FTZ R157, R95, R154, !PT ;  /* 0x0000009a5f9d7209 */ /* 0x000fe20007810000 */
[----:B------:R-:W-:Y:S03]  /*97b0*/  MUFU.EX2 R141, R141 ;  /* 0x0000008d008d7308 */ /* 0x000fe60000000800 */
[----:B------:R-:W-:-:S04]  /*97c0*/  FMNMX.FTZ R108, R98, R157, !PT ;  /* 0x0000009d626c7209 */ /* 0x000fc80007810000 */
[----:B------:R-:W-:Y:S01]  /*97d0*/  FMNMX.FTZ R109, R99, R108, !PT ;  /* 0x0000006c636d7209 */ /* 0x000fe20007810000 */
[----:B------:R-:W-:Y:S03]  /*97e0*/  MUFU.EX2 R144, R144 ;  /* 0x0000009000907308 */ /* 0x000fe60000000800 */
[----:B------:R-:W-:Y:S01]  /*97f0*/  FMNMX.FTZ R108, R102, R109, !PT ;  /* 0x0000006d666c7209 */ /* 0x000fe20007810000 */
[--C-:B------:R-:W-:Y:S01]  /*9800*/  FFMA.FTZ R109, R113, UR36, -R152.reuse ;  /* 0x00000024716d7c23 */ /* 0x100fe20008010898 */
[----:B------:R-:W-:-:S01]  /*9810*/  FFMA.FTZ R113, R117, UR36, -R152 ;  /* 0x0000002475717c23 */ /* 0x000fc20008010898 */
[----:B------:R-:W-:Y:S01]  /*9820*/  IMAD.U32 R117, RZ, RZ, UR36 ;  /* 0x00000024ff757e24 */ /* 0x000fe2000f8e00ff */
[----:B------:R-:W-:Y:S01]  /*9830*/  FMNMX.FTZ R154, R103, R108, !PT ;  /* 0x0000006c679a7209 */ /* 0x000fe20007810000 */
[----:B------:R-:W-:Y:S04]  /*9840*/  MUFU.EX2 R145, R145 ;  /* 0x0000009100917308 */ /* 0x000fe80000000800 */
[----:B------:R-:W0:Y:S04]  /*9850*/  SHFL.BFLY PT, R157, R154, 0x2, 0x1f ;  /* 0x0c401f009a9d7f89 */ /* 0x000e2800000e0000 */
[----:B------:R1:W-:Y:S08]  /*9860*/  MUFU.EX2 R108, R156 ;  /* 0x0000009c006c7308 */ /* 0x0003f00000000800 */
[----:B------:R-:W-:Y:S08]  /*9870*/  MUFU.EX2 R148, R148 ;  /* 0x0000009400947308 */ /* 0x000ff00000000800 */
[----:B------:R-:W-:Y:S01]  /*9880*/  MUFU.EX2 R149, R149 ;  /* 0x0000009500957308 */ /* 0x000fe20000000800 */
[----:B0-----:R-:W-:Y:S01]  /*9890*/  FMNMX.FTZ R157, R154, R157, !PT ;  /* 0x0000009d9a9d7209 */ /* 0x001fe20007810000 */
[----:B------:R-:W-:Y:S01]  /*98a0*/  FFMA.FTZ R154, R101, UR36, -R152 ;  /* 0x00000024659a7c23 */ /* 0x000fe20008010898 */
[----:B------:R-:W-:-:S05]  /*98b0*/  FSEL R101, R11, RZ, P2 ;  /* 0x000000ff0b657208 */ /* 0x000fca0001000000 */
[----:B------:R-:W-:Y:S01]  /*98c0*/  MUFU.EX2 R120, R120 ;  /* 0x0000007800787308 */ /* 0x000fe20000000800 */
[----:B------:R-:W0:Y:S01]  /*98d0*/  SHFL.BFLY PT, R88, R157, 0x1, 0x1f ;  /* 0x0c201f009d587f89 */ /* 0x000e2200000e0000 */
[----:B------:R-:W-:-:S06]  /*98e0*/  FADD.FTZ R4, -R101, R4 ;  /* 0x0000000465047221 */ /* 0x000fcc0000010100 */
[----:B------:R-:W-:Y:S08]  /*98f0*/  MUFU.EX2 R101, R154 ;  /* 0x0000009a00657308 */ /* 0x000ff00000000800 */
[----:B------:R-:W-:Y:S08]  /*9900*/  MUFU.EX2 R121, R121 ;  /* 0x0000007900797308 */ /* 0x000ff00000000800 */
[----:B------:R-:W-:Y:S01]  /*9910*/  MUFU.EX2 R124, R124 ;  /* 0x0000007c007c7308 */ /* 0x000fe20000000800 */
[----:B0-----:R-:W-:-:S04]  /*9920*/  FMNMX.FTZ R88, R157, R88, !PT ;  /* 0x000000589d587209 */ /* 0x001fc80007810000 */
[C---:B------:R-:W-:Y:S01]  /*9930*/  FSETP.NEU.FTZ.AND P2, PT, R88.reuse, -INF , PT ;  /* 0xff8000005800780b */ /* 0x040fe20003f5d000 */
[----:B------:R-:W-:-:S01]  /*9940*/  FFMA.FTZ R152, R88, R117, -8 ;  /* 0xc100000058987423 */ /* 0x000fc20000010075 */
[----:B------:R-:W-:Y:S01]  /*9950*/  FMUL.FTZ R117, R4, UR36 ;  /* 0x0000002404757c20 */ /* 0x000fe20008410000 */
[----:B------:R-:W-:Y:S03]  /*9960*/  MUFU.EX2 R125, R125 ;  /* 0x0000007d007d7308 */ /* 0x000fe60000000800 */
[----:B------:R-:W-:-:S05]  /*9970*/  FSEL R4, R152, RZ, P2 ;  /* 0x000000ff98047208 */ /* 0x000fca0001000000 */
[--C-:B------:R-:W-:Y:S01]  /*9980*/  FFMA.FTZ R152, R155, UR36, -R4.reuse ;  /* 0x000000249b987c23 */ /* 0x100fe20008010804 */
[----:B------:R-:W-:-:S01]  /*9990*/  FFMA.FTZ R155, R159, UR36, -R4 ;  /* 0x000000249f9b7c23 */ /* 0x000fc20008010804 */
[--C-:B------:R-:W-:Y:S01]  /*99a0*/  FFMA.FTZ R159, R163, UR36, -R4.reuse ;  /* 0x00000024a39f7c23 */ /* 0x100fe20008010804 */
[----:B------:R-:W-:Y:S01]  /*99b0*/  FSEL R163, R88, RZ, P2 ;  /* 0x000000ff58a37208 */ /* 0x000fe20001000000 */
[--C-:B------:R-:W-:Y:S01]  /*99c0*/  FFMA.FTZ R160, R158, UR36, -R4.reuse ;  /* 0x000000249ea07c23 */ /* 0x100fe20008010804 */
[----:B------:R-:W-:-:S01]  /*99d0*/  FFMA.FTZ R157, R169, UR36, -R4 ;  /* 0x00000024a99d7c23 */ /* 0x000fc20008010804 */
[----:B------:R-:W0:Y:S01]  /*99e0*/  MUFU.EX2 R117, R117 ;  /* 0x0000007500757308 */ /* 0x000e220000000800 */
[----:B-1----:R-:W-:-:S01]  /*99f0*/  FFMA.FTZ R156, R162, UR36, -R4 ;  /* 0x00000024a29c7c23 */ /* 0x002fc20008010804 */
[----:B------:R-:W-:Y:S01]  /*9a00*/  FADD.FTZ R163, -R163, R0 ;  /* 0x00000000a3a37221 */ /* 0x000fe20000010100 */
[----:B------:R-:W-:-:S01]  /*9a10*/  FFMA.FTZ R158, R166, UR36, -R4 ;  /* 0x00000024a69e7c23 */ /* 0x000fc20008010804 */
[--C-:B------:R-:W-:Y:S01]  /*9a20*/  FFMA.FTZ R161, R167, UR36, -R4.reuse ;  /* 0x00000024a7a17c23 */ /* 0x100fe20008010804 */
[----:B------:R-:W-:-:S01]  /*9a30*/  FFMA.FTZ R138, R138, UR36, -R4 ;  /* 0x000000248a8a7c23 */ /* 0x000fc20008010804 */
[--C-:B------:R-:W-:Y:S01]  /*9a40*/  FFMA.FTZ R139, R139, UR36, -R4.reuse ;  /* 0x000000248b8b7c23 */ /* 0x100fe20008010804 */
[----:B------:R-:W-:-:S01]  /*9a50*/  FFMA.FTZ R142, R142, UR36, -R4 ;  /* 0x000000248e8e7c23 */ /* 0x000fc20008010804 */
        /* <DEDUP_REMOVED lines=8> */
[----:B------:R-:W-:Y:S01]  /*9ae0*/  MUFU.EX2 R157, R157 ;  /* 0x0000009d009d7308 */ /* 0x000fe20000000800 */
[----:B-1----:R-:W-:-:S01]  /*9af0*/  FFMA.FTZ R160, R126, UR36, -R4 ;  /* 0x000000247ea07c23 */ /* 0x002fc20008010804 */
[----:B------:R-:W-:Y:S01]  /*9b00*/  FMUL.FTZ R126, R163, UR36 ;  /* 0x00000024a37e7c20 */ /* 0x000fe20008410000 */
[----:B0-----:R-:W-:-:S01]  /*9b10*/  FFMA.FTZ R162, R117, R7, R12 ;  /* 0x0000000775a27223 */ /* 0x001fc2000001000c */
[--C-:B------:R-:W-:Y:S01]  /*9b20*/  FFMA.FTZ R127, R127, UR36, -R4.reuse ;  /* 0x000000247f7f7c23 */ /* 0x100fe20008010804 */
[----:B------:R-:W-:-:S01]  /*9b30*/  FFMA.FTZ R130, R130, UR36, -R4 ;  /* 0x0000002482827c23 */ /* 0x000fc20008010804 */
[----:B------:R-:W-:Y:S01]  /*9b40*/  FFMA.FTZ R131, R131, UR36, -R4 ;  /* 0x0000002483837c23 */ /* 0x000fe20008010804 */
[----:B------:R-:W-:-:S01]  /*9b50*/  FADD.FTZ R163, R13, R162 ;  /* 0x000000a20da37221 */ /* 0x000fc20000010000 */
        /* <DEDUP_REMOVED lines=17> */
[----:B0-----:R-:W-:-:S01]  /*9c70*/  FFMA.FTZ R7, R126, R6, R157 ;  /* 0x000000067e077223 */ /* 0x001fc2000001009d */
[----:B------:R-:W-:Y:S01]  /*9c80*/  FADD.FTZ R6, R14, R163 ;  /* 0x000000a30e067221 */ /* 0x000fe20000010000 */
[----:B------:R-:W-:-:S01]  /*9c90*/  FFMA.FTZ R98, R98, UR36, -R4 ;  /* 0x0000002462627c23 */ /* 0x000fc20008010804 */
[--C-:B------:R-:W-:Y:S01]  /*9ca0*/  FFMA.FTZ R99, R99, UR36, -R4.reuse ;  /* 0x0000002463637c23 */ /* 0x100fe20008010804 */
[----:B------:R-:W-:-:S01]  /*9cb0*/  FFMA.FTZ R102, R102, UR36, -R4 ;  /* 0x0000002466667c23 */ /* 0x000fc20008010804 */
[----:B------:R-:W-:-:S02]  /*9cc0*/  FFMA.FTZ R4, R103, UR36, -R4 ;  /* 0x0000002467047c23 */ /* 0x000fc40008010804 */
[----:B------:R-:W0:Y:S01]  /*9cd0*/  MUFU.EX2 R156, R156 ;  /* 0x0000009c009c7308 */ /* 0x000e220000000800 */
[----:B-1----:R-:W-:-:S07]  /*9ce0*/  FADD.FTZ R7, R152, R7 ;  /* 0x0000000798077221 */ /* 0x002fce0000010000 */
[----:B------:R-:W1:Y:S08]  /*9cf0*/  MUFU.EX2 R159, R159 ;  /* 0x0000009f009f7308 */ /* 0x000e700000000800 */
[----:B------:R-:W3:Y:S08]  /*9d00*/  MUFU.EX2 R158, R158 ;  /* 0x0000009e009e7308 */ /* 0x000ef00000000800 */
[----:B------:R4:W-:Y:S08]  /*9d10*/  MUFU.EX2 R0, R160 ;  /* 0x000000a000007308 */ /* 0x0009f00000000800 */
[----:B------:R-:W5:Y:S01]  /*9d20*/  MUFU.EX2 R161, R161 ;  /* 0x000000a100a17308 */ /* 0x000f620000000800 */
[----:B----4-:R-:W-:-:S01]  /*9d30*/  FADD.FTZ R160, R154, R7 ;  /* 0x000000079aa07221 */ /* 0x010fc20000010000 */
[----:B------:R-:W-:-:S03]  /*9d40*/  FADD.FTZ R7, R15, R6 ;  /* 0x000000060f077221 */ /* 0x000fc60000010000 */
[----:B--2---:R-:W-:Y:S01]  /*9d50*/  FADD.FTZ R163, R155, R160 ;  /* 0x000000a09ba37221 */ /* 0x004fe20000010000 */
[----:B------:R-:W-:-:S02]  /*9d60*/  FADD.FTZ R6, R20, R7 ;  /* 0x0000000714067221 */ /* 0x000fc40000010000 */
[----:B------:R-:W2:Y:S01]  /*9d70*/  MUFU.EX2 R138, R138 ;  /* 0x0000008a008a7308 */ /* 0x000ea20000000800 */
[----:B0-----:R-:W-:-:S01]  /*9d80*/  FADD.FTZ R160, R156, R163 ;  /* 0x000000a39ca07221 */ /* 0x001fc20000010000 */
[----:B------:R-:W-:-:S03]  /*9d90*/  FADD.FTZ R7, R23, R6 ;  /* 0x0000000617077221 */ /* 0x000fc60000010000 */
[----:B-1----:R-:W-:Y:S01]  /*9da0*/  FADD.FTZ R163, R159, R160 ;  /* 0x000000a09fa37221 */ /* 0x002fe20000010000 */
[----:B------:R-:W-:-:S02]  /*9db0*/  FADD.FTZ R6, R22, R7 ;  /* 0x0000000716067221 */ /* 0x000fc40000010000 */
[----:B------:R-:W0:Y:S01]  /*9dc0*/  MUFU.EX2 R139, R139 ;  /* 0x0000008b008b7308 */ /* 0x000e220000000800 */
[----:B---3--:R-:W-:-:S01]  /*9dd0*/  FADD.FTZ R160, R158, R163 ;  /* 0x000000a39ea07221 */ /* 0x008fc20000010000 */
[----:B------:R-:W-:-:S03]  /*9de0*/  FADD.FTZ R7, R153, R6 ;  /* 0x0000000699077221 */ /* 0x000fc60000010000 */
[----:B-----5:R-:W-:Y:S01]  /*9df0*/  FADD.FTZ R163, R161, R160 ;  /* 0x000000a0a1a37221 */ /* 0x020fe20000010000 */
[----:B------:R-:W-:-:S02]  /*9e00*/  FADD.FTZ R6, R136, R7 ;  /* 0x0000000788067221 */ /* 0x000fc40000010000 */
[----:B------:R-:W1:Y:S01]  /*9e10*/  MUFU.EX2 R142, R142 ;  /* 0x0000008e008e7308 */ /* 0x000e620000000800 */
[----:B--2---:R-:W-:-:S01]  /*9e20*/  FADD.FTZ R160, R138, R163 ;  /* 0x000000a38aa07221 */ /* 0x004fc20000010000 */
[----:B------:R-:W-:-:S04]  /*9e30*/  FADD.FTZ R7, R137, R6 ;  /* 0x0000000689077221 */ /* 0x000fc80000010000 */
[----:B------:R-:W-:Y:S02]  /*9e40*/  FADD.FTZ R6, R140, R7 ;  /* 0x000000078c067221 */ /* 0x000fe40000010000 */
[----:B------:R-:W2:Y:S01]  /*9e50*/  MUFU.EX2 R143, R143 ;  /* 0x0000008f008f7308 */ /* 0x000ea20000000800 */
[----:B0-----:R-:W-:-:S01]  /*9e60*/  FADD.FTZ R163, R139, R160 ;  /* 0x000000a08ba37221 */ /* 0x001fc20000010000 */
[----:B------:R-:W-:-:S04]  /*9e70*/  FADD.FTZ R7, R141, R6 ;  /* 0x000000068d077221 */ /* 0x000fc80000010000 */
[----:B------:R-:W-:Y:S02]  /*9e80*/  FADD.FTZ R6, R144, R7 ;  /* 0x0000000790067221 */ /* 0x000fe40000010000 */
[----:B------:R-:W0:Y:S01]  /*9e90*/  MUFU.EX2 R146, R146 ;  /* 0x0000009200927308 */ /* 0x000e220000000800 */
[----:B-1----:R-:W-:-:S01]  /*9ea0*/  FADD.FTZ R160, R142, R163 ;  /* 0x000000a38ea07221 */ /* 0x002fc20000010000 */
[----:B------:R-:W-:-:S04]  /*9eb0*/  FADD.FTZ R7, R145, R6 ;  /* 0x0000000691077221 */ /* 0x000fc80000010000 */
[----:B------:R-:W-:Y:S02]  /*9ec0*/  FADD.FTZ R6, R148, R7 ;  /* 0x0000000794067221 */ /* 0x000fe40000010000 */
        /* <DEDUP_REMOVED lines=10> */
[----:B------:R-:W-:-:S06]  /*9f70*/  FADD.FTZ R7, R125, R6 ;  /* 0x000000067d077221 */ /* 0x000fcc0000010000 */
[----:B------:R-:W1:Y:S01]  /*9f80*/  MUFU.EX2 R122, R122 ;  /* 0x0000007a007a7308 */ /* 0x000e620000000800 */
[----:B--2---:R-:W-:-:S07]  /*9f90*/  FADD.FTZ R160, R150, R163 ;  /* 0x000000a396a07221 */ /* 0x004fce0000010000 */
[----:B------:R-:W2:Y:S01]  /*9fa0*/  MUFU.EX2 R123, R123 ;  /* 0x0000007b007b7308 */ /* 0x000ea20000000800 */
[----:B0-----:R-:W-:-:S07]  /*9fb0*/  FADD.FTZ R163, R151, R160 ;  /* 0x000000a097a37221 */ /* 0x001fce0000010000 */
[----:B------:R-:W0:Y:S01]  /*9fc0*/  MUFU.EX2 R127, R127 ;  /* 0x0000007f007f7308 */ /* 0x000e220000000800 */
[----:B-1----:R-:W-:-:S07]  /*9fd0*/  FADD.FTZ R160, R122, R163 ;  /* 0x000000a37aa07221 */ /* 0x002fce0000010000 */
[----:B------:R-:W1:Y:S01]  /*9fe0*/  MUFU.EX2 R128, R128 ;  /* 0x0000008000807308 */ /* 0x000e620000000800 */
[----:B--2---:R-:W-:-:S04]  /*9ff0*/  FADD.FTZ R163, R123, R160 ;  /* 0x000000a07ba37221 */ /* 0x004fc80000010000 */
[----:B------:R-:W-:-:S03]  /*a000*/  FADD.FTZ R160, R0, R163 ;  /* 0x000000a300a07221 */ /* 0x000fc60000010000 */
        /* <DEDUP_REMOVED lines=12> */
[----:B------:R-:W-:Y:S01]  /*a0d0*/  MUFU.EX2 R135, R135 ;  /* 0x0000008700877308 */ /* 0x000fe20000000800 */
[----:B0-----:R-:W-:-:S07]  /*a0e0*/  FADD.FTZ R160, R134, R163 ;  /* 0x000000a386a07221 */ /* 0x001fce0000010000 */
[----:B------:R-:W0:Y:S01]  /*a0f0*/  MUFU.EX2 R104, R104 ;  /* 0x0000006800687308 */ /* 0x000e220000000800 */
[----:B-1----:R-:W-:-:S07]  /*a100*/  FADD.FTZ R7, R133, R6 ;  /* 0x0000000685077221 */ /* 0x002fce0000010000 */
[----:B------:R-:W1:Y:S08]  /*a110*/  MUFU.EX2 R106, R106 ;  /* 0x0000006a006a7308 */ /* 0x000e700000000800 */
[----:B------:R-:W-:Y:S01]  /*a120*/  MUFU.EX2 R107, R107 ;  /* 0x0000006b006b7308 */ /* 0x000fe20000000800 */
[----:B0-----:R-:W-:-:S04]  /*a130*/  FADD.FTZ R6, R104, R7 ;  /* 0x0000000768067221 */ /* 0x001fc80000010000 */
[----:B------:R-:W-:-:S03]  /*a140*/  FADD.FTZ R6, R21, R6 ;  /* 0x0000000615067221 */ /* 0x000fc60000010000 */
[----:B------:R-:W0:Y:S08]  /*a150*/  MUFU.EX2 R105, R105 ;  /* 0x0000006900697308 */ /* 0x000e300000000800 */
[----:B------:R-:W-:Y:S08]  /*a160*/  MUFU.EX2 R110, R110 ;  /* 0x0000006e006e7308 */ /* 0x000ff00000000800 */
[----:B------:R-:W2:Y:S08]  /*a170*/  MUFU.EX2 R10, R10 ;  /* 0x0000000a000a7308 */ /* 0x000eb00000000800 */
[----:B------:R-:W3:Y:S08]  /*a180*/  MUFU.EX2 R111, R111 ;  /* 0x0000006f006f7308 */ /* 0x000ef00000000800 */
[----:B------:R4:W-:Y:S08]  /*a190*/  MUFU.EX2 R162, R119 ;  /* 0x0000007700a27308 */ /* 0x0009f00000000800 */
[----:B------:R-:W5:Y:S01]  /*a1a0*/  MUFU.EX2 R114, R114 ;  /* 0x0000007200727308 */ /* 0x000f620000000800 */
[----:B----4-:R-:W-:-:S04]  /*a1b0*/  FADD.FTZ R119, R135, R160 ;  /* 0x000000a087777221 */ /* 0x010fc80000010000 */
[----:B-1----:R-:W-:Y:S01]  /*a1c0*/  FADD.FTZ R160, R106, R119 ;  /* 0x000000776aa07221 */ /* 0x002fe20000010000 */
[----:B0-----:R-:W-:-:S02]  /*a1d0*/  FADD.FTZ R119, R105, R6 ;  /* 0x0000000669777221 */ /* 0x001fc40000010000 */
[----:B------:R-:W0:Y:S01]  /*a1e0*/  MUFU.EX2 R109, R109 ;  /* 0x0000006d006d7308 */ /* 0x000e220000000800 */
[----:B------:R-:W-:-:S01]  /*a1f0*/  FADD.FTZ R7, R107, R160 ;  /* 0x000000a06b077221 */ /* 0x000fc20000010000 */
[----:B--2---:R-:W-:-:S03]  /*a200*/  FADD.FTZ R119, R10, R119 ;  /* 0x000000770a777221 */ /* 0x004fc60000010000 */
[----:B------:R-:W-:-:S03]  /*a210*/  FADD.FTZ R6, R110, R7 ;  /* 0x000000076e067221 */ /* 0x000fc60000010000 */
[----:B------:R-:W1:Y:S01]  /*a220*/  MUFU.EX2 R115, R115 ;  /* 0x0000007300737308 */ /* 0x000e620000000800 */
[----:B---3--:R-:W-:-:S01]  /*a230*/  FADD.FTZ R7, R111, R6 ;  /* 0x000000066f077221 */ /* 0x008fc20000010000 */
[----:B------:R-:W-:-:S06]  /*a240*/  FADD.FTZ R6, R108, R119 ;  /* 0x000000776c067221 */ /* 0x000fcc0000010000 */
[----:B------:R-:W2:Y:S08]  /*a250*/  MUFU.EX2 R112, R112 ;  /* 0x0000007000707308 */ /* 0x000eb00000000800 */
[----:B------:R-:W3:Y:S08]  /*a260*/  MUFU.EX2 R118, R118 ;  /* 0x0000007600767308 */ /* 0x000ef00000000800 */
[----:B------:R-:W4:Y:S08]  /*a270*/  MUFU.EX2 R113, R113 ;  /* 0x0000007100717308 */ /* 0x000f300000000800 */
[----:B------:R-:W4:Y:S08]  /*a280*/  MUFU.EX2 R116, R116 ;  /* 0x0000007400747308 */ /* 0x000f300000000800 */
[----:B------:R-:W4:Y:S08]  /*a290*/  MUFU.EX2 R90, R90 ;  /* 0x0000005a005a7308 */ /* 0x000f300000000800 */
[----:B------:R5:W-:Y:S08]  /*a2a0*/  MUFU.EX2 R163, R94 ;  /* 0x0000005e00a37308 */ /* 0x000bf00000000800 */
[----:B------:R-:W4:Y:S01]  /*a2b0*/  MUFU.EX2 R89, R89 ;  /* 0x0000005900597308 */ /* 0x000f220000000800 */
[----:B-----5:R-:W-:-:S01]  /*a2c0*/  FADD.FTZ R94, R114, R7 ;  /* 0x00000007725e7221 */ /* 0x020fc20000010000 */
[----:B0-----:R-:W-:-:S03]  /*a2d0*/  FADD.FTZ R7, R109, R6 ;  /* 0x000000066d077221 */ /* 0x001fc60000010000 */
[----:B-1----:R-:W-:Y:S01]  /*a2e0*/  FADD.FTZ R119, R115, R94 ;  /* 0x0000005e73777221 */ /* 0x002fe20000010000 */
[----:B--2---:R-:W-:-:S02]  /*a2f0*/  FADD.FTZ R6, R112, R7 ;  /* 0x0000000770067221 */ /* 0x004fc40000010000 */
[----:B------:R-:W0:Y:S01]  /*a300*/  MUFU.EX2 R91, R91 ;  /* 0x0000005b005b7308 */ /* 0x000e220000000800 */
[----:B---3--:R-:W-:-:S01]  /*a310*/  FADD.FTZ R119, R118, R119 ;  /* 0x0000007776777221 */ /* 0x008fc20000010000 */
[----:B----4-:R-:W-:-:S03]  /*a320*/  FADD.FTZ R7, R113, R6 ;  /* 0x0000000671077221 */ /* 0x010fc60000010000 */
[----:B------:R-:W-:Y:S01]  /*a330*/  FADD.FTZ R119, R162, R119 ;  /* 0x00000077a2777221 */ /* 0x000fe20000010000 */
[----:B------:R-:W-:-:S02]  /*a340*/  FADD.FTZ R6, R116, R7 ;  /* 0x0000000774067221 */ /* 0x000fc40000010000 */
[----:B------:R-:W1:Y:S01]  /*a350*/  MUFU.EX2 R92, R92 ;  /* 0x0000005c005c7308 */ /* 0x000e620000000800 */
[----:B------:R-:W-:-:S01]  /*a360*/  FADD.FTZ R94, R90, R119 ;  /* 0x000000775a5e7221 */ /* 0x000fc20000010000 */
[----:B------:R-:W-:-:S06]  /*a370*/  FADD.FTZ R7, R89, R6 ;  /* 0x0000000659077221 */ /* 0x000fcc0000010000 */
[----:B------:R-:W2:Y:S01]  /*a380*/  MUFU.EX2 R93, R93 ;  /* 0x0000005d005d7308 */ /* 0x000ea20000000800 */
[----:B0-----:R-:W-:-:S04]  /*a390*/  FADD.FTZ R94, R91, R94 ;  /* 0x0000005e5b5e7221 */ /* 0x001fc80000010000 */
[----:B------:R-:W-:-:S03]  /*a3a0*/  FADD.FTZ R94, R163, R94 ;  /* 0x0000005ea35e7221 */ /* 0x000fc60000010000 */
        /* <DEDUP_REMOVED lines=16> */
[----:B------:R-:W-:Y:S01]  /*a4b0*/  FADD.FTZ R7, R101, R6 ;  /* 0x0000000665077221 */ /* 0x000fe20000010000 */
[----:B0-----:R-:W-:-:S04]  /*a4c0*/  FADD.FTZ R94, R119, R94 ;  /* 0x0000005e775e7221 */ /* 0x001fc80000010000 */
[----:B-1----:R-:W-:Y:S01]  /*a4d0*/  FADD.FTZ R6, R103, R94 ;  /* 0x0000005e67067221 */ /* 0x002fe20000010000 */
[----:B------:R-:W-:Y:S06]  /*a4e0*/  @!P0 BRA `(.L_x_911) ;  /* 0x0000000000048947 */ /* 0x000fec0003800000 */
[----:B------:R-:W-:Y:S01]  /*a4f0*/  BPT.TRAP 0x1 ;  /* 0x000000040000795c */ /* 0x000fe20000300000 */
.L_x_911:
[----:B------:R-:W-:Y:S01]  /*a500*/  ULEA UR6, UR7, UR37, 0x3 ;  /* 0x0000002507067291 */ /* 0x000fe2000f8e183f */
[----:B------:R-:W-:Y:S01]  /*a510*/  ISETP.GT.AND P2, PT, R5, UR52, PT ;  /* 0x0000003405007c0c */ /* 0x000fe2000bf44270 */
        /* <DEDUP_REMOVED lines=16> */
[----:B------:R-:W-:Y:S01]  /*a620*/  SYNCS.ARRIVE.TRANS64.RED.A1T0 RZ, [UR6], RZ ;  /* 0x000000ffffff79a7 */ /* 0x000fe20008100406 */
[----:B------:R-:W-:Y:S01]  /*a630*/  F2FP.SATFINITE.E4M3.F32.PACK_AB_MERGE_C R148, R149, R148, RZ ;  /* 0x000000949594723e */ /* 0x000fe200048070ff */
[----:B------:R-:W-:Y:S01]  /*a640*/  UMOV UR6, UR4 ;  /* 0x0000000400067c82 */ /* 0x000fe20008000000 */
        /* <DEDUP_REMOVED lines=24> */
[----:B------:R-:W-:Y:S01]  /*a7d0*/  F2FP.SATFINITE.E4M3.F32.PACK_AB_MERGE_C R169, R91, R90, R4 ;  /* 0x0000005a5ba9723e */ /* 0x000fe20004807004 */
[-C--:B------:R-:W-:Y:S01]  /*a7e0*/  FMUL.FTZ R57, R57, R117.reuse ;  /* 0x0000007539397220 */ /* 0x080fe20000410000 */
[----:B------:R-:W-:Y:S01]  /*a7f0*/  F2FP.SATFINITE.E4M3.F32.PACK_AB_MERGE_C R184, R13, R12, R14 ;  /* 0x0000000c0db8723e */ /* 0x000fe2000480700e */
[----:B------:R-:W-:Y:S01]  /*a800*/  FMUL.FTZ R60, R60, R117 ;  /* 0x000000753c3c7220 */ /* 0x000fe20000410000 */
[----:B------:R-:W-:Y:S01]  /*a810*/  F2FP.SATFINITE.E4M3.F32.PACK_AB_MERGE_C R185, R152, R157, R154 ;  /* 0x0000009d98b9723e */ /* 0x000fe2000480709a */
[-C--:B------:R-:W-:Y:S01]  /*a820*/  FMUL.FTZ R61, R61, R117.reuse ;  /* 0x000000753d3d7220 */ /* 0x080fe20000410000 */
        /* <DEDUP_REMOVED lines=25> */
[----:B------:R-:W-:Y:S01]  /*a9c0*/  VIADD R5, R5, 0xffffffff ;  /* 0xffffffff05057836 */ /* 0x000fe20000000000 */
[----:B------:R-:W-:Y:S01]  /*a9d0*/  F2FP.SATFINITE.E4M3.F32.PACK_AB_MERGE_C R168, R89, R116, R92 ;  /* 0x0000007459a8723e */ /* 0x000fe2000480705c */
[----:B------:R-:W-:Y:S01]  /*a9e0*/  FMUL.FTZ R26, R26, R126 ;  /* 0x0000007e1a1a7220 */ /* 0x000fe20000410000 */
[----:B------:R-:W-:Y:S01]  /*a9f0*/  F2FP.SATFINITE.E4M3.F32.PACK_AB_MERGE_C R170, R97, R96, R100 ;  /* 0x0000006061aa723e */ /* 0x000fe20004807064 */
[----:B------:R-:W-:Y:S01]  /*aa00*/  FMUL.FTZ R27, R27, R126 ;  /* 0x0000007e1b1b7220 */ /* 0x000fe20000410000 */
        /* <DEDUP_REMOVED lines=31> */
[----:B------:R-:W-:-:S02]  /*ac00*/  IMAD.MOV.U32 R0, RZ, RZ, R88 ;  /* 0x000000ffff007224 */ /* 0x000fc400078e0058 */
[----:B------:R-:W-:Y:S01]  /*ac10*/  IMAD.MOV.U32 R4, RZ, RZ, R11 ;  /* 0x000000ffff047224 */ /* 0x000fe200078e000b */
[----:B------:R-:W-:Y:S06]  /*ac20*/  @P2 BRA `(.L_x_912) ;  /* 0xffffffb800382947 */ /* 0x000fec000383ffff */
[----:B------:R-:W-:Y:S02]  /*ac30*/  IMAD.MOV.U32 R0, RZ, RZ, R88 ;  /* 0x000000ffff007224 */ /* 0x000fe400078e0058 */
[----:B------:R-:W-:-:S07]  /*ac40*/  IMAD.MOV.U32 R4, RZ, RZ, R11 ;  /* 0x000000ffff047224 */ /* 0x000fce00078e000b */
.L_x_894:
[----:B------:R-:W0:Y:S01]  /*ac50*/  LDC R11, c[0x0][0x2f0] ;  /* 0x0000bc00ff0b7b82 */ /* 0x000e220000000800 */
[----:B------:R-:W-:Y:S01]  /*ac60*/  UIADD3 UR61, -UR61, 0x1, URZ ;  /* 0x000000013d3d7890 */ /* 0x000fe2000fffe13f */
[----:B------:R-:W-:Y:S01]  /*ac70*/  ULDC UR7, c[0x0][0x448] ;  /* 0x0001120000077ab9 */ /* 0x000fe20000000800 */
[----:B------:R-:W-:Y:S01]  /*ac80*/  ULDC UR14, c[0x0][0x9e4] ;  /* 0x00027900000e7ab9 */ /* 0x000fe20000000800 */
[----:B------:R-:W-:Y:S02]  /*ac90*/  UISETP.NE.AND UP0, UPT, UR7, 0x1, UPT ;  /* 0x000000010700788c */ /* 0x000fe4000bf05270 */
[----:B------:R-:W-:Y:S02]  /*aca0*/  UISETP.GE.AND UP1, UPT, UR14, 0x1, UPT ;  /* 0x000000010e00788c */ /* 0x000fe4000bf26270 */
[----:B------:R-:W1:Y:S04]  /*acb0*/  S2UR UR6, SR_CTAID.X ;  /* 0x00000000000679c3 */ /* 0x000e680000002500 */
[----:B------:R-:W-:-:S03]  /*acc0*/  PLOP3.LUT P2, PT, PT, PT, UP1, 0x40, 0x0 ;  /* 0x000000000000781c */ /* 0x000fc60003f4e818 */
[----:B------:R-:W-:Y:S01]  /*acd0*/  @UP0 ULDC UR15, c[0x0][0x450] ;  /* 0x00011400000f0ab9 */ /* 0x000fe20000000800 */
[----:B0-----:R-:W-:-:S05]  /*ace0*/  IMAD R11, R16, R11, UR61 ;  /* 0x0000003d100b7e24 */ /* 0x001fca000f8e020b */
[----:B------:R-:W-:Y:S01]  /*acf0*/  R2UR UR11, R11 ;  /* 0x000000000b0b72ca */ /* 0x000fe200000e0000 */
[----:B-1----:R-:W-:-:S03]  /*ad00*/  ULEA UR10, UR6, 0x7f, 0x7 ;  /* 0x0000007f060a7891 */ /* 0x002fc6000f8e383f */
[----:B------:R-:W-:Y:S02]  /*ad10*/  @UP0 ULDC UR6, c[0x0][0x44c] ;  /* 0x0001130000060ab9 */ /* 0x000fe40000000800 */
[----:B------:R-:W-:-:S04]  /*ad20*/  UIMAD.WIDE.U32 UR6, UR10, UR6, URZ ;  /* 0x000000060a0672a5 */ /* 0x000fc8000f8e003f */
[----:B------:R-:W-:-:S04]  /*ad30*/  @UP0 USHF.R.U32.HI UR10, URZ, UR15, UR7 ;  /* 0x0000000f3f0a0299 */ /* 0x000fc80008011607 */
[----:B------:R-:W-:-:S03]  /*ad40*/  UIADD3 UR10, UR11, UR10, URZ ;  /* 0x0000000a0b0a7290 */ /* 0x000fc6000fffe03f */
[----:B------:R-:W-:Y:S02]  /*ad50*/  ULDC UR11, c[0x0][0x9dc] ;  /* 0x00027700000b7ab9 */ /* 0x000fe40000000800 */
[----:B------:R-:W-:Y:S01]  /*ad60*/  UIADD3 UR11, UR10, -UR11, URZ ;  /* 0x8000000b0a0b7290 */ /* 0x000fe2000fffe03f */
[----:B------:R-:W-:Y:S11]  /*ad70*/  @P2 BRA `(.L_x_913) ;  /* 0x0000000000442947 */ /* 0x000ff60003800000 */
        /* <DEDUP_REMOVED lines=10> */
.L_x_914:
[----:B------:R-:W-:-:S11]  /*ae20*/  UISETP.NE.AND UP2, UPT, UR14, 0x1, UPT ;  /* 0x000000010e00788c */ /* 0x000fd6000bf45270 */
[----:B------:R-:W-:Y:S02]  /*ae30*/  @UP2 ULDC.64 UR18, c[0x0][0x9e8] ;  /* 0x00027a0000122ab9 */ /* 0x000fe40000000a00 */
[----:B------:R-:W-:-:S04]  /*ae40*/  UIMAD.WIDE.U32 UR6, UR10, UR18, URZ ;  /* 0x000000120a0672a5 */ /* 0x000fc8000f8e003f */
[----:B------:R-:W-:-:S12]  /*ae50*/  @UP2 USHF.R.U32.HI UR10, URZ, UR19, UR7 ;  /* 0x000000133f0a2299 */ /* 0x000fd80008011607 */
.L_x_915:
[----:B------:R-:W-:-:S04]  /*ae60*/  UIMAD UR10, UR10, UR14, URZ ;  /* 0x0000000e0a0a72a4 */ /* 0x000fc8000f8e023f */
[----:B------:R-:W-:-:S04]  /*ae70*/  UISETP.LT.AND UP2, UPT, UR11, UR10, UPT ;  /* 0x0000000a0b00728c */ /* 0x000fc8000bf41270 */
[----:B------:R-:W-:-:S12]  /*ae80*/  USEL UR11, UR11, UR10, !UP2 ;  /* 0x0000000a0b0b7287 */ /* 0x000fd8000d000000 */
.L_x_913:
[----:B------:R-:W-:-:S04]  /*ae90*/  UIADD3 UR6, UR11, 0x9f, URZ ;  /* 0x0000009f0b067890 */ /* 0x000fc8000fffe03f */
[----:B------:R-:W-:-:S04]  /*aea0*/  UIMAD.WIDE UR6, UR6, 0x66666667, URZ ;  /* 0x66666667060678a5 */ /* 0x000fc8000f8e023f */
[----:B------:R-:W-:-:S04]  /*aeb0*/  USHF.R.U32.HI UR6, URZ, 0x1f, UR7 ;  /* 0x0000001f3f067899 */ /* 0x000fc80008011607 */
[----:B------:R-:W-:-:S04]  /*aec0*/  ULEA.HI.SX32 UR6, UR7, UR6, 0x1a ;  /* 0x0000000607067291 */ /* 0x000fc8000f8fd23f */
[----:B------:R-:W-:-:S04]  /*aed0*/  UISETP.LT.AND UP2, UPT, UR56, UR6, UPT ;  /* 0x000000063800728c */ /* 0x000fc8000bf41270 */
[----:B------:R-:W-:-:S06]  /*aee0*/  USEL UR11, UR56, UR6, !UP2 ;  /* 0x00000006380b7287 */ /* 0x000fcc000d000000 */
[----:B------:R-:W-:-:S13]  /*aef0*/  ISETP.GE.AND P2, PT, R5, UR11, PT ;  /* 0x0000000b05007c0c */ /* 0x000fda000bf46270 */
[----:B------:R-:W-:Y:S05]  /*af00*/  @!P2 BRA `(.L_x_916) ;  /* 0x0000002c0050a947 */ /* 0x000fea0003800000 */
[----:B------:R-:W-:Y:S01]  /*af10*/  IMAD.MOV.U32 R13, RZ, RZ, R0 ;  /* 0x000000ffff0d7224 */ /* 0x000fe200078e0000 */
[----:B------:R-:W-:Y:S01]  /*af20*/  UMOV UR6, UR4 ;  /* 0x0000000400067c82 */ /* 0x000fe20008000000 */
[----:B------:R-:W-:-:S07]  /*af30*/  IMAD.MOV.U32 R11, RZ, RZ, R4 ;  /* 0x000000ffff0b7224 */ /* 0x000fce00078e0004 */
.L_x_926:
[----:B------:R-:W-:Y:S01]  /*af40*/  ISETP.NE.AND P3, PT, RZ, UR39, PT ;  /* 0x00000027ff007c0c */ /* 0x000fe2000bf65270 */
[----:B------:R-:W-:-:S04]  /*af50*/  UISETP.NE.AND UP2, UPT, UR5, 0x1, UPT ;  /* 0x000000010500788c */ /* 0x000fc8000bf45270 */
[----:B------:R-:W-:-:S04]  /*af60*/  USEL UR4, URZ, 0x1, UP2 ;  /* 0x000000013f047887 */ /* 0x000fc80009000000 */
[----:B------:R-:W-:-:S04]  /*af70*/  ULOP3.LUT UR4, UR6, UR4, URZ, 0x3c, !UPT ;  /* 0x0000000406047292 */ /* 0x000fc8000f8e3c3f */
[----:B------:R-:W-:Y:S08]  /*af80*/  @P3 BRA `(.L_x_917) ;  /* 0x0000000000383947 */ /* 0x000ff00003800000 */
[----:B------:R-:W-:Y:S05]  /*af90*/  @!P0 BRA `(.L_x_918) ;  /* 0x0000000000048947 */ /* 0x000fea0003800000 */
[----:B------:R-:W-:Y:S01]  /*afa0*/  BPT.TRAP 0x1 ;  /* 0x000000040000795c */ /* 0x000fe20000300000 */
.L_x_918:
[----:B------:R-:W-:Y:S01]  /*afb0*/  UIADD3 UR7, UR5, 0x1, URZ ;  /* 0x0000000105077890 */ /* 0x000fe2000fffe03f */
[----:B------:R-:W-:-:S03]  /*afc0*/  IMAD.U32 R0, RZ, RZ, UR4 ;  /* 0x00000004ff007e24 */ /* 0x000fc6000f8e00ff */
[----:B------:R-:W-:Y:S02]  /*afd0*/  UISETP.NE.AND UP2, UPT, UR7, 0x2, UPT ;  /* 0x000000020700788c */ /* 0x000fe4000bf45270 */
[----:B------:R-:W-:Y:S02]  /*afe0*/  SHF.L.U32 R0, R0, 0x1f, RZ ;  /* 0x0000001f00007819 */ /* 0x000fe400000006ff */
[----:B------:R-:W-:-:S04]  /*aff0*/  USEL UR7, UR7, URZ, UP2 ;  /* 0x0000003f07077287 */ /* 0x000fc80009000000 */
[----:B------:R-:W-:-:S09]  /*b000*/  ULEA UR7, UR7, UR37, 0x3 ;  /* 0x0000002507077291 */ /* 0x000fd2000f8e183f */
[----:B------:R0:W1:Y:S01]  /*b010*/  SYNCS.PHASECHK.TRANS64.TRYWAIT P2, [UR7+0x29830], R0 ;  /* 0x02983000ff0075a7 */ /* 0x0000620008040147 */
[----:B------:R-:W-:Y:S05]  /*b020*/  @!P0 BRA `(.L_x_919) ;  /* 0x0000000000048947 */ /* 0x000fea0003800000 */
[----:B------:R-:W-:Y:S01]  /*b030*/  BPT.TRAP 0x1 ;  /* 0x000000040000795c */ /* 0x000fe20000300000 */
.L_x_919:
[----:B-1----:R-:W-:Y:S05]  /*b040*/  @P2 BRA `(.L_x_917) ;  /* 0x0000000000082947 */ /* 0x002fea0003800000 */
[----:B------:R-:W1:Y:S02]  /*b050*/  SYNCS.PHASECHK.TRANS64.TRYWAIT P2, [UR7+0x29830], R0 ;  /* 0x02983000ff0075a7 */ /* 0x000e640008040147 */
[----:B-1----:R-:W-:Y:S05]  /*b060*/  @!P2 BRA `(.L_x_920) ;  /* 0x000000e0007ca947 */ /* 0x002fea0003800000 */
.L_x_917:
        /* <DEDUP_REMOVED lines=200> */
.L_x_922:
[----:B------:R-:W-:Y:S01]  /*bcf0*/  ULEA UR10, UR5, UR37, 0x3 ;  /* 0x00000025050a7291 */ /* 0x000fe2000f8e183f */
[----:B------:R-:W-:-:S05]  /*bd00*/  IMAD.U32 R0, RZ, RZ, UR6 ;  /* 0x00000006ff007e24 */ /* 0x000fca000f8e00ff */
[----:B------:R-:W-:-:S04]  /*bd10*/  SHF.L.U32 R0, R0, 0x1f, RZ ;  /* 0x0000001f00007819 */ /* 0x000fc800000006ff */
[----:B------:R0:W1:Y:S01]  /*bd20*/  SYNCS.PHASECHK.TRANS64.TRYWAIT P2, [UR10+0x29850], R0 ;  /* 0x02985000ff0075a7 */ /* 0x000062000804014a */
[----:B------:R-:W-:Y:S05]  /*bd30*/  @!P0 BRA `(.L_x_923) ;  /* 0x0000000000048947 */ /* 0x000fea0003800000 */
[----:B------:R-:W-:Y:S01]  /*bd40*/  BPT.TRAP 0x1 ;  /* 0x000000040000795c */ /* 0x000fe20000300000 */
.L_x_923:
[----:B-1----:R-:W-:Y:S05]  /*bd50*/  @P2 BRA `(.L_x_921) ;  /* 0x0000000000082947 */ /* 0x002fea0003800000 */
[----:B------:R-:W1:Y:S02]  /*bd60*/  SYNCS.PHASECHK.TRANS64.TRYWAIT P2, [UR10+0x29850], R0 ;  /* 0x02985000ff0075a7 */ /* 0x000e64000804014a */
[----:B-1----:R-:W-:Y:S05]  /*bd70*/  @!P2 BRA `(.L_x_924) ;  /* 0x000000d40050a947 */ /* 0x002fea0003800000 */
.L_x_921:
[----:B------:R-:W-:Y:S01]  /*bd80*/  UIADD3 UR6, UR37, 0x400, URZ ;  /* 0x0000040025067890 */ /* 0x000fe2000fffe03f */
[----:B------:R-:W-:Y:S01]  /*bd90*/  WARPGROUP.ARRIVE ;  /* 0x00000000000079c5 */ /* 0x000fe20000000000 */
[----:B------:R-:W-:Y:S01]  /*bda0*/  UMOV UR15, 0xc0000010 ;  /* 0xc0000010000f7882 */ /* 0x000fe20000000000 */
[----:B01----:R-:W-:Y:S01]  /*bdb0*/  FMNMX.FTZ R0, R152, R11, !PT ;  /* 0x0000000b98007209 */ /* 0x003fe20007810000 */
[----:B------:R-:W-:-:S03]  /*bdc0*/  USHF.R.U32.HI UR6, URZ, 0x4, UR6 ;  /* 0x000000043f067899 */ /* 0x000fc60008011606 */
[----:B------:R-:W-:Y:S01]  /*bdd0*/  FMNMX.FTZ R15, R153, R0, !PT ;  /* 0x00000000990f7209 */ /* 0x000fe20007810000 */
        /* <DEDUP_REMOVED lines=97> */
[----:B------:R-:W-:-:S04]  /*c3f0*/  FADD.FTZ R11, -R4, R11 ;  /* 0x0000000b040b7221 */ /* 0x000fc80000010100 */
[----:B------:R-:W-:Y:S01]  /*c400*/  FMUL.FTZ R10, R11, UR36 ;  /* 0x000000240b0a7c20 */ /* 0x000fe20008410000 */
[----:B-1----:R-:W-:-:S05]  /*c410*/  FMNMX.FTZ R0, R21, R0, !PT ;  /* 0x0000000015007209 */ /* 0x002fca0007810000 */
[----:B------:R-:W-:Y:S01]  /*c420*/  MUFU.EX2 R10, R10 ;  /* 0x0000000a000a7308 */ /* 0x000fe20000000800 */
[----:B------:R-:W-:-:S01]  /*c430*/  FADD.FTZ R11, -R0, R13 ;  /* 0x0000000d000b7221 */ /* 0x000fc20000010100 */
[----:B------:R-:W-:-:S03]  /*c440*/  IMAD.U32 R13, RZ, RZ, UR36 ;  /* 0x00000024ff0d7e24 */ /* 0x000fc6000f8e00ff */
[----:B------:R-:W-:Y:S01]  /*c450*/  FMUL.FTZ R11, R11, UR36 ;  /* 0x000000240b0b7c20 */ /* 0x000fe20008410000 */
[----:B------:R-:W-:-:S04]  /*c460*/  FFMA.FTZ R188, R4, R13, -8 ;  /* 0xc100000004bc7423 */ /* 0x000fc8000001000d */
[--C-:B------:R-:W-:Y:S01]  /*c470*/  FFMA.FTZ R15, R157, UR36, -R188.reuse ;  /* 0x000000249d0f7c23 */ /* 0x100fe200080108bc */
[----:B------:R-:W-:Y:S02]  /*c480*/  IMAD.U32 R157, RZ, RZ, UR36 ;  /* 0x00000024ff9d7e24 */ /* 0x000fe4000f8e00ff */
[--C-:B------:R-:W-:Y:S01]  /*c490*/  FFMA.FTZ R12, R153, UR36, -R188.reuse ;  /* 0x00000024990c7c23 */ /* 0x100fe200080108bc */
[----:B------:R-:W-:-:S01]  /*c4a0*/  FFMA.FTZ R153, R101, UR36, -R188 ;  /* 0x0000002465997c23 */ /* 0x000fc200080108bc */
[----:B------:R-:W-:Y:S01]  /*c4b0*/  FFMA.FTZ R13, R152, UR36, -R188 ;  /* 0x00000024980d7c23 */ /* 0x000fe200080108bc */
[----:B------:R-:W-:-:S01]  /*c4c0*/  FFMA.FTZ R101, R0, R157, -8 ;  /* 0xc100000000657423 */ /* 0x000fc2000001009d */
[----:B------:R-:W-:Y:S01]  /*c4d0*/  MUFU.EX2 R11, R11 ;  /* 0x0000000b000b7308 */ /* 0x000fe20000000800 */
[----:B------:R-:W-:-:S01]  /*c4e0*/  FFMA.FTZ R14, R156, UR36, -R188 ;  /* 0x000000249c0e7c23 */ /* 0x000fc200080108bc */
[----:B------:R-:W-:Y:S01]  /*c4f0*/  FFMA.FTZ R20, R160, UR36, -R188 ;  /* 0x00000024a0147c23 */ /* 0x000fe200080108bc */
        /* <DEDUP_REMOVED lines=8> */
[----:B------:R-:W-:-:S01]  /*c580*/  FFMA.FTZ R22, R164, UR36, -R188 ;  /* 0x00000024a4167c23 */ /* 0x000fc200080108bc */
[----:B------:R-:W-:Y:S01]  /*c590*/  FFMA.FTZ R158, R166, UR36, -R101 ;  /* 0x00000024a69e7c23 */ /* 0x000fe20008010865 */
[----:B------:R-:W-:-:S01]  /*c5a0*/  FFMA.FTZ R23, R165, UR36, -R188 ;  /* 0x00000024a5177c23 */ /* 0x000fc200080108bc */
[----:B------:R-:W-:Y:S01]  /*c5b0*/  FFMA.FTZ R161, R167, UR36, -R101 ;  /* 0x00000024a7a17c23 */ /* 0x000fe20008010865 */
[----:B------:R-:W-:-:S01]  /*c5c0*/  FFMA.FTZ R136, R136, UR36, -R188 ;  /* 0x0000002488887c23 */ /* 0x000fc200080108bc */
[----:B------:R-:W1:Y:S01]  /*c5d0*/  MUFU.EX2 R152, R152 ;  /* 0x0000009800987308 */ /* 0x000e620000000800 */
[----:B------:R-:W-:-:S01]  /*c5e0*/  FFMA.FTZ R138, R138, UR36, -R101 ;  /* 0x000000248a8a7c23 */ /* 0x000fc20008010865 */
[----:B------:R-:W-:Y:S01]  /*c5f0*/  FFMA.FTZ R137, R137, UR36, -R188 ;  /* 0x0000002489897c23 */ /* 0x000fe200080108bc */
[----:B------:R-:W-:-:S01]  /*c600*/  FFMA.FTZ R139, R139, UR36, -R101 ;  /* 0x000000248b8b7c23 */ /* 0x000fc20008010865 */
[----:B------:R-:W-:Y:S01]  /*c610*/  FFMA.FTZ R140, R140, UR36, -R188 ;  /* 0x000000248c8c7c23 */ /* 0x000fe200080108bc */
[----:B------:R-:W-:-:S01]  /*c620*/  FFMA.FTZ R142, R142, UR36, -R101 ;  /* 0x000000248e8e7c23 */ /* 0x000fc20008010865 */
[----:B------:R-:W-:Y:S01]  /*c630*/  FFMA.FTZ R141, R141, UR36, -R188 ;  /* 0x000000248d8d7c23 */ /* 0x000fe200080108bc */
[----:B------:R-:W-:-:S01]  /*c640*/  FFMA.FTZ R143, R143, UR36, -R101 ;  /* 0x000000248f8f7c23 */ /* 0x000fc20008010865 */
[----:B------:R-:W2:Y:S01]  /*c650*/  MUFU.EX2 R12, R12 ;  /* 0x0000000c000c7308 */ /* 0x000ea20000000800 */
[----:B0-----:R-:W-:-:S01]  /*c660*/  FFMA.FTZ R7, R10, R7, R13 ;  /* 0x000000070a077223 */ /* 0x001fc2000001000d */
[----:B------:R-:W-:Y:S01]  /*c670*/  FFMA.FTZ R144, R144, UR36, -R188 ;  /* 0x0000002490907c23 */ /* 0x000fe200080108bc */
[----:B------:R-:W-:-:S01]  /*c680*/  FFMA.FTZ R146, R146, UR36, -R101 ;  /* 0x0000002492927c23 */ /* 0x000fc20008010865 */
[----:B------:R-:W-:Y:S01]  /*c690*/  FFMA.FTZ R145, R145, UR36, -R188 ;  /* 0x0000002491917c23 */ /* 0x000fe200080108bc */
[----:B------:R-:W-:-:S01]  /*c6a0*/  FFMA.FTZ R147, R147, UR36, -R101 ;  /* 0x0000002493937c23 */ /* 0x000fc20008010865 */
[----:B------:R-:W-:Y:S01]  /*c6b0*/  FFMA.FTZ R148, R148, UR36, -R188 ;  /* 0x0000002494947c23 */ /* 0x000fe200080108bc */
[----:B------:R-:W-:-:S01]  /*c6c0*/  FFMA.FTZ R150, R150, UR36, -R101 ;  /* 0x0000002496967c23 */ /* 0x000fc20008010865 */
[----:B------:R-:W0:Y:S01]  /*c6d0*/  MUFU.EX2 R155, R155 ;  /* 0x0000009b009b7308 */ /* 0x000e220000000800 */
[----:B-1----:R-:W-:-:S01]  /*c6e0*/  FFMA.FTZ R6, R11, R6, R152 ;  /* 0x000000060b067223 */ /* 0x002fc20000010098 */
[----:B------:R-:W-:Y:S01]  /*c6f0*/  FFMA.FTZ R149, R149, UR36, -R188 ;  /* 0x0000002495957c23 */ /* 0x000fe200080108bc */
[----:B------:R-:W-:-:S01]  /*c700*/  FFMA.FTZ R151, R151, UR36, -R101 ;  /* 0x0000002497977c23 */ /* 0x000fc20008010865 */
[----:B------:R-:W-:Y:S01]  /*c710*/  FFMA.FTZ R120, R120, UR36, -R188 ;  /* 0x0000002478787c23 */ /* 0x000fe200080108bc */
[----:B------:R-:W-:-:S01]  /*c720*/  FFMA.FTZ R122, R122, UR36, -R101 ;  /* 0x000000247a7a7c23 */ /* 0x000fc20008010865 */
[----:B------:R-:W-:Y:S01]  /*c730*/  FFMA.FTZ R121, R121, UR36, -R188 ;  /* 0x0000002479797c23 */ /* 0x000fe200080108bc */
[----:B------:R-:W-:-:S01]  /*c740*/  FFMA.FTZ R123, R123, UR36, -R101 ;  /* 0x000000247b7b7c23 */ /* 0x000fc20008010865 */
[----:B------:R-:W1:Y:S01]  /*c750*/  MUFU.EX2 R14, R14 ;  /* 0x0000000e000e7308 */ /* 0x000e620000000800 */
[----:B--2---:R-:W-:-:S01]  /*c760*/  FADD.FTZ R7, R12, R7 ;  /* 0x000000070c077221 */ /* 0x004fc20000010000 */
[----:B------:R-:W-:Y:S01]  /*c770*/  FFMA.FTZ R124, R124, UR36, -R188 ;  /* 0x000000247c7c7c23 */ /* 0x000fe200080108bc */
[----:B------:R-:W-:-:S01]  /*c780*/  FFMA.FTZ R126, R126, UR36, -R101 ;  /* 0x000000247e7e7c23 */ /* 0x000fc20008010865 */
[----:B------:R-:W-:Y:S01]  /*c790*/  FFMA.FTZ R125, R125, UR36, -R188 ;  /* 0x000000247d7d7c23 */ /* 0x000fe200080108bc */
[----:B------:R-:W-:-:S01]  /*c7a0*/  FFMA.FTZ R127, R127, UR36, -R101 ;  /* 0x000000247f7f7c23 */ /* 0x000fc20008010865 */
[----:B------:R-:W-:Y:S01]  /*c7b0*/  FFMA.FTZ R128, R128, UR36, -R188 ;  /* 0x0000002480807c23 */ /* 0x000fe200080108bc */
[----:B------:R-:W-:-:S01]  /*c7c0*/  FFMA.FTZ R130, R130, UR36, -R101 ;  /* 0x0000002482827c23 */ /* 0x000fc20008010865 */
[----:B------:R-:W2:Y:S01]  /*c7d0*/  MUFU.EX2 R154, R154 ;  /* 0x0000009a009a7308 */ /* 0x000ea20000000800 */
[----:B0-----:R-:W-:-:S01]  /*c7e0*/  FADD.FTZ R163, R155, R6 ;  /* 0x000000069ba37221 */ /* 0x001fc20000010000 */
[----:B------:R-:W-:Y:S01]  /*c7f0*/  FFMA.FTZ R129, R129, UR36, -R188 ;  /* 0x0000002481817c23 */ /* 0x000fe200080108bc */
[----:B------:R-:W-:-:S01]  /*c800*/  FFMA.FTZ R131, R131, UR36, -R101 ;  /* 0x0000002483837c23 */ /* 0x000fc20008010865 */
[----:B------:R-:W-:Y:S01]  /*c810*/  FFMA.FTZ R132, R132, UR36, -R188 ;  /* 0x0000002484847c23 */ /* 0x000fe200080108bc */
[----:B------:R-:W-:-:S01]  /*c820*/  FFMA.FTZ R134, R134, UR36, -R101 ;  /* 0x0000002486867c23 */ /* 0x000fc20008010865 */
[----:B------:R-:W-:Y:S01]  /*c830*/  FFMA.FTZ R133, R133, UR36, -R188 ;  /* 0x0000002485857c23 */ /* 0x000fe200080108bc */
[----:B------:R-:W-:-:S01]  /*c840*/  FFMA.FTZ R135, R135, UR36, -R101 ;  /* 0x0000002487877c23 */ /* 0x000fc20008010865 */
[----:B------:R-:W0:Y:S01]  /*c850*/  MUFU.EX2 R15, R15 ;  /* 0x0000000f000f7308 */ /* 0x000e220000000800 */
[----:B-1----:R-:W-:-:S01]  /*c860*/  FADD.FTZ R6, R14, R7 ;  /* 0x000000070e067221 */ /* 0x002fc20000010000 */
        /* <DEDUP_REMOVED lines=9> */
[----:B------:R-:W-:-:S02]  /*c900*/  WARPGROUP.DEPBAR.LE gsb0, 0x0 ;  /* 0x00008000000079c5 */ /* 0x000fc40000010000 */
[----:B------:R-:W-:Y:S01]  /*c910*/  WARPGROUP.ARRIVE ;  /* 0x00000000000079c5 */ /* 0x000fe20000000000 */
[----:B------:R-:W-:-:S01]  /*c920*/  FFMA.FTZ R111, R111, UR36, -R101 ;  /* 0x000000246f6f7c23 */ /* 0x000fc20008010865 */
[----:B------:R-:W-:Y:S01]  /*c930*/  FFMA.FTZ R112, R112, UR36, -R188 ;  /* 0x0000002470707c23 */ /* 0x000fe200080108bc */
[----:B------:R-:W2:Y:S01]  /*c940*/  MUFU.EX2 R20, R20 ;  /* 0x0000001400147308 */ /* 0x000ea20000000800 */
[----:B0-----:R-:W-:-:S01]  /*c950*/  FADD.FTZ R7, R15, R6 ;  /* 0x000000060f077221 */ /* 0x001fc20000010000 */
[--C-:B------:R-:W-:Y:S01]  /*c960*/  FFMA.FTZ R114, R114, UR36, -R101.reuse ;  /* 0x0000002472727c23 */ /* 0x100fe20008010865 */
[----:B------:R-:W-:Y:S01]  /*c970*/  QGMMA.64x128x32.F32.E4M3.E4M3 R24, R176, gdesc[UR12], R24, gsb0 ;  /* 0x01e0000cb0187df3 */ /* 0x000fe20008000818 */
[----:B------:R-:W-:Y:S01]  /*c980*/  UIADD3 UR14, UR6, 0x300, URZ ;  /* 0x00000300060e7890 */ /* 0x000fe2000fffe03f */
[----:B------:R-:W-:Y:S01]  /*c990*/  FFMA.FTZ R113, R113, UR36, -R188 ;  /* 0x0000002471717c23 */ /* 0x000fe200080108bc */
[----:B------:R-:W-:Y:S01]  /*c9a0*/  UMOV UR15, 0xc0000010 ;  /* 0xc0000010000f7882 */ /* 0x000fe20000000000 */
[----:B------:R-:W-:Y:S01]  /*c9b0*/  FFMA.FTZ R115, R115, UR36, -R101 ;  /* 0x0000002473737c23 */ /* 0x000fe20008010865 */
        /* <DEDUP_REMOVED lines=27> */
[----:B------:R-:W-:-:S05]  /*cb70*/  IADD3 R164, -R17, 0xb, RZ ;  /* 0x0000000b11a47810 */ /* 0x000fca0007ffe1ff */
        /* <DEDUP_REMOVED lines=27> */
[----:B------:R-:W-:Y:S02]  /*cd30*/  WARPGROUP.DEPBAR.LE gsb0, 0x0 ;  /* 0x00008000000079c5 */ /* 0x000fe40000010000 */
[----:B------:R-:W-:Y:S01]  /*cd40*/  WARPGROUP.ARRIVE ;  /* 0x00000000000079c5 */ /* 0x000fe20000000000 */
[----:B0-----:R-:W-:-:S04]  /*cd50*/  FADD.FTZ R6, R144, R7 ;  /* 0x0000000790067221 */ /* 0x001fc80000010000 */
[----:B------:R-:W0:Y:S01]  /*cd60*/  MUFU.EX2 R147, R147 ;  /* 0x0000009300937308 */ /* 0x000e220000000800 */
[----:B------:R-:W-:Y:S01]  /*cd70*/  QGMMA.64x128x32.F32.E4M3.E4M3 R24, R172, gdesc[UR12], R24, gsb0 ;  /* 0x01e0000cac187df3 */ /* 0x000fe20008000818 */
[----:B------:R-:W-:Y:S01]  /*cd80*/  UIADD3 UR14, UR6, 0x400, URZ ;  /* 0x00000400060e7890 */ /* 0x000fe2000fffe03f */
[----:B-1----:R-:W-:Y:S01]  /*cd90*/  FADD.FTZ R160, R146, R163 ;  /* 0x000000a392a07221 */ /* 0x002fe20000010000 */
[----:B------:R-:W-:-:S04]  /*cda0*/  UMOV UR15, 0xc0000010 ;  /* 0xc0000010000f7882 */ /* 0x000fc80000000000 */
        /* <DEDUP_REMOVED lines=34> */
[----:B------:R-:W-:Y:S02]  /*cfd0*/  WARPGROUP.DEPBAR.LE gsb0, 0x0 ;  /* 0x00008000000079c5 */ /* 0x000fe40000010000 */
[----:B------:R-:W-:-:S04]  /*cfe0*/  WARPGROUP.ARRIVE ;  /* 0x00000000000079c5 */ /* 0x000fc80000000000 */
[----:B------:R-:W0:Y:S01]  /*cff0*/  MUFU.EX2 R134, R134 ;  /* 0x0000008600867308 */ /* 0x000e220000000800 */
[----:B-1----:R-:W-:-:S01]  /*d000*/  FADD.FTZ R163, R131, R160 ;  /* 0x000000a083a37221 */ /* 0x002fc20000010000 */
[----:B------:R-:W-:Y:S01]  /*d010*/  QGMMA.64x128x32.F32.E4M3.E4M3 R24, R168, gdesc[UR12], R24, gsb0 ;  /* 0x01e0000ca8187df3 */ /* 0x000fe20008000818 */
[----:B--2---:R-:W-:-:S05]  /*d020*/  FADD.FTZ R6, R132, R7 ;  /* 0x0000000784067221 */ /* 0x004fca0000010000 */
[----:B------:R-:W1:Y:S08]  /*d030*/  MUFU.EX2 R133, R133 ;  /* 0x0000008500857308 */ /* 0x000e700000000800 */
        /* <DEDUP_REMOVED lines=20> */
[----:B------:R-:W-:Y:S01]  /*d180*/  MUFU.EX2 R114, R114 ;  /* 0x0000007200727308 */ /* 0x000fe20000000800 */
[----:B-1----:R-:W-:-:S07]  /*d190*/  FADD.FTZ R163, R111, R160 ;  /* 0x000000a06fa37221 */ /* 0x002fce0000010000 */
[----:B------:R-:W0:Y:S01]  /*d1a0*/  MUFU.EX2 R113, R113 ;  /* 0x0000007100717308 */ /* 0x000e220000000800 */
[----:B--2---:R-:W-:-:S07]  /*d1b0*/  FADD.FTZ R6, R112, R7 ;  /* 0x0000000770067221 */ /* 0x004fce0000010000 */
[----:B------:R-:W-:Y:S08]  /*d1c0*/  MUFU.EX2 R115, R115 ;  /* 0x0000007300737308 */ /* 0x000ff00000000800 */
[----:B------:R-:W1:Y:S01]  /*d1d0*/  MUFU.EX2 R116, R116 ;  /* 0x0000007400747308 */ /* 0x000e620000000800 */
[----:B0-----:R-:W-:-:S07]  /*d1e0*/  FADD.FTZ R7, R113, R6 ;  /* 0x0000000671077221 */ /* 0x001fce0000010000 */
[----:B------:R-:W-:Y:S08]  /*d1f0*/  MUFU.EX2 R118, R118 ;  /* 0x0000007600767308 */ /* 0x000ff00000000800 */
[----:B------:R-:W0:Y:S01]  /*d200*/  MUFU.EX2 R117, R117 ;  /* 0x0000007500757308 */ /* 0x000e220000000800 */
[----:B-1----:R-:W-:-:S07]  /*d210*/  FADD.FTZ R6, R116, R7 ;  /* 0x0000000774067221 */ /* 0x002fce0000010000 */
[----:B------:R-:W1:Y:S01]  /*d220*/  MUFU.EX2 R119, R119 ;  /* 0x0000007700777308 */ /* 0x000e620000000800 */
[----:B------:R-:W-:-:S07]  /*d230*/  WARPGROUP.DEPBAR.LE gsb0, 0x0 ;  /* 0x00008000000079c5 */ /* 0x000fce0000010000 */
[----:B------:R-:W2:Y:S01]  /*d240*/  MUFU.EX2 R88, R88 ;  /* 0x0000005800587308 */ /* 0x000ea20000000800 */
[----:B0-----:R-:W-:-:S07]  /*d250*/  FADD.FTZ R7, R117, R6 ;  /* 0x0000000675077221 */ /* 0x001fce0000010000 */
[----:B------:R-:W-:Y:S08]  /*d260*/  MUFU.EX2 R90, R90 ;  /* 0x0000005a005a7308 */ /* 0x000ff00000000800 */
[----:B------:R0:W-:Y:S08]  /*d270*/  MUFU.EX2 R165, R94 ;  /* 0x0000005e00a57308 */ /* 0x0001f00000000800 */
[----:B------:R-:W3:Y:S01]  /*d280*/  MUFU.EX2 R89, R89 ;  /* 0x0000005900597308 */ /* 0x000ee20000000800 */
[----:B0-----:R-:W-:-:S04]  /*d290*/  FADD.FTZ R94, R114, R163 ;  /* 0x000000a3725e7221 */ /* 0x001fc80000010000 */
[----:B------:R-:W-:-:S03]  /*d2a0*/  FADD.FTZ R163, R115, R94 ;  /* 0x0000005e73a37221 */ /* 0x000fc60000010000 */
[----:B------:R-:W-:Y:S01]  /*d2b0*/  MUFU.EX2 R91, R91 ;  /* 0x0000005b005b7308 */ /* 0x000fe20000000800 */
[----:B------:R-:W-:-:S01]  /*d2c0*/  FADD.FTZ R94, R118, R163 ;  /* 0x000000a3765e7221 */ /* 0x000fc20000010000 */
[----:B------:R-:W-:-:S05]  /*d2d0*/  IMAD.U32 R163, RZ, RZ, UR7 ;  /* 0x00000007ffa37e24 */ /* 0x000fca000f8e00ff */
[----:B------:R-:W-:Y:S01]  /*d2e0*/  @!P1 LEA R6, R163, UR37, 0x3 ;  /* 0x00000025a3069c11 */ /* 0x000fe2000f8e18ff */
[----:B------:R-:W0:Y:S04]  /*d2f0*/  MUFU.EX2 R92, R92 ;  /* 0x0000005c005c7308 */ /* 0x000e280000000800 */
[----:B------:R-:W-:-:S04]  /*d300*/  @!P1 VIADD R6, R6, 0x29840 ;  /* 0x0002984006069836 */ /* 0x000fc80000000000 */
[----:B------:R-:W4:Y:S01]  /*d310*/  MUFU.EX2 R93, R93 ;  /* 0x0000005d005d7308 */ /* 0x000f220000000800 */
[----:B------:R-:W-:Y:S01]  /*d320*/  @!P1 PRMT R6, RZ, 0x654, R6 ;  /* 0x00000654ff069816 */ /* 0x000fe20000000006 */
[----:B------:R0:W-:Y:S06]  /*d330*/  BAR.ARV R164, 0x100 ;  /* 0x000400a40000751d */ /* 0x0001ec0000002000 */
[----:B------:R1:W-:Y:S01]  /*d340*/  MUFU.EX2 R162, R95 ;  /* 0x0000005f00a27308 */ /* 0x0003e20000000800 */
[----:B------:R5:W-:Y:S07]  /*d350*/  @!P1 SYNCS.ARRIVE.TRANS64.RED.A1T0 RZ, [R6+URZ], RZ ;  /* 0x000000ff06ff99a7 */ /* 0x000bee000810043f */
[----:B------:R-:W5:Y:S01]  /*d360*/  MUFU.EX2 R96, R96 ;  /* 0x0000006000607308 */ /* 0x000f620000000800 */
[----:B-1----:R-:W-:-:S01]  /*d370*/  FADD.FTZ R95, R119, R94 ;  /* 0x0000005e775f7221 */ /* 0x002fc20000010000 */
[----:B--2---:R-:W-:-:S04]  /*d380*/  FADD.FTZ R94, R88, R7 ;  /* 0x00000007585e7221 */ /* 0x004fc80000010000 */
[----:B---3--:R-:W-:Y:S02]  /*d390*/  FADD.FTZ R7, R89, R94 ;  /* 0x0000005e59077221 */ /* 0x008fe40000010000 */
[----:B------:R1:W2:Y:S02]  /*d3a0*/  MUFU.EX2 R171, R98 ;  /* 0x0000006200ab7308 */ /* 0x0002a40000000800 */
[----:B0-----:R-:W-:-:S04]  /*d3b0*/  FADD.FTZ R94, R92, R7 ;  /* 0x000000075c5e7221 */ /* 0x001fc80000010000 */
[----:B----4-:R-:W-:Y:S02]  /*d3c0*/  FADD.FTZ R7, R93, R94 ;  /* 0x0000005e5d077221 */ /* 0x010fe40000010000 */
[----:B------:R-:W0:Y:S01]  /*d3d0*/  MUFU.EX2 R97, R97 ;  /* 0x0000006100617308 */ /* 0x000e220000000800 */
[----:B-1----:R-:W-:-:S01]  /*d3e0*/  FADD.FTZ R98, R90, R95 ;  /* 0x0000005f5a627221 */ /* 0x002fc20000010000 */
[----:B-----5:R-:W-:-:S03]  /*d3f0*/  FADD.FTZ R6, R96, R7 ;  /* 0x0000000760067221 */ /* 0x020fc60000010000 */
[----:B------:R-:W-:-:S03]  /*d400*/  FADD.FTZ R98, R91, R98 ;  /* 0x000000625b627221 */ /* 0x000fc60000010000 */
[----:B------:R-:W1:Y:S01]  /*d410*/  MUFU.EX2 R160, R99 ;  /* 0x0000006300a07308 */ /* 0x000e620000000800 */
[----:B------:R-:W-:-:S04]  /*d420*/  FADD.FTZ R98, R165, R98 ;  /* 0x00000062a5627221 */ /* 0x000fc80000010000 */
[----:B------:R-:W-:-:S03]  /*d430*/  FADD.FTZ R98, R162, R98 ;  /* 0x00000062a2627221 */ /* 0x000fc60000010000 */
[----:B------:R-:W3:Y:S01]  /*d440*/  MUFU.EX2 R100, R100 ;  /* 0x0000006400647308 */ /* 0x000ee20000000800 */
[----:B--2---:R-:W-:-:S01]  /*d450*/  FADD.FTZ R98, R171, R98 ;  /* 0x00000062ab627221 */ /* 0x004fc20000010000 */
[----:B0-----:R-:W-:-:S06]  /*d460*/  FADD.FTZ R7, R97, R6 ;  /* 0x0000000661077221 */ /* 0x001fcc0000010000 */
[----:B------:R-:W0:Y:S01]  /*d470*/  MUFU.EX2 R95, R102 ;  /* 0x00000066005f7308 */ /* 0x000e220000000800 */
[----:B-1----:R-:W-:-:S07]  /*d480*/  FADD.FTZ R98, R160, R98 ;  /* 0x00000062a0627221 */ /* 0x002fce0000010000 */
[----:B------:R-:W1:Y:S01]  /*d490*/  MUFU.EX2 R153, R153 ;  /* 0x0000009900997308 */ /* 0x000e620000000800 */
[----:B---3--:R-:W-:-:S07]  /*d4a0*/  FADD.FTZ R6, R100, R7 ;  /* 0x0000000764067221 */ /* 0x008fce0000010000 */
[----:B------:R-:W2:Y:S01]  /*d4b0*/  MUFU.EX2 R101, R101 ;  /* 0x0000006500657308 */ /* 0x000ea20000000800 */
[----:B0-----:R-:W-:-:S01]  /*d4c0*/  FADD.FTZ R98, R95, R98 ;  /* 0x000000625f627221 */ /* 0x001fc20000010000 */
[----:B-1----:R-:W-:-:S03]  /*d4d0*/  FADD.FTZ R7, R153, R6 ;  /* 0x0000000699077221 */ /* 0x002fc60000010000 */
[----:B--2---:R-:W-:Y:S01]  /*d4e0*/  FADD.FTZ R6, R101, R98 ;  /* 0x0000006265067221 */ /* 0x004fe20000010000 */
[----:B------:R-:W-:Y:S06]  /*d4f0*/  @!P0 BRA `(.L_x_925) ;  /* 0x0000000000048947 */ /* 0x000fec0003800000 */
[----:B------:R-:W-:Y:S01]  /*d500*/  BPT.TRAP 0x1 ;  /* 0x000000040000795c */ /* 0x000fe20000300000 */
.L_x_925:
[----:B------:R-:W-:Y:S01]  /*d510*/  ULEA UR5, UR5, UR37, 0x3 ;  /* 0x0000002505057291 */ /* 0x000fe2000f8e183f */
[----:B------:R-:W-:Y:S01]  /*d520*/  ISETP.GT.AND P2, PT, R5, UR11, PT ;  /* 0x0000000b05007c0c */ /* 0x000fe2000bf44270 */
[----:B------:R-:W-:Y:S01]  /*d530*/  UMOV UR6, UR4 ;  /* 0x0000000400067c82 */ /* 0x000fe20008000000 */
[----:B------:R-:W-:Y:S01]  /*d540*/  F2FP.SATFINITE.E4M3.F32.PACK_AB_MERGE_C R14, R15, R14, RZ ;  /* 0x0000000e0f0e723e */ /* 0x000fe200048070ff */
[----:B------:R-:W-:Y:S01]  /*d550*/  UIADD3 UR5, UR5, 0x29860, URZ ;  /* 0x0002986005057890 */ /* 0x000fe2000fffe03f */
[----:B------:R-:W-:Y:S01]  /*d560*/  F2FP.SATFINITE.E4M3.F32.PACK_AB_MERGE_C R22, R23, R22, RZ ;  /* 0x000000161716723e */ /* 0x000fe200048070ff */
[-C--:B------:R-:W-:Y:S01]  /*d570*/  FMUL.FTZ R26, R26, R11.reuse ;  /* 0x0000000b1a1a7220 */ /* 0x080fe20000410000 */
        /* <DEDUP_REMOVED lines=104> */
[----:B------:R-:W-:-:S02]  /*dc00*/  VIADD R5, R5, 0xffffffff ;  /* 0xffffffff05057836 */ /* 0x000fc40000000000 */
[----:B------:R-:W-:Y:S02]  /*dc10*/  IMAD.MOV.U32 R13, RZ, RZ, R0 ;  /* 0x000000ffff0d7224 */ /* 0x000fe400078e0000 */
[----:B------:R-:W-:Y:S01]  /*dc20*/  IMAD.MOV.U32 R11, RZ, RZ, R4 ;  /* 0x000000ffff0b7224 */ /* 0x000fe200078e0004 */
[----:B------:R-:W-:Y:S06]  /*dc30*/  @P2 BRA `(.L_x_926) ;  /* 0xffffffd000c02947 */ /* 0x000fec000383ffff */
[----:B------:R-:W-:-:S05]  /*dc40*/  UMOV UR5, UR7 ;  /* 0x0000000700057c82 */ /* 0x000fca0008000000 */
.L_x_916:
[----:B------:R-:W-:-:S13]  /*dc50*/  ISETP.GE.AND P2, PT, R5, UR56, PT ;  /* 0x0000003805007c0c */ /* 0x000fda000bf46270 */
[----:B------:R-:W-:Y:S05]  /*dc60*/  @!P2 BRA `(.L_x_927) ;  /* 0x0000004400f8a947 */ /* 0x000fea0003800000 */
[C---:B------:R-:W-:Y:S01]  /*dc70*/  VIADD R10, R17.reuse, 0x8 ;  /* 0x00000008110a7836 */ /* 0x040fe20000000000 */
[----:B------:R-:W-:Y:S01]  /*dc80*/  IADD3 R17, -R17, 0xb, RZ ;  /* 0x0000000b11117810 */ /* 0x000fe20007ffe1ff */
[----:B------:R-:W-:Y:S01]  /*dc90*/  IMAD.MOV.U32 R12, RZ, RZ, R0 ;  /* 0x000000ffff0c7224 */ /* 0x000fe200078e0000 */
[----:B------:R-:W-:Y:S01]  /*dca0*/  UMOV UR6, UR4 ;  /* 0x0000000400067c82 */ /* 0x000fe20008000000 */
[----:B------:R-:W-:Y:S01]  /*dcb0*/  IMAD.MOV.U32 R11, RZ, RZ, R4 ;  /* 0x000000ffff0b7224 */ /* 0x000fe200078e0004 */
[----:B------:R-:W-:Y:S01]  /*dcc0*/  UMOV UR7, UR5 ;  /* 0x0000000500077c82 */ /* 0x000fe20008000000 */
[----:B------:R-:W-:Y:S01]  /*dcd0*/  ULDC UR11, c[0x0][0x9e4] ;  /* 0x00027900000b7ab9 */ /* 0x000fe20000000800 */
[----:B------:R-:W-:Y:S01]  /*dce0*/  ULDC UR52, c[0x0][0x288] ;  /* 0x0000a20000347ab9 */ /* 0x000fe20000000800 */
[----:B------:R-:W-:Y:S01]  /*dcf0*/  ULDC UR53, c[0x0][0x2f0] ;  /* 0x0000bc0000357ab9 */ /* 0x000fe20000000800 */
[----:B------:R-:W-:-:S05]  /*dd00*/  ULDC UR54, c[0x0][0x9e0] ;  /* 0x0002780000367ab9 */ /* 0x000fca0000000800 */
.L_x_945:
        /* <DEDUP_REMOVED lines=9> */
.L_x_929:
[----:B------:R-:W-:Y:S01]  /*dda0*/  ULEA UR10, UR5, UR37, 0x3 ;  /* 0x00000025050a7291 */ /* 0x000fe2000f8e183f */
[----:B------:R-:W-:-:S05]  /*ddb0*/  IMAD.U32 R0, RZ, RZ, UR4 ;  /* 0x00000004ff007e24 */ /* 0x000fca000f8e00ff */
[----:B------:R-:W-:-:S04]  /*ddc0*/  SHF.L.U32 R0, R0, 0x1f, RZ ;  /* 0x0000001f00007819 */ /* 0x000fc800000006ff */
[----:B------:R0:W1:Y:S01]  /*ddd0*/  SYNCS.PHASECHK.TRANS64.TRYWAIT P2, [UR10+0x29830], R0 ;  /* 0x02983000ff0075a7 */ /* 0x000062000804014a */
[----:B------:R-:W-:Y:S05]  /*dde0*/  @!P0 BRA `(.L_x_930) ;  /* 0x0000000000048947 */ /* 0x000fea0003800000 */
[----:B------:R-:W-:Y:S01]  /*ddf0*/  BPT.TRAP 0x1 ;  /* 0x000000040000795c */ /* 0x000fe20000300000 */
.L_x_930:
[----:B-1----:R-:W-:Y:S05]  /*de00*/  @P2 BRA `(.L_x_928) ;  /* 0x0000000000082947 */ /* 0x002fea0003800000 */
[----:B------:R-:W1:Y:S02]  /*de10*/  SYNCS.PHASECHK.TRANS64.TRYWAIT P2, [UR10+0x29830], R0 ;  /* 0x02983000ff0075a7 */ /* 0x000e64000804014a */
[----:B-1----:R-:W-:Y:S05]  /*de20*/  @!P2 BRA `(.L_x_931) ;  /* 0x000000b4003ca947 */ /* 0x002fea0003800000 */
.L_x_928:
[----:B------:R2:W-:Y:S01]  /*de30*/  BAR.SYNC.DEFER_BLOCKING R10, 0x100 ;  /* 0x0004000a0000751d */ /* 0x0005e20000010000 */
[C---:B------:R-:W-:Y:S01]  /*de40*/  R2UR UR28, R2.reuse ;  /* 0x00000000021c72ca */ /* 0x040fe200000e0000 */
[----:B------:R-:W-:Y:S01]  /*de50*/  UIMAD UR10, UR5, 0x780, UR38 ;  /* 0x00000780050a78a4 */ /* 0x000fe2000f8e0226 */
[C---:B------:R-:W-:Y:S02]  /*de60*/  R2UR UR29, R3.reuse ;  /* 0x00000000031d72ca */ /* 0x040fe400000e0000 */
[C---:B------:R-:W-:Y:S01]  /*de70*/  R2UR UR32, R2.reuse ;  /* 0x00000000022072ca */ /* 0x040fe200000e0000 */
[----:B------:R-:W-:Y:S01]  /*de80*/  UMOV UR31, 0x80000020 ;  /* 0x80000020001f7882 */ /* 0x000fe20000000000 */
[C---:B------:R-:W-:Y:S01]  /*de90*/  R2UR UR33, R3.reuse ;  /* 0x00000000032172ca */ /* 0x040fe200000e0000 */
[----:B------:R-:W-:Y:S01]  /*dea0*/  UIADD3 UR34, UR10, 0x80, URZ ;  /* 0x000000800a227890 */ /* 0x000fe2000fffe03f */
[C---:B------:R-:W-:Y:S01]  /*deb0*/  R2UR UR40, R2.reuse ;  /* 0x00000000022872ca */ /* 0x040fe200000e0000 */
[----:B------:R-:W-:Y:S01]  /*dec0*/  UMOV UR30, UR10 ;  /* 0x0000000a001e7c82 */ /* 0x000fe20008000000 */
[----:B------:R-:W-:Y:S01]  /*ded0*/  UMOV UR35, 0x80000020 ;  /* 0x8000002000237882 */ /* 0x000fe20000000000 */
[C---:B------:R-:W-:Y:S01]  /*dee0*/  R2UR UR41, R3.reuse ;  /* 0x00000000032972ca */ /* 0x040fe200000e0000 */
[----:B------:R-:W-:Y:S01]  /*def0*/  UIADD3 UR42, UR10, 0x100, URZ ;  /* 0x000001000a2a7890 */ /* 0x000fe2000fffe03f */
[C---:B------:R-:W-:Y:S01]  /*df00*/  R2UR UR44, R2.reuse ;  /* 0x00000000022c72ca */ /* 0x040fe200000e0000 */
[----:B------:R-:W-:Y:S01]  /*df10*/  UMOV UR43, 0x80000020 ;  /* 0x80000020002b7882 */ /* 0x000fe20000000000 */
[C---:B------:R-:W-:Y:S01]  /*df20*/  R2UR UR45, R3.reuse ;  /* 0x00000000032d72ca */ /* 0x040fe200000e0000 */
[----:B------:R-:W-:Y:S01]  /*df30*/  UIADD3 UR46, UR10, 0x180, URZ ;  /* 0x000001800a2e7890 */ /* 0x000fe2000fffe03f */
[----:B------:R-:W-:Y:S01]  /*df40*/  R2UR UR48, R2 ;  /* 0x00000000023072ca */ /* 0x000fe200000e0000 */
[----:B------:R-:W-:Y:S01]  /*df50*/  UMOV UR47, 0x80000020 ;  /* 0x80000020002f7882 */ /* 0x000fe20000000000 */
[----:B------:R-:W-:Y:S01]  /*df60*/  R2UR UR49, R3 ;  /* 0x00000000033172ca */ /* 0x000fe200000e0000 */
        /* <DEDUP_REMOVED lines=173> */
[----:B--2---:R-:W-:Y:S05]  /*ea40*/  @P3 BRA `(.L_x_932) ;  /* 0x00000000002c3947 */ /* 0x004fea0003800000 */
[----:B------:R-:W-:Y:S05]  /*ea50*/  @!P0 BRA `(.L_x_933) ;  /* 0x0000000000048947 */ /* 0x000fea0003800000 */
[----:B------:R-:W-:Y:S01]  /*ea60*/  BPT.TRAP 0x1 ;  /* 0x000000040000795c */ /* 0x000fe20000300000 */
.L_x_933:
[----:B------:R-:W-:Y:S01]  /*ea70*/  ULEA UR10, UR7, UR37, 0x3 ;  /* 0x00000025070a7291 */ /* 0x000fe2000f8e183f */
[----:B01----:R-:W-:-:S05]  /*ea80*/  IMAD.U32 R0, RZ, RZ, UR6 ;  /* 0x00000006ff007e24 */ /* 0x003fca000f8e00ff */
[----:B------:R-:W-:-:S04]  /*ea90*/  SHF.L.U32 R0, R0, 0x1f, RZ ;  /* 0x0000001f00007819 */ /* 0x000fc800000006ff */
[----:B------:R0:W1:Y:S01]  /*eaa0*/  SYNCS.PHASECHK.TRANS64.TRYWAIT P2, [UR10+0x29850], R0 ;  /* 0x02985000ff0075a7 */ /* 0x000062000804014a */
[----:B------:R-:W-:Y:S05]  /*eab0*/  @!P0 BRA `(.L_x_934) ;  /* 0x0000000000048947 */ /* 0x000fea0003800000 */
[----:B------:R-:W-:Y:S01]  /*eac0*/  BPT.TRAP 0x1 ;  /* 0x000000040000795c */ /* 0x000fe20000300000 */
.L_x_934:
[----:B-1----:R-:W-:Y:S05]  /*ead0*/  @P2 BRA `(.L_x_932) ;  /* 0x0000000000082947 */ /* 0x002fea0003800000 */
[----:B------:R-:W1:Y:S02]  /*eae0*/  SYNCS.PHASECHK.TRANS64.TRYWAIT P2, [UR10+0x29850], R0 ;  /* 0x02985000ff0075a7 */ /* 0x000e64000804014a */
[----:B-1----:R-:W-:Y:S05]  /*eaf0*/  @!P2 BRA `(.L_x_935) ;  /* 0x000000a80020a947 */ /* 0x002fea0003800000 */
.L_x_932:
[----:B------:R-:W-:Y:S01]  /*eb00*/  UIADD3 UR6, UR37, 0x400, URZ ;  /* 0x0000040025067890 */ /* 0x000fe2000fffe03f */
[----:B------:R-:W-:Y:S01]  /*eb10*/  WARPGROUP.ARRIVE ;  /* 0x00000000000079c5 */ /* 0x000fe20000000000 */
[----:B------:R-:W-:Y:S01]  /*eb20*/  UMOV UR15, 0xc0000010 ;  /* 0xc0000010000f7882 */ /* 0x000fe20000000000 */
[----:B------:R-:W-:Y:S01]  /*eb30*/  PLOP3.LUT P2, PT, PT, PT, UP0, 0x80, 0x0 ;  /* 0x000000000000781c */ /* 0x000fe20003f4f008 */
[----:B------:R-:W-:Y:S01]  /*eb40*/  USHF.R.U32.HI UR6, URZ, 0x4, UR6 ;  /* 0x000000043f067899 */ /* 0x000fe20008011606 */
[----:B------:R-:W-:Y:S01]  /*eb50*/  PLOP3.LUT P3, PT, PT, PT, UP0, 0x80, 0x0 ;  /* 0x000000000000781c */ /* 0x000fe20003f6f008 */
[----:B01----:R-:W-:Y:S02]  /*eb60*/  IMAD.U32 R0, RZ, RZ, UR5 ;  /* 0x00000005ff007e24 */ /* 0x003fe4000f8e00ff */
[----:B------:R-:W-:Y:S01]  /*eb70*/  ULOP3.LUT UR6, UR6, 0x3fff, URZ, 0xc0, !UPT ;  /* 0x00003fff06067892 */ /* 0x000fe2000f8ec03f */
[----:B------:R-:W-:Y:S02]  /*eb80*/  IMAD.MOV.U32 R13, RZ, RZ, R8 ;  /* 0x000000ffff0d7224 */ /* 0x000fe400078e0008 */
[----:B------:R-:W-:Y:S01]  /*eb90*/  @!P1 LEA R0, R0, UR37, 0x3 ;  /* 0x0000002500009c11 */ /* 0x000fe2000f8e18ff */
[----:B------:R-:W-:-:S04]  /*eba0*/  ULOP3.LUT UR6, UR6, 0x10000, URZ, 0xfc, !UPT ;  /* 0x0001000006067892 */ /* 0x000fc8000f8efc3f */
[----:B------:R-:W-:-:S07]  /*ebb0*/  UIMAD UR6, UR7, 0x500, UR6 ;  /* 0x00000500070678a4 */ /* 0x000fce000f8e0206 */
        /* <DEDUP_REMOVED lines=23> */
[----:B------:R-:W-:Y:S01]  /*ed30*/  @P3 SHF.R.U32.HI R13, RZ, UR6, R4 ;  /* 0x00000006ff0d3c19 */ /* 0x000fe20008011604 */
[----:B------:R-:W-:-:S04]  /*ed40*/  @!P1 VIADD R4, R0, 0x29840 ;  /* 0x0002984000049836 */ /* 0x000fc80000000000 */
[----:B------:R-:W0:Y:S01]  /*ed50*/  SHFL.IDX PT, R21, R13, RZ, 0x1c1f ;  /* 0x001c1fff0d157589 */ /* 0x000e2200000e0000 */
[----:B------:R-:W-:Y:S01]  /*ed60*/  @!P1 PRMT R4, RZ, 0x654, R4 ;  /* 0x00000654ff049816 */ /* 0x000fe20000000004 */
[----:B------:R-:W-:Y:S02]  /*ed70*/  WARPGROUP.DEPBAR.LE gsb0, 0x0 ;  /* 0x00008000000079c5 */ /* 0x000fe40000010000 */
[----:B------:R-:W-:Y:S01]  /*ed80*/  WARPGROUP.ARRIVE ;  /* 0x00000000000079c5 */ /* 0x000fe20000000000 */
[----:B------:R-:W-:-:S04]  /*ed90*/  IMAD R172, R5, -0xa0, RZ ;  /* 0xffffff6005ac7824 */ /* 0x000fc800078e02ff */
[----:B------:R-:W-:Y:S01]  /*eda0*/  VIADD R0, R172, 0x1 ;  /* 0x00000001ac007836 */ /* 0x000fe20000000000 */
[----:B------:R-:W-:Y:S03]  /*edb0*/  QGMMA.64x128x32.F32.E4M3.E4M3 R24, R168, gdesc[UR12], R24, gsb0 ;  /* 0x01e0000ca8187df3 */ /* 0x000fe60008000818 */
[----:B------:R-:W-:-:S05]  /*edc0*/  IMAD R15, R9, -0x2, R0 ;  /* 0xfffffffe090f7824 */ /* 0x000fca00078e0200 */
[----:B------:R-:W-:-:S05]  /*edd0*/  IADD3 R23, R15, -UR52, R18 ;  /* 0x800000340f177c10 */ /* 0x000fca000fffe012 */
[C---:B------:R-:W-:Y:S02]  /*ede0*/  VIADD R0, R23.reuse, UR54 ;  /* 0x0000003617007c36 */ /* 0x040fe40008000000 */
[----:B------:R-:W-:-:S04]  /*edf0*/  VIADD R23, R23, UR57 ;  /* 0x0000003917177c36 */ /* 0x000fc80008000000 */
[----:B0-----:R-:W-:Y:S01]  /*ee00*/  IMAD.IADD R14, R23, 0x1, R21 ;  /* 0x00000001170e7824 */ /* 0x001fe200078e0215 */
[----:B------:R-:W-:Y:S02]  /*ee10*/  WARPGROUP.DEPBAR.LE gsb0, 0x0 ;  /* 0x00008000000079c5 */ /* 0x000fe40000010000 */
[----:B------:R0:W-:Y:S06]  /*ee20*/  BAR.ARV R17, 0x100 ;  /* 0x000400110000751d */ /* 0x0001ec0000002000 */
[----:B------:R1:W-:Y:S02]  /*ee30*/  @!P1 SYNCS.ARRIVE.TRANS64.RED.A1T0 RZ, [R4+URZ], RZ ;  /* 0x000000ff04ff99a7 */ /* 0x0003e4000810043f */
[----:B-1----:R-:W-:-:S02]  /*ee40*/  VIADD R4, R15, 0xffffffff ;  /* 0xffffffff0f047836 */ /* 0x002fc40000000000 */
[----:B------:R-:W-:Y:S01]  /*ee50*/  IMAD.IADD R15, R0, 0x1, R21 ;  /* 0x00000001000f7824 */ /* 0x000fe200078e0215 */
[----:B0-----:R-:W-:Y:S06]  /*ee60*/  @P2 BRA `(.L_x_936) ;  /* 0x0000000000582947 */ /* 0x001fec0003800000 */
        /* <DEDUP_REMOVED lines=13> */
.L_x_938:
[----:B------:R-:W-:-:S05]  /*ef40*/  IMAD.U32 R22, RZ, RZ, UR11 ;  /* 0x0000000bff167e24 */ /* 0x000fca000f8e00ff */
[----:B------:R-:W-:-:S13]  /*ef50*/  ISETP.NE.AND P2, PT, R22, 0x1, PT ;  /* 0x000000011600780c */ /* 0x000fda0003f45270 */
[----:B------:R-:W0:Y:S02]  /*ef60*/  @P2 LDC.64 R168, c[0x0][0x9e8] ;  /* 0x00027a00ffa82b82 */ /* 0x000e240000000a00 */
[----:B0-----:R-:W-:-:S05]  /*ef70*/  @P2 IMAD.HI.U32 R20, R21, R168, RZ ;  /* 0x000000a815142227 */ /* 0x001fca00078e00ff */
[----:B------:R-:W-:-:S07]  /*ef80*/  @P2 SHF.R.U32.HI R21, RZ, R169, R20 ;  /* 0x000000a9ff152219 */ /* 0x000fce0000011614 */
.L_x_939:
[----:B------:R-:W-:Y:S05]  /*ef90*/  BSYNC B0 ;  /* 0x0000000000007941 */ /* 0x000fea0003800000 */
.L_x_937:
[----:B------:R-:W-:-:S05]  /*efa0*/  IMAD R21, R21, R22, R4 ;  /* 0x0000001615157224 */ /* 0x000fca00078e0204 */
[----:B------:R-:W-:Y:S02]  /*efb0*/  VIADDMNMX R15, R21, R22, R15, PT ;  /* 0x00000016150f7246 */ /* 0x000fe4000380010f */
[----:B------:R-:W-:-:S07]  /*efc0*/  VIMNMX R14, R14, R21, !PT ;  /* 0x000000150e0e7248 */ /* 0x000fce0007fe0100 */
.L_x_936:
[C---:B------:R-:W-:Y:S01]  /*efd0*/  ISETP.GE.AND P2, PT, R172.reuse, 0x2, PT ;  /* 0x00000002ac00780c */ /* 0x040fe20003f46270 */
[----:B------:R-:W0:Y:S01]  /*efe0*/  SHFL.IDX PT, R13, R13, 0x1, 0x1c1f ;  /* 0x003c1f000d0d7f89 */ /* 0x000e2200000e0000 */
[----:B------:R-:W-:Y:S02]  /*eff0*/  ISETP.GE.AND P4, PT, R172, 0xa, PT ;  /* 0x0000000aac00780c */ /* 0x000fe40003f86270 */
        /* <DEDUP_REMOVED lines=10> */
[----:B------:R-:W-:Y:S01]  /*f0a0*/  ISETP.GE.AND P4, PT, R172, 0x11, PT ;  /* 0x00000011ac00780c */ /* 0x000fe20003f86270 */
[--C-:B0-----:R-:W-:Y:S01]  /*f0b0*/  IMAD.IADD R0, R0, 0x1, R13.reuse ;  /* 0x0000000100007824 */ /* 0x101fe200078e020d */
[----:B------:R-:W-:Y:S01]  /*f0c0*/  FSEL R157, R157, -INF , !P2 ;  /* 0xff8000009d9d7808 */ /* 0x000fe20005000000 */
[----:B------:R-:W-:Y:S01]  /*f0d0*/  IMAD.IADD R23, R23, 0x1, R13 ;  /* 0x0000000117177824 */ /* 0x000fe200078e020d */
[C---:B------:R-:W-:Y:S02]  /*f0e0*/  ISETP.LT.OR P3, PT, R15.reuse, 0x9, P3 ;  /* 0x000000090f00780c */ /* 0x040fe40001f61670 */
        /* <DEDUP_REMOVED lines=43> */
[C---:B------:R-:W-:Y:S02]  /*f3a0*/  ISETP.LT.OR P3, PT, R15.reuse, 0x31, P3 ;  /* 0x000000310f00780c */ /* 0x040fe40001f61670 */
        /* <DEDUP_REMOVED lines=134> */
[----:B------:R-:W-:-:S04]  /*fc10*/  ISETP.GT.AND P6, PT, R14, 0x99, !P6 ;  /* 0x000000990e00780c */ /* 0x000fc800077c4270 */
[----:B------:R-:W-:-:S04]  /*fc20*/  ISETP.LT.OR P6, PT, R15, 0x9a, P6 ;  /* 0x0000009a0f00780c */ /* 0x000fc800037c1670 */
[----:B------:R-:W-:Y:S02]  /*fc30*/  FSEL R101, R101, -INF , !P6 ;  /* 0xff80000065657808 */ /* 0x000fe40007000000 */
[----:B------:R-:W-:-:S13]  /*fc40*/  PLOP3.LUT P6, PT, PT, PT, UP1, 0x40, 0x0 ;  /* 0x000000000000781c */ /* 0x000fda0003fce818 */
        /* <DEDUP_REMOVED lines=14> */
.L_x_942:
[----:B------:R-:W-:-:S05]  /*fd30*/  IMAD.U32 R201, RZ, RZ, UR11 ;  /* 0x0000000bffc97e24 */ /* 0x000fca000f8e00ff */
[----:B------:R-:W-:-:S13]  /*fd40*/  ISETP.NE.AND P6, PT, R201, 0x1, PT ;  /* 0x00000001c900780c */ /* 0x000fda0003fc5270 */
[----:B------:R-:W0:Y:S02]  /*fd50*/  @P6 LDC.64 R14, c[0x0][0x9e8] ;  /* 0x00027a00ff0e6b82 */ /* 0x000e240000000a00 */
[----:B0-----:R-:W-:-:S05]  /*fd60*/  @P6 IMAD.HI.U32 R14, R13, R14, RZ ;  /* 0x0000000e0d0e6227 */ /* 0x001fca00078e00ff */
[----:B------:R-:W-:-:S07]  /*fd70*/  @P6 SHF.R.U32.HI R13, RZ, R15, R14 ;  /* 0x0000000fff0d6219 */ /* 0x000fce000001160e */
.L_x_943:
[----:B------:R-:W-:Y:S05]  /*fd80*/  BSYNC B0 ;  /* 0x0000000000007941 */ /* 0x000fea0003800000 */
.L_x_941:
[----:B------:R-:W-:-:S05]  /*fd90*/  IMAD R4, R13, R201, R4 ;  /* 0x000000c90d047224 */ /* 0x000fca00078e0204 */
[----:B------:R-:W-:Y:S02]  /*fda0*/  VIADDMNMX R0, R4, R201, R0, PT ;  /* 0x000000c904007246 */ /* 0x000fe40003800100 */
[----:B------:R-:W-:-:S07]  /*fdb0*/  VIMNMX R23, R23, R4, !PT ;  /* 0x0000000417177248 */ /* 0x000fce0007fe0100 */
.L_x_940:
        /* <DEDUP_REMOVED lines=149> */
[----:B------:R-:W-:Y:S01]  /*10710*/  ISETP.NE.AND P2, PT, R21, RZ, PT ;  /* 0x000000ff1500720c */ /* 0x000fe20003f45270 */
[----:B------:R-:W-:-:S03]  /*10720*/  IMAD.U32 R21, RZ, RZ, UR36 ;  /* 0x00000024ff157e24 */ /* 0x000fc6000f8e00ff */
        /* <DEDUP_REMOVED lines=44> */
[----:B------:R-:W-:Y:S02]  /*109f0*/  ISETP.NE.AND P6, PT, R172, RZ, PT ;  /* 0x000000ffac00720c */ /* 0x000fe40003fc5270 */
[----:B------:R-:W-:Y:S02]  /*10a00*/  ISETP.LT.OR P2, PT, R0, 0x1, P2 ;  /* 0x000000010000780c */ /* 0x000fe40001741670 */
[----:B------:R-:W-:Y:S02]  /*10a10*/  ISETP.GT.AND P6, PT, R23, 0x99, !P6 ;  /* 0x000000991700780c */ /* 0x000fe400077c4270 */
[----:B------:R-:W-:Y:S01]  /*10a20*/  FSEL R169, R154, -INF , !P2 ;  /* 0xff8000009aa97808 */ /* 0x000fe20005000000 */
[----:B------:R-:W-:-:S01]  /*10a30*/  FFMA.FTZ R154, R4, R21, -8 ;  /* 0xc1000000049a7423 */ /* 0x000fc20000010015 */
[----:B------:R-:W-:-:S02]  /*10a40*/  FSETP.NEU.FTZ.AND P2, PT, R4, -INF , PT ;  /* 0xff8000000400780b */ /* 0x000fc40003f5d000 */
[----:B------:R-:W-:Y:S02]  /*10a50*/  ISETP.LT.OR P6, PT, R0, 0x9a, P6 ;  /* 0x0000009a0000780c */ /* 0x000fe400037c1670 */
[----:B------:R-:W-:Y:S02]  /*10a60*/  FSEL R154, R154, RZ, P2 ;  /* 0x000000ff9a9a7208 */ /* 0x000fe40001000000 */
[----:B------:R-:W-:-:S03]  /*10a70*/  FSEL R103, R103, -INF , !P6 ;  /* 0xff80000067677808 */ /* 0x000fc60007000000 */
        /* <DEDUP_REMOVED lines=46> */
[----:B0-----:R-:W-:Y:S01]  /*10d60*/  FFMA.FTZ R160, R101, UR36, -R154 ;  /* 0x0000002465a07c23 */ /* 0x001fe2000801089a */
[----:B------:R-:W-:Y:S02]  /*10d70*/  MUFU.EX2 R14, R14 ;  /* 0x0000000e000e7308 */ /* 0x000fe40000000800 */
[----:B------:R-:W-:-:S04]  /*10d80*/  FMNMX.FTZ R156, R146, R157, !PT ;  /* 0x0000009d929c7209 */ /* 0x000fc80007810000 */
[----:B------:R-:W-:Y:S02]  /*10d90*/  FMNMX.FTZ R157, R147, R156, !PT ;  /* 0x0000009c939d7209 */ /* 0x000fe40007810000 */
        /* <DEDUP_REMOVED lines=31> */
[----:B------:R-:W-:Y:S01]  /*10f90*/  FMNMX.FTZ R156, R94, R105, !PT ;  /* 0x000000695e9c7209 */ /* 0x000fe20007810000 */
[----:B------:R-:W-:-:S03]  /*10fa0*/  FFMA.FTZ R105, R108, UR36, -R154 ;  /* 0x000000246c697c23 */ /* 0x000fc6000801089a */
[----:B------:R-:W-:Y:S01]  /*10fb0*/  FMNMX.FTZ R157, R95, R156, !PT ;  /* 0x0000009c5f9d7209 */ /* 0x000fe20007810000 */
[----:B------:R-:W-:-:S01]  /*10fc0*/  FFMA.FTZ R156, R109, UR36, -R154 ;  /* 0x000000246d9c7c23 */ /* 0x000fc2000801089a */
[----:B------:R-:W-:Y:S02]  /*10fd0*/  MUFU.EX2 R144, R144 ;  /* 0x0000009000907308 */ /* 0x000fe40000000800 */
[----:B------:R-:W-:-:S04]  /*10fe0*/  FMNMX.FTZ R108, R98, R157, !PT ;  /* 0x0000009d626c7209 */ /* 0x000fc80007810000 */
[----:B------:R-:W-:Y:S02]  /*10ff0*/  FMNMX.FTZ R109, R99, R108, !PT ;  /* 0x0000006c636d7209 */ /* 0x000fe40007810000 */
[----:B------:R-:W-:Y:S02]  /*11000*/  MUFU.EX2 R108, R156 ;  /* 0x0000009c006c7308 */ /* 0x000fe40000000800 */
[----:B------:R-:W-:Y:S01]  /*11010*/  FMNMX.FTZ R0, R102, R109, !PT ;  /* 0x0000006d66007209 */ /* 0x000fe20007810000 */
[--C-:B------:R-:W-:Y:S01]  /*11020*/  FFMA.FTZ R109, R112, UR36, -R154.reuse ;  /* 0x00000024706d7c23 */ /* 0x100fe2000801089a */
[----:B------:R-:W-:-:S01]  /*11030*/  FFMA.FTZ R112, R113, UR36, -R154 ;  /* 0x0000002471707c23 */ /* 0x000fc2000801089a */
[--C-:B------:R-:W-:Y:S01]  /*11040*/  FFMA.FTZ R113, R116, UR36, -R154.reuse ;  /* 0x0000002474717c23 */ /* 0x100fe2000801089a */
[----:B------:R-:W-:Y:S01]  /*11050*/  FMNMX.FTZ R0, R103, R0, !PT ;  /* 0x0000000067007209 */ /* 0x000fe20007810000 */
[----:B------:R-:W-:Y:S01]  /*11060*/  FFMA.FTZ R116, R117, UR36, -R154 ;  /* 0x0000002475747c23 */ /* 0x000fe2000801089a */
[----:B------:R-:W-:Y:S01]  /*11070*/  FSEL R154, R4, RZ, P2 ;  /* 0x000000ff049a7208 */ /* 0x000fe20001000000 */
[----:B------:R-:W-:Y:S01]  /*11080*/  IMAD.U32 R117, RZ, RZ, UR36 ;  /* 0x00000024ff757e24 */ /* 0x000fe2000f8e00ff */
[----:B------:R-:W-:Y:S01]  /*11090*/  MUFU.EX2 R145, R145 ;  /* 0x0000009100917308 */ /* 0x000fe20000000800 */
[----:B------:R-:W0:Y:S02]  /*110a0*/  SHFL.BFLY PT, R157, R0, 0x2, 0x1f ;  /* 0x0c401f00009d7f89 */ /* 0x000e2400000e0000 */
[----:B------:R-:W-:-:S04]  /*110b0*/  FADD.FTZ R154, -R154, R11 ;  /* 0x0000000b9a9a7221 */ /* 0x000fc80000010100 */
[----:B------:R-:W-:Y:S01]  /*110c0*/  FMUL.FTZ R101, R154, UR36 ;  /* 0x000000249a657c20 */ /* 0x000fe20008410000 */
[----:B------:R-:W-:Y:S08]  /*110d0*/  MUFU.EX2 R11, R160 ;  /* 0x000000a0000b7308 */ /* 0x000ff00000000800 */
[----:B------:R-:W1:Y:S08]  /*110e0*/  MUFU.EX2 R101, R101 ;  /* 0x0000006500657308 */ /* 0x000e700000000800 */
[----:B------:R-:W-:Y:S01]  /*110f0*/  MUFU.EX2 R148, R148 ;  /* 0x0000009400947308 */ /* 0x000fe20000000800 */
[----:B0-----:R-:W-:-:S05]  /*11100*/  FMNMX.FTZ R157, R0, R157, !PT ;  /* 0x0000009d009d7209 */ /* 0x001fca0007810000 */
[----:B------:R-:W0:Y:S02]  /*11110*/  SHFL.BFLY PT, R0, R157, 0x1, 0x1f ;  /* 0x0c201f009d007f89 */ /* 0x000e2400000e0000 */
[----:B------:R-:W-:Y:S01]  /*11120*/  MUFU.EX2 R149, R149 ;  /* 0x0000009500957308 */ /* 0x000fe20000000800 */
[----:B-1----:R-:W-:-:S04]  /*11130*/  FFMA.FTZ R164, R101, R7, R14 ;  /* 0x0000000765a47223 */ /* 0x002fc8000001000e */
[----:B------:R-:W-:-:S03]  /*11140*/  FADD.FTZ R164, R13, R164 ;  /* 0x000000a40da47221 */ /* 0x000fc60000010000 */
[----:B------:R-:W-:Y:S08]  /*11150*/  MUFU.EX2 R120, R120 ;  /* 0x0000007800787308 */ /* 0x000ff00000000800 */
[----:B------:R-:W-:Y:S01]  /*11160*/  MUFU.EX2 R121, R121 ;  /* 0x0000007900797308 */ /* 0x000fe20000000800 */
[----:B0-----:R-:W-:-:S07]  /*11170*/  FMNMX.FTZ R0, R157, R0, !PT ;  /* 0x000000009d007209 */ /* 0x001fce0007810000 */
[----:B------:R-:W-:Y:S01]  /*11180*/  MUFU.EX2 R124, R124 ;  /* 0x0000007c007c7308 */ /* 0x000fe20000000800 */
[C---:B------:R-:W-:Y:S01]  /*11190*/  FSETP.NEU.FTZ.AND P2, PT, R0.reuse, -INF , PT ;  /* 0xff8000000000780b */ /* 0x040fe20003f5d000 */
[----:B------:R-:W-:-:S03]  /*111a0*/  FFMA.FTZ R117, R0, R117, -8 ;  /* 0xc100000000757423 */ /* 0x000fc60000010075 */
[----:B------:R-:W-:Y:S02]  /*111b0*/  FSEL R161, R0, RZ, P2 ;  /* 0x000000ff00a17208 */ /* 0x000fe40001000000 */
[----:B------:R-:W-:Y:S01]  /*111c0*/  FSEL R154, R117, RZ, P2 ;  /* 0x000000ff759a7208 */ /* 0x000fe20001000000 */
[----:B------:R-:W-:Y:S02]  /*111d0*/  MUFU.EX2 R125, R125 ;  /* 0x0000007d007d7308 */ /* 0x000fe40000000800 */
[----:B------:R-:W-:-:S02]  /*111e0*/  FADD.FTZ R161, -R161, R12 ;  /* 0x0000000ca1a17221 */ /* 0x000fc40000010100 */
[--C-:B------:R-:W-:Y:S01]  /*111f0*/  FFMA.FTZ R160, R163, UR36, -R154.reuse ;  /* 0x00000024a3a07c23 */ /* 0x100fe2000801089a */
[----:B------:R-:W-:-:S01]  /*11200*/  FFMA.FTZ R163, R126, UR36, -R154 ;  /* 0x000000247ea37c23 */ /* 0x000fc2000801089a */
[--C-:B------:R-:W-:Y:S01]  /*11210*/  FFMA.FTZ R117, R169, UR36, -R154.reuse ;  /* 0x00000024a9757c23 */ /* 0x100fe2000801089a */
[----:B------:R-:W-:Y:S01]  /*11220*/  FMUL.FTZ R126, R161, UR36 ;  /* 0x00000024a17e7c20 */ /* 0x000fe20008410000 */
        /* <DEDUP_REMOVED lines=42> */
[--C-:B------:R-:W-:Y:S01]  /*114d0*/  FFMA.FTZ R99, R99, UR36, -R154.reuse ;  /* 0x0000002463637c23 */ /* 0x100fe2000801089a */
[----:B------:R-:W-:-:S01]  /*114e0*/  FFMA.FTZ R102, R102, UR36, -R154 ;  /* 0x0000002466667c23 */ /* 0x000fc2000801089a */
[----:B------:R-:W1:Y:S01]  /*114f0*/  MUFU.EX2 R157, R157 ;  /* 0x0000009d009d7308 */ /* 0x000e620000000800 */
[----:B--2---:R-:W-:-:S01]  /*11500*/  FADD.FTZ R161, R155, R6 ;  /* 0x000000069ba17221 */ /* 0x004fc20000010000 */
[----:B------:R-:W-:Y:S01]  /*11510*/  FADD.FTZ R6, R20, R7 ;  /* 0x0000000714067221 */ /* 0x000fe20000010000 */
[----:B------:R-:W-:-:S03]  /*11520*/  FFMA.FTZ R103, R103, UR36, -R154 ;  /* 0x0000002467677c23 */ /* 0x000fc6000801089a */
[----:B------:R-:W-:Y:S02]  /*11530*/  FADD.FTZ R7, R21, R6 ;  /* 0x0000000615077221 */ /* 0x000fe40000010000 */
[----:B------:R-:W2:Y:S01]  /*11540*/  MUFU.EX2 R160, R160 ;  /* 0x000000a000a07308 */ /* 0x000ea20000000800 */
[----:B0-----:R-:W-:-:S01]  /*11550*/  FADD.FTZ R164, R158, R161 ;  /* 0x000000a19ea47221 */ /* 0x001fc20000010000 */
[----:B------:R-:W-:-:S06]  /*11560*/  FADD.FTZ R7, R22, R7 ;  /* 0x0000000716077221 */ /* 0x000fcc0000010000 */
[----:B------:R-:W0:Y:S01]  /*11570*/  MUFU.EX2 R159, R159 ;  /* 0x0000009f009f7308 */ /* 0x000e220000000800 */
[----:B-1----:R-:W-:-:S01]  /*11580*/  FADD.FTZ R161, R157, R164 ;  /* 0x000000a49da17221 */ /* 0x002fc20000010000 */
[----:B------:R-:W-:-:S06]  /*11590*/  FADD.FTZ R164, R152, R7 ;  /* 0x0000000798a47221 */ /* 0x000fcc0000010000 */
[----:B------:R-:W1:Y:S01]  /*115a0*/  MUFU.EX2 R162, R162 ;  /* 0x000000a200a27308 */ /* 0x000e620000000800 */
[----:B--2---:R-:W-:-:S01]  /*115b0*/  FADD.FTZ R6, R160, R161 ;  /* 0x000000a1a0067221 */ /* 0x004fc20000010000 */
[----:B------:R-:W-:-:S06]  /*115c0*/  FADD.FTZ R161, R153, R164 ;  /* 0x000000a499a17221 */ /* 0x000fcc0000010000 */
[----:B------:R-:W2:Y:S01]  /*115d0*/  MUFU.EX2 R138, R138 ;  /* 0x0000008a008a7308 */ /* 0x000ea20000000800 */
[----:B0-----:R-:W-:-:S01]  /*115e0*/  FADD.FTZ R7, R159, R6 ;  /* 0x000000069f077221 */ /* 0x001fc20000010000 */
[----:B------:R-:W-:-:S06]  /*115f0*/  FADD.FTZ R6, R136, R161 ;  /* 0x000000a188067221 */ /* 0x000fcc0000010000 */
[----:B------:R-:W0:Y:S01]  /*11600*/  MUFU.EX2 R139, R139 ;  /* 0x0000008b008b7308 */ /* 0x000e220000000800 */
[----:B-1----:R-:W-:-:S07]  /*11610*/  FADD.FTZ R7, R162, R7 ;  /* 0x00000007a2077221 */ /* 0x002fce0000010000 */
        /* <DEDUP_REMOVED lines=49> */
[----:B------:R-:W1:Y:S08]  /*11930*/  MUFU.EX2 R106, R106 ;  /* 0x0000006a006a7308 */ /* 0x000e700000000800 */
[----:B------:R-:W-:Y:S01]  /*11940*/  MUFU.EX2 R107, R107 ;  /* 0x0000006b006b7308 */ /* 0x000fe20000000800 */
[----:B0-----:R-:W-:-:S04]  /*11950*/  FADD.FTZ R6, R104, R7 ;  /* 0x0000000768067221 */ /* 0x001fc80000010000 */
[----:B------:R-:W-:-:S03]  /*11960*/  FADD.FTZ R6, R23, R6 ;  /* 0x0000000617067221 */ /* 0x000fc60000010000 */
[----:B------:R-:W0:Y:S08]  /*11970*/  MUFU.EX2 R105, R105 ;  /* 0x0000006900697308 */ /* 0x000e300000000800 */
        /* <DEDUP_REMOVED lines=9> */
[----:B------:R-:W-:-:S03]  /*11a10*/  FADD.FTZ R164, R108, R119 ;  /* 0x000000776ca47221 */ /* 0x000fc60000010000 */
[----:B--2---:R-:W-:-:S03]  /*11a20*/  FADD.FTZ R6, R110, R7 ;  /* 0x000000076e067221 */ /* 0x004fc60000010000 */
[----:B------:R-:W-:Y:S01]  /*11a30*/  MUFU.EX2 R112, R112 ;  /* 0x0000007000707308 */ /* 0x000fe20000000800 */
[----:B---3--:R-:W-:-:S01]  /*11a40*/  FADD.FTZ R7, R111, R6 ;  /* 0x000000066f077221 */ /* 0x008fc20000010000 */
[----:B-----5:R-:W-:-:S06]  /*11a50*/  FADD.FTZ R119, R109, R164 ;  /* 0x000000a46d777221 */ /* 0x020fcc0000010000 */
[----:B------:R-:W1:Y:S01]  /*11a60*/  MUFU.EX2 R115, R115 ;  /* 0x0000007300737308 */ /* 0x000e620000000800 */
[----:B0-----:R-:W-:-:S07]  /*11a70*/  FADD.FTZ R6, R114, R7 ;  /* 0x0000000772067221 */ /* 0x001fce0000010000 */
[----:B------:R-:W-:Y:S08]  /*11a80*/  MUFU.EX2 R113, R113 ;  /* 0x0000007100717308 */ /* 0x000ff00000000800 */
[----:B------:R-:W0:Y:S01]  /*11a90*/  MUFU.EX2 R118, R118 ;  /* 0x0000007600767308 */ /* 0x000e220000000800 */
[----:B-1----:R-:W-:-:S07]  /*11aa0*/  FADD.FTZ R7, R115, R6 ;  /* 0x0000000673077221 */ /* 0x002fce0000010000 */
[----:B------:R-:W-:Y:S08]  /*11ab0*/  MUFU.EX2 R116, R116 ;  /* 0x0000007400747308 */ /* 0x000ff00000000800 */
[----:B------:R-:W-:Y:S01]  /*11ac0*/  MUFU.EX2 R88, R88 ;  /* 0x0000005800587308 */ /* 0x000fe20000000800 */
[----:B0-----:R-:W-:-:S04]  /*11ad0*/  FADD.FTZ R7, R118, R7 ;  /* 0x0000000776077221 */ /* 0x001fc80000010000 */
[----:B------:R-:W-:-:S03]  /*11ae0*/  FADD.FTZ R7, R163, R7 ;  /* 0x00000007a3077221 */ /* 0x000fc60000010000 */
[----:B------:R-:W0:Y:S08]  /*11af0*/  MUFU.EX2 R90, R90 ;  /* 0x0000005a005a7308 */ /* 0x000e300000000800 */
[----:B------:R-:W1:Y:S08]  /*11b00*/  MUFU.EX2 R89, R89 ;  /* 0x0000005900597308 */ /* 0x000e700000000800 */
[----:B------:R2:W-:Y:S08]  /*11b10*/  MUFU.EX2 R161, R94 ;  /* 0x0000005e00a17308 */ /* 0x0005f00000000800 */
[----:B------:R-:W3:Y:S01]  /*11b20*/  MUFU.EX2 R91, R91 ;  /* 0x0000005b005b7308 */ /* 0x000ee20000000800 */
[----:B--2---:R-:W-:-:S04]  /*11b30*/  FADD.FTZ R94, R112, R119 ;  /* 0x00000077705e7221 */ /* 0x004fc80000010000 */
[----:B------:R-:W-:Y:S01]  /*11b40*/  FADD.FTZ R119, R113, R94 ;  /* 0x0000005e71777221 */ /* 0x000fe20000010000 */
[----:B0-----:R-:W-:-:S02]  /*11b50*/  FADD.FTZ R94, R90, R7 ;  /* 0x000000075a5e7221 */ /* 0x001fc40000010000 */
[----:B------:R-:W0:Y:S01]  /*11b60*/  MUFU.EX2 R92, R92 ;  /* 0x0000005c005c7308 */ /* 0x000e220000000800 */
[----:B------:R-:W-:-:S04]  /*11b70*/  FADD.FTZ R119, R116, R119 ;  /* 0x0000007774777221 */ /* 0x000fc80000010000 */
[----:B------:R-:W-:-:S03]  /*11b80*/  FADD.FTZ R6, R88, R119 ;  /* 0x0000007758067221 */ /* 0x000fc60000010000 */
[----:B------:R-:W2:Y:S01]  /*11b90*/  MUFU.EX2 R93, R93 ;  /* 0x0000005d005d7308 */ /* 0x000ea20000000800 */
[----:B-1----:R-:W-:-:S01]  /*11ba0*/  FADD.FTZ R7, R89, R6 ;  /* 0x0000000659077221 */ /* 0x002fc20000010000 */
[----:B---3--:R-:W-:-:S04]  /*11bb0*/  FADD.FTZ R94, R91, R94 ;  /* 0x0000005e5b5e7221 */ /* 0x008fc80000010000 */
[----:B------:R-:W-:Y:S02]  /*11bc0*/  FADD.FTZ R94, R161, R94 ;  /* 0x0000005ea15e7221 */ /* 0x000fe40000010000 */
        /* <DEDUP_REMOVED lines=15> */
[----:B--2---:R-:W-:-:S04]  /*11cc0*/  FADD.FTZ R6, R100, R7 ;  /* 0x0000000764067221 */ /* 0x004fc80000010000 */
[----:B------:R-:W-:Y:S01]  /*11cd0*/  FADD.FTZ R7, R11, R6 ;  /* 0x000000060b077221 */ /* 0x000fe20000010000 */
[----:B-1----:R-:W-:-:S04]  /*11ce0*/  FADD.FTZ R94, R119, R94 ;  /* 0x0000005e775e7221 */ /* 0x002fc80000010000 */
[----:B0-----:R-:W-:Y:S01]  /*11cf0*/  FADD.FTZ R6, R103, R94 ;  /* 0x0000005e67067221 */ /* 0x001fe20000010000 */
[----:B------:R-:W-:Y:S06]  /*11d00*/  @!P0 BRA `(.L_x_944) ;  /* 0x0000000000048947 */ /* 0x000fec0003800000 */
[----:B------:R-:W-:Y:S01]  /*11d10*/  BPT.TRAP 0x1 ;  /* 0x000000040000795c */ /* 0x000fe20000300000 */
.L_x_944:
        /* <DEDUP_REMOVED lines=115> */
.L_x_927:
[----:B------:R-:W-:Y:S06]  /*12450*/  BAR.ARV 0x8, 0x180 ;  /* 0x0206000000007b1d */ /* 0x000fec0000002000 */
[----:B------:R-:W-:Y:S05]  /*12460*/  @!P0 BRA `(.L_x_946) ;  /* 0x0000000000048947 */ /* 0x000fea0003800000 */
[----:B------:R-:W-:Y:S01]  /*12470*/  BPT.TRAP 0x1 ;  /* 0x000000040000795c */ /* 0x000fe20000300000 */
.L_x_946:
[----:B------:R-:W-:Y:S01]  /*12480*/  ULEA UR9, UR5, UR37, 0x3 ;  /* 0x0000002505097291 */ /* 0x000fe2000f8e183f */
[----:B------:R-:W-:-:S05]  /*12490*/  IMAD.U32 R2, RZ, RZ, UR4 ;  /* 0x00000004ff027e24 */ /* 0x000fca000f8e00ff */
[----:B------:R-:W-:-:S04]  /*124a0*/  SHF.L.U32 R2, R2, 0x1f, RZ ;  /* 0x0000001f02027819 */ /* 0x000fc800000006ff */
[----:B------:R0:W1:Y:S01]  /*124b0*/  SYNCS.PHASECHK.TRANS64.TRYWAIT P1, [UR9+0x29850], R2 ;  /* 0x02985002ff0075a7 */ /* 0x0000620008020149 */
[----:B------:R-:W-:Y:S05]  /*124c0*/  @!P0 BRA `(.L_x_947) ;  /* 0x0000000000048947 */ /* 0x000fea0003800000 */
[----:B------:R-:W-:Y:S01]  /*124d0*/  BPT.TRAP 0x1 ;  /* 0x000000040000795c */ /* 0x000fe20000300000 */
.L_x_947:
[----:B-1----:R-:W-:Y:S05]  /*124e0*/  @P1 BRA `(.L_x_948) ;  /* 0x0000000000081947 */ /* 0x002fea0003800000 */
[----:B------:R-:W1:Y:S02]  /*124f0*/  SYNCS.PHASECHK.TRANS64.TRYWAIT P1, [UR9+0x29850], R2 ;  /* 0x02985002ff0075a7 */ /* 0x000e640008020149 */
[----:B-1----:R-:W-:Y:S05]  /*12500*/  @!P1 BRA `(.L_x_949) ;  /* 0x0000006c00b49947 */ /* 0x002fea0003800000 */
.L_x_948:
[----:B------:R-:W-:Y:S01]  /*12510*/  UIADD3 UR37, UR37, 0x400, URZ ;  /* 0x0000040025257890 */ /* 0x000fe2000fffe03f */
[----:B------:R-:W-:Y:S01]  /*12520*/  WARPGROUP.ARRIVE ;  /* 0x00000000000079c5 */ /* 0x000fe20000000000 */
[----:B------:R-:W-:-:S05]  /*12530*/  UMOV UR7, 0xc0000010 ;  /* 0xc000001000077882 */ /* 0x000fca0000000000 */
[----:B------:R-:W2:Y:S01]  /*12540*/  S2UR UR12, SR_CTAID.Z ;  /* 0x00000000000c79c3 */ /* 0x000ea20000002700 */
[----:B------:R-:W-:Y:S01]  /*12550*/  USHF.R.U32.HI UR37, URZ, 0x4, UR37 ;  /* 0x000000043f257899 */ /* 0x000fe20008011625 */
[----:B------:R-:W-:Y:S01]  /*12560*/  IMAD.MOV.U32 R5, RZ, RZ, 0x3f800000 ;  /* 0x3f800000ff057424 */ /* 0x000fe200078e00ff */
[----:B------:R-:W-:Y:S02]  /*12570*/  ULDC.64 UR10, c[0x0][0x9a0] ;  /* 0x00026800000a7ab9 */ /* 0x000fe40000000a00 */
[----:B------:R-:W-:Y:S02]  /*12580*/  ULOP3.LUT UR37, UR37, 0x3fff, URZ, 0xc0, !UPT ;  /* 0x00003fff25257892 */ /* 0x000fe4000f8ec03f */
[----:B------:R-:W-:Y:S01]  /*12590*/  UISETP.NE.U32.AND UP0, UPT, UR10, URZ, UPT ;  /* 0x0000003f0a00728c */ /* 0x000fe2000bf05070 */
[----:B------:R-:W3:Y:S01]  /*125a0*/  S2UR UR14, SR_CTAID.Z ;  /* 0x00000000000e79c3 */ /* 0x000ee20000002700 */
[----:B------:R-:W-:Y:S02]  /*125b0*/  ULOP3.LUT UR8, UR37, 0x10000, URZ, 0xfc, !UPT ;  /* 0x0001000025087892 */ /* 0x000fe4000f8efc3f */
[----:B------:R-:W-:-:S02]  /*125c0*/  UISETP.NE.AND.EX UP0, UPT, UR11, URZ, UPT, UP0 ;  /* 0x0000003f0b00728c */ /* 0x000fc4000bf05300 */
[----:B------:R-:W-:-:S04]  /*125d0*/  UIMAD UR8, UR5, 0x500, UR8 ;  /* 0x00000500050878a4 */ /* 0x000fc8000f8e0208 */
[----:B------:R-:W-:Y:S01]  /*125e0*/  UIADD3 UR4, UR8, 0x100, URZ ;  /* 0x0000010008047890 */ /* 0x000fe2000fffe03f */
[----:B------:R-:W-:Y:S02]  /*125f0*/  PLOP3.LUT P1, PT, PT, PT, UP0, 0x80, 0x0 ;  /* 0x000000000000781c */ /* 0x000fe40003f2f008 */
[----:B------:R-:W-:-:S06]  /*12600*/  UMOV UR6, UR8 ;  /* 0x0000000800067c82 */ /* 0x000fcc0008000000 */
[----:B------:R-:W-:Y:S01]  /*12610*/  QGMMA.64x128x32.F32.E4M3.E4M3 R24, R184, gdesc[UR4], R24, gsb0 ;  /* 0x01e00004b8187df3 */ /* 0x000fe20008000818 */
[----:B------:R-:W-:Y:S01]  /*12620*/  UMOV UR7, 0xc0000010 ;  /* 0xc000001000077882 */ /* 0x000fe20000000000 */
[----:B------:R-:W-:Y:S01]  /*12630*/  UMOV UR6, UR4 ;  /* 0x0000000400067c82 */ /* 0x000fe20008000000 */
[----:B--2---:R-:W-:-:S03]  /*12640*/  USHF.R.S32.HI UR15, URZ, 0x1f, UR12 ;  /* 0x0000001f3f0f7899 */ /* 0x004fc6000801140c */
[----:B------:R-:W-:Y:S02]  /*12650*/  @UP0 ULDC.64 UR12, c[0x0][0x9c8] ;  /* 0x00027200000c0ab9 */ /* 0x000fe40000000a00 */
[----:B---3--:R-:W-:Y:S01]  /*12660*/  @UP0 UIMAD.WIDE.U32 UR4, UR14, UR12, URZ ;  /* 0x0000000c0e0402a5 */ /* 0x008fe2000f8e003f */
[----:B------:R-:W-:Y:S02]  /*12670*/  WARPGROUP.DEPBAR.LE gsb0, 0x0 ;  /* 0x00008000000079c5 */ /* 0x000fe40000010000 */
[----:B------:R-:W-:-:S06]  /*12680*/  WARPGROUP.ARRIVE ;  /* 0x00000000000079c5 */ /* 0x000fcc0000000000 */
[----:B------:R-:W-:Y:S01]  /*12690*/  QGMMA.64x128x32.F32.E4M3.E4M3 R24, R180, gdesc[UR4], R24, gsb0 ;  /* 0x01e00004b4187df3 */ /* 0x000fe20008000818 */
[----:B------:R-:W-:Y:S02]  /*126a0*/  @UP0 UIMAD UR6, UR15, UR12, URZ ;  /* 0x0000000c0f0602a4 */ /* 0x000fe4000f8e023f */
[----:B------:R-:W-:Y:S02]  /*126b0*/  @UP0 USHF.R.S32.HI UR7, URZ, 0x1f, UR55 ;  /* 0x0000001f3f070899 */ /* 0x000fe40008011437 */
[----:B------:R-:W-:-:S03]  /*126c0*/  @UP0 UIMAD UR6, UR14, UR13, UR6 ;  /* 0x0000000d0e0602a4 */ /* 0x000fc6000f8e0206 */
[----:B------:R-:W-:Y:S01]  /*126d0*/  @UP0 ULDC.64 UR12, c[0x0][0x9d0] ;  /* 0x00027400000c0ab9 */ /* 0x000fe20000000a00 */
[----:B------:R-:W-:Y:S02]  /*126e0*/  @UP0 UIADD3 UR5, UR5, UR6, URZ ;  /* 0x0000000605050290 */ /* 0x000fe4000fffe03f */
[----:B------:R-:W-:Y:S02]  /*126f0*/  @UP0 UIMAD UR6, UR7, UR12, URZ ;  /* 0x0000000c070602a4 */ /* 0x000fe4000f8e023f */
[----:B------:R-:W-:Y:S02]  /*12700*/  @UP0 UIMAD.WIDE.U32 UR4, UR55, UR12, UR4 ;  /* 0x0000000c370402a5 */ /* 0x000fe4000f8e0004 */
[----:B------:R-:W-:-:S04]  /*12710*/  @UP0 UIMAD UR6, UR55, UR13, UR6 ;  /* 0x0000000d370602a4 */ /* 0x000fc8000f8e0206 */
[----:B------:R-:W-:Y:S02]  /*12720*/  @UP0 UIADD3 UR5, UR5, UR6, URZ ;  /* 0x0000000605050290 */ /* 0x000fe4000fffe03f */
[----:B------:R-:W-:-:S04]  /*12730*/  @UP0 ULEA UR6, UP1, UR4, UR10, 0x2 ;  /* 0x0000000a04060291 */ /* 0x000fc8000f82103f */
[----:B------:R-:W-:Y:S02]  /*12740*/  @UP0 ULEA.HI.X UR7, UR4, UR11, UR5, 0x2, UP1 ;  /* 0x0000000b04070291 */ /* 0x000fe400088f1405 */
[----:B------:R-:W-:Y:S01]  /*12750*/  UIADD3 UR4, UR8, 0x200, URZ ;  /* 0x0000020008047890 */ /* 0x000fe2000fffe03f */
[----:B01----:R-:W-:-:S03]  /*12760*/  IMAD.U32 R2, RZ, RZ, UR6 ;  /* 0x00000006ff027e24 */ /* 0x003fc6000f8e00ff */
[----:B------:R-:W-:Y:S01]  /*12770*/  IMAD.U32 R3, RZ, RZ, UR7 ;  /* 0x00000007ff037e24 */ /* 0x000fe2000f8e00ff */
[----:B------:R-:W-:Y:S02]  /*12780*/  UMOV UR7, 0xc0000010 ;  /* 0xc000001000077882 */ /* 0x000fe40000000000 */
[----:B------:R-:W-:Y:S02]  /*12790*/  UMOV UR6, UR4 ;  /* 0x0000000400067c82 */ /* 0x000fe40008000000 */
[----:B------:R0:W2:Y:S01]  /*127a0*/  @P1 LDG.E R5, desc[UR58][R2.64] ;  /* 0x0000003a02051981 */ /* 0x0000a2000c1e1900 */
[----:B------:R-:W-:Y:S01]  /*127b0*/  UIADD3 UR4, UR8, 0x300, URZ ;  /* 0x0000030008047890 */ /* 0x000fe2000fffe03f */
[----:B------:R-:W-:Y:S02]  /*127c0*/  WARPGROUP.DEPBAR.LE gsb0, 0x0 ;  /* 0x00008000000079c5 */ /* 0x000fe40000010000 */
[----:B------:R-:W-:-:S06]  /*127d0*/  WARPGROUP.ARRIVE ;  /* 0x00000000000079c5 */ /* 0x000fcc0000000000 */
[----:B------:R-:W-:Y:S01]  /*127e0*/  QGMMA.64x128x32.F32.E4M3.E4M3 R24, R176, gdesc[UR4], R24, gsb0 ;  /* 0x01e00004b0187df3 */ /* 0x000fe20008000818 */
[----:B------:R-:W-:Y:S01]  /*127f0*/  UMOV UR6, UR4 ;  /* 0x0000000400067c82 */ /* 0x000fe20008000000 */
        /* <DEDUP_REMOVED lines=11> */
[----:B0-----:R-:W0:Y:S04]  /*128b0*/  SHFL.BFLY PT, R3, R8, 0x1, 0x1f ;  /* 0x0c201f0008037f89 */ /* 0x001e2800000e0000 */
[----:B------:R-:W1:Y:S01]  /*128c0*/  SHFL.BFLY PT, R2, R9, 0x1, 0x1f ;  /* 0x0c201f0009027f89 */ /* 0x000e6200000e0000 */
[----:B------:R-:W-:Y:S02]  /*128d0*/  IMAD.MOV.U32 R6, RZ, RZ, RZ ;  /* 0x000000ffff067224 */ /* 0x000fe400078e00ff */
[----:B0-----:R-:W-:Y:S01]  /*128e0*/  FADD.FTZ R11, R8, R3 ;  /* 0x00000003080b7221 */ /* 0x001fe20000010000 */
[----:B-1----:R-:W-:-:S04]  /*128f0*/  FADD.FTZ R12, R9, R2 ;  /* 0x00000002090c7221 */ /* 0x002fc80000010000 */
        /* <DEDUP_REMOVED lines=29> */
.L_x_950:
        /* <DEDUP_REMOVED lines=68> */
.L_x_876:
[----:B------:R-:W-:Y:S05]  /*12f10*/  @P0 BRA `(.L_x_951) ;  /* 0x0000002000780947 */ /* 0x000fea0003800000 */
[----:B------:R-:W0:Y:S01]  /*12f20*/  S2R R6, SR_TID.X ;  /* 0x0000000000067919 */ /* 0x000e220000002100 */
[----:B------:R-:W-:Y:S01]  /*12f30*/  ULDC.64 UR4, c[0x4][0x40] ;  /* 0x0100100000047ab9 */ /* 0x000fe20000000a00 */
[----:B------:R-:W-:Y:S01]  /*12f40*/  ULDC.64 UR8, c[0x0][0xbd0] ;  /* 0x0002f40000087ab9 */ /* 0x000fe20000000a00 */
[----:B------:R-:W-:Y:S01]  /*12f50*/  USHF.R.S32.HI UR7, URZ, 0x1f, UR55 ;  /* 0x0000001f3f077899 */ /* 0x000fe20008011437 */
[----:B------:R-:W-:Y:S01]  /*12f60*/  ULDC.64 UR10, c[0x0][0xb38] ;  /* 0x0002ce00000a7ab9 */ /* 0x000fe20000000a00 */
[----:B0-----:R-:W-:-:S05]  /*12f70*/  IMAD.SHL.U32 R0, R6, 0x4, RZ ;  /* 0x0000000406007824 */ /* 0x001fca00078e00ff */
[----:B------:R-:W-:Y:S01]  /*12f80*/  LOP3.LUT R0, R0, 0xc, RZ, 0xc0, !PT ;  /* 0x0000000c00007812 */ /* 0x000fe200078ec0ff */
[----:B------:R-:W-:Y:S03]  /*12f90*/  BAR.SYNC.DEFER_BLOCKING 0x1, 0x100 ;  /* 0x0044000000007b1d */ /* 0x000fe60000010000 */
[----:B------:R-:W-:-:S05]  /*12fa0*/  IADD3 R4, P0, R0, UR4, RZ ;  /* 0x0000000400047c10 */ /* 0x000fca000ff1e0ff */
[----:B------:R-:W-:-:S06]  /*12fb0*/  IMAD.X R5, RZ, RZ, UR5, P0 ;  /* 0x00000005ff057e24 */ /* 0x000fcc00080e06ff */
[----:B------:R0:W2:Y:S01]  /*12fc0*/  LDG.E.CONSTANT R5, desc[UR58][R4.64] ;  /* 0x0000003a04057981 */ /* 0x0000a2000c1e9900 */
[----:B------:R-:W-:Y:S01]  /*12fd0*/  LOP3.LUT P0, R0, R6, 0x3, RZ, 0xc0, !PT ;  /* 0x0000000306007812 */ /* 0x000fe2000780c0ff */
[----:B------:R-:W1:Y:S01]  /*12fe0*/  S2UR UR12, SR_CTAID.Z ;  /* 0x00000000000c79c3 */ /* 0x000e620000002700 */
[----:B------:R-:W-:Y:S01]  /*12ff0*/  UIMAD.WIDE.U32 UR4, UR55, UR8, URZ ;  /* 0x00000008370472a5 */ /* 0x000fe2000f8e003f */
[----:B------:R-:W-:Y:S01]  /*13000*/  BSSY B0, `(.L_x_952) ;  /* 0x0000195000007945 */ /* 0x000fe20003800000 */
[----:B------:R-:W-:Y:S01]  /*13010*/  ISETP.EQ.OR P0, PT, R0, 0x3, !P0 ;  /* 0x000000030000780c */ /* 0x000fe20004702670 */
[----:B------:R-:W-:Y:S02]  /*13020*/  UIMAD UR6, UR7, UR8, URZ ;  /* 0x00000008070672a4 */ /* 0x000fe4000f8e023f */
[----:B------:R-:W-:Y:S01]  /*13030*/  UIMAD UR8, UR7, UR10, URZ ;  /* 0x0000000a070872a4 */ /* 0x000fe2000f8e023f */
[----:B------:R-:W-:Y:S01]  /*13040*/  SEL R96, R48, R49, P0 ;  /* 0x0000003130607207 */ /* 0x000fe20000000000 */
[----:B0-----:R-:W-:Y:S01]  /*13050*/  VIADD R4, R6, 0xffffff80 ;  /* 0xffffff8006047836 */ /* 0x001fe20000000000 */
[----:B------:R-:W-:Y:S01]  /*13060*/  SEL R23, R49, R48, P0 ;  /* 0x0000003031177207 */ /* 0x000fe20000000000 */
[----:B------:R-:W-:Y:S01]  /*13070*/  UIMAD UR9, UR55, UR9, UR6 ;  /* 0x00000009370972a4 */ /* 0x000fe2000f8e0206 */
[----:B------:R-:W-:Y:S01]  /*13080*/  SEL R48, R64, R65, P0 ;  /* 0x0000004140307207 */ /* 0x000fe20000000000 */
[----:B------:R-:W-:Y:S01]  /*13090*/  UIMAD.WIDE.U32 UR6, UR55, UR10, URZ ;  /* 0x0000000a370672a5 */ /* 0x000fe2000f8e003f */
[----:B------:R-:W-:Y:S01]  /*130a0*/  SHF.R.S32.HI R7, RZ, 0x1f, R4 ;  /* 0x0000001fff077819 */ /* 0x000fe20000011404 */
[----:B------:R-:W-:Y:S01]  /*130b0*/  UIADD3 UR9, UR5, UR9, URZ ;  /* 0x0000000905097290 */ /* 0x000fe2000fffe03f */
[----:B------:R-:W-:Y:S01]  /*130c0*/  SEL R49, R65, R64, P0 ;  /* 0x0000004041317207 */ /* 0x000fe20000000000 */
[----:B------:R-:W-:Y:S01]  /*130d0*/  UIMAD UR8, UR55, UR11, UR8 ;  /* 0x0000000b370872a4 */ /* 0x000fe2000f8e0208 */
[----:B------:R-:W-:-:S02]  /*130e0*/  LEA.HI R0, R7, R4, RZ, 0x7 ;  /* 0x0000000407007211 */ /* 0x000fc400078f38ff */
[----:B------:R-:W-:Y:S01]  /*130f0*/  SEL R16, R32, R33, P0 ;  /* 0x0000002120107207 */ /* 0x000fe20000000000 */
[----:B------:R-:W-:Y:S01]  /*13100*/  UIADD3 UR8, UR7, UR8, URZ ;  /* 0x0000000807087290 */ /* 0x000fe2000fffe03f */
[----:B------:R-:W-:Y:S02]  /*13110*/  LOP3.LUT R9, R0, 0xffffff80, RZ, 0xc0, !PT ;  /* 0xffffff8000097812 */ /* 0x000fe400078ec0ff */
[----:B------:R-:W-:Y:S01]  /*13120*/  SEL R17, R33, R32, P0 ;  /* 0x0000002021117207 */ /* 0x000fe20000000000 */
[----:B-1----:R-:W-:Y:S01]  /*13130*/  USHF.R.S32.HI UR13, URZ, 0x1f, UR12 ;  /* 0x0000001f3f0d7899 */ /* 0x002fe2000801140c */
[----:B------:R-:W-:Y:S01]  /*13140*/  SEL R32, R56, R57, P0 ;  /* 0x0000003938207207 */ /* 0x000fe20000000000 */
[----:B------:R-:W-:Y:S01]  /*13150*/  IMAD.IADD R64, R4, 0x1, -R9 ;  /* 0x0000000104407824 */ /* 0x000fe200078e0a09 */
[----:B------:R-:W-:Y:S01]  /*13160*/  SEL R33, R57, R56, P0 ;  /* 0x0000003839217207 */ /* 0x000fe20000000000 */
[----:B------:R-:W0:Y:S01]  /*13170*/  S2R R9, SR_CTAID.X ;  /* 0x0000000000097919 */ /* 0x000e220000002500 */
[----:B------:R-:W-:Y:S01]  /*13180*/  SEL R88, R80, R81, P0 ;  /* 0x0000005150587207 */ /* 0x000fe20000000000 */
[----:B------:R-:W-:Y:S01]  /*13190*/  S2UR UR12, SR_CTAID.Z ;  /* 0x00000000000c79c3 */ /* 0x000fe20000002700 */
[----:B------:R-:W-:-:S02]  /*131a0*/  SHF.R.S32.HI R21, RZ, 0x1f, R64 ;  /* 0x0000001fff157819 */ /* 0x000fc40000011440 */
[----:B------:R-:W-:Y:S02]  /*131b0*/  SEL R93, R81, R80, P0 ;  /* 0x00000050515d7207 */ /* 0x000fe40000000000 */
[----:B------:R-:W-:Y:S02]  /*131c0*/  SEL R56, R26, R27, P0 ;  /* 0x0000001b1a387207 */ /* 0x000fe40000000000 */
[----:B------:R-:W-:Y:S02]  /*131d0*/  SEL R81, R27, R26, P0 ;  /* 0x0000001a1b517207 */ /* 0x000fe40000000000 */
[----:B------:R-:W-:Y:S02]  /*131e0*/  LEA.HI R7, R7, R4, RZ, 0x2 ;  /* 0x0000000407077211 */ /* 0x000fe400078f10ff */
[----:B------:R-:W-:Y:S02]  /*131f0*/  LEA.HI R26, R21, R64, RZ, 0x2 ;  /* 0x00000040151a7211 */ /* 0x000fe400078f10ff */
[----:B------:R-:W-:-:S02]  /*13200*/  SEL R80, R84, R85, P0 ;  /* 0x0000005554507207 */ /* 0x000fc40000000000 */
[----:B------:R-:W-:Y:S02]  /*13210*/  SEL R95, R85, R84, P0 ;  /* 0x00000054555f7207 */ /* 0x000fe40000000000 */
[----:B------:R-:W-:Y:S02]  /*13220*/  SEL R14, R34, R35, P0 ;  /* 0x00000023220e7207 */ /* 0x000fe40000000000 */
[----:B------:R-:W-:Y:S01]  /*13230*/  SEL R85, R35, R34, P0 ;  /* 0x0000002223557207 */ /* 0x000fe20000000000 */
[----:B------:R-:W-:Y:S01]  /*13240*/  IMAD.U32 R35, RZ, RZ, UR5 ;  /* 0x00000005ff237e24 */ /* 0x000fe2000f8e00ff */
[----:B------:R-:W-:Y:S01]  /*13250*/  LOP3.LUT R27, R7, 0xfffffffc, RZ, 0xc0, !PT ;  /* 0xfffffffc071b7812 */ /* 0x000fe200078ec0ff */
[----:B------:R-:W-:Y:S01]  /*13260*/  IMAD.U32 R35, RZ, RZ, UR9 ;  /* 0x00000009ff237e24 */ /* 0x000fe2000f8e00ff */
[--C-:B------:R-:W-:Y:S02]  /*13270*/  SHF.R.S32.HI R7, RZ, 0x2, R26.reuse ;  /* 0x00000002ff077819 */ /* 0x100fe4000001141a */
[----:B------:R-:W-:Y:S01]  /*13280*/  SHF.R.S32.HI R34, RZ, 0x1f, R26 ;  /* 0x0000001fff227819 */ /* 0x000fe2000001141a */
[----:B------:R-:W-:Y:S01]  /*13290*/  IMAD.IADD R27, R4, 0x1, -R27 ;  /* 0x00000001041b7824 */ /* 0x000fe200078e0a1b */
[----:B------:R-:W-:-:S02]  /*132a0*/  SHF.R.S32.HI R15, RZ, 0x7, R0 ;  /* 0x00000007ff0f7819 */ /* 0x000fc40000011400 */
[----:B------:R-:W-:Y:S02]  /*132b0*/  LEA.HI R34, R34, R7, RZ, 0x3 ;  /* 0x0000000722227211 */ /* 0x000fe400078f18ff */
[----:B------:R-:W-:Y:S02]  /*132c0*/  LEA.HI R0, R0, R15, RZ, 0x1 ;  /* 0x0000000f00007211 */ /* 0x000fe400078f08ff */
[----:B------:R-:W-:Y:S01]  /*132d0*/  LOP3.LUT R4, R34, 0xfffffff8, RZ, 0xc0, !PT ;  /* 0xfffffff822047812 */ /* 0x000fe200078ec0ff */
[----:B------:R-:W-:Y:S01]  /*132e0*/  IMAD.U32 R34, RZ, RZ, UR4 ;  /* 0x00000004ff227e24 */ /* 0x000fe2000f8e00ff */
[----:B------:R-:W-:Y:S01]  /*132f0*/  LOP3.LUT R0, R0, 0x3fffffe, RZ, 0xc0, !PT ;  /* 0x03fffffe00007812 */ /* 0x000fe200078ec0ff */
[----:B------:R-:W1:Y:S01]  /*13300*/  S2UR UR4, SR_CTAID.Y ;  /* 0x00000000000479c3 */ /* 0x000e620000002600 */
[----:B------:R-:W-:Y:S01]  /*13310*/  LEA.HI R21, R21, R64, RZ, 0x5 ;  /* 0x0000004015157211 */ /* 0x000fe200078f28ff */
[----:B------:R-:W-:Y:S01]  /*13320*/  IMAD.IADD R4, R7, 0x1, -R4 ;  /* 0x0000000107047824 */ /* 0x000fe200078e0a04 */
[----:B------:R-:W-:Y:S01]  /*13330*/  SEL R10, R86, R87, P0 ;  /* 0x00000057560a7207 */ /* 0x000fe20000000000 */
[----:B------:R-:W-:Y:S01]  /*13340*/  IMAD.IADD R0, R15, 0x1, -R0 ;  /* 0x000000010f007824 */ /* 0x000fe200078e0a00 */
[----:B------:R-:W-:-:S02]  /*13350*/  SHF.R.S32.HI R7, RZ, 0x5, R21 ;  /* 0x00000005ff077819 */ /* 0x000fc40000011415 */
[----:B------:R-:W-:Y:S02]  /*13360*/  SEL R13, R87, R86, P0 ;  /* 0x00000056570d7207 */ /* 0x000fe40000000000 */
[----:B------:R-:W-:Y:S01]  /*13370*/  LEA.HI R15, R27, R27, RZ, 0x1 ;  /* 0x0000001b1b0f7211 */ /* 0x000fe200078f08ff */
[----:B------:R-:W3:Y:S01]  /*13380*/  LDC R87, c[0x0][0xbe8] ;  /* 0x0002fa00ff577b82 */ /* 0x000ee20000000800 */
[----:B------:R-:W-:Y:S01]  /*13390*/  IMAD R7, R7, 0x10, R4 ;  /* 0x0000001007077824 */ /* 0x000fe200078e0204 */
[----:B------:R-:W-:Y:S02]  /*133a0*/  SEL R92, R68, R69, P0 ;  /* 0x00000045445c7207 */ /* 0x000fe40000000000 */
[----:B------:R-:W-:Y:S01]  /*133b0*/  LOP3.LUT R4, R15, 0x1ffffffe, RZ, 0xc0, !PT ;  /* 0x1ffffffe0f047812 */ /* 0x000fe200078ec0ff */
[----:B------:R-:W-:Y:S01]  /*133c0*/  IMAD R0, R0, 0x40, R7 ;  /* 0x0000004000007824 */ /* 0x000fe200078e0207 */
[----:B------:R-:W-:Y:S02]  /*133d0*/  SEL R99, R69, R68, P0 ;  /* 0x0000004445637207 */ /* 0x000fe40000000000 */
[----:B------:R-:W-:Y:S01]  /*133e0*/  SEL R12, R50, R51, P0 ;  /* 0x00000033320c7207 */ /* 0x000fe20000000000 */
[----:B------:R-:W-:Y:S01]  /*133f0*/  IMAD.IADD R27, R27, 0x1, -R4 ;  /* 0x000000011b1b7824 */ /* 0x000fe200078e0a04 */
[----:B------:R-:W-:Y:S01]  /*13400*/  SEL R69, R51, R50, P0 ;  /* 0x0000003233457207 */ /* 0x000fe20000000000 */
[--C-:B0-----:R-:W-:Y:S01]  /*13410*/  IMAD R68, R9, 0x80, R0.reuse ;  /* 0x0000008009447824 */ /* 0x101fe200078e0200 */
[----:B------:R-:W-:Y:S01]  /*13420*/  SEL R8, R24, R25, P0 ;  /* 0x0000001918087207 */ /* 0x000fe20000000000 */
[----:B------:R-:W-:Y:S01]  /*13430*/  IMAD R4, R27, 0x8, R0 ;  /* 0x000000081b047824 */ /* 0x000fe200078e0200 */
[----:B------:R-:W-:-:S02]  /*13440*/  SEL R11, R25, R24, P0 ;  /* 0x00000018190b7207 */ /* 0x000fc40000000000 */
[----:B------:R-:W-:Y:S02]  /*13450*/  SEL R104, R28, R29, P0 ;  /* 0x0000001d1c687207 */ /* 0x000fe40000000000 */
[----:B------:R-:W-:Y:S02]  /*13460*/  SEL R109, R29, R28, P0 ;  /* 0x0000001c1d6d7207 */ /* 0x000fe40000000000 */
[----:B------:R-:W-:Y:S02]  /*13470*/  SEL R24, R40, R41, P0 ;  /* 0x0000002928187207 */ /* 0x000fe40000000000 */
[----:B------:R-:W-:Y:S01]  /*13480*/  SEL R25, R41, R40, P0 ;  /* 0x0000002829197207 */ /* 0x000fe20000000000 */
[----:B------:R-:W-:Y:S01]  /*13490*/  IMAD.U32 R41, RZ, RZ, UR7 ;  /* 0x00000007ff297e24 */ /* 0x000fe2000f8e00ff */
[----:B------:R-:W-:Y:S01]  /*134a0*/  SEL R98, R52, R53, P0 ;  /* 0x0000003534627207 */ /* 0x000fe20000000000 */
[----:B------:R-:W-:Y:S01]  /*134b0*/  IMAD.U32 R40, RZ, RZ, UR6 ;  /* 0x00000006ff287e24 */ /* 0x000fe2000f8e00ff */
[----:B------:R-:W-:Y:S01]  /*134c0*/  SEL R103, R53, R52, P0 ;  /* 0x0000003435677207 */ /* 0x000fe20000000000 */
[----:B------:R-:W-:Y:S01]  /*134d0*/  IMAD.U32 R41, RZ, RZ, UR8 ;  /* 0x00000008ff297e24 */ /* 0x000fe2000f8e00ff */
[----:B------:R-:W-:Y:S01]  /*134e0*/  SEL R94, R60, R61, P0 ;  /* 0x0000003d3c5e7207 */ /* 0x000fe20000000000 */
[----:B------:R-:W-:Y:S01]  /*134f0*/  ULDC.64 UR6, c[0x0][0xb48] ;  /* 0x0002d20000067ab9 */ /* 0x000fe20000000a00 */
[----:B------:R-:W-:Y:S01]  /*13500*/  SEL R101, R61, R60, P0 ;  /* 0x0000003c3d657207 */ /* 0x000fe20000000000 */
[----:B------:R-:W-:Y:S01]  /*13510*/  ULDC.64 UR8, c[0x0][0xb28] ;  /* 0x0002ca0000087ab9 */ /* 0x000fe20000000a00 */
[----:B------:R-:W-:-:S02]  /*13520*/  SEL R90, R76, R77, P0 ;  /* 0x0000004d4c5a7207 */ /* 0x000fc40000000000 */
[----:B------:R-:W-:Y:S01]  /*13530*/  SEL R97, R77, R76, P0 ;  /* 0x0000004c4d617207 */ /* 0x000fe20000000000 */
[----:B------:R-:W-:Y:S01]  /*13540*/  IMAD R76, R9, 0x80, R4 ;  /* 0x00000080094c7824 */ /* 0x000fe200078e0204 */
        /* <DEDUP_REMOVED lines=24> */
[----:B------:R-:W-:Y:S02]  /*136d0*/  LOP3.LUT R7, R26, 0x7ffffffc, RZ, 0xc0, !PT ;  /* 0x7ffffffc1a077812 */ /* 0x000fe400078ec0ff */
[----:B---3--:R-:W-:Y:S02]  /*136e0*/  ISETP.NE.AND P2, PT, R87, 0x1, PT ;  /* 0x000000015700780c */ /* 0x008fe40003f45270 */
[----:B------:R-:W-:Y:S02]  /*136f0*/  SEL R77, R47, R46, P0 ;  /* 0x0000002e2f4d7207 */ /* 0x000fe40000000000 */
[----:B------:R-:W-:Y:S02]  /*13700*/  SEL R6, R74, R75, P0 ;  /* 0x0000004b4a067207 */ /* 0x000fe40000000000 */
[----:B------:R-:W-:-:S02]  /*13710*/  SEL R45, R75, R74, P0 ;  /* 0x0000004a4b2d7207 */ /* 0x000fc40000000000 */
[----:B------:R-:W-:Y:S02]  /*13720*/  SEL R30, R82, R83, P0 ;  /* 0x00000053521e7207 */ /* 0x000fe40000000000 */
[----:B------:R-:W-:Y:S01]  /*13730*/  SEL R39, R79, R78, P0 ;  /* 0x0000004e4f277207 */ /* 0x000fe20000000000 */
[----:B------:R-:W-:Y:S01]  /*13740*/  IMAD R78, RZ, RZ, -UR55 ;  /* 0x80000037ff4e7e24 */ /* 0x000fe2000f8e02ff */
[C---:B------:R-:W-:Y:S01]  /*13750*/  LOP3.LUT P1, RZ, R64.reuse, 0x3, RZ, 0xc0, !PT ;  /* 0x0000000340ff7812 */ /* 0x040fe2000782c0ff */
[----:B------:R-:W-:Y:S01]  /*13760*/  IMAD.IADD R64, R64, 0x1, -R7 ;  /* 0x0000000140407824 */ /* 0x000fe200078e0a07 */
[----:B------:R-:W-:Y:S01]  /*13770*/  SEL R43, R83, R82, P0 ;  /* 0x00000052532b7207 */ /* 0x000fe20000000000 */
[----:B------:R-:W0:Y:S08]  /*13780*/  @P2 LDC R79, c[0x0][0xbec] ;  /* 0x0002fb00ff4f2b82 */ /* 0x000e300000000800 */
[----:B------:R-:W3:Y:S01]  /*13790*/  @P2 LDC R82, c[0x0][0xbf0] ;  /* 0x0002fc00ff522b82 */ /* 0x000ee20000000800 */
[----:B--2---:R2:W-:Y:S04]  /*137a0*/  SHFL.IDX PT, R50, R14, R5, 0x1c1f ;  /* 0x001c1f050e327589 */ /* 0x0045e800000e0000 */
[----:B------:R-:W-:Y:S04]  /*137b0*/  SHFL.IDX PT, R10, R10, R5, 0x1c1f ;  /* 0x001c1f050a0a7589 */ /* 0x000fe800000e0000 */
[----:B------:R-:W-:Y:S01]  /*137c0*/  SHFL.IDX PT, R8, R8, R5, 0x1c1f ;  /* 0x001c1f0508087589 */ /* 0x000fe200000e0000 */
[----:B--2---:R-:W-:-:S03]  /*137d0*/  LOP3.LUT R14, R5, 0x2, RZ, 0x3c, !PT ;  /* 0x00000002050e7812 */ /* 0x004fc600078e3cff */
[----:B------:R-:W-:Y:S04]  /*137e0*/  SHFL.IDX PT, R54, R12, R5, 0x1c1f ;  /* 0x001c1f050c367589 */ /* 0x000fe800000e0000 */
[----:B------:R-:W2:Y:S04]  /*137f0*/  SHFL.IDX PT, R13, R13, R14, 0x1c1f ;  /* 0x001c1f0e0d0d7589 */ /* 0x000ea800000e0000 */
[----:B------:R-:W4:Y:S04]  /*13800*/  SHFL.IDX PT, R11, R11, R14, 0x1c1f ;  /* 0x001c1f0e0b0b7589 */ /* 0x000f2800000e0000 */
[----:B------:R-:W-:Y:S04]  /*13810*/  SHFL.IDX PT, R9, R104, R5, 0x1c1f ;  /* 0x001c1f0568097589 */ /* 0x000fe800000e0000 */
[----:B------:R-:W5:Y:S04]  /*13820*/  SHFL.IDX PT, R12, R109, R14, 0x1c1f ;  /* 0x001c1f0e6d0c7589 */ /* 0x000f6800000e0000 */
[----:B------:R-:W-:Y:S04]  /*13830*/  SHFL.IDX PT, R16, R16, R5, 0x1c1f ;  /* 0x001c1f0510107589 */ /* 0x000fe800000e0000 */
[----:B------:R-:W0:Y:S04]  /*13840*/  SHFL.IDX PT, R17, R17, R14, 0x1c1f ;  /* 0x001c1f0e11117589 */ /* 0x000e2800000e0000 */
[----:B------:R-:W-:Y:S01]  /*13850*/  SHFL.IDX PT, R24, R24, R5, 0x1c1f ;  /* 0x001c1f0518187589 */ /* 0x000fe200000e0000 */
[----:B--2---:R-:W-:-:S03]  /*13860*/  SEL R7, R10, R13, P0 ;  /* 0x0000000d0a077207 */ /* 0x004fc60000000000 */
[----:B------:R-:W-:Y:S04]  /*13870*/  SHFL.IDX PT, R62, R20, R5, 0x1c1f ;  /* 0x001c1f05143e7589 */ /* 0x000fe800000e0000 */
[----:B------:R-:W-:Y:S04]  /*13880*/  SHFL.IDX PT, R25, R25, R14, 0x1c1f ;  /* 0x001c1f0e19197589 */ /* 0x000fe800000e0000 */
[----:B------:R-:W-:Y:S04]  /*13890*/  SHFL.IDX PT, R15, R102, R5, 0x1c1f ;  /* 0x001c1f05660f7589 */ /* 0x000fe800000e0000 */
[----:B------:R-:W-:Y:S04]  /*138a0*/  SHFL.IDX PT, R32, R32, R5, 0x1c1f ;  /* 0x001c1f0520207589 */ /* 0x000fe800000e0000 */
[----:B------:R-:W-:Y:S04]  /*138b0*/  SHFL.IDX PT, R58, R22, R5, 0x1c1f ;  /* 0x001c1f05163a7589 */ /* 0x000fe800000e0000 */
[----:B------:R-:W2:Y:S04]  /*138c0*/  SHFL.IDX PT, R20, R107, R14, 0x1c1f ;  /* 0x001c1f0e6b147589 */ /* 0x000ea800000e0000 */
[----:B------:R-:W3:Y:S04]  /*138d0*/  SHFL.IDX PT, R33, R33, R14, 0x1c1f ;  /* 0x001c1f0e21217589 */ /* 0x000ee800000e0000 */
[----:B------:R-:W-:Y:S04]  /*138e0*/  SHFL.IDX PT, R21, R100, R5, 0x1c1f ;  /* 0x001c1f0564157589 */ /* 0x000fe800000e0000 */
[----:B------:R-:W-:Y:S04]  /*138f0*/  SHFL.IDX PT, R70, R80, R5, 0x1c1f ;  /* 0x001c1f0550467589 */ /* 0x000fe800000e0000 */
[----:B------:R-:W-:Y:S04]  /*13900*/  SHFL.IDX PT, R0, R36, R5, 0x1c1f ;  /* 0x001c1f0524007589 */ /* 0x000fe800000e0000 */
[----:B------:R-:W3:Y:S04]  /*13910*/  SHFL.IDX PT, R22, R105, R14, 0x1c1f ;  /* 0x001c1f0e69167589 */ /* 0x000ee800000e0000 */
[----:B------:R-:W-:Y:S04]  /*13920*/  SHFL.IDX PT, R26, R96, R5, 0x1c1f ;  /* 0x001c1f05601a7589 */ /* 0x000fe800000e0000 */
[----:B------:R-:W-:Y:S04]  /*13930*/  SHFL.IDX PT, R29, R94, R5, 0x1c1f ;  /* 0x001c1f055e1d7589 */ /* 0x000fe800000e0000 */
[----:B------:R-:W-:Y:S04]  /*13940*/  SHFL.IDX PT, R67, R88, R5, 0x1c1f ;  /* 0x001c1f0558437589 */ /* 0x000fe800000e0000 */
[----:B------:R-:W-:Y:S04]  /*13950*/  SHFL.IDX PT, R23, R23, R14, 0x1c1f ;  /* 0x001c1f0e17177589 */ /* 0x000fe800000e0000 */
[----:B------:R-:W3:Y:S04]  /*13960*/  SHFL.IDX PT, R36, R101, R14, 0x1c1f ;  /* 0x001c1f0e65247589 */ /* 0x000ee800000e0000 */
[----:B------:R1:W-:Y:S04]  /*13970*/  SHFL.IDX PT, R80, R89, R14, 0x1c1f ;  /* 0x001c1f0e59507589 */ /* 0x0003e800000e0000 */
[----:B------:R-:W-:Y:S04]  /*13980*/  SHFL.IDX PT, R51, R28, R5, 0x1c1f ;  /* 0x001c1f051c337589 */ /* 0x000fe800000e0000 */
[----:B------:R-:W-:Y:S01]  /*13990*/  SHFL.IDX PT, R27, R98, R5, 0x1c1f ;  /* 0x001c1f05621b7589 */ /* 0x000fe200000e0000 */
[----:B-1----:R-:W1:Y:S03]  /*139a0*/  LDC.64 R88, c[0x0][0xbd8] ;  /* 0x0002f600ff587b82 */ /* 0x002e660000000a00 */
[----:B------:R-:W-:Y:S04]  /*139b0*/  SHFL.IDX PT, R28, R103, R14, 0x1c1f ;  /* 0x001c1f0e671c7589 */ /* 0x000fe800000e0000 */
[----:B------:R-:W-:Y:S04]  /*139c0*/  SHFL.IDX PT, R48, R48, R5, 0x1c1f ;  /* 0x001c1f0530307589 */ /* 0x000fe800000e0000 */
[----:B------:R-:W-:Y:S04]  /*139d0*/  SHFL.IDX PT, R47, R72, R5, 0x1c1f ;  /* 0x001c1f05482f7589 */ /* 0x000fe800000e0000 */
[----:B------:R-:W3:Y:S04]  /*139e0*/  SHFL.IDX PT, R49, R49, R14, 0x1c1f ;  /* 0x001c1f0e31317589 */ /* 0x000ee800000e0000 */
[----:B------:R4:W-:Y:S04]  /*139f0*/  SHFL.IDX PT, R72, R93, R14, 0x1c1f ;  /* 0x001c1f0e5d487589 */ /* 0x0009e800000e0000 */
[----:B------:R-:W-:Y:S04]  /*13a00*/  SHFL.IDX PT, R60, R60, R5, 0x1c1f ;  /* 0x001c1f053c3c7589 */ /* 0x000fe800000e0000 */
[----:B------:R-:W-:Y:S01]  /*13a10*/  SHFL.IDX PT, R57, R90, R5, 0x1c1f ;  /* 0x001c1f055a397589 */ /* 0x000fe200000e0000 */
[----:B----4-:R-:W4:Y:S03]  /*13a20*/  LDC R93, c[0x0][0xc50] ;  /* 0x00031400ff5d7b82 */ /* 0x010f260000000800 */
[----:B------:R-:W-:Y:S04]  /*13a30*/  SHFL.IDX PT, R61, R61, R14, 0x1c1f ;  /* 0x001c1f0e3d3d7589 */ /* 0x000fe800000e0000 */
[----:B------:R5:W-:Y:S04]  /*13a40*/  SHFL.IDX PT, R74, R91, R14, 0x1c1f ;  /* 0x001c1f0e5b4a7589 */ /* 0x000be800000e0000 */
[----:B------:R-:W-:Y:S04]  /*13a50*/  SHFL.IDX PT, R46, R56, R5, 0x1c1f ;  /* 0x001c1f05382e7589 */ /* 0x000fe800000e0000 */
[----:B------:R-:W-:Y:S01]  /*13a60*/  SHFL.IDX PT, R37, R92, R5, 0x1c1f ;  /* 0x001c1f055c257589 */ /* 0x000fe200000e0000 */
[----:B-----5:R-:W5:Y:S03]  /*13a70*/  LDC.64 R90, c[0x0][0xb40] ;  /* 0x0002d000ff5a7b82 */ /* 0x020f660000000a00 */
[----:B------:R-:W1:Y:S04]  /*13a80*/  SHFL.IDX PT, R56, R99, R14, 0x1c1f ;  /* 0x001c1f0e63387589 */ /* 0x000e6800000e0000 */
[----:B------:R-:W1:Y:S01]  /*13a90*/  SHFL.IDX PT, R66, R97, R14, 0x1c1f ;  /* 0x001c1f0e61427589 */ /* 0x000e6200000e0000 */
[----:B----4-:R-:W-:Y:S01]  /*13aa0*/  IMAD R93, R93, R78, UR4 ;  /* 0x000000045d5d7e24 */ /* 0x010fe2000f8e024e */
[----:B------:R-:W-:-:S02]  /*13ab0*/  ULDC.64 UR4, c[0x0][0xbe0] ;  /* 0x0002f80000047ab9 */ /* 0x000fc40000000a00 */
[----:B------:R-:W-:Y:S04]  /*13ac0*/  SHFL.IDX PT, R52, R52, R5, 0x1c1f ;  /* 0x001c1f0534347589 */ /* 0x000fe800000e0000 */
[----:B------:R-:W-:Y:S04]  /*13ad0*/  SHFL.IDX PT, R44, R44, R5, 0x1c1f ;  /* 0x001c1f052c2c7589 */ /* 0x000fe800000e0000 */
[----:B------:R-:W-:Y:S04]  /*13ae0*/  SHFL.IDX PT, R42, R42, R5, 0x1c1f ;  /* 0x001c1f052a2a7589 */ /* 0x000fe800000e0000 */
[----:B------:R-:W-:Y:S01]  /*13af0*/  SHFL.IDX PT, R38, R38, R5, 0x1c1f ;  /* 0x001c1f0526267589 */ /* 0x000fe200000e0000 */
[----:B-----5:R-:W-:-:S03]  /*13b00*/  IMAD.WIDE.U32 R40, R90, UR12, R40 ;  /* 0x0000000c5a287c25 */ /* 0x020fc6000f8e0028 */
[----:B------:R-:W-:Y:S04]  /*13b10*/  SHFL.IDX PT, R18, R18, R5, 0x1c1f ;  /* 0x001c1f0512127589 */ /* 0x000fe800000e0000 */
[----:B------:R-:W-:Y:S04]  /*13b20*/  SHFL.IDX PT, R6, R6, R5, 0x1c1f ;  /* 0x001c1f0506067589 */ /* 0x000fe800000e0000 */
[----:B------:R4:W-:Y:S04]  /*13b30*/  SHFL.IDX PT, R4, R30, R5, 0x1c1f ;  /* 0x001c1f051e047589 */ /* 0x0009e800000e0000 */
[----:B------:R5:W1:Y:S04]  /*13b40*/  SHFL.IDX PT, R75, R95, R14, 0x1c1f ;  /* 0x001c1f0e5f4b7589 */ /* 0x000a6800000e0000 */
[----:B------:R2:W-:Y:S01]  /*13b50*/  SHFL.IDX PT, R83, R85, R14, 0x1c1f ;  /* 0x001c1f0e55537589 */ /* 0x0005e200000e0000 */
[----:B----4-:R-:W-:-:S02]  /*13b60*/  SEL R5, R13, R10, P0 ;  /* 0x0000000a0d057207 */ /* 0x010fc40000000000 */
[----:B------:R-:W-:Y:S01]  /*13b70*/  SEL R10, R8, R11, P0 ;  /* 0x0000000b080a7207 */ /* 0x000fe20000000000 */
[----:B------:R-:W4:Y:S01]  /*13b80*/  SHFL.IDX PT, R81, R81, R14, 0x1c1f ;  /* 0x001c1f0e51517589 */ /* 0x000f2200000e0000 */
[----:B------:R-:W-:Y:S01]  /*13b90*/  SEL R8, R11, R8, P0 ;  /* 0x000000080b087207 */ /* 0x000fe20000000000 */
[----:B-----5:R-:W5:Y:S01]  /*13ba0*/  @P2 LDC R95, c[0x0][0xbec] ;  /* 0x0002fb00ff5f2b82 */ /* 0x020f620000000800 */
[----:B------:R-:W-:Y:S01]  /*13bb0*/  SEL R11, R9, R12, P0 ;  /* 0x0000000c090b7207 */ /* 0x000fe20000000000 */
[----:B------:R-:W-:Y:S01]  /*13bc0*/  SHFL.IDX PT, R71, R77, R14, 0x1c1f ;  /* 0x001c1f0e4d477589 */ /* 0x000fe200000e0000 */
[----:B------:R-:W-:Y:S02]  /*13bd0*/  SEL R9, R12, R9, P0 ;  /* 0x000000090c097207 */ /* 0x000fe40000000000 */
[----:B0-----:R-:W-:Y:S01]  /*13be0*/  SEL R12, R16, R17, P0 ;  /* 0x00000011100c7207 */ /* 0x001fe20000000000 */
[----:B------:R-:W-:Y:S01]  /*13bf0*/  SHFL.IDX PT, R73, R73, R14, 0x1c1f ;  /* 0x001c1f0e49497589 */ /* 0x000fe200000e0000 */
[----:B------:R-:W-:Y:S01]  /*13c00*/  SEL R16, R17, R16, P0 ;  /* 0x0000001011107207 */ /* 0x000fe20000000000 */
[----:B--2---:R-:W0:Y:S01]  /*13c10*/  @P2 LDC R85, c[0x0][0xbf0] ;  /* 0x0002fc00ff552b82 */ /* 0x004e220000000800 */
[----:B------:R-:W-:Y:S01]  /*13c20*/  SEL R13, R15, R20, P0 ;  /* 0x000000140f0d7207 */ /* 0x000fe20000000000 */
[----:B------:R-:W-:Y:S01]  /*13c30*/  SHFL.IDX PT, R65, R65, R14, 0x1c1f ;  /* 0x001c1f0e41417589 */ /* 0x000fe200000e0000 */
[----:B------:R-:W-:-:S02]  /*13c40*/  SEL R17, R20, R15, P0 ;  /* 0x0000000f14117207 */ /* 0x000fc40000000000 */
[----:B---3--:R-:W-:Y:S01]  /*13c50*/  SEL R30, R32, R33, P0 ;  /* 0x00000021201e7207 */ /* 0x008fe20000000000 */
[----:B------:R-:W-:Y:S01]  /*13c60*/  SHFL.IDX PT, R69, R69, R14, 0x1c1f ;  /* 0x001c1f0e45457589 */ /* 0x000fe200000e0000 */
[----:B------:R-:W-:Y:S02]  /*13c70*/  SEL R15, R21, R22, P0 ;  /* 0x00000016150f7207 */ /* 0x000fe40000000000 */
[----:B------:R-:W-:Y:S01]  /*13c80*/  SEL R32, R33, R32, P0 ;  /* 0x0000002021207207 */ /* 0x000fe20000000000 */
[----:B------:R-:W-:Y:S01]  /*13c90*/  SHFL.IDX PT, R59, R59, R14, 0x1c1f ;  /* 0x001c1f0e3b3b7589 */ /* 0x000fe200000e0000 */
[----:B------:R-:W-:Y:S02]  /*13ca0*/  SEL R33, R36, R29, P0 ;  /* 0x0000001d24217207 */ /* 0x000fe40000000000 */
[----:B------:R-:W-:Y:S01]  /*13cb0*/  SEL R20, R48, R49, P0 ;  /* 0x0000003130147207 */ /* 0x000fe20000000000 */
[----:B------:R2:W-:Y:S01]  /*13cc0*/  SHFL.IDX PT, R63, R31, R14, 0x1c1f ;  /* 0x001c1f0e1f3f7589 */ /* 0x0005e200000e0000 */
[----:B-----5:R-:W-:-:S03]  /*13cd0*/  @P2 IMAD.HI.U32 R95, R76, R95, RZ ;  /* 0x0000005f4c5f2227 */ /* 0x020fc600078e00ff */
[----:B------:R-:W-:Y:S04]  /*13ce0*/  SHFL.IDX PT, R53, R53, R14, 0x1c1f ;  /* 0x001c1f0e35357589 */ /* 0x000fe800000e0000 */
[----:B------:R-:W-:Y:S01]  /*13cf0*/  SHFL.IDX PT, R55, R55, R14, 0x1c1f ;  /* 0x001c1f0e37377589 */ /* 0x000fe200000e0000 */
[----:B--2---:R-:W-:Y:S01]  /*13d00*/  SEL R31, R29, R36, P0 ;  /* 0x000000241d1f7207 */ /* 0x004fe20000000000 */
[----:B-1----:R-:W-:Y:S02]  /*13d10*/  IMAD R36, R88, UR13, RZ ;  /* 0x0000000d58247c24 */ /* 0x002fe4000f8e02ff */
[----:B------:R-:W-:Y:S01]  /*13d20*/  SHFL.IDX PT, R39, R39, R14, 0x1c1f ;  /* 0x001c1f0e27277589 */ /* 0x000fe200000e0000 */
[----:B------:R-:W-:Y:S01]  /*13d30*/  SEL R29, R56, R37, P0 ;  /* 0x00000025381d7207 */ /* 0x000fe20000000000 */
[----:B------:R-:W-:-:S02]  /*13d40*/  IMAD R77, R89, UR12, R36 ;  /* 0x0000000c594d7c24 */ /* 0x000fc4000f8e0224 */
[----:B------:R-:W-:Y:S01]  /*13d50*/  SHFL.IDX PT, R45, R45, R14, 0x1c1f ;  /* 0x001c1f0e2d2d7589 */ /* 0x000fe200000e0000 */
[----:B------:R-:W-:-:S03]  /*13d60*/  SEL R36, R61, R60, P0 ;  /* 0x0000003c3d247207 */ /* 0x000fc60000000000 */
[----:B------:R1:W-:Y:S02]  /*13d70*/  SHFL.IDX PT, R43, R43, R14, 0x1c1f ;  /* 0x001c1f0e2b2b7589 */ /* 0x0003e400000e0000 */
[----:B-1----:R-:W-:Y:S02]  /*13d80*/  SEL R14, R24, R25, P0 ;  /* 0x00000019180e7207 */ /* 0x002fe40000000000 */
[----:B------:R-:W-:Y:S02]  /*13d90*/  SEL R24, R25, R24, P0 ;  /* 0x0000001819187207 */ /* 0x000fe40000000000 */
[----:B------:R-:W-:Y:S02]  /*13da0*/  SEL R25, R22, R21, P0 ;  /* 0x0000001516197207 */ /* 0x000fe40000000000 */
[----:B------:R-:W-:Y:S02]  /*13db0*/  SEL R22, R26, R23, P0 ;  /* 0x000000171a167207 */ /* 0x000fe40000000000 */
[----:B------:R-:W-:-:S02]  /*13dc0*/  SEL R26, R23, R26, P0 ;  /* 0x0000001a171a7207 */ /* 0x000fc40000000000 */
[----:B------:R-:W-:Y:S02]  /*13dd0*/  SEL R23, R27, R28, P0 ;  /* 0x0000001c1b177207 */ /* 0x000fe40000000000 */
[----:B------:R-:W-:Y:S02]  /*13de0*/  SEL R27, R28, R27, P0 ;  /* 0x0000001b1c1b7207 */ /* 0x000fe40000000000 */
[----:B------:R-:W-:Y:S01]  /*13df0*/  SEL R28, R49, R48, P0 ;  /* 0x00000030311c7207 */ /* 0x000fe20000000000 */
[----:B------:R-:W-:Y:S01]  /*13e00*/  IMAD.WIDE.U32 R48, R88, UR12, R34 ;  /* 0x0000000c58307c25 */ /* 0x000fe2000f8e0022 */
[----:B------:R-:W-:Y:S02]  /*13e10*/  SEL R34, R60, R61, P0 ;  /* 0x0000003d3c227207 */ /* 0x000fe40000000000 */
[----:B------:R-:W-:Y:S01]  /*13e20*/  SEL R21, R37, R56, P0 ;  /* 0x0000003825157207 */ /* 0x000fe20000000000 */
[----:B------:R-:W-:Y:S01]  /*13e30*/  IMAD R60, R90, UR13, RZ ;  /* 0x0000000d5a3c7c24 */ /* 0x000fe2000f8e02ff */
[----:B------:R-:W-:Y:S01]  /*13e40*/  SEL R35, R57, R66, P0 ;  /* 0x0000004239237207 */ /* 0x000fe20000000000 */
[----:B------:R-:W-:Y:S01]  /*13e50*/  @P2 IMAD.HI.U32 R56, R76, R79, RZ ;  /* 0x0000004f4c382227 */ /* 0x000fe200078e00ff */
[----:B------:R-:W-:-:S02]  /*13e60*/  SEL R37, R66, R57, P0 ;  /* 0x0000003942257207 */ /* 0x000fc40000000000 */
[----:B------:R-:W-:Y:S01]  /*13e70*/  SHF.R.S32.HI R66, RZ, 0x1f, R93 ;  /* 0x0000001fff427819 */ /* 0x000fe2000001145d */
[----:B------:R-:W-:Y:S02]  /*13e80*/  IMAD R57, R91, UR12, R60 ;  /* 0x0000000c5b397c24 */ /* 0x000fe4000f8e023c */
[----:B------:R-:W-:Y:S02]  /*13e90*/  IMAD.IADD R49, R49, 0x1, R77 ;  /* 0x0000000131317824 */ /* 0x000fe400078e024d */
[----:B------:R-:W-:Y:S02]  /*13ea0*/  IMAD.IADD R57, R41, 0x1, R57 ;  /* 0x0000000129397824 */ /* 0x000fe400078e0239 */
[----:B------:R-:W-:Y:S02]  /*13eb0*/  IMAD R41, R66, UR4, RZ ;  /* 0x0000000442297c24 */ /* 0x000fe4000f8e02ff */
[----:B------:R-:W-:Y:S01]  /*13ec0*/  IMAD.MOV.U32 R61, RZ, RZ, R76 ;  /* 0x000000ffff3d7224 */ /* 0x000fe200078e004c */
[----:B0-----:R-:W-:Y:S01]  /*13ed0*/  @P2 SHF.R.U32.HI R61, RZ, R85, R56 ;  /* 0x00000055ff3d2219 */ /* 0x001fe20000011638 */
[----:B------:R-:W-:-:S02]  /*13ee0*/  IMAD.MOV.U32 R56, RZ, RZ, R40 ;  /* 0x000000ffff387224 */ /* 0x000fc400078e0028 */
[C---:B------:R-:W-:Y:S02]  /*13ef0*/  IMAD R60, R93.reuse, UR5, R41 ;  /* 0x000000055d3c7c24 */ /* 0x040fe4000f8e0229 */
[----:B------:R-:W-:Y:S01]  /*13f00*/  IMAD.MOV.U32 R77, RZ, RZ, R76 ;  /* 0x000000ffff4d7224 */ /* 0x000fe200078e004c */
[----:B------:R-:W-:Y:S01]  /*13f10*/  @P2 SHF.R.U32.HI R77, RZ, R82, R95 ;  /* 0x00000052ff4d2219 */ /* 0x000fe2000001165f */
[----:B------:R-:W-:Y:S01]  /*13f20*/  IMAD.WIDE.U32 R40, R93, UR4, R48 ;  /* 0x000000045d287c25 */ /* 0x000fe2000f8e0030 */
[----:B------:R-:W-:-:S03]  /*13f30*/  ULDC.64 UR4, c[0x0][0xb30] ;  /* 0x0002cc0000047ab9 */ /* 0x000fc60000000a00 */
[----:B------:R-:W-:Y:S01]  /*13f40*/  IMAD R66, R66, UR6, RZ ;  /* 0x0000000642427c24 */ /* 0x000fe2000f8e02ff */
[----:B------:R-:W-:Y:S01]  /*13f50*/  IADD3 R40, P2, R61, R40, RZ ;  /* 0x000000283d287210 */ /* 0x000fe20007f5e0ff */
[----:B------:R-:W-:Y:S01]  /*13f60*/  IMAD.WIDE.U32 R48, R93, UR6, R56 ;  /* 0x000000065d307c25 */ /* 0x000fe2000f8e0038 */
[----:B------:R-:W-:Y:S02]  /*13f70*/  SHF.R.S32.HI R57, RZ, 0x1f, R61 ;  /* 0x0000001fff397819 */ /* 0x000fe4000001143d */
[----:B------:R-:W-:Y:S01]  /*13f80*/  SHF.R.S32.HI R56, RZ, 0x1f, R77 ;  /* 0x0000001fff387819 */ /* 0x000fe2000001144d */
[----:B------:R-:W-:Y:S01]  /*13f90*/  IMAD.MOV R61, RZ, RZ, -R61 ;  /* 0x000000ffff3d7224 */ /* 0x000fe200078e0a3d */
[----:B------:R-:W-:Y:S01]  /*13fa0*/  IADD3.X R41, R57, R41, R60, P2, !PT ;  /* 0x0000002939297210 */ /* 0x000fe200017fe43c */
[----:B------:R-:W-:Y:S01]  /*13fb0*/  IMAD R79, R93, UR7, R66 ;  /* 0x000000075d4f7c24 */ /* 0x000fe2000f8e0242 */
[----:B------:R-:W-:Y:S01]  /*13fc0*/  ULDC.64 UR6, c[0x0][0xbc8] ;  /* 0x0002f20000067ab9 */ /* 0x000fe20000000a00 */
[----:B------:R-:W-:-:S02]  /*13fd0*/  IMAD.MOV R66, RZ, RZ, -R77 ;  /* 0x000000ffff427224 */ /* 0x000fc400078e0a4d */
[----:B------:R-:W-:Y:S02]  /*13fe0*/  IMAD R56, R56, UR4, RZ ;  /* 0x0000000438387c24 */ /* 0x000fe4000f8e02ff */
[--C-:B------:R-:W-:Y:S02]  /*13ff0*/  IMAD R57, R87, R61, R76.reuse ;  /* 0x0000003d57397224 */ /* 0x100fe400078e024c */
[----:B------:R-:W-:Y:S02]  /*14000*/  IMAD.IADD R49, R49, 0x1, R79 ;  /* 0x0000000131317824 */ /* 0x000fe400078e024f */
[----:B------:R-:W-:Y:S02]  /*14010*/  IMAD R61, R87, R66, R76 ;  /* 0x00000042573d7224 */ /* 0x000fe400078e024c */
[C---:B------:R-:W-:Y:S01]  /*14020*/  IMAD R79, R77.reuse, UR5, R56 ;  /* 0x000000054d4f7c24 */ /* 0x040fe2000f8e0238 */
[----:B------:R-:W-:Y:S01]  /*14030*/  SHF.R.S32.HI R56, RZ, 0x1f, R57 ;  /* 0x0000001fff387819 */ /* 0x000fe20000011439 */
[----:B------:R-:W-:Y:S01]  /*14040*/  IMAD.WIDE.U32 R48, R77, UR4, R48 ;  /* 0x000000044d307c25 */ /* 0x000fe2000f8e0030 */
[----:B------:R-:W-:Y:S01]  /*14050*/  SHF.R.S32.HI R60, RZ, 0x1f, R61 ;  /* 0x0000001fff3c7819 */ /* 0x000fe2000001143d */
[----:B------:R-:W0:Y:S01]  /*14060*/  S2UR UR5, SR_CgaCtaId ;  /* 0x00000000000579c3 */ /* 0x000e220000008800 */
[----:B------:R-:W-:Y:S01]  /*14070*/  UMOV UR4, 0x400 ;  /* 0x0000040000047882 */ /* 0x000fe20000000000 */
[----:B------:R-:W-:-:S02]  /*14080*/  IMAD R56, R56, UR6, RZ ;  /* 0x0000000638387c24 */ /* 0x000fc4000f8e02ff */
[----:B------:R-:W-:Y:S02]  /*14090*/  IMAD R60, R60, UR8, RZ ;  /* 0x000000083c3c7c24 */ /* 0x000fe4000f8e02ff */
[----:B------:R-:W-:Y:S02]  /*140a0*/  IMAD.IADD R49, R49, 0x1, R79 ;  /* 0x0000000131317824 */ /* 0x000fe400078e024f */
[----:B------:R-:W-:Y:S01]  /*140b0*/  IMAD R77, R57, UR7, R56 ;  /* 0x00000007394d7c24 */ /* 0x000fe2000f8e0238 */
[----:B------:R-:W-:Y:S01]  /*140c0*/  SEL R56, R67, R72, P0 ;  /* 0x0000004843387207 */ /* 0x000fe20000000000 */
[----:B------:R-:W-:Y:S01]  /*140d0*/  IMAD.WIDE.U32 R40, R57, UR6, R40 ;  /* 0x0000000639287c25 */ /* 0x000fe2000f8e0028 */
[----:B------:R-:W-:-:S03]  /*140e0*/  ULDC.64 UR6, c[0x0][0xba8] ;  /* 0x0002ea0000067ab9 */ /* 0x000fc60000000a00 */
[C---:B------:R-:W-:Y:S01]  /*140f0*/  IMAD R79, R61.reuse, UR9, R60 ;  /* 0x000000093d4f7c24 */ /* 0x040fe2000f8e023c */
[----:B------:R-:W-:Y:S01]  /*14100*/  SEL R60, R72, R67, P0 ;  /* 0x00000043483c7207 */ /* 0x000fe20000000000 */
[----:B------:R-:W-:Y:S01]  /*14110*/  IMAD.WIDE.U32 R48, R61, UR8, R48 ;  /* 0x000000083d307c25 */ /* 0x000fe2000f8e0030 */
[C---:B------:R-:W-:Y:S01]  /*14120*/  LEA R72, P2, R40.reuse, UR6, 0x2 ;  /* 0x0000000628487c11 */ /* 0x040fe2000f8410ff */
[----:B------:R-:W-:Y:S01]  /*14130*/  ULDC UR6, c[0x0][0xa88] ;  /* 0x0002a20000067ab9 */ /* 0x000fe20000000800 */
[----:B------:R-:W-:Y:S01]  /*14140*/  SEL R61, R75, R70, P0 ;  /* 0x000000464b3d7207 */ /* 0x000fe20000000000 */
[----:B------:R-:W-:Y:S01]  /*14150*/  IMAD.IADD R57, R41, 0x1, R77 ;  /* 0x0000000129397824 */ /* 0x000fe200078e024d */
[----:B------:R-:W-:Y:S01]  /*14160*/  ULDC.64 UR8, c[0x0][0xb00] ;  /* 0x0002c00000087ab9 */ /* 0x000fe20000000a00 */
[----:B------:R-:W-:Y:S01]  /*14170*/  IMAD.IADD R41, R49, 0x1, R79 ;  /* 0x0000000131297824 */ /* 0x000fe200078e024f */
[----:B------:R-:W-:Y:S01]  /*14180*/  SHFL.IDX PT, R76, R72, RZ, 0x1c1f ;  /* 0x001c1fff484c7589 */ /* 0x000fe200000e0000 */
[----:B0-----:R-:W-:Y:S01]  /*14190*/  ULEA UR4, UR5, UR4, 0x18 ;  /* 0x0000000405047291 */ /* 0x001fe2000f8ec03f */
[----:B------:R-:W-:Y:S01]  /*141a0*/  LEA.HI.X R49, R40, UR7, R57, 0x2, P2 ;  /* 0x0000000728317c11 */ /* 0x000fe200090f1439 */
[----:B------:R-:W-:Y:S01]  /*141b0*/  IMAD R85, R87, UR6, RZ ;  /* 0x0000000657557c24 */ /* 0x000fe2000f8e02ff */
[----:B------:R-:W-:Y:S01]  /*141c0*/  SHFL.IDX PT, R78, R72, 0x1, 0x1c1f ;  /* 0x003c1f00484e7f89 */ /* 0x000fe200000e0000 */
[----:B------:R-:W-:Y:S01]  /*141d0*/  SEL R57, R70, R75, P0 ;  /* 0x0000004b46397207 */ /* 0x000fe20000000000 */
[C---:B------:R-:W-:Y:S01]  /*141e0*/  VIADD R70, R68.reuse, 0x8 ;  /* 0x0000000844467836 */ /* 0x040fe20000000000 */
[----:B------:R-:W-:Y:S01]  /*141f0*/  UIADD3 UR4, UR4, 0x29820, URZ ;  /* 0x0002982004047890 */ /* 0x000fe2000fffe03f */
[----:B------:R-:W0:Y:S01]  /*14200*/  SHFL.IDX PT, R77, R49, RZ, 0x1c1f ;  /* 0x001c1fff314d7589 */ /* 0x000e2200000e0000 */
[-C--:B------:R-:W-:Y:S01]  /*14210*/  ISETP.GE.OR P2, PT, R68, R85.reuse, P1 ;  /* 0x000000554400720c */ /* 0x080fe20000f46670 */
[----:B------:R-:W-:Y:S01]  /*14220*/  IMAD.SHL.U32 R75, R64, 0x2, RZ ;  /* 0x00000002404b7824 */ /* 0x000fe200078e00ff */
[----:B------:R-:W-:Y:S01]  /*14230*/  ISETP.GE.OR P1, PT, R70, R85, P1 ;  /* 0x000000554600720c */ /* 0x000fe20000f26670 */
[----:B------:R1:W2:Y:S01]  /*14240*/  SHFL.IDX PT, R79, R49, 0x1, 0x1c1f ;  /* 0x003c1f00314f7f89 */ /* 0x0002a200000e0000 */
[----:B------:R-:W-:Y:S01]  /*14250*/  UPRMT UR4, URZ, 0x654, UR4 ;  /* 0x000006543f047896 */ /* 0x000fe20008000004 */
[----:B------:R-:W-:-:S02]  /*14260*/  LEA R82, P3, R48, UR8, 0x2 ;  /* 0x0000000830527c11 */ /* 0x000fc4000f8610ff */
[----:B----4-:R-:W-:Y:S02]  /*14270*/  SEL R40, R46, R81, P0 ;  /* 0x000000512e287207 */ /* 0x010fe40000000000 */
[----:B------:R-:W-:Y:S01]  /*14280*/  LEA.HI.X R84, R48, UR9, R41, 0x2, P3 ;  /* 0x0000000930547c11 */ /* 0x000fe200098f1429 */
[----:B------:R3:W4:Y:S01]  /*14290*/  SHFL.IDX PT, R66, R82, RZ, 0x1c1f ;  /* 0x001c1fff52427589 */ /* 0x00072200000e0000 */
[----:B------:R-:W-:Y:S02]  /*142a0*/  ISETP.GE.AND P3, PT, R68, R85, PT ;  /* 0x000000554400720c */ /* 0x000fe40003f66270 */
[----:B------:R-:W-:Y:S01]  /*142b0*/  SYNCS.ARRIVE.TRANS64.RED.A1T0 RZ, [UR4], RZ ;  /* 0x000000ffffff79a7 */ /* 0x000fe20008100404 */
[----:B------:R3:W3:Y:S01]  /*142c0*/  SHFL.IDX PT, R67, R84, RZ, 0x1c1f ;  /* 0x001c1fff54437589 */ /* 0x0006e200000e0000 */
[----:B------:R-:W-:Y:S02]  /*142d0*/  SEL R41, R47, R74, P0 ;  /* 0x0000004a2f297207 */ /* 0x000fe40000000000 */
[----:B------:R-:W-:-:S02]  /*142e0*/  SEL R48, R50, R83, P0 ;  /* 0x0000005332307207 */ /* 0x000fc40000000000 */
[----:B-1----:R-:W-:Y:S02]  /*142f0*/  SEL R49, R51, R80, P0 ;  /* 0x0000005033317207 */ /* 0x002fe40000000000 */
[----:B------:R-:W-:Y:S01]  /*14300*/  SEL R46, R81, R46, P0 ;  /* 0x0000002e512e7207 */ /* 0x000fe20000000000 */
[----:B0-----:R0:W-:Y:S01]  /*14310*/  @!P2 ST.E desc[UR58][R76.64], R2 ;  /* 0x000000024c00a985 */ /* 0x0011e2000c10193a */
[----:B------:R-:W-:Y:S02]  /*14320*/  SEL R47, R74, R47, P0 ;  /* 0x0000002f4a2f7207 */ /* 0x000fe40000000000 */
[----:B------:R-:W-:Y:S01]  /*14330*/  SEL R50, R83, R50, P0 ;  /* 0x0000003253327207 */ /* 0x000fe20000000000 */
[----:B--2---:R0:W-:Y:S01]  /*14340*/  @!P1 ST.E desc[UR58][R78.64], R3 ;  /* 0x000000034e009985 */ /* 0x0041e2000c10193a */
        /* <DEDUP_REMOVED lines=8> */
[----:B------:R-:W-:Y:S01]  /*143d0*/  VIADD R74, R75, 0x20 ;  /* 0x000000204b4a7836 */ /* 0x000fe20000000000 */
[----:B------:R-:W-:Y:S01]  /*143e0*/  ISETP.GE.AND P4, PT, R3, UR4, PT ;  /* 0x0000000403007c0c */ /* 0x000fe2000bf86270 */
[C---:B------:R-:W-:Y:S01]  /*143f0*/  VIADD R80, R75.reuse, 0x38 ;  /* 0x000000384b507836 */ /* 0x040fe20000000000 */
[----:B------:R-:W-:Y:S01]  /*14400*/  ISETP.GE.AND P1, PT, R72, UR4, PT ;  /* 0x0000000448007c0c */ /* 0x000fe2000bf26270 */
[----:B------:R-:W-:-:S03]  /*14410*/  VIADD R81, R75, 0x40 ;  /* 0x000000404b517836 */ /* 0x000fc60000000000 */
[----:B------:R-:W-:-:S05]  /*14420*/  ISETP.GE.AND P5, PT, R80, UR4, PT ;  /* 0x0000000450007c0c */ /* 0x000fca000bfa6270 */
[----:B------:R-:W-:Y:S02]  /*14430*/  @!P3 LEA.HI R64, R2, R2, RZ, 0x1 ;  /* 0x000000020240b211 */ /* 0x000fe400078f08ff */
[----:B------:R-:W-:Y:S01]  /*14440*/  @!P4 LEA.HI R68, R3, R3, RZ, 0x1 ;  /* 0x000000030344c211 */ /* 0x000fe200078f08ff */
[C-C-:B---34-:R-:W-:Y:S01]  /*14450*/  @!P2 IMAD.WIDE R2, R75.reuse, 0x4, R66.reuse ;  /* 0x000000044b02a825 */ /* 0x158fe200078e0242 */
[----:B------:R-:W-:Y:S02]  /*14460*/  @!P3 LOP3.LUT R77, R64, 0xfffffffe, RZ, 0xc0, !PT ;  /* 0xfffffffe404db812 */ /* 0x000fe400078ec0ff */
[----:B------:R-:W-:Y:S01]  /*14470*/  @!P1 LEA.HI R72, R72, R72, RZ, 0x1 ;  /* 0x0000004848489211 */ /* 0x000fe200078f08ff */
[----:B------:R-:W-:Y:S01]  /*14480*/  VIADD R64, R75, 0x28 ;  /* 0x000000284b407836 */ /* 0x000fe20000000000 */
[----:B------:R-:W-:Y:S01]  /*14490*/  @!P4 LOP3.LUT R79, R68, 0xfffffffe, RZ, 0xc0, !PT ;  /* 0xfffffffe444fc812 */ /* 0x000fe200078ec0ff */
[----:B------:R0:W-:Y:S01]  /*144a0*/  @!P2 ST.E.64 desc[UR58][R2.64], R10 ;  /* 0x0000000a0200a985 */ /* 0x0001e2000c101b3a */
[----:B------:R-:W-:Y:S01]  /*144b0*/  @!P3 IMAD.WIDE R76, R77, 0x4, R66 ;  /* 0x000000044d4cb825 */ /* 0x000fe200078e0242 */
[----:B------:R-:W-:-:S02]  /*144c0*/  ISETP.GE.AND P2, PT, R74, UR4, PT ;  /* 0x000000044a007c0c */ /* 0x000fc4000bf46270 */
[----:B------:R-:W-:Y:S01]  /*144d0*/  @!P5 LEA.HI R80, R80, R80, RZ, 0x1 ;  /* 0x000000505050d211 */ /* 0x000fe200078f08ff */
[----:B------:R-:W-:Y:S01]  /*144e0*/  VIADD R68, R75, 0x30 ;  /* 0x000000304b447836 */ /* 0x000fe20000000000 */
[----:B------:R1:W-:Y:S01]  /*144f0*/  @!P3 ST.E.64 desc[UR58][R76.64], R8 ;  /* 0x000000084c00b985 */ /* 0x0003e2000c101b3a */
[----:B------:R-:W-:Y:S01]  /*14500*/  @!P4 IMAD.WIDE R78, R79, 0x4, R66 ;  /* 0x000000044f4ec825 */ /* 0x000fe200078e0242 */
[----:B------:R-:W-:Y:S02]  /*14510*/  ISETP.GE.AND P3, PT, R64, UR4, PT ;  /* 0x0000000440007c0c */ /* 0x000fe4000bf66270 */
[----:B------:R-:W-:Y:S02]  /*14520*/  ISETP.GE.AND P6, PT, R68, UR4, PT ;  /* 0x0000000444007c0c */ /* 0x000fe4000bfc6270 */
[----:B------:R2:W-:Y:S01]  /*14530*/  @!P4 ST.E.64 desc[UR58][R78.64], R12 ;  /* 0x0000000c4e00c985 */ /* 0x0005e2000c101b3a */
[----:B------:R-:W-:Y:S02]  /*14540*/  ISETP.GE.AND P4, PT, R81, UR4, PT ;  /* 0x0000000451007c0c */ /* 0x000fe4000bf86270 */
[----:B0-----:R-:W-:Y:S01]  /*14550*/  @!P1 LOP3.LUT R3, R72, 0xfffffffe, RZ, 0xc0, !PT ;  /* 0xfffffffe48039812 */ /* 0x001fe200078ec0ff */
[----:B------:R-:W-:Y:S01]  /*14560*/  VIADD R72, R75, 0x48 ;  /* 0x000000484b487836 */ /* 0x000fe20000000000 */
[----:B------:R-:W-:-:S03]  /*14570*/  @!P2 LEA.HI R74, R74, R74, RZ, 0x1 ;  /* 0x0000004a4a4aa211 */ /* 0x000fc600078f08ff */
[--C-:B------:R-:W-:Y:S01]  /*14580*/  @!P1 IMAD.WIDE R2, R3, 0x4, R66.reuse ;  /* 0x0000000403029825 */ /* 0x100fe200078e0242 */
[----:B-1----:R-:W-:Y:S02]  /*14590*/  @!P2 LOP3.LUT R9, R74, 0xfffffffe, RZ, 0xc0, !PT ;  /* 0xfffffffe4a09a812 */ /* 0x002fe400078ec0ff */
[----:B------:R-:W-:Y:S02]  /*145a0*/  @!P3 LEA.HI R64, R64, R64, RZ, 0x1 ;  /* 0x000000404040b211 */ /* 0x000fe400078f08ff */
[----:B------:R0:W-:Y:S01]  /*145b0*/  @!P1 ST.E.64 desc[UR58][R2.64], R16 ;  /* 0x0000001002009985 */ /* 0x0001e2000c101b3a */
[----:B------:R-:W-:Y:S01]  /*145c0*/  ISETP.GE.AND P1, PT, R72, UR4, PT ;  /* 0x0000000448007c0c */ /* 0x000fe2000bf26270 */
[----:B------:R-:W-:Y:S01]  /*145d0*/  @!P2 IMAD.WIDE R8, R9, 0x4, R66 ;  /* 0x000000040908a825 */ /* 0x000fe200078e0242 */
[----:B------:R-:W-:Y:S02]  /*145e0*/  @!P6 LEA.HI R68, R68, R68, RZ, 0x1 ;  /* 0x000000444444e211 */ /* 0x000fe400078f08ff */
[----:B------:R-:W-:-:S02]  /*145f0*/  @!P3 LOP3.LUT R11, R64, 0xfffffffe, RZ, 0xc0, !PT ;  /* 0xfffffffe400bb812 */ /* 0x000fc400078ec0ff */
[----:B------:R-:W-:Y:S01]  /*14600*/  @!P4 LEA.HI R81, R81, R81, RZ, 0x1 ;  /* 0x000000515151c211 */ /* 0x000fe200078f08ff */
[----:B------:R1:W-:Y:S01]  /*14610*/  @!P2 ST.E.64 desc[UR58][R8.64], R14 ;  /* 0x0000000e0800a985 */ /* 0x0003e2000c101b3a */
[----:B--2---:R-:W-:Y:S01]  /*14620*/  @!P6 LOP3.LUT R13, R68, 0xfffffffe, RZ, 0xc0, !PT ;  /* 0xfffffffe440de812 */ /* 0x004fe200078ec0ff */
[----:B------:R-:W-:Y:S01]  /*14630*/  @!P3 IMAD.WIDE R10, R11, 0x4, R66 ;  /* 0x000000040b0ab825 */ /* 0x000fe200078e0242 */
[----:B------:R-:W-:-:S03]  /*14640*/  @!P4 LOP3.LUT R81, R81, 0xfffffffe, RZ, 0xc0, !PT ;  /* 0xfffffffe5151c812 */ /* 0x000fc600078ec0ff */
[----:B------:R-:W-:Y:S01]  /*14650*/  @!P1 LEA.HI R72, R72, R72, RZ, 0x1 ;  /* 0x0000004848489211 */ /* 0x000fe200078f08ff */
[--C-:B0-----:R-:W-:Y:S01]  /*14660*/  @!P6 IMAD.WIDE R2, R13, 0x4, R66.reuse ;  /* 0x000000040d02e825 */ /* 0x101fe200078e0242 */
[----:B------:R-:W-:Y:S01]  /*14670*/  @!P5 LOP3.LUT R17, R80, 0xfffffffe, RZ, 0xc0, !PT ;  /* 0xfffffffe5011d812 */ /* 0x000fe200078ec0ff */
[----:B------:R0:W-:Y:S02]  /*14680*/  @!P3 ST.E.64 desc[UR58][R10.64], R24 ;  /* 0x000000180a00b985 */ /* 0x0001e4000c101b3a */
[----:B------:R-:W-:Y:S02]  /*14690*/  VIADD R16, R75, 0x60 ;  /* 0x000000604b107836 */ /* 0x000fe40000000000 */
[--C-:B------:R-:W-:Y:S01]  /*146a0*/  @!P5 IMAD.WIDE R12, R17, 0x4, R66.reuse ;  /* 0x00000004110cd825 */ /* 0x100fe200078e0242 */
[----:B-1----:R-:W-:Y:S01]  /*146b0*/  @!P1 LOP3.LUT R15, R72, 0xfffffffe, RZ, 0xc0, !PT ;  /* 0xfffffffe480f9812 */ /* 0x002fe200078ec0ff */
[----:B------:R1:W-:Y:S01]  /*146c0*/  @!P6 ST.E.64 desc[UR58][R2.64], R22 ;  /* 0x000000160200e985 */ /* 0x0003e2000c101b3a */
[----:B------:R-:W-:Y:S01]  /*146d0*/  ISETP.GE.AND P3, PT, R16, UR4, PT ;  /* 0x0000000410007c0c */ /* 0x000fe2000bf66270 */
[----:B------:R-:W-:-:S02]  /*146e0*/  @!P4 IMAD.WIDE R8, R81, 0x4, R66 ;  /* 0x000000045108c825 */ /* 0x000fc400078e0242 */
[----:B------:R-:W-:Y:S02]  /*146f0*/  @!P5 ST.E.64 desc[UR58][R12.64], R26 ;  /* 0x0000001a0c00d985 */ /* 0x000fe4000c101b3a */
[----:B------:R-:W-:Y:S02]  /*14700*/  VIADD R14, R75, 0x50 ;  /* 0x000000504b0e7836 */ /* 0x000fe40000000000 */
[----:B0-----:R-:W-:Y:S01]  /*14710*/  @!P1 IMAD.WIDE R10, R15, 0x4, R66 ;  /* 0x000000040f0a9825 */ /* 0x001fe200078e0242 */
[----:B------:R0:W-:Y:S03]  /*14720*/  @!P4 ST.E.64 desc[UR58][R8.64], R30 ;  /* 0x0000001e0800c985 */ /* 0x0001e6000c101b3a */
[C---:B------:R-:W-:Y:S01]  /*14730*/  VIADD R15, R75.reuse, 0x58 ;  /* 0x000000584b0f7836 */ /* 0x040fe20000000000 */
[----:B------:R2:W-:Y:S01]  /*14740*/  @!P1 ST.E.64 desc[UR58][R10.64], R32 ;  /* 0x000000200a009985 */ /* 0x0005e2000c101b3a */
[C---:B------:R-:W-:Y:S01]  /*14750*/  VIADD R17, R75.reuse, 0x68 ;  /* 0x000000684b117836 */ /* 0x040fe20000000000 */
[----:B------:R-:W-:Y:S01]  /*14760*/  ISETP.GE.AND P1, PT, R14, UR4, PT ;  /* 0x000000040e007c0c */ /* 0x000fe2000bf26270 */
[----:B-1----:R-:W-:Y:S01]  /*14770*/  VIADD R3, R75, 0x78 ;  /* 0x000000784b037836 */ /* 0x002fe20000000000 */
        /* <DEDUP_REMOVED lines=9> */
[----:B0-----:R-:W-:Y:S02]  /*14810*/  @!P6 LEA.HI R8, R3, R3, RZ, 0x1 ;  /* 0x000000030308e211 */ /* 0x001fe400078f08ff */
        /* <DEDUP_REMOVED lines=19> */
.L_x_953:
[----:B------:R-:W-:Y:S05]  /*14950*/  BSYNC B0 ;  /* 0x0000000000007941 */ /* 0x000fea0003800000 */
.L_x_952:
[----:B------:R-:W-:Y:S01]  /*14960*/  ISETP.GE.AND P1, PT, R70, R85, PT ;  /* 0x000000554600720c */ /* 0x000fe20003f26270 */
[----:B-1----:R1:W2:Y:S01]  /*14970*/  SHFL.IDX PT, R37, R84, 0x1, 0x1c1f ;  /* 0x003c1f0054257f89 */ /* 0x0022a200000e0000 */
[----:B------:R-:W-:Y:S02]  /*14980*/  SEL R32, R6, R45, P0 ;  /* 0x0000002d06207207 */ /* 0x000fe40000000000 */
[----:B------:R-:W-:Y:S01]  /*14990*/  SEL R34, R45, R6, P0 ;  /* 0x000000062d227207 */ /* 0x000fe20000000000 */
[----:B------:R1:W0:Y:S01]  /*149a0*/  SHFL.IDX PT, R36, R82, 0x1, 0x1c1f ;  /* 0x003c1f0052247f89 */ /* 0x00022200000e0000 */
        /* <DEDUP_REMOVED lines=20> */
[----:B012---:R-:W-:Y:S06]  /*14af0*/  @P1 BRA `(.L_x_868) ;  /* 0x0000004400701947 */ /* 0x007fec0003800000 */
[C---:B------:R-:W-:Y:S01]  /*14b00*/  VIADD R0, R75.reuse, 0x8 ;  /* 0x000000084b007836 */ /* 0x040fe20000000000 */
        /* <DEDUP_REMOVED lines=9> */
[C---:B------:R-:W-:Y:S01]  /*14ba0*/  VIADD R38, R75.reuse, 0x30 ;  /* 0x000000304b267836 */ /* 0x040fe20000000000 */
[----:B------:R-:W-:Y:S01]  /*14bb0*/  ISETP.GE.AND P5, PT, R18, UR4, PT ;  /* 0x0000000412007c0c */ /* 0x000fe2000bfa6270 */
[----:B------:R-:W-:Y:S01]  /*14bc0*/  VIADD R39, R75, 0x38 ;  /* 0x000000384b277836 */ /* 0x000fe20000000000 */
[----:B------:R-:W-:-:S03]  /*14bd0*/  ISETP.GE.AND P3, PT, R12, UR4, PT ;  /* 0x000000040c007c0c */ /* 0x000fc6000bf66270 */
[----:B------:R-:W-:Y:S02]  /*14be0*/  @!P0 IMAD.WIDE R2, R75, 0x4, R36 ;  /* 0x000000044b028825 */ /* 0x000fe400078e0224 */
[----:B------:R-:W-:-:S03]  /*14bf0*/  @!P4 LEA.HI R0, R0, R0, RZ, 0x1 ;  /* 0x000000000000c211 */ /* 0x000fc600078f08ff */
[----:B------:R0:W-:Y:S01]  /*14c00*/  @!P0 ST.E.64 desc[UR58][R2.64], R40 ;  /* 0x0000002802008985 */ /* 0x0001e2000c101b3a */
[----:B------:R-:W-:Y:S02]  /*14c10*/  @!P4 LOP3.LUT R9, R0, 0xfffffffe, RZ, 0xc0, !PT ;  /* 0xfffffffe0009c812 */ /* 0x000fe400078ec0ff */
[----:B------:R-:W-:Y:S02]  /*14c20*/  ISETP.GE.AND P0, PT, R39, UR4, PT ;  /* 0x0000000427007c0c */ /* 0x000fe4000bf06270 */
[----:B------:R-:W-:Y:S01]  /*14c30*/  @!P2 LEA.HI R0, R11, R11, RZ, 0x1 ;  /* 0x0000000b0b00a211 */ /* 0x000fe200078f08ff */
[----:B------:R-:W-:Y:S01]  /*14c40*/  @!P4 IMAD.WIDE R8, R9, 0x4, R36 ;  /* 0x000000040908c825 */ /* 0x000fe200078e0224 */
[----:B------:R-:W-:Y:S02]  /*14c50*/  @!P1 LEA.HI R10, R10, R10, RZ, 0x1 ;  /* 0x0000000a0a0a9211 */ /* 0x000fe400078f08ff */
[----:B------:R-:W-:Y:S02]  /*14c60*/  @!P2 LOP3.LUT R13, R0, 0xfffffffe, RZ, 0xc0, !PT ;  /* 0xfffffffe000da812 */ /* 0x000fe400078ec0ff */
[----:B------:R1:W-:Y:S01]  /*14c70*/  @!P4 ST.E.64 desc[UR58][R8.64], R46 ;  /* 0x0000002e0800c985 */ /* 0x0003e2000c101b3a */
[----:B------:R-:W-:-:S02]  /*14c80*/  ISETP.GE.AND P4, PT, R38, UR4, PT ;  /* 0x0000000426007c0c */ /* 0x000fc4000bf86270 */
[----:B------:R-:W-:Y:S02]  /*14c90*/  @!P1 LOP3.LUT R11, R10, 0xfffffffe, RZ, 0xc0, !PT ;  /* 0xfffffffe0a0b9812 */ /* 0x000fe400078ec0ff */
[----:B------:R-:W-:Y:S02]  /*14ca0*/  @!P5 LEA.HI R18, R18, R18, RZ, 0x1 ;  /* 0x000000121212d211 */ /* 0x000fe400078f08ff */
[----:B------:R-:W-:Y:S01]  /*14cb0*/  @!P3 LEA.HI R12, R12, R12, RZ, 0x1 ;  /* 0x0000000c0c0cb211 */ /* 0x000fe200078f08ff */
[--C-:B0-----:R-:W-:Y:S01]  /*14cc0*/  @!P1 IMAD.WIDE R2, R11, 0x4, R36.reuse ;  /* 0x000000040b029825 */ /* 0x101fe200078e0224 */
[----:B------:R-:W-:Y:S02]  /*14cd0*/  @!P0 LEA.HI R0, R39, R39, RZ, 0x1 ;  /* 0x0000002727008211 */ /* 0x000fe400078f08ff */
[----:B------:R-:W-:Y:S02]  /*14ce0*/  @!P3 LOP3.LUT R11, R12, 0xfffffffe, RZ, 0xc0, !PT ;  /* 0xfffffffe0c0bb812 */ /* 0x000fe400078ec0ff */
[----:B------:R0:W-:Y:S01]  /*14cf0*/  @!P1 ST.E.64 desc[UR58][R2.64], R48 ;  /* 0x0000003002009985 */ /* 0x0001e2000c101b3a */
[----:B-1----:R-:W-:Y:S01]  /*14d00*/  @!P2 IMAD.WIDE R8, R13, 0x4, R36 ;  /* 0x000000040d08a825 */ /* 0x002fe200078e0224 */
[----:B------:R-:W-:-:S02]  /*14d10*/  @!P5 LOP3.LUT R13, R18, 0xfffffffe, RZ, 0xc0, !PT ;  /* 0xfffffffe120dd812 */ /* 0x000fc400078ec0ff */
[----:B------:R-:W-:Y:S01]  /*14d20*/  @!P4 LEA.HI R38, R38, R38, RZ, 0x1 ;  /* 0x000000262626c211 */ /* 0x000fe200078f08ff */
[----:B------:R-:W-:Y:S01]  /*14d30*/  VIADD R18, R75, 0x40 ;  /* 0x000000404b127836 */ /* 0x000fe20000000000 */
[----:B------:R-:W-:Y:S01]  /*14d40*/  @!P0 LOP3.LUT R41, R0, 0xfffffffe, RZ, 0xc0, !PT ;  /* 0xfffffffe00298812 */ /* 0x000fe200078ec0ff */
[--C-:B------:R-:W-:Y:S01]  /*14d50*/  @!P3 IMAD.WIDE R10, R11, 0x4, R36.reuse ;  /* 0x000000040b0ab825 */ /* 0x100fe200078e0224 */
[----:B------:R-:W-:Y:S01]  /*14d60*/  @!P4 LOP3.LUT R39, R38, 0xfffffffe, RZ, 0xc0, !PT ;  /* 0xfffffffe2627c812 */ /* 0x000fe200078ec0ff */
[----:B------:R1:W-:Y:S01]  /*14d70*/  @!P2 ST.E.64 desc[UR58][R8.64], R50 ;  /* 0x000000320800a985 */ /* 0x0003e2000c101b3a */
[----:B------:R-:W-:Y:S01]  /*14d80*/  ISETP.GE.AND P1, PT, R18, UR4, PT ;  /* 0x0000000412007c0c */ /* 0x000fe2000bf26270 */
[----:B------:R-:W-:Y:S02]  /*14d90*/  VIADD R0, R75, 0x50 ;  /* 0x000000504b007836 */ /* 0x000fe40000000000 */
[--C-:B------:R-:W-:Y:S01]  /*14da0*/  @!P5 IMAD.WIDE R12, R13, 0x4, R36.reuse ;  /* 0x000000040d0cd825 */ /* 0x100fe200078e0224 */
[----:B------:R2:W-:Y:S02]  /*14db0*/  @!P3 ST.E.64 desc[UR58][R10.64], R14 ;  /* 0x0000000e0a00b985 */ /* 0x0005e4000c101b3a */
[----:B------:R-:W-:Y:S01]  /*14dc0*/  ISETP.GE.AND P3, PT, R0, UR4, PT ;  /* 0x0000000400007c0c */ /* 0x000fe2000bf66270 */
[----:B------:R-:W-:Y:S01]  /*14dd0*/  VIADD R38, R75, 0x48 ;  /* 0x000000484b267836 */ /* 0x000fe20000000000 */
[----:B------:R5:W-:Y:S01]  /*14de0*/  @!P5 ST.E.64 desc[UR58][R12.64], R16 ;  /* 0x000000100c00d985 */ /* 0x000be2000c101b3a */
[----:B0-----:R-:W-:-:S03]  /*14df0*/  @!P4 IMAD.WIDE R2, R39, 0x4, R36 ;  /* 0x000000042702c825 */ /* 0x001fc600078e0224 */
[----:B------:R-:W-:Y:S01]  /*14e00*/  ISETP.GE.AND P2, PT, R38, UR4, PT ;  /* 0x0000000426007c0c */ /* 0x000fe2000bf46270 */
[--C-:B-1----:R-:W-:Y:S01]  /*14e10*/  @!P0 IMAD.WIDE R8, R41, 0x4, R36.reuse ;  /* 0x0000000429088825 */ /* 0x102fe200078e0224 */
[----:B------:R0:W-:Y:S01]  /*14e20*/  @!P4 ST.E.64 desc[UR58][R2.64], R20 ;  /* 0x000000140200c985 */ /* 0x0001e2000c101b3a */
[----:B------:R-:W-:Y:S02]  /*14e30*/  @!P1 LEA.HI R18, R18, R18, RZ, 0x1 ;  /* 0x0000001212129211 */ /* 0x000fe400078f08ff */
[C---:B--2---:R-:W-:Y:S01]  /*14e40*/  VIADD R10, R75.reuse, 0x58 ;  /* 0x000000584b0a7836 */ /* 0x044fe20000000000 */
[----:B------:R1:W-:Y:S01]  /*14e50*/  @!P0 ST.E.64 desc[UR58][R8.64], R22 ;  /* 0x0000001608008985 */ /* 0x0003e2000c101b3a */
[C---:B------:R-:W-:Y:S01]  /*14e60*/  VIADD R14, R75.reuse, 0x68 ;  /* 0x000000684b0e7836 */ /* 0x040fe20000000000 */
[----:B------:R-:W-:Y:S01]  /*14e70*/  @!P1 LOP3.LUT R11, R18, 0xfffffffe, RZ, 0xc0, !PT ;  /* 0xfffffffe120b9812 */ /* 0x000fe200078ec0ff */
[C---:B-----5:R-:W-:Y:S01]  /*14e80*/  VIADD R12, R75.reuse, 0x60 ;  /* 0x000000604b0c7836 */ /* 0x060fe20000000000 */
[----:B------:R-:W-:Y:S01]  /*14e90*/  ISETP.GE.AND P0, PT, R10, UR4, PT ;  /* 0x000000040a007c0c */ /* 0x000fe2000bf06270 */
[C---:B------:R-:W-:Y:S01]  /*14ea0*/  VIADD R15, R75.reuse, 0x70 ;  /* 0x000000704b0f7836 */ /* 0x040fe20000000000 */
[----:B------:R-:W-:Y:S01]  /*14eb0*/  ISETP.GE.AND P5, PT, R14, UR4, PT ;  /* 0x000000040e007c0c */ /* 0x000fe2000bfa6270 */
[----:B------:R-:W-:Y:S01]  /*14ec0*/  VIADD R75, R75, 0x78 ;  /* 0x000000784b4b7836 */ /* 0x000fe20000000000 */
[----:B------:R-:W-:Y:S01]  /*14ed0*/  ISETP.GE.AND P4, PT, R12, UR4, PT ;  /* 0x000000040c007c0c */ /* 0x000fe2000bf86270 */
[----:B0-----:R-:W-:Y:S01]  /*14ee0*/  @!P1 IMAD.WIDE R2, R11, 0x4, R36 ;  /* 0x000000040b029825 */ /* 0x001fe200078e0224 */
[----:B------:R-:W-:-:S02]  /*14ef0*/  ISETP.GE.AND P6, PT, R15, UR4, PT ;  /* 0x000000040f007c0c */ /* 0x000fc4000bfc6270 */
[----:B------:R-:W-:Y:S02]  /*14f00*/  @!P3 LEA.HI R0, R0, R0, RZ, 0x1 ;  /* 0x000000000000b211 */ /* 0x000fe400078f08ff */
[----:B------:R-:W-:Y:S01]  /*14f10*/  @!P2 LEA.HI R38, R38, R38, RZ, 0x1 ;  /* 0x000000262626a211 */ /* 0x000fe200078f08ff */
[----:B------:R0:W-:Y:S01]  /*14f20*/  @!P1 ST.E.64 desc[UR58][R2.64], R24 ;  /* 0x0000001802009985 */ /* 0x0001e2000c101b3a */
[----:B------:R-:W-:Y:S02]  /*14f30*/  @!P3 LOP3.LUT R11, R0, 0xfffffffe, RZ, 0xc0, !PT ;  /* 0xfffffffe000bb812 */ /* 0x000fe400078ec0ff */
[----:B------:R-:W-:Y:S02]  /*14f40*/  @!P0 LEA.HI R0, R10, R10, RZ, 0x1 ;  /* 0x0000000a0a008211 */ /* 0x000fe400078f08ff */
[----:B-1----:R-:W-:Y:S01]  /*14f50*/  @!P2 LOP3.LUT R9, R38, 0xfffffffe, RZ, 0xc0, !PT ;  /* 0xfffffffe2609a812 */ /* 0x002fe200078ec0ff */
[----:B------:R-:W-:Y:S01]  /*14f60*/  @!P3 IMAD.WIDE R10, R11, 0x4, R36 ;  /* 0x000000040b0ab825 */ /* 0x000fe200078e0224 */
[----:B------:R-:W-:-:S02]  /*14f70*/  @!P4 LEA.HI R12, R12, R12, RZ, 0x1 ;  /* 0x0000000c0c0cc211 */ /* 0x000fc400078f08ff */
[----:B------:R-:W-:Y:S01]  /*14f80*/  @!P0 LOP3.LUT R13, R0, 0xfffffffe, RZ, 0xc0, !PT ;  /* 0xfffffffe000d8812 */ /* 0x000fe200078ec0ff */
[--C-:B------:R-:W-:Y:S01]  /*14f90*/  @!P2 IMAD.WIDE R8, R9, 0x4, R36.reuse ;  /* 0x000000040908a825 */ /* 0x100fe200078e0224 */
[----:B------:R-:W-:Y:S02]  /*14fa0*/  @!P5 LEA.HI R14, R14, R14, RZ, 0x1 ;  /* 0x0000000e0e0ed211 */ /* 0x000fe400078f08ff */
[----:B------:R-:W-:Y:S02]  /*14fb0*/  @!P6 LEA.HI R0, R15, R15, RZ, 0x1 ;  /* 0x0000000f0f00e211 */ /* 0x000fe400078f08ff */
[----:B------:R-:W-:Y:S01]  /*14fc0*/  @!P4 LOP3.LUT R15, R12, 0xfffffffe, RZ, 0xc0, !PT ;  /* 0xfffffffe0c0fc812 */ /* 0x000fe200078ec0ff */
[--C-:B------:R-:W-:Y:S01]  /*14fd0*/  @!P0 IMAD.WIDE R12, R13, 0x4, R36.reuse ;  /* 0x000000040d0c8825 */ /* 0x100fe200078e0224 */
[----:B------:R-:W-:Y:S01]  /*14fe0*/  @!P5 LOP3.LUT R17, R14, 0xfffffffe, RZ, 0xc0, !PT ;  /* 0xfffffffe0e11d812 */ /* 0x000fe200078ec0ff */
[----:B------:R1:W-:Y:S01]  /*14ff0*/  @!P2 ST.E.64 desc[UR58][R8.64], R26 ;  /* 0x0000001a0800a985 */ /* 0x0003e2000c101b3a */
[----:B------:R-:W-:Y:S01]  /*15000*/  @!P6 LOP3.LUT R21, R0, 0xfffffffe, RZ, 0xc0, !PT ;  /* 0xfffffffe0015e812 */ /* 0x000fe200078ec0ff */
[----:B0-----:R-:W-:-:S02]  /*15010*/  @!P4 IMAD.WIDE R2, R15, 0x4, R36 ;  /* 0x000000040f02c825 */ /* 0x001fc400078e0224 */
[----:B------:R2:W-:Y:S02]  /*15020*/  @!P3 ST.E.64 desc[UR58][R10.64], R28 ;  /* 0x0000001c0a00b985 */ /* 0x0005e4000c101b3a */
[----:B------:R-:W-:Y:S02]  /*15030*/  @!P6 IMAD.WIDE R14, R21, 0x4, R36 ;  /* 0x00000004150ee825 */ /* 0x000fe400078e0224 */
[----:B------:R2:W-:Y:S01]  /*15040*/  @!P0 ST.E.64 desc[UR58][R12.64], R30 ;  /* 0x0000001e0c008985 */ /* 0x0005e2000c101b3a */
[----:B------:R-:W-:-:S03]  /*15050*/  ISETP.GE.AND P0, PT, R75, UR4, PT ;  /* 0x000000044b007c0c */ /* 0x000fc6000bf06270 */
[----:B------:R2:W-:Y:S01]  /*15060*/  @!P4 ST.E.64 desc[UR58][R2.64], R32 ;  /* 0x000000200200c985 */ /* 0x0005e2000c101b3a */
[----:B-1----:R-:W-:-:S05]  /*15070*/  @!P5 IMAD.WIDE R8, R17, 0x4, R36 ;  /* 0x000000041108d825 */ /* 0x002fca00078e0224 */
[----:B------:R2:W-:Y:S04]  /*15080*/  @!P5 ST.E.64 desc[UR58][R8.64], R34 ;  /* 0x000000220800d985 */ /* 0x0005e8000c101b3a */
[----:B------:R2:W-:Y:S01]  /*15090*/  @!P6 ST.E.64 desc[UR58][R14.64], R6 ;  /* 0x000000060e00e985 */ /* 0x0005e2000c101b3a */
[----:B------:R-:W-:Y:S05]  /*150a0*/  @P0 BRA `(.L_x_868) ;  /* 0x0000004000040947 */ /* 0x000fea0003800000 */
[----:B------:R-:W-:-:S04]  /*150b0*/  LEA.HI R75, R75, R75, RZ, 0x1 ;  /* 0x0000004b4b4b7211 */ /* 0x000fc800078f08ff */
[----:B--2---:R-:W-:-:S05]  /*150c0*/  LOP3.LUT R3, R75, 0xfffffffe, RZ, 0xc0, !PT ;  /* 0xfffffffe4b037812 */ /* 0x004fca00078ec0ff */
[----:B------:R-:W-:-:S05]  /*150d0*/  IMAD.WIDE R2, R3, 0x4, R36 ;  /* 0x0000000403027825 */ /* 0x000fca00078e0224 */
[----:B------:R1:W-:Y:S01]  /*150e0*/  ST.E.64 desc[UR58][R2.64], R4 ;  /* 0x0000000402007985 */ /* 0x0003e2000c101b3a */
[----:B------:R-:W-:Y:S05]  /*150f0*/  BRA `(.L_x_868) ;  /* 0x0000003c00f07947 */ /* 0x000fea0003800000 */
.L_x_951:
        /* <DEDUP_REMOVED lines=12> */
[----:B------:R-:W0:Y:S01]  /*151c0*/  S2UR UR10, SR_CTAID.Z ;  /* 0x00000000000a79c3 */ /* 0x000e220000002700 */
[----:B------:R-:W-:Y:S01]  /*151d0*/  ISETP.NE.AND P0, PT, R6, 0x1, PT ;  /* 0x000000010600780c */ /* 0x000fe20003f05270 */
[----:B------:R-:W-:Y:S01]  /*151e0*/  USHF.R.S32.HI UR6, URZ, 0x1f, UR55 ;  /* 0x0000001f3f067899 */ /* 0x000fe20008011437 */
[----:B------:R-:W-:Y:S01]  /*151f0*/  IMAD.MOV.U32 R5, RZ, RZ, R0 ;  /* 0x000000ffff057224 */ /* 0x000fe200078e0000 */
[----:B------:R-:W-:Y:S02]  /*15200*/  ULDC.64 UR8, c[0x0][0xbd0] ;  /* 0x0002f40000087ab9 */ /* 0x000fe40000000a00 */
[----:B------:R-:W-:Y:S02]  /*15210*/  UIMAD UR6, UR6, UR8, URZ ;  /* 0x00000008060672a4 */ /* 0x000fe4000f8e023f */
[----:B------:R-:W1:Y:S01]  /*15220*/  LDC.64 R10, c[0x0][0xbd8] ;  /* 0x0002f600ff0a7b82 */ /* 0x000e620000000a00 */
[----:B------:R-:W-:Y:S02]  /*15230*/  UIMAD.WIDE.U32 UR4, UR55, UR8, URZ ;  /* 0x00000008370472a5 */ /* 0x000fe4000f8e003f */
[----:B------:R-:W-:-:S04]  /*15240*/  UIMAD UR6, UR55, UR9, UR6 ;  /* 0x00000009370672a4 */ /* 0x000fc8000f8e0206 */
[----:B------:R-:W-:Y:S01]  /*15250*/  UIADD3 UR6, UR5, UR6, URZ ;  /* 0x0000000605067290 */ /* 0x000fe2000fffe03f */
[----:B------:R-:W2:Y:S01]  /*15260*/  @P0 LDC R7, c[0x0][0xbec] ;  /* 0x0002fb00ff070b82 */ /* 0x000ea20000000800 */
[----:B------:R-:W-:Y:S02]  /*15270*/  IMAD.U32 R3, RZ, RZ, UR5 ;  /* 0x00000005ff037e24 */ /* 0x000fe4000f8e00ff */
[----:B------:R-:W-:Y:S01]  /*15280*/  IMAD.U32 R2, RZ, RZ, UR4 ;  /* 0x00000004ff027e24 */ /* 0x000fe2000f8e00ff */
[----:B------:R-:W-:Y:S01]  /*15290*/  ULDC.64 UR4, c[0x0][0xbe0] ;  /* 0x0002f80000047ab9 */ /* 0x000fe20000000a00 */
[----:B------:R-:W-:Y:S01]  /*152a0*/  IMAD.U32 R3, RZ, RZ, UR6 ;  /* 0x00000006ff037e24 */ /* 0x000fe2000f8e00ff */
[----:B0-----:R-:W-:Y:S02]  /*152b0*/  USHF.R.S32.HI UR10, URZ, 0x1f, UR10 ;  /* 0x0000001f3f0a7899 */ /* 0x001fe4000801140a */
[----:B------:R-:W0:Y:S04]  /*152c0*/  @P0 LDC R9, c[0x0][0xbf0] ;  /* 0x0002fc00ff090b82 */ /* 0x000e280000000800 */
[----:B-1----:R-:W-:-:S04]  /*152d0*/  IMAD R12, R10, UR10, RZ ;  /* 0x0000000a0a0c7c24 */ /* 0x002fc8000f8e02ff */
[----:B------:R-:W1:Y:S01]  /*152e0*/  S2UR UR7, SR_CTAID.Y ;  /* 0x00000000000779c3 */ /* 0x000e620000002600 */
[----:B--2---:R-:W-:-:S07]  /*152f0*/  @P0 IMAD.HI.U32 R4, R0, R7, RZ ;  /* 0x0000000700040227 */ /* 0x004fce00078e00ff */
[----:B------:R-:W1:Y:S01]  /*15300*/  LDC R8, c[0x0][0xc50] ;  /* 0x00031400ff087b82 */ /* 0x000e620000000800 */
[----:B------:R-:W-:-:S07]  /*15310*/  IMAD R7, RZ, RZ, -UR55 ;  /* 0x80000037ff077e24 */ /* 0x000fce000f8e02ff */
[----:B------:R-:W2:Y:S01]  /*15320*/  S2UR UR10, SR_CTAID.Z ;  /* 0x00000000000a79c3 */ /* 0x000ea20000002700 */
[----:B0-----:R-:W-:Y:S01]  /*15330*/  @P0 SHF.R.U32.HI R5, RZ, R9, R4 ;  /* 0x00000009ff050219 */ /* 0x001fe20000011604 */
[----:B-1----:R-:W-:-:S04]  /*15340*/  IMAD R9, R8, R7, UR7 ;  /* 0x0000000708097e24 */ /* 0x002fc8000f8e0207 */
[----:B------:R-:W-:Y:S01]  /*15350*/  IMAD.MOV R7, RZ, RZ, -R5 ;  /* 0x000000ffff077224 */ /* 0x000fe200078e0a05 */
[----:B------:R-:W-:-:S03]  /*15360*/  SHF.R.S32.HI R4, RZ, 0x1f, R9 ;  /* 0x0000001fff047819 */ /* 0x000fc60000011409 */
[----:B------:R-:W-:Y:S02]  /*15370*/  IMAD R7, R6, R7, R0 ;  /* 0x0000000706077224 */ /* 0x000fe400078e0200 */
[----:B--2---:R-:W-:Y:S02]  /*15380*/  IMAD R11, R11, UR10, R12 ;  /* 0x0000000a0b0b7c24 */ /* 0x004fe4000f8e020c */
[----:B------:R-:W-:Y:S01]  /*15390*/  IMAD.WIDE.U32 R2, R10, UR10, R2 ;  /* 0x0000000a0a027c25 */ /* 0x000fe2000f8e0002 */
[----:B------:R-:W-:-:S03]  /*153a0*/  SHF.R.S32.HI R0, RZ, 0x1f, R7 ;  /* 0x0000001fff007819 */ /* 0x000fc60000011407 */
[----:B------:R-:W-:Y:S02]  /*153b0*/  IMAD.IADD R3, R11, 0x1, R3 ;  /* 0x000000010b037824 */ /* 0x000fe400078e0203 */
[----:B------:R-:W-:Y:S02]  /*153c0*/  IMAD R4, R4, UR4, RZ ;  /* 0x0000000404047c24 */ /* 0x000fe4000f8e02ff */
[----:B------:R-:W-:-:S04]  /*153d0*/  IMAD.WIDE.U32 R2, R9, UR4, R2 ;  /* 0x0000000409027c25 */ /* 0x000fc8000f8e0002 */
[----:B------:R-:W-:Y:S01]  /*153e0*/  IMAD R4, R9, UR5, R4 ;  /* 0x0000000509047c24 */ /* 0x000fe2000f8e0204 */
[----:B------:R-:W-:Y:S01]  /*153f0*/  SHF.R.S32.HI R9, RZ, 0x1f, R5 ;  /* 0x0000001fff097819 */ /* 0x000fe20000011405 */
[----:B------:R-:W-:Y:S01]  /*15400*/  ULDC.64 UR4, c[0x0][0xbc8] ;  /* 0x0002f20000047ab9 */ /* 0x000fe20000000a00 */
[----:B------:R-:W-:Y:S01]  /*15410*/  IADD3 R2, P0, R5, R2, RZ ;  /* 0x0000000205027210 */ /* 0x000fe20007f1e0ff */
[----:B------:R-:W-:-:S03]  /*15420*/  IMAD R0, R0, UR4, RZ ;  /* 0x0000000400007c24 */ /* 0x000fc6000f8e02ff */
[----:B------:R-:W-:Y:S01]  /*15430*/  IADD3.X R3, R9, R3, R4, P0, !PT ;  /* 0x0000000309037210 */ /* 0x000fe200007fe404 */
[C---:B------:R-:W-:Y:S02]  /*15440*/  IMAD R5, R7.reuse, UR5, R0 ;  /* 0x0000000507057c24 */ /* 0x040fe4000f8e0200 */
[----:B------:R-:W-:Y:S01]  /*15450*/  IMAD.WIDE.U32 R2, R7, UR4, R2 ;  /* 0x0000000407027c25 */ /* 0x000fe2000f8e0002 */
[----:B------:R-:W-:-:S03]  /*15460*/  ULDC.64 UR4, c[0x0][0xba8] ;  /* 0x0002ea0000047ab9 */ /* 0x000fc60000000a00 */
[----:B------:R-:W-:Y:S01]  /*15470*/  IMAD.IADD R3, R3, 0x1, R5 ;  /* 0x0000000103037824 */ /* 0x000fe200078e0205 */
[----:B------:R-:W-:-:S04]  /*15480*/  LEA R4, P0, R2, UR4, 0x2 ;  /* 0x0000000402047c11 */ /* 0x000fc8000f8010ff */
[----:B------:R-:W-:Y:S01]  /*15490*/  LEA.HI.X R5, R2, UR5, R3, 0x2, P0 ;  /* 0x0000000502057c11 */ /* 0x000fe200080f1403 */
[----:B------:R-:W-:-:S05]  /*154a0*/  IMAD.MOV.U32 R3, RZ, RZ, -0x800000 ;  /* 0xff800000ff037424 */ /* 0x000fca00078e00ff */
[----:B------:R0:W-:Y:S01]  /*154b0*/  STG.E desc[UR58][R4.64], R3 ;  /* 0x0000000304007986 */ /* 0x0001e2000c10193a */
[----:B------:R-:W-:Y:S05]  /*154c0*/  BRA `(.L_x_868) ;  /* 0x0000003800fc7947 */ /* 0x000fea0003800000 */
.L_x_866:
[----:B------:R-:W-:-:S08]  /*154d0*/  NOP ;  /* 0x0000000000007918 */ /* 0x000fd00000000000 */
[----:B0-----:R-:W0:-:S00]  /*154e0*/  USETMAXREG.DEALLOC.CTAPOOL 0x18 ;  /* 0x00000018000079c8 */ /* 0x001e0000080e0500 */
        /* <DEDUP_REMOVED lines=16> */
.L_x_954:
[----:B------:R-:W-:Y:S01]  /*155f0*/  ULDC UR8, c[0x0][0xc50] ;  /* 0x0003140000087ab9 */ /* 0x000fe20000000800 */
[----:B------:R-:W-:Y:S01]  /*15600*/  UMOV UR36, UR7 ;  /* 0x0000000700247c82 */ /* 0x000fe20008000000 */
[----:B------:R-:W-:-:S11]  /*15610*/  UISETP.NE.AND UP0, UPT, UR8, 0x1, UPT ;  /* 0x000000010800788c */ /* 0x000fd6000bf05270 */
[----:B------:R-:W-:Y:S01]  /*15620*/  @UP0 ULDC UR4, c[0x0][0xc54] ;  /* 0x0003150000040ab9 */ /* 0x000fe20000000800 */
[----:B------:R-:W-:Y:S01]  /*15630*/  @UP0 ULDC UR6, c[0x0][0xc58] ;  /* 0x0003160000060ab9 */ /* 0x000fe20000000800 */
[----:B------:R-:W-:-:S04]  /*15640*/  UIMAD.WIDE.U32 UR4, UR7, UR4, URZ ;  /* 0x00000004070472a5 */ /* 0x000fc8000f8e003f */
[----:B------:R-:W-:-:S12]  /*15650*/  @UP0 USHF.R.U32.HI UR36, URZ, UR6, UR5 ;  /* 0x000000063f240299 */ /* 0x000fd80008011605 */
.L_x_955:
[----:B------:R-:W-:Y:S01]  /*15660*/  ISETP.GE.AND P0, PT, R18, RZ, PT ;  /* 0x000000ff1200720c */ /* 0x000fe20003f06270 */
[----:B------:R-:W-:Y:S01]  /*15670*/  UIADD3 UR6, -UR36, URZ, URZ ;  /* 0x0000003f24067290 */ /* 0x000fe2000fffe13f */
[----:B------:R-:W-:Y:S02]  /*15680*/  IMAD.MOV.U32 R20, RZ, RZ, 0x1 ;  /* 0x00000001ff147424 */ /* 0x000fe400078e00ff */
[----:B------:R-:W-:Y:S01]  /*15690*/  IMAD.MOV.U32 R0, RZ, RZ, RZ ;  /* 0x000000ffff007224 */ /* 0x000fe200078e00ff */
[----:B------:R-:W-:Y:S01]  /*156a0*/  UIMAD UR6, UR8, UR6, UR7 ;  /* 0x00000006080672a4 */ /* 0x000fe2000f8e0207 */
[----:B------:R-:W-:-:S07]  /*156b0*/  IMAD.MOV.U32 R2, RZ, RZ, 0x1 ;  /* 0x00000001ff027424 */ /* 0x000fce00078e00ff */
[----:B------:R-:W-:Y:S05]  /*156c0*/  @!P0 BRA `(.L_x_956) ;  /* 0x0000003400a88947 */ /* 0x000fea0003800000 */
[----:B------:R-:W0:Y:S01]  /*156d0*/  S2UR UR40, SR_CTAID.X ;  /* 0x00000000002879c3 */ /* 0x000e220000002500 */
[----:B------:R-:W-:Y:S01]  /*156e0*/  ULDC.64 UR4, c[0x0][0x418] ;  /* 0x0001060000047ab9 */ /* 0x000fe20000000a00 */
[----:B------:R-:W-:Y:S01]  /*156f0*/  ULDC UR7, c[0x0][0x448] ;  /* 0x0001120000077ab9 */ /* 0x000fe20000000800 */
[----:B------:R-:W-:Y:S02]  /*15700*/  UISETP.NE.U32.AND UP0, UPT, UR4, URZ, UPT ;  /* 0x0000003f0400728c */ /* 0x000fe4000bf05070 */
[----:B------:R-:W-:Y:S02]  /*15710*/  UISETP.NE.AND UP1, UPT, UR7, 0x1, UPT ;  /* 0x000000010700788c */ /* 0x000fe4000bf25270 */
[----:B------:R-:W-:Y:S01]  /*15720*/  UISETP.NE.AND.EX UP0, UPT, UR5, URZ, UPT, UP0 ;  /* 0x0000003f0500728c */ /* 0x000fe2000bf05300 */
[----:B------:R-:W-:Y:S01]  /*15730*/  ULDC UR4, c[0x0][0x424] ;  /* 0x0001090000047ab9 */ /* 0x000fe20000000800 */
[----:B------:R-:W-:Y:S02]  /*15740*/  ULDC UR15, c[0x0][0x288] ;  /* 0x0000a200000f7ab9 */ /* 0x000fe40000000800 */
[----:B------:R-:W-:-:S02]  /*15750*/  USEL UR14, UR4, 0x1, UP0 ;  /* 0x00000001040e7887 */ /* 0x000fc40008000000 */
[----:B------:R-:W-:Y:S01]  /*15760*/  UIADD3 UR10, -UR15, 0x1, URZ ;  /* 0x000000010f0a7890 */ /* 0x000fe2000fffe13f */
[----:B------:R-:W-:Y:S02]  /*15770*/  ULDC.64 UR4, c[0x0][0x9e0] ;  /* 0x0002780000047ab9 */ /* 0x000fe40000000a00 */
[----:B------:R-:W-:Y:S01]  /*15780*/  @UP1 ULDC UR8, c[0x0][0x44c] ;  /* 0x0001130000081ab9 */ /* 0x000fe20000000800 */
[----:B------:R-:W-:Y:S01]  /*15790*/  UISETP.GE.AND UP0, UPT, UR5, 0x1, UPT ;  /* 0x000000010500788c */ /* 0x000fe2000bf06270 */
[----:B------:R-:W-:Y:S01]  /*157a0*/  ULDC UR16, c[0x0][0x2f0] ;  /* 0x0000bc0000107ab9 */ /* 0x000fe20000000800 */
[----:B------:R-:W-:Y:S01]  /*157b0*/  @UP1 ULDC UR11, c[0x0][0x450] ;  /* 0x00011400000b1ab9 */ /* 0x000fe20000000800 */
[----:B------:R-:W-:-:S03]  /*157c0*/  UIMAD UR10, UR14, UR16, UR10 ;  /* 0x000000100e0a72a4 */ /* 0x000fc6000f8e020a */
[----:B------:R-:W-:Y:S01]  /*157d0*/  PLOP3.LUT P1, PT, PT, PT, UP0, 0x80, 0x0 ;  /* 0x000000000000781c */ /* 0x000fe20003f2f008 */
[----:B0-----:R-:W-:-:S04]  /*157e0*/  USHF.L.U32 UR40, UR40, 0x7, URZ ;  /* 0x0000000728287899 */ /* 0x001fc8000800063f */
[----:B------:R-:W-:-:S04]  /*157f0*/  UIADD3 UR7, UR40, 0x7f, URZ ;  /* 0x0000007f28077890 */ /* 0x000fc8000fffe03f */
[----:B------:R-:W-:-:S04]  /*15800*/  UIMAD.WIDE.U32 UR8, UR7, UR8, URZ ;  /* 0x00000008070872a5 */ /* 0x000fc8000f8e003f */
[----:B------:R-:W-:-:S04]  /*15810*/  @UP1 USHF.R.U32.HI UR7, URZ, UR11, UR9 ;  /* 0x0000000b3f071299 */ /* 0x000fc80008011609 */
[----:B------:R-:W-:-:S04]  /*15820*/  UIADD3 UR8, UR10, UR7, URZ ;  /* 0x000000070a087290 */ /* 0x000fc8000fffe03f */
[----:B------:R-:W-:Y:S01]  /*15830*/  UIADD3 UR4, UR8, UR4, URZ ;  /* 0x0000000408047290 */ /* 0x000fe2000fffe03f */
[----:B------:R-:W-:Y:S11]  /*15840*/  @!P1 BRA `(.L_x_957) ;  /* 0x0000000000449947 */ /* 0x000ff60003800000 */
        /* <DEDUP_REMOVED lines=10> */
.L_x_958:
[----:B------:R-:W-:-:S11]  /*158f0*/  UISETP.NE.AND UP0, UPT, UR5, 0x1, UPT ;  /* 0x000000010500788c */ /* 0x000fd6000bf05270 */
[----:B------:R-:W-:Y:S02]  /*15900*/  @UP0 ULDC.64 UR10, c[0x0][0x9e8] ;  /* 0x00027a00000a0ab9 */ /* 0x000fe40000000a00 */
[----:B------:R-:W-:-:S04]  /*15910*/  UIMAD.WIDE.U32 UR8, UR7, UR10, URZ ;  /* 0x0000000a070872a5 */ /* 0x000fc8000f8e003f */
[----:B------:R-:W-:-:S12]  /*15920*/  @UP0 USHF.R.U32.HI UR7, URZ, UR11, UR9 ;  /* 0x0000000b3f070299 */ /* 0x000fd80008011609 */
.L_x_959:
[----:B------:R-:W-:-:S04]  /*15930*/  UIMAD UR7, UR7, UR5, UR5 ;  /* 0x00000005070772a4 */ /* 0x000fc8000f8e0205 */
[----:B------:R-:W-:-:S04]  /*15940*/  UISETP.LT.AND UP0, UPT, UR4, UR7, UPT ;  /* 0x000000070400728c */ /* 0x000fc8000bf01270 */
[----:B------:R-:W-:-:S12]  /*15950*/  USEL UR4, UR4, UR7, UP0 ;  /* 0x0000000704047287 */ /* 0x000fd80008000000 */
.L_x_957:
[----:B------:R-:W-:Y:S02]  /*15960*/  UIMAD UR8, UR14, UR16, 0x9f ;  /* 0x0000009f0e0874a4 */ /* 0x000fe4000f8e0210 */
[----:B------:R-:W-:Y:S02]  /*15970*/  UIADD3 UR10, UR4, 0x9f, URZ ;  /* 0x0000009f040a7890 */ /* 0x000fe4000fffe03f */
[----:B------:R-:W-:Y:S02]  /*15980*/  UIMAD.WIDE UR8, UR8, 0x66666667, URZ ;  /* 0x66666667080878a5 */ /* 0x000fe4000f8e023f */
[----:B------:R-:W-:Y:S01]  /*15990*/  UIMAD.WIDE UR10, UR10, 0x66666667, URZ ;  /* 0x666666670a0a78a5 */ /* 0x000fe2000f8e023f */
[----:B------:R-:W-:Y:S01]  /*159a0*/  @UP1 ULDC UR12, c[0x0][0x44c] ;  /* 0x00011300000c1ab9 */ /* 0x000fe20000000800 */
[----:B------:R-:W-:Y:S02]  /*159b0*/  USHF.R.U32.HI UR8, URZ, 0x1f, UR9 ;  /* 0x0000001f3f087899 */ /* 0x000fe40008011609 */
[----:B------:R-:W-:-:S02]  /*159c0*/  UIMAD.WIDE.U32 UR12, UR40, UR12, URZ ;  /* 0x0000000c280c72a5 */ /* 0x000fc4000f8e003f */
[----:B------:R-:W-:Y:S01]  /*159d0*/  USHF.R.U32.HI UR4, URZ, 0x1f, UR11 ;  /* 0x0000001f3f047899 */ /* 0x000fe2000801160b */
[----:B------:R-:W-:Y:S01]  /*159e0*/  @UP1 ULDC UR17, c[0x0][0x450] ;  /* 0x0001140000111ab9 */ /* 0x000fe20000000800 */
[----:B------:R-:W-:Y:S01]  /*159f0*/  UMOV UR7, UR40 ;  /* 0x0000002800077c82 */ /* 0x000fe20008000000 */
[----:B------:R-:W-:Y:S02]  /*15a00*/  UIMAD UR14, UR14, UR16, -UR15 ;  /* 0x000000100e0e72a4 */ /* 0x000fe4000f8e0a0f */
[----:B------:R-:W-:Y:S02]  /*15a10*/  @UP1 USHF.R.U32.HI UR7, URZ, UR17, UR13 ;  /* 0x000000113f071299 */ /* 0x000fe4000801160d */
[----:B------:R-:W-:Y:S02]  /*15a20*/  ULEA.HI.SX32 UR8, UR9, UR8, 0x1a ;  /* 0x0000000809087291 */ /* 0x000fe4000f8fd23f */
[----:B------:R-:W-:Y:S02]  /*15a30*/  ULEA.HI.SX32 UR4, UR11, UR4, 0x1a ;  /* 0x000000040b047291 */ /* 0x000fe4000f8fd23f */
[----:B------:R-:W-:-:S02]  /*15a40*/  UIADD3 UR7, UR14, UR7, URZ ;  /* 0x000000070e077290 */ /* 0x000fc4000fffe03f */
[----:B------:R-:W-:Y:S01]  /*15a50*/  UISETP.LT.AND UP0, UPT, UR8, UR4, UPT ;  /* 0x000000040800728c */ /* 0x000fe2000bf01270 */
[----:B------:R-:W-:Y:S02]  /*15a60*/  ULDC UR10, c[0x0][0x9dc] ;  /* 0x00027700000a7ab9 */ /* 0x000fe40000000800 */
[----:B------:R-:W-:Y:S02]  /*15a70*/  UIADD3 UR10, UR7, -UR10, URZ ;  /* 0x8000000a070a7290 */ /* 0x000fe4000fffe03f */
[----:B------:R-:W-:Y:S01]  /*15a80*/  USEL UR11, UR8, UR4, UP0 ;  /* 0x00000004080b7287 */ /* 0x000fe20008000000 */
[----:B------:R-:W-:Y:S11]  /*15a90*/  @!P1 BRA `(.L_x_960) ;  /* 0x0000000000449947 */ /* 0x000ff60003800000 */
        /* <DEDUP_REMOVED lines=10> */
.L_x_961:
[----:B------:R-:W-:-:S11]  /*15b40*/  UISETP.NE.AND UP0, UPT, UR5, 0x1, UPT ;  /* 0x000000010500788c */ /* 0x000fd6000bf05270 */
[----:B------:R-:W-:Y:S02]  /*15b50*/  @UP0 ULDC.64 UR12, c[0x0][0x9e8] ;  /* 0x00027a00000c0ab9 */ /* 0x000fe40000000a00 */
[----:B------:R-:W-:-:S04]  /*15b60*/  UIMAD.WIDE.U32 UR8, UR7, UR12, URZ ;  /* 0x0000000c070872a5 */ /* 0x000fc8000f8e003f */
[----:B------:R-:W-:-:S12]  /*15b70*/  @UP0 USHF.R.U32.HI UR7, URZ, UR13, UR9 ;  /* 0x0000000d3f070299 */ /* 0x000fd80008011609 */
.L_x_962:
[----:B------:R-:W-:-:S04]  /*15b80*/  UIMAD UR5, UR7, UR5, URZ ;  /* 0x00000005070572a4 */ /* 0x000fc8000f8e023f */
[----:B------:R-:W-:-:S04]  /*15b90*/  UISETP.LT.AND UP0, UPT, UR10, UR5, UPT ;  /* 0x000000050a00728c */ /* 0x000fc8000bf01270 */
[----:B------:R-:W-:-:S12]  /*15ba0*/  USEL UR10, UR10, UR5, !UP0 ;  /* 0x000000050a0a7287 */ /* 0x000fd8000c000000 */
.L_x_960:
[----:B------:R-:W-:Y:S02]  /*15bb0*/  UIMAD.WIDE UR4, UR10, 0x66666667, URZ ;  /* 0x666666670a0478a5 */ /* 0x000fe4000f8e023f */
[----:B------:R-:W-:Y:S02]  /*15bc0*/  USHF.R.U32.HI UR12, URZ, 0x10, UR6 ;  /* 0x000000103f0c7899 */ /* 0x000fe40008011606 */
[----:B------:R-:W-:Y:S02]  /*15bd0*/  USHF.R.U32.HI UR4, URZ, 0x1f, UR5 ;  /* 0x0000001f3f047899 */ /* 0x000fe40008011605 */
[----:B------:R-:W-:Y:S02]  /*15be0*/  ULOP3.LUT UR39, UR6, 0xffff, URZ, 0xc0, !UPT ;  /* 0x0000ffff06277892 */ /* 0x000fe4000f8ec03f */
[----:B------:R-:W-:-:S04]  /*15bf0*/  ULEA.HI.SX32 UR4, UR5, UR4, 0x1a ;  /* 0x0000000405047291 */ /* 0x000fc8000f8fd23f */
[----:B------:R-:W-:-:S04]  /*15c00*/  UISETP.LT.AND UP0, UPT, URZ, UR4, UPT ;  /* 0x000000043f00728c */ /* 0x000fc8000bf01270 */
[----:B------:R-:W-:Y:S02]  /*15c10*/  USEL UR10, URZ, UR4, !UP0 ;  /* 0x000000043f0a7287 */ /* 0x000fe4000c000000 */
[----:B------:R-:W-:Y:S02]  /*15c20*/  UISETP.NE.AND UP0, UPT, UR12, URZ, UPT ;  /* 0x0000003f0c00728c */ /* 0x000fe4000bf05270 */
[----:B------:R-:W-:Y:S01]  /*15c30*/  UISETP.GT.AND UP1, UPT, UR11, UR10, UPT ;  /* 0x0000000a0b00728c */ /* 0x000fe2000bf24270 */
[----:B------:R-:W-:-:S05]  /*15c40*/  UMOV UR4, URZ ;  /* 0x0000003f00047c82 */ /* 0x000fca0008000000 */
[----:B------:R-:W-:-:S03]  /*15c50*/  PLOP3.LUT P0, PT, PT, PT, UP1, 0x80, 0x0 ;  /* 0x000000000000781c */ /* 0x000fc60003f0f018 */
[----:B------:R-:W-:-:S10]  /*15c60*/  @!UP0 ULDC UR12, c[0x0][0x9f0] ;  /* 0x00027c00000c8ab9 */ /* 0x000fd40000000800 */
[----:B------:R-:W-:Y:S05]  /*15c70*/  @!P0 BRA `(.L_x_963) ;  /* 0x0000000000808947 */ /* 0x000fea0003800000 */
[----:B------:R-:W-:Y:S01]  /*15c80*/  IMAD.U32 R3, RZ, RZ, UR12 ;  /* 0x0000000cff037e24 */ /* 0x000fe2000f8e00ff */
[----:B------:R-:W-:-:S04]  /*15c90*/  UIADD3 UR4, UR12, -0x1, UR11 ;  /* 0xffffffff0c047890 */ /* 0x000fc8000fffe00b */
[-C--:B------:R-:W-:Y:S01]  /*15ca0*/  IABS R0, R3.reuse ;  /* 0x0000000300007213 */ /* 0x080fe20000000000 */
[----:B------:R-:W-:Y:S01]  /*15cb0*/  UIADD3 UR6, -UR10, UR4, URZ ;  /* 0x000000040a067290 */ /* 0x000fe2000fffe13f */
[----:B------:R-:W-:Y:S02]  /*15cc0*/  IABS R3, R3 ;  /* 0x0000000300037213 */ /* 0x000fe40000000000 */
[----:B------:R-:W-:Y:S01]  /*15cd0*/  R2UR UR13, R0 ;  /* 0x00000000000d72ca */ /* 0x000fe200000e0000 */
[----:B------:R-:W-:Y:S02]  /*15ce0*/  UMOV UR4, URZ ;  /* 0x0000003f00047c82 */ /* 0x000fe40008000000 */
[----:B------:R-:W-:-:S05]  /*15cf0*/  IMAD.MOV R3, RZ, RZ, -R3 ;  /* 0x000000ffff037224 */ /* 0x000fca00078e0a03 */
[----:B------:R-:W-:-:S05]  /*15d00*/  R2UR UR9, R3 ;  /* 0x00000000030972ca */ /* 0x000fca00000e0000 */
[----:B------:R-:W0:Y:S08]  /*15d10*/  I2F.RP R0, UR13 ;  /* 0x0000000d00007d06 */ /* 0x000e300008209400 */
[----:B0-----:R-:W0:Y:S02]  /*15d20*/  MUFU.RCP R0, R0 ;  /* 0x0000000000007308 */ /* 0x001e240000001000 */
[----:B0-----:R-:W-:Y:S01]  /*15d30*/  VIADD R2, R0, 0xffffffe ;  /* 0x0ffffffe00027836 */ /* 0x001fe20000000000 */
[----:B------:R-:W-:Y:S01]  /*15d40*/  IABS R0, UR6 ;  /* 0x0000000600007c13 */ /* 0x000fe20008000000 */
[----:B------:R-:W-:-:S03]  /*15d50*/  ULOP3.LUT UR6, UR6, UR12, URZ, 0x3c, !UPT ;  /* 0x0000000c06067292 */ /* 0x000fc6000f8e3c3f */
[----:B------:R-:W-:Y:S01]  /*15d60*/  R2UR UR8, R0 ;  /* 0x00000000000872ca */ /* 0x000fe200000e0000 */
[----:B------:R-:W0:Y:S02]  /*15d70*/  F2I.FTZ.U32.TRUNC.NTZ R2, R2 ;  /* 0x0000000200027305 */ /* 0x000e24000021f000 */
[----:B0-----:R-:W-:-:S13]  /*15d80*/  R2UR UR5, R2 ;  /* 0x00000000020572ca */ /* 0x001fda00000e0000 */
[----:B------:R-:W-:-:S04]  /*15d90*/  UIADD3 UR7, URZ, -UR5, URZ ;  /* 0x800000053f077290 */ /* 0x000fc8000fffe03f */
[----:B------:R-:W-:-:S04]  /*15da0*/  UIMAD UR7, UR7, UR13, URZ ;  /* 0x0000000d070772a4 */ /* 0x000fc8000f8e023f */
[----:B------:R-:W-:-:S04]  /*15db0*/  UIMAD.WIDE.U32 UR4, UR5, UR7, UR4 ;  /* 0x00000007050472a5 */ /* 0x000fc8000f8e0004 */
[----:B------:R-:W-:-:S04]  /*15dc0*/  UIMAD.WIDE.U32 UR4, UR5, UR8, URZ ;  /* 0x00000008050472a5 */ /* 0x000fc8000f8e003f */
        /* <DEDUP_REMOVED lines=11> */
.L_x_963:
[----:B------:R-:W-:Y:S01]  /*15e80*/  UIMAD UR39, UR39, UR4, UR10 ;  /* 0x00000004272772a4 */ /* 0x000fe2000f8e020a */
[----:B------:R-:W-:Y:S02]  /*15e90*/  IMAD.U32 R17, RZ, RZ, UR11 ;  /* 0x0000000bff117e24 */ /* 0x000fe4000f8e00ff */
[----:B------:R-:W-:Y:S02]  /*15ea0*/  IMAD.MOV.U32 R20, RZ, RZ, 0x1 ;  /* 0x00000001ff147424 */ /* 0x000fe400078e00ff */
[----:B------:R-:W-:Y:S02]  /*15eb0*/  IMAD.MOV.U32 R2, RZ, RZ, 0x1 ;  /* 0x00000001ff027424 */ /* 0x000fe400078e00ff */
[----:B------:R-:W-:-:S05]  /*15ec0*/  IMAD.U32 R0, RZ, RZ, UR39 ;  /* 0x00000027ff007e24 */ /* 0x000fca000f8e00ff */
[----:B------:R-:W-:Y:S01]  /*15ed0*/  VIADDMNMX R17, R0, UR4, R17, PT ;  /* 0x0000000400117c46 */ /* 0x000fe2000b800111 */
[----:B------:R-:W-:-:S03]  /*15ee0*/  IMAD.MOV.U32 R0, RZ, RZ, RZ ;  /* 0x000000ffff007224 */ /* 0x000fc600078e00ff */
[----:B------:R-:W-:-:S13]  /*15ef0*/  ISETP.GT.AND P0, PT, R17, UR39, PT ;  /* 0x0000002711007c0c */ /* 0x000fda000bf04270 */
        /* <DEDUP_REMOVED lines=24> */
.L_x_964:
        /* <DEDUP_REMOVED lines=20> */
.L_x_965:
        /* <DEDUP_REMOVED lines=20> */
.L_x_966:
        /* <DEDUP_REMOVED lines=18> */
.L_x_967:
[----:B------:R-:W0:Y:S01]  /*16420*/  LDC.64 R2, c[0x0][0x9f8] ;  /* 0x00027e00ff027b82 */ /* 0x000e220000000a00 */
[----:B------:R-:W1:Y:S01]  /*16430*/  S2R R11, SR_TID.X ;  /* 0x00000000000b7919 */ /* 0x000e620000002100 */
[----:B------:R-:W-:Y:S01]  /*16440*/  IMAD.MOV.U32 R10, RZ, RZ, R18 ;  /* 0x000000ffff0a7224 */ /* 0x000fe200078e0012 */
[----:B0-----:R-:W-:-:S04]  /*16450*/  ISETP.NE.U32.AND P0, PT, R2, RZ, PT ;  /* 0x000000ff0200720c */ /* 0x001fc80003f05070 */
[----:B------:R-:W-:Y:S01]  /*16460*/  ISETP.NE.AND.EX P0, PT, R3, RZ, PT, P0 ;  /* 0x000000ff0300720c */ /* 0x000fe20003f05300 */
[C---:B-1----:R-:W-:Y:S01]  /*16470*/  IMAD.SHL.U32 R0, R11.reuse, 0x80, RZ ;  /* 0x000000800b007824 */ /* 0x042fe200078e00ff */
[----:B------:R-:W-:-:S11]  /*16480*/  LOP3.LUT R9, R11, 0x7f, RZ, 0xc0, !PT ;  /* 0x0000007f0b097812 */ /* 0x000fd600078ec0ff */
[----:B------:R-:W0:Y:S01]  /*16490*/  @P0 LDC.64 R2, c[0x0][0x9f8] ;  /* 0x00027e00ff020b82 */ /* 0x000e220000000a00 */
[----:B------:R-:W-:Y:S01]  /*164a0*/  IMAD.SHL.U32 R19, R11, 0x20, RZ ;  /* 0x000000200b137824 */ /* 0x000fe200078e00ff */
[----:B------:R-:W-:Y:S02]  /*164b0*/  SHF.R.U32.HI R5, RZ, 0x5, R9 ;  /* 0x00000005ff057819 */ /* 0x000fe40000011609 */
[----:B------:R-:W-:Y:S02]  /*164c0*/  LOP3.LUT R4, R0, 0x380, RZ, 0xc0, !PT ;  /* 0x0000038000047812 */ /* 0x000fe400078ec0ff */
[----:B------:R-:W-:Y:S01]  /*164d0*/  LOP3.LUT R6, R19, 0x80, RZ, 0xc0, !PT ;  /* 0x0000008013067812 */ /* 0x000fe200078ec0ff */
[----:B------:R-:W-:Y:S02]  /*164e0*/  IMAD.SHL.U32 R12, R11, 0x10, RZ ;  /* 0x000000100b0c7824 */ /* 0x000fe400078e00ff */
[----:B------:R-:W-:Y:S01]  /*164f0*/  IMAD R4, R5, 0x10, R4 ;  /* 0x0000001005047824 */ /* 0x000fe200078e0204 */
[----:B------:R-:W-:Y:S01]  /*16500*/  LOP3.LUT R6, R6, 0x10, R11, 0xf8, !PT ;  /* 0x0000001006067812 */ /* 0x000fe200078ef80b */
[----:B0-----:R-:W-:-:S04]  /*16510*/  @P0 IMAD.WIDE R2, R18, 0x4, R2 ;  /* 0x0000000412020825 */ /* 0x001fc800078e0202 */
[----:B------:R-:W-:Y:S01]  /*16520*/  IMAD.SHL.U32 R18, R5, 0x200, RZ ;  /* 0x0000020005127824 */ /* 0x000fe200078e00ff */
[----:B------:R0:W2:Y:S01]  /*16530*/  @P0 LDG.E R10, desc[UR58][R2.64] ;  /* 0x0000003a020a0981 */ /* 0x0000a2000c1e1900 */
[----:B------:R-:W-:-:S03]  /*16540*/  IMAD.SHL.U32 R5, R11, 0x4, RZ ;  /* 0x000000040b057824 */ /* 0x000fc600078e00ff */
[----:B------:R-:W-:Y:S02]  /*16550*/  LOP3.LUT R8, R18, 0x60, R19, 0xf8, !PT ;  /* 0x0000006012087812 */ /* 0x000fe400078ef813 */
[----:B------:R-:W-:Y:S02]  /*16560*/  LOP3.LUT R6, R6, 0x10, R5, 0x78, !PT ;  /* 0x0000001006067812 */ /* 0x000fe400078e7805 */
[----:B------:R-:W-:Y:S02]  /*16570*/  LOP3.LUT R5, R4, 0x70, R12, 0x78, !PT ;  /* 0x0000007004057812 */ /* 0x000fe400078e780c */
[----:B------:R-:W3:Y:S01]  /*16580*/  LDL.LU R4, [R1] ;  /* 0x0000000001047983 */ /* 0x000ee20000300800 */
[----:B0-----:R-:W0:Y:S01]  /*16590*/  LDC.64 R2, c[0x0][0x418] ;  /* 0x00010600ff027b82 */ /* 0x001e220000000a00 */
[----:B------:R-:W-:Y:S02]  /*165a0*/  LOP3.LUT R7, R8, 0x100, R19, 0xf8, !PT ;  /* 0x0000010008077812 */ /* 0x000fe400078ef813 */
[----:B------:R-:W-:-:S02]  /*165b0*/  LOP3.LUT R0, R5, 0xc00, R0, 0xf8, !PT ;  /* 0x00000c0005007812 */ /* 0x000fc400078ef800 */
[----:B------:R-:W-:Y:S02]  /*165c0*/  LOP3.LUT R6, R7, R6, RZ, 0xfc, !PT ;  /* 0x0000000607067212 */ /* 0x000fe400078efcff */
[----:B0-----:R-:W-:-:S04]  /*165d0*/  ISETP.NE.U32.AND P0, PT, R2, RZ, PT ;  /* 0x000000ff0200720c */ /* 0x001fc80003f05070 */
[----:B------:R-:W-:Y:S01]  /*165e0*/  ISETP.NE.AND.EX P2, PT, R3, RZ, PT, P0 ;  /* 0x000000ff0300720c */ /* 0x000fe20003f45300 */
[----:B------:R0:W-:Y:S04]  /*165f0*/  STL [R1+0x14], R6 ;  /* 0x0000140601007387 */ /* 0x0001e80000100800 */
[----:B------:R1:W-:Y:S01]  /*16600*/  STL [R1+0x10], R0 ;  /* 0x0000100001007387 */ /* 0x0003e20000100800 */
[----:B------:R-:W-:Y:S01]  /*16610*/  UMOV UR4, 0xffffffff ;  /* 0xffffffff00047882 */ /* 0x000fe20000000000 */
[----:B------:R-:W-:Y:S02]  /*16620*/  LOP3.LUT P1, RZ, R11, 0x4, RZ, 0xc0, !PT ;  /* 0x000000040bff7812 */ /* 0x000fe4000782c0ff */
[----:B0-----:R-:W-:Y:S01]  /*16630*/  SHF.R.U32.HI R6, RZ, 0x5, R11 ;  /* 0x00000005ff067819 */ /* 0x001fe2000001160b */
[----:B-1----:R-:W-:Y:S01]  /*16640*/  IMAD.MOV.U32 R0, RZ, RZ, 0x40 ;  /* 0x00000040ff007424 */ /* 0x002fe200078e00ff */
[----:B------:R-:W-:-:S02]  /*16650*/  LOP3.LUT R19, R19, 0x60, RZ, 0xc0, !PT ;  /* 0x0000006013137812 */ /* 0x000fc400078ec0ff */
[----:B------:R-:W-:Y:S02]  /*16660*/  LOP3.LUT R6, R6, 0x3, RZ, 0xc0, !PT ;  /* 0x0000000306067812 */ /* 0x000fe400078ec0ff */
[----:B------:R-:W-:Y:S02]  /*16670*/  SEL R0, R0, 0xffffffc0, !P1 ;  /* 0xffffffc000007807 */ /* 0x000fe40004800000 */
[----:B--2---:R-:W-:Y:S01]  /*16680*/  SHF.R.S32.HI R8, RZ, 0x1f, R10 ;  /* 0x0000001fff087819 */ /* 0x004fe2000001140a */
[----:B------:R0:W-:Y:S01]  /*16690*/  STL [R1+0x4], R10 ;  /* 0x0000040a01007387 */ /* 0x0001e20000100800 */
[----:B---3--:R-:W-:-:S04]  /*166a0*/  LOP3.LUT R4, R4, 0xfffffffe, RZ, 0xc0, !PT ;  /* 0xfffffffe04047812 */ /* 0x008fc800078ec0ff */
[----:B------:R-:W-:-:S05]  /*166b0*/  @P2 LOP3.LUT R4, R4, 0x1, RZ, 0xfc, !PT ;  /* 0x0000000104042812 */ /* 0x000fca00078efcff */
[----:B------:R0:W-:Y:S04]  /*166c0*/  STL [R1], R4 ;  /* 0x0000000401007387 */ /* 0x0001e80000100800 */
[----:B------:R0:W-:Y:S01]  /*166d0*/  STL [R1+0x8], R8 ;  /* 0x0000080801007387 */ /* 0x0001e20000100800 */
[----:B------:R-:W-:Y:S01]  /*166e0*/  SEL R16, R10, RZ, !P2 ;  /* 0x000000ff0a107207 */ /* 0x000fe20005000000 */
[----:B------:R-:W-:Y:S06]  /*166f0*/  BRA.DIV UR4, `(.L_x_968) ;  /* 0x0000002e04507947 */ /* 0x000fec000b800000 */
[----:B------:R1:W2:Y:S02]  /*16700*/  SHFL.IDX PT, R14, R6, RZ, 0x1f ;  /* 0x00001fff060e7589 */ /* 0x0002a400000e0000 */
.L_x_1021:
[----:B------:R-:W-:Y:S01]  /*16710*/  PLOP3.LUT P1, PT, PT, PT, PT, 0x8, 0x0 ;  /* 0x000000000000781c */ /* 0x000fe20003f2e170 */
[----:B------:R-:W-:Y:S01]  /*16720*/  IMAD.MOV.U32 R0, RZ, RZ, R4 ;  /* 0x000000ffff007224 */ /* 0x000fe200078e0004 */
[----:B--2---:R-:W-:-:S04]  /*16730*/  ISETP.NE.AND P0, PT, R14, RZ, PT ;  /* 0x000000ff0e00720c */ /* 0x004fc80003f05270 */
[----:B------:R-:W-:-:S07]  /*16740*/  LOP3.LUT R0, R0, 0xfffffffd, RZ, 0xc0, !PT ;  /* 0xfffffffd00007812 */ /* 0x000fce00078ec0ff */
[----:B------:R-:W-:-:S05]  /*16750*/  @P1 LOP3.LUT R0, R0, 0x2, RZ, 0xfc, !PT ;  /* 0x0000000200001812 */ /* 0x000fca00078efcff */
[----:B------:R2:W-:Y:S01]  /*16760*/  STL [R1], R0 ;  /* 0x0000000001007387 */ /* 0x0005e20000100800 */
[----:B------:R-:W-:Y:S05]  /*16770*/  @P0 BRA `(.L_x_969) ;  /* 0x0000000400680947 */ /* 0x000fea0003800000 */
[----:B------:R-:W-:Y:S01]  /*16780*/  UMOV UR4, 0xffffffff ;  /* 0xffffffff00047882 */ /* 0x000fe20000000000 */
[----:B--2---:R-:W-:Y:S02]  /*16790*/  VIADD R0, R17, 0xffffffff ;  /* 0xffffffff11007836 */ /* 0x004fe40000000000 */
[----:B------:R-:W-:Y:S05]  /*167a0*/  BRA.DIV UR4, `(.L_x_970) ;  /* 0x0000002e04447947 */ /* 0x000fea000b800000 */
[----:B------:R-:W-:-:S13]  /*167b0*/  ELECT P6, URZ, PT ;  /* 0x00000000003f782f */ /* 0x000fda00038c0000 */
.L_x_1024:
[----:B------:R-:W-:Y:S05]  /*167c0*/  @!P6 BRA `(.L_x_969) ;  /* 0x000000040054e947 */ /* 0x000fea0003800000 */
[----:B------:R-:W-:Y:S01]  /*167d0*/  IMAD.MOV.U32 R16, RZ, RZ, R10 ;  /* 0x000000ffff107224 */ /* 0x000fe200078e000a */
[----:B------:R-:W-:Y:S06]  /*167e0*/  @!P2 BRA `(.L_x_971) ;  /* 0x000000000044a947 */ /* 0x000fec0003800000 */
[----:B------:R-:W2:Y:S01]  /*167f0*/  LDC R7, c[0x0][0x43c] ;  /* 0x00010f00ff077b82 */ /* 0x000ea20000000800 */
[----:B------:R-:W-:Y:S01]  /*16800*/  ULDC.64 UR4, c[0x0][0x428] ;  /* 0x00010a0000047ab9 */ /* 0x000fe20000000a00 */
[----:B--2---:R-:W-:-:S13]  /*16810*/  ISETP.NE.AND P0, PT, R7, 0x1, PT ;  /* 0x000000010700780c */ /* 0x004fda0003f05270 */
[----:B0-----:R-:W1:Y:S02]  /*16820*/  @P0 LDC.64 R4, c[0x0][0x440] ;  /* 0x00011000ff040b82 */ /* 0x001e640000000a00 */
        /* <DEDUP_REMOVED lines=13> */
.L_x_971:
[----:B--2---:R-:W-:Y:S01]  /*16900*/  IMAD.MOV.U32 R2, RZ, RZ, 0x1 ;  /* 0x00000001ff027424 */ /* 0x004fe200078e00ff */
[----:B------:R-:W-:-:S04]  /*16910*/  ISETP.NE.AND P1, PT, R9, RZ, PT ;  /* 0x000000ff0900720c */ /* 0x000fc80003f25270 */
[----:B------:R-:W-:-:S04]  /*16920*/  SHF.L.U32 R2, R2, 0x1f, RZ ;  /* 0x0000001f02027819 */ /* 0x000fc800000006ff */
[----:B------:R-:W2:Y:S02]  /*16930*/  SYNCS.PHASECHK.TRANS64.TRYWAIT P0, [UR38+0x29880], R2 ;  /* 0x02988002ff0075a7 */ /* 0x000ea40008000166 */
[----:B--2---:R-:W-:Y:S05]  /*16940*/  @!P0 BRA `(.L_x_972) ;  /* 0x0000002800fc8947 */ /* 0x004fea0003800000 */
.L_x_1025:
[----:B------:R-:W-:Y:S05]  /*16950*/  @P1 BRA `(.L_x_973) ;  /* 0x0000000000181947 */ /* 0x000fea0003800000 */
[----:B0-----:R-:W0:Y:S01]  /*16960*/  S2R R4, SR_TID.X ;  /* 0x0000000000047919 */ /* 0x001e220000002100 */
[----:B--2---:R-:W-:-:S04]  /*16970*/  IMAD.MOV.U32 R3, RZ, RZ, 0x5000 ;  /* 0x00005000ff037424 */ /* 0x004fc800078e00ff */
[----:B------:R3:W-:Y:S01]  /*16980*/  SYNCS.ARRIVE.TRANS64 RZ, [UR38+0x29870], R3 ;  /* 0x02987003ffff79a7 */ /* 0x0007e20008000026 */
[----:B0-----:R-:W-:-:S13]  /*16990*/  LOP3.LUT P0, RZ, R4, 0x1f, RZ, 0xc0, !PT ;  /* 0x0000001f04ff7812 */ /* 0x001fda000780c0ff */
[----:B---3--:R-:W-:Y:S05]  /*169a0*/  @!P0 BRA `(.L_x_973) ;  /* 0x0000000000048947 */ /* 0x008fea0003800000 */
[----:B------:R-:W-:Y:S01]  /*169b0*/  BPT.TRAP 0x1 ;  /* 0x000000040000795c */ /* 0x000fe20000300000 */
.L_x_973:
        /* <DEDUP_REMOVED lines=13> */
[----:B------:R-:W4:Y:S02]  /*16a90*/  SYNCS.PHASECHK.TRANS64.TRYWAIT P0, [UR38+0x29840], R2 ;  /* 0x02984002ff0075a7 */ /* 0x000f240008000166 */
[----:B---34-:R-:W-:Y:S05]  /*16aa0*/  @!P0 BRA `(.L_x_974) ;  /* 0x0000002800bc8947 */ /* 0x018fea0003800000 */
.L_x_1026:
[----:B------:R-:W-:Y:S05]  /*16ab0*/  @P1 BRA `(.L_x_975) ;  /* 0x0000000000181947 */ /* 0x000fea0003800000 */
[----:B--2---:R-:W2:Y:S01]  /*16ac0*/  S2R R3, SR_TID.X ;  /* 0x0000000000037919 */ /* 0x004ea20000002100 */
[----:B------:R-:W-:-:S04]  /*16ad0*/  IMAD.MOV.U32 R2, RZ, RZ, 0x7800 ;  /* 0x00007800ff027424 */ /* 0x000fc800078e00ff */
[----:B------:R3:W-:Y:S01]  /*16ae0*/  SYNCS.ARRIVE.TRANS64 RZ, [UR38+0x29830], R2 ;  /* 0x02983002ffff79a7 */ /* 0x0007e20008000026 */
[----:B--2---:R-:W-:-:S13]  /*16af0*/  LOP3.LUT P0, RZ, R3, 0x1f, RZ, 0xc0, !PT ;  /* 0x0000001f03ff7812 */ /* 0x004fda000780c0ff */
[----:B---3--:R-:W-:Y:S05]  /*16b00*/  @!P0 BRA `(.L_x_975) ;  /* 0x0000000000048947 */ /* 0x008fea0003800000 */
[----:B------:R-:W-:Y:S01]  /*16b10*/  BPT.TRAP 0x1 ;  /* 0x000000040000795c */ /* 0x000fe20000300000 */
.L_x_975:
[----:B--2---:R-:W2:Y:S01]  /*16b20*/  LDL.LU R2, [R1] ;  /* 0x0000000001027983 */ /* 0x004ea20000300800 */
        /* <DEDUP_REMOVED lines=31> */
.L_x_969:
        /* <DEDUP_REMOVED lines=10> */
[----:B0-----:R-:W-:Y:S02]  /*16dc0*/  IMAD.U32 R4, RZ, RZ, UR6 ;  /* 0x00000006ff047e24 */ /* 0x001fe4000f8e00ff */
[----:B------:R-:W0:Y:S01]  /*16dd0*/  LDC.64 R2, c[0x4][R2] ;  /* 0x0100000002027b82 */ /* 0x000e220000000a00 */
        /* <DEDUP_REMOVED lines=10> */
.L_x_976:
[----:B------:R-:W2:Y:S01]  /*16e80*/  S2R R2, SR_TID.X ;  /* 0x0000000000027919 */ /* 0x000ea20000002100 */
[----:B------:R-:W3:Y:S01]  /*16e90*/  LDC R9, c[0x0][0x448] ;  /* 0x00011200ff097b82 */ /* 0x000ee20000000800 */
[----:B------:R-:W-:Y:S01]  /*16ea0*/  USHF.R.S32.HI UR4, URZ, 0x1f, UR36 ;  /* 0x0000001f3f047899 */ /* 0x000fe20008011424 */
[----:B-1----:R-:W0:Y:S01]  /*16eb0*/  S2R R6, SR_TID.X ;  /* 0x0000000000067919 */ /* 0x002e220000002100 */
[----:B------:R-:W-:Y:S02]  /*16ec0*/  ULDC.64 UR8, c[0x0][0x2d8] ;  /* 0x0000b60000087ab9 */ /* 0x000fe40000000a00 */
[----:B------:R-:W-:Y:S01]  /*16ed0*/  UIMAD UR6, UR4, UR8, URZ ;  /* 0x00000008040672a4 */ /* 0x000fe2000f8e023f */
[----:B------:R-:W1:Y:S01]  /*16ee0*/  S2R R7, SR_CTAID.Z ;  /* 0x0000000000077919 */ /* 0x000e620000002700 */
[----:B------:R-:W-:Y:S02]  /*16ef0*/  UIMAD.WIDE.U32 UR4, UR36, UR8, URZ ;  /* 0x00000008240472a5 */ /* 0x000fe4000f8e003f */
[----:B------:R-:W-:-:S04]  /*16f00*/  UIMAD UR6, UR36, UR9, UR6 ;  /* 0x00000009240672a4 */ /* 0x000fc8000f8e0206 */
[----:B------:R-:W-:-:S03]  /*16f10*/  UIADD3 UR5, UR5, UR6, URZ ;  /* 0x0000000605057290 */ /* 0x000fc6000fffe03f */
[----:B------:R-:W-:Y:S01]  /*16f20*/  ULDC.64 UR6, c[0x0][0x280] ;  /* 0x0000a00000067ab9 */ /* 0x000fe20000000a00 */
[----:B---3--:R-:W-:Y:S02]  /*16f30*/  ISETP.NE.AND P0, PT, R9, 0x1, PT ;  /* 0x000000010900780c */ /* 0x008fe40003f05270 */
[----:B--2---:R-:W-:Y:S01]  /*16f40*/  SHF.R.U32.HI R0, RZ, 0x3, R2 ;  /* 0x00000003ff007819 */ /* 0x004fe20000011602 */
[----:B------:R-:W-:Y:S02]  /*16f50*/  IMAD.SHL.U32 R2, R2, 0x10, RZ ;  /* 0x0000001002027824 */ /* 0x000fe400078e00ff */
[----:B0-----:R-:W-:Y:S02]  /*16f60*/  IMAD.SHL.U32 R8, R6, 0x10, RZ ;  /* 0x0000001006087824 */ /* 0x001fe400078e00ff */
[C---:B------:R-:W-:Y:S02]  /*16f70*/  IMAD.SHL.U32 R3, R0.reuse, 0x80, RZ ;  /* 0x0000008000037824 */ /* 0x040fe400078e00ff */
[----:B------:R-:W-:Y:S01]  /*16f80*/  IMAD.SHL.U32 R0, R0, 0x10, RZ ;  /* 0x0000001000007824 */ /* 0x000fe200078e00ff */
[----:B------:R-:W-:-:S02]  /*16f90*/  LOP3.LUT R8, R8, 0x30, RZ, 0xe2, !PT ;  /* 0x0000003008087812 */ /* 0x000fc400078ee2ff */
[----:B-1----:R-:W-:Y:S02]  /*16fa0*/  SHF.R.S32.HI R5, RZ, 0x1f, R7 ;  /* 0x0000001fff057819 */ /* 0x002fe40000011407 */
[----:B------:R-:W-:-:S04]  /*16fb0*/  LOP3.LUT R3, R8, 0x180, R3, 0xf8, !PT ;  /* 0x0000018008037812 */ /* 0x000fc800078ef803 */
[----:B------:R-:W-:Y:S02]  /*16fc0*/  LOP3.LUT R0, R3, 0x30, R0, 0x78, !PT ;  /* 0x0000003003007812 */ /* 0x000fe400078e7800 */
[----:B------:R-:W-:-:S04]  /*16fd0*/  LOP3.LUT R3, R2, 0x40, RZ, 0xc0, !PT ;  /* 0x0000004002037812 */ /* 0x000fc800078ec0ff */
[----:B------:R-:W-:Y:S02]  /*16fe0*/  IADD3 R0, R0, R3, R18 ;  /* 0x0000000300007210 */ /* 0x000fe40007ffe012 */
[----:B------:R-:W0:Y:S01]  /*16ff0*/  LDC.64 R2, c[0x0][0x2e0] ;  /* 0x0000b800ff027b82 */ /* 0x000e220000000a00 */
[----:B------:R-:W-:-:S04]  /*17000*/  LOP3.LUT R18, R6, 0x7f, RZ, 0xc0, !PT ;  /* 0x0000007f06127812 */ /* 0x000fc800078ec0ff */
[----:B------:R-:W-:-:S05]  /*17010*/  LEA.HI R6, R18, R19, RZ, 0x1e ;  /* 0x0000001312067211 */ /* 0x000fca00078ff0ff */
[----:B------:R-:W-:Y:S02]  /*17020*/  VIADD R6, R6, UR40 ;  /* 0x0000002806067c36 */ /* 0x000fe40008000000 */
[----:B0-----:R-:W-:-:S04]  /*17030*/  IMAD R4, R5, R2, RZ ;  /* 0x0000000205047224 */ /* 0x001fc800078e02ff */
[C---:B------:R-:W-:Y:S02]  /*17040*/  IMAD R5, R7.reuse, R3, R4 ;  /* 0x0000000307057224 */ /* 0x040fe400078e0204 */
[----:B------:R-:W-:Y:S01]  /*17050*/  IMAD.WIDE.U32 R2, R7, R2, UR4 ;  /* 0x0000000407027e25 */ /* 0x000fe2000f8e0002 */
[----:B------:R-:W0:Y:S01]  /*17060*/  @P0 LDC R4, c[0x0][0x450] ;  /* 0x00011400ff040b82 */ /* 0x000e220000000800 */
[----:B------:R-:W-:Y:S02]  /*17070*/  ULDC.64 UR4, c[0x0][0x2d0] ;  /* 0x0000b40000047ab9 */ /* 0x000fe40000000a00 */
[----:B------:R-:W-:Y:S02]  /*17080*/  IMAD.IADD R3, R3, 0x1, R5 ;  /* 0x0000000103037824 */ /* 0x000fe400078e0205 */
[----:B------:R-:W-:-:S03]  /*17090*/  IMAD.MOV.U32 R7, RZ, RZ, R6 ;  /* 0x000000ffff077224 */ /* 0x000fc600078e0006 */
[----:B------:R-:W1:Y:S02]  /*170a0*/  @P0 LDC R5, c[0x0][0x44c] ;  /* 0x00011300ff050b82 */ /* 0x000e640000000800 */
[----:B-1----:R-:W-:-:S05]  /*170b0*/  @P0 IMAD.HI.U32 R5, R6, R5, RZ ;  /* 0x0000000506050227 */ /* 0x002fca00078e00ff */
[----:B0-----:R-:W-:-:S04]  /*170c0*/  @P0 SHF.R.U32.HI R7, RZ, R4, R5 ;  /* 0x00000004ff070219 */ /* 0x001fc80000011605 */
[--C-:B------:R-:W-:Y:S01]  /*170d0*/  SHF.R.S32.HI R5, RZ, 0x1f, R7.reuse ;  /* 0x0000001fff057819 */ /* 0x100fe20000011407 */
[----:B------:R-:W-:Y:S02]  /*170e0*/  IMAD.MOV R4, RZ, RZ, -R7 ;  /* 0x000000ffff047224 */ /* 0x000fe400078e0a07 */
[----:B------:R-:W-:-:S04]  /*170f0*/  IMAD.WIDE.U32 R2, R7, UR4, R2 ;  /* 0x0000000407027c25 */ /* 0x000fc8000f8e0002 */
[----:B------:R-:W-:Y:S02]  /*17100*/  IMAD R4, R9, R4, R6 ;  /* 0x0000000409047224 */ /* 0x000fe400078e0206 */
[----:B------:R-:W-:-:S04]  /*17110*/  IMAD R6, R5, UR4, RZ ;  /* 0x0000000405067c24 */ /* 0x000fc8000f8e02ff */
[----:B------:R-:W-:Y:S01]  /*17120*/  IMAD R5, R7, UR5, R6 ;  /* 0x0000000507057c24 */ /* 0x000fe2000f8e0206 */
[----:B------:R-:W-:Y:S01]  /*17130*/  SHF.R.S32.HI R6, RZ, 0x1f, R4 ;  /* 0x0000001fff067819 */ /* 0x000fe20000011404 */
[----:B------:R-:W-:Y:S02]  /*17140*/  ULDC.64 UR4, c[0x0][0x2c8] ;  /* 0x0000b20000047ab9 */ /* 0x000fe40000000a00 */
[----:B------:R-:W-:Y:S02]  /*17150*/  IMAD.IADD R3, R3, 0x1, R5 ;  /* 0x0000000103037824 */ /* 0x000fe400078e0205 */
[----:B------:R-:W-:Y:S02]  /*17160*/  IMAD R5, R6, UR4, RZ ;  /* 0x0000000406057c24 */ /* 0x000fe4000f8e02ff */
[----:B------:R-:W-:Y:S01]  /*17170*/  IMAD.WIDE.U32 R2, R4, UR4, R2 ;  /* 0x0000000404027c25 */ /* 0x000fe2000f8e0002 */
[----:B------:R-:W-:Y:S02]  /*17180*/  ULDC UR4, c[0x0][0x2b8] ;  /* 0x0000ae0000047ab9 */ /* 0x000fe40000000800 */
[----:B------:R-:W-:Y:S01]  /*17190*/  ISETP.GE.AND P2, PT, R8, UR4, PT ;  /* 0x0000000408007c0c */ /* 0x000fe2000bf46270 */
[----:B------:R-:W-:Y:S01]  /*171a0*/  IMAD R6, R4, UR5, R5 ;  /* 0x0000000504067c24 */ /* 0x000fe2000f8e0205 */
[----:B------:R-:W-:Y:S01]  /*171b0*/  IADD3 R7, P3, R2, UR6, RZ ;  /* 0x0000000602077c10 */ /* 0x000fe2000ff7e0ff */
[----:B------:R-:W-:-:S03]  /*171c0*/  VIADD R4, R8, 0x40 ;  /* 0x0000004008047836 */ /* 0x000fc60000000000 */
[----:B------:R-:W-:Y:S02]  /*171d0*/  IADD3.X R6, R3, UR7, R6, P3, !PT ;  /* 0x0000000703067c10 */ /* 0x000fe40009ffe406 */
[----:B------:R-:W-:Y:S01]  /*171e0*/  ISETP.GE.AND P0, PT, R4, UR4, PT ;  /* 0x0000000404007c0c */ /* 0x000fe2000bf06270 */
[----:B------:R-:W-:-:S05]  /*171f0*/  VIADD R4, R8, 0x80 ;  /* 0x0000008008047836 */ /* 0x000fca0000000000 */
[----:B------:R-:W-:Y:S01]  /*17200*/  ISETP.GE.AND P1, PT, R4, UR4, PT ;  /* 0x0000000404007c0c */ /* 0x000fe2000bf26270 */
[----:B------:R-:W-:-:S03]  /*17210*/  UMOV UR4, 0xffffffff ;  /* 0xffffffff00047882 */ /* 0x000fc60000000000 */
[----:B------:R-:W-:Y:S09]  /*17220*/  BRA.DIV UR4, `(.L_x_977) ;  /* 0x0000002204f47947 */ /* 0x000ff2000b800000 */
[----:B------:R-:W0:Y:S01]  /*17230*/  SHFL.IDX PT, R14, R7, RZ, 0x1c1f ;  /* 0x001c1fff070e7589 */ /* 0x000e2200000e0000 */
[----:B------:R-:W-:Y:S01]  /*17240*/  ULDC UR4, c[0x0][0x288] ;  /* 0x0000a20000047ab9 */ /* 0x000fe20000000800 */
[----:B------:R-:W-:Y:S01]  /*17250*/  LEA.HI R4, R18, UR40, RZ, 0x1e ;  /* 0x0000002812047c11 */ /* 0x000fe2000f8ff0ff */
[----:B------:R-:W-:Y:S01]  /*17260*/  IMAD R5, R9, UR4, RZ ;  /* 0x0000000409057c24 */ /* 0x000fe2000f8e02ff */
[----:B------:R-:W1:Y:S04]  /*17270*/  SHFL.IDX PT, R2, R6, RZ, 0x1c1f ;  /* 0x001c1fff06027589 */ /* 0x000e6800000e0000 */
[----:B------:R-:W-:-:S13]  /*17280*/  ISETP.GE.AND P4, PT, R4, R5, PT ;  /* 0x000000050400720c */ /* 0x000fda0003f86270 */
[----:B------:R-:W-:Y:S01]  /*17290*/  @!P4 VIADD R9, R0, UR38 ;  /* 0x000000260009cc36 */ /* 0x000fe20008000000 */
[----:B0-----:R-:W-:Y:S02]  /*172a0*/  @!P4 IADD3 R10, P3, R8, R14, RZ ;  /* 0x0000000e080ac210 */ /* 0x001fe40007f7e0ff */
[----:B------:R-:W0:Y:S03]  /*172b0*/  SHFL.IDX PT, R14, R7, 0x1, 0x1c1f ;  /* 0x003c1f00070e7f89 */ /* 0x000e2600000e0000 */
[----:B-1----:R-:W-:Y:S02]  /*172c0*/  @!P4 IMAD.X R3, RZ, RZ, R2, P3 ;  /* 0x000000ffff03c224 */ /* 0x002fe400018e0602 */
[----:B------:R-:W-:Y:S02]  /*172d0*/  @!P4 IMAD.MOV.U32 R2, RZ, RZ, R10 ;  /* 0x000000ffff02c224 */ /* 0x000fe400078e000a */
[----:B------:R-:W-:-:S03]  /*172e0*/  VIADD R10, R4, 0x20 ;  /* 0x00000020040a7836 */ /* 0x000fc60000000000 */
[----:B------:R-:W-:Y:S02]  /*172f0*/  @!P4 LDGSTS.E.BYPASS.LTC128B.128 [R9+0x14400], desc[UR58][R2.64], !P2 ;  /* 0x144000000209cfae */ /* 0x000fe4000d101d7a */
[----:B------:R-:W-:Y:S02]  /*17300*/  ISETP.GE.AND P3, PT, R10, R5, PT ;  /* 0x000000050a00720c */ /* 0x000fe40003f66270 */
[----:B------:R-:W-:Y:S04]  /*17310*/  @!P4 LDGSTS.E.BYPASS.LTC128B.128 [R9+0x16400], desc[UR58][R2.64+0x40], !P0 ;  /* 0x164000400209cfae */ /* 0x000fe8000c101d7a */
[----:B------:R1:W-:Y:S07]  /*17320*/  @!P4 LDGSTS.E.BYPASS.LTC128B.128 [R9+0x18400], desc[UR58][R2.64+0x80], !P1 ;  /* 0x184000800209cfae */ /* 0x0003ee000c901d7a */
[----:B0-----:R-:W-:Y:S01]  /*17330*/  @!P3 IADD3 R10, P4, R8, R14, RZ ;  /* 0x0000000e080ab210 */ /* 0x001fe20007f9e0ff */
[----:B------:R-:W-:Y:S01]  /*17340*/  @!P3 VIADD R19, R0, UR38 ;  /* 0x000000260013bc36 */ /* 0x000fe20008000000 */
[----:B------:R-:W-:Y:S04]  /*17350*/  SHFL.IDX PT, R14, R7, 0x2, 0x1c1f ;  /* 0x005c1f00070e7f89 */ /* 0x000fe800000e0000 */
[----:B-1----:R-:W0:Y:S02]  /*17360*/  SHFL.IDX PT, R2, R6, 0x1, 0x1c1f ;  /* 0x003c1f0006027f89 */ /* 0x002e2400000e0000 */
[----:B0-----:R-:W-:-:S02]  /*17370*/  @!P3 IMAD.X R21, RZ, RZ, R2, P4 ;  /* 0x000000ffff15b224 */ /* 0x001fc400020e0602 */
[----:B------:R-:W-:Y:S02]  /*17380*/  @!P3 IMAD.MOV.U32 R2, RZ, RZ, R10 ;  /* 0x000000ffff02b224 */ /* 0x000fe400078e000a */
[----:B------:R-:W-:Y:S02]  /*17390*/  @!P3 IMAD.MOV.U32 R3, RZ, RZ, R21 ;  /* 0x000000ffff03b224 */ /* 0x000fe400078e0015 */
[----:B------:R-:W-:-:S03]  /*173a0*/  VIADD R10, R4, 0x40 ;  /* 0x00000040040a7836 */ /* 0x000fc60000000000 */
[----:B------:R-:W-:Y:S04]  /*173b0*/  @!P3 LDGSTS.E.BYPASS.LTC128B.128 [R19+0x14c00], desc[UR58][R2.64], !P2 ;  /* 0x14c000000213bfae */ /* 0x000fe8000d101d7a */
[----:B------:R-:W-:Y:S04]  /*173c0*/  @!P3 LDGSTS.E.BYPASS.LTC128B.128 [R19+0x16c00], desc[UR58][R2.64+0x40], !P0 ;  /* 0x16c000400213bfae */ /* 0x000fe8000c101d7a */
[----:B------:R0:W-:Y:S01]  /*173d0*/  @!P3 LDGSTS.E.BYPASS.LTC128B.128 [R19+0x18c00], desc[UR58][R2.64+0x80], !P1 ;  /* 0x18c000800213bfae */ /* 0x0001e2000c901d7a */
[----:B------:R-:W-:-:S03]  /*173e0*/  ISETP.GE.AND P3, PT, R10, R5, PT ;  /* 0x000000050a00720c */ /* 0x000fc60003f66270 */
[----:B0-----:R-:W0:Y:S10]  /*173f0*/  SHFL.IDX PT, R2, R6, 0x2, 0x1c1f ;  /* 0x005c1f0006027f89 */ /* 0x001e3400000e0000 */
[----:B------:R-:W-:Y:S01]  /*17400*/  @!P3 IADD3 R10, P4, R8, R14, RZ ;  /* 0x0000000e080ab210 */ /* 0x000fe20007f9e0ff */
[----:B------:R-:W-:Y:S01]  /*17410*/  @!P3 VIADD R9, R0, UR38 ;  /* 0x000000260009bc36 */ /* 0x000fe20008000000 */
[----:B------:R1:W2:Y:S04]  /*17420*/  SHFL.IDX PT, R14, R7, 0x3, 0x1c1f ;  /* 0x007c1f00070e7f89 */ /* 0x0002a800000e0000 */
[----:B------:R-:W3:Y:S01]  /*17430*/  SHFL.IDX PT, R6, R6, 0x3, 0x1c1f ;  /* 0x007c1f0006067f89 */ /* 0x000ee200000e0000 */
[----:B0-----:R-:W-:-:S02]  /*17440*/  @!P3 IMAD.X R21, RZ, RZ, R2, P4 ;  /* 0x000000ffff15b224 */ /* 0x001fc400020e0602 */
[----:B------:R-:W-:Y:S02]  /*17450*/  @!P3 IMAD.MOV.U32 R2, RZ, RZ, R10 ;  /* 0x000000ffff02b224 */ /* 0x000fe400078e000a */
[----:B------:R-:W-:-:S05]  /*17460*/  @!P3 IMAD.MOV.U32 R3, RZ, RZ, R21 ;  /* 0x000000ffff03b224 */ /* 0x000fca00078e0015 */
[----:B------:R1:W-:Y:S04]  /*17470*/  @!P3 LDGSTS.E.BYPASS.LTC128B.128 [R9+0x15400], desc[UR58][R2.64], !P2 ;  /* 0x154000000209bfae */ /* 0x0003e8000d101d7a */
[----:B------:R1:W-:Y:S04]  /*17480*/  @!P3 LDGSTS.E.BYPASS.LTC128B.128 [R9+0x17400], desc[UR58][R2.64+0x40], !P0 ;  /* 0x174000400209bfae */ /* 0x0003e8000c101d7a */
[----:B--23--:R1:W-:Y:S02]  /*17490*/  @!P3 LDGSTS.E.BYPASS.LTC128B.128 [R9+0x19400], desc[UR58][R2.64+0x80], !P1 ;  /* 0x194000800209bfae */ /* 0x00c3e4000c901d7a */
.L_x_1035:
[----:B------:R-:W-:Y:S01]  /*174a0*/  VIADD R4, R4, 0x60 ;  /* 0x0000006004047836 */ /* 0x000fe20000000000 */
[----:B------:R-:W-:Y:S04]  /*174b0*/  BSSY B0, `(.L_x_978) ;  /* 0x000000c000007945 */ /* 0x000fe80003800000 */
[----:B------:R-:W-:-:S13]  /*174c0*/  ISETP.GE.AND P3, PT, R4, R5, PT ;  /* 0x000000050400720c */ /* 0x000fda0003f66270 */
[----:B------:R-:W-:Y:S05]  /*174d0*/  @P3 BRA `(.L_x_979) ;  /* 0x0000000000243947 */ /* 0x000fea0003800000 */
[----:B-1----:R-:W-:Y:S01]  /*174e0*/  IADD3 R2, P3, R8, R14, RZ ;  /* 0x0000000e08027210 */ /* 0x002fe20007f7e0ff */
[----:B------:R-:W-:-:S04]  /*174f0*/  VIADD R5, R0, UR38 ;  /* 0x0000002600057c36 */ /* 0x000fc80008000000 */
[----:B------:R-:W-:-:S05]  /*17500*/  IMAD.X R3, RZ, RZ, R6, P3 ;  /* 0x000000ffff037224 */ /* 0x000fca00018e0606 */
[----:B------:R-:W-:Y:S01]  /*17510*/  @!PT LDS RZ, [RZ] ;  /* 0x00000000fffff984 */ /* 0x000fe20000000800 */
[----:B------:R-:W-:Y:S01]  /*17520*/  @!PT LDS RZ, [RZ] ;  /* 0x00000000fffff984 */ /* 0x000fe20000000800 */
[----:B------:R-:W-:Y:S01]  /*17530*/  @!PT LDS RZ, [RZ] ;  /* 0x00000000fffff984 */ /* 0x000fe20000000800 */
[----:B------:R0:W-:Y:S04]  /*17540*/  LDGSTS.E.BYPASS.LTC128B.128 [R5+0x15c00], desc[UR58][R2.64], !P2 ;  /* 0x15c0000002057fae */ /* 0x0001e8000d101d7a */
[----:B------:R0:W-:Y:S04]  /*17550*/  LDGSTS.E.BYPASS.LTC128B.128 [R5+0x17c00], desc[UR58][R2.64+0x40], !P0 ;  /* 0x17c0004002057fae */ /* 0x0001e8000c101d7a */
[----:B------:R0:W-:Y:S02]  /*17560*/  LDGSTS.E.BYPASS.LTC128B.128 [R5+0x19c00], desc[UR58][R2.64+0x80], !P1 ;  /* 0x19c0008002057fae */ /* 0x0001e4000c901d7a */
.L_x_979:
[----:B------:R-:W-:Y:S05]  /*17570*/  BSYNC B0 ;  /* 0x0000000000007941 */ /* 0x000fea0003800000 */
.L_x_978:
[----:B------:R-:W-:Y:S01]  /*17580*/  NOP ;  /* 0x0000000000007918 */ /* 0x000fe20000000000 */
[----:B------:R-:W-:Y:S01]  /*17590*/  SYNCS.ARRIVE.TRANS64.RED.A0T1 RZ, [UR38+0x29800], RZ ;  /* 0x029800ffffff79a7 */ /* 0x000fe20008200426 */
[----:B------:R-:W-:Y:S01]  /*175a0*/  IMAD.MOV.U32 R0, RZ, RZ, 0x1 ;  /* 0x00000001ff007424 */ /* 0x000fe200078e00ff */
[----:B------:R-:W-:Y:S04]  /*175b0*/  ARRIVES.LDGSTSBAR.64.TRANSCNT [UR38+0x29800] ;  /* 0x02980000ff0079b0 */ /* 0x000fe80008000aa6 */
[----:B------:R-:W-:Y:S01]  /*175c0*/  SHF.L.U32 R0, R0, 0x1f, RZ ;  /* 0x0000001f00007819 */ /* 0x000fe200000006ff */
[----:B------:R-:W-:Y:S01]  /*175d0*/  NOP ;  /* 0x0000000000007918 */ /* 0x000fe20000000000 */
[----:B------:R-:W-:Y:S01]  /*175e0*/  SYNCS.ARRIVE.TRANS64.A1T0 RZ, [UR38+0x29800], RZ ;  /* 0x029800ffffff79a7 */ /* 0x000fe20008100026 */
[----:B01----:R-:W-:-:S05]  /*175f0*/  VIADD R2, R17, 0xfffffffe ;  /* 0xfffffffe11027836 */ /* 0x003fca0000000000 */
[----:B------:R-:W-:Y:S01]  /*17600*/  ISETP.GE.AND P1, PT, R2, UR39, PT ;  /* 0x0000002702007c0c */ /* 0x000fe2000bf26270 */
[----:B------:R-:W0:Y:S02]  /*17610*/  SYNCS.PHASECHK.TRANS64.TRYWAIT P0, [UR38+0x29820], R0 ;  /* 0x02982000ff0075a7 */ /* 0x000e240008000166 */
[----:B0-----:R-:W-:Y:S10]  /*17620*/  @!P0 BRA `(.L_x_980) ;  /* 0x0000002400408947 */ /* 0x001ff40003800000 */
.L_x_1036:
[----:B------:R-:W-:Y:S01]  /*17630*/  IMAD.MOV.U32 R20, RZ, RZ, 0x1 ;  /* 0x00000001ff147424 */ /* 0x000fe200078e00ff */
[----:B------:R-:W-:Y:S06]  /*17640*/  @!P1 BRA `(.L_x_981) ;  /* 0x0000000c00e89947 */ /* 0x000fec0003800000 */
[----:B0-----:R-:W2:Y:S02]  /*17650*/  LDL R3, [R1+0x18] ;  /* 0x0000180001037983 */ /* 0x001ea40000100800 */
[----:B--2---:R-:W-:Y:S01]  /*17660*/  R2UR UR4, R3 ;  /* 0x00000000030472ca */ /* 0x004fe200000e0000 */
[----:B------:R-:W-:-:S12]  /*17670*/  IMAD.MOV.U32 R3, RZ, RZ, RZ ;  /* 0x000000ffff037224 */ /* 0x000fd800078e00ff */
[----:B------:R-:W-:Y:S02]  /*17680*/  IMAD.U32 R0, RZ, RZ, UR4 ;  /* 0x00000004ff007e24 */ /* 0x000fe4000f8e00ff */
[----:B------:R-:W-:-:S03]  /*17690*/  IMAD.U32 R21, RZ, RZ, UR4 ;  /* 0x00000004ff157e24 */ /* 0x000fc6000f8e00ff */
[----:B------:R-:W-:Y:S01]  /*176a0*/  LOP3.LUT R4, R0, 0x2, RZ, 0xfc, !PT ;  /* 0x0000000200047812 */ /* 0x000fe200078efcff */
[----:B------:R-:W-:Y:S01]  /*176b0*/  IMAD.MOV.U32 R0, RZ, RZ, 0x1 ;  /* 0x00000001ff007424 */ /* 0x000fe200078e00ff */
[----:B------:R-:W-:-:S03]  /*176c0*/  LOP3.LUT R21, R21, 0x1, RZ, 0xfc, !PT ;  /* 0x0000000115157812 */ /* 0x000fc600078efcff */
[----:B------:R0:W-:Y:S04]  /*176d0*/  STL [R1+0xc], R4 ;  /* 0x00000c0401007387 */ /* 0x0001e80000100800 */
.L_x_1000:
        /* <DEDUP_REMOVED lines=20> */
[----:B------:R-:W-:-:S04]  /*17820*/  @P0 SHF.R.U32.HI R4, RZ, R5, R6 ;  /* 0x00000005ff040219 */ /* 0x000fc80000011606 */
[--C-:B------:R-:W-:Y:S01]  /*17830*/  SHF.R.S32.HI R5, RZ, 0x1f, R4.reuse ;  /* 0x0000001fff057819 */ /* 0x100fe20000011404 */
[----:B------:R-:W-:-:S04]  /*17840*/  IMAD.MOV R8, RZ, RZ, -R4 ;  /* 0x000000ffff087224 */ /* 0x000fc800078e0a04 */
[----:B------:R-:W-:Y:S02]  /*17850*/  IMAD R8, R7, R8, R2 ;  /* 0x0000000807087224 */ /* 0x000fe400078e0202 */
[----:B------:R-:W0:Y:S01]  /*17860*/  LDC.64 R6, c[0x0][0x418] ;  /* 0x00010600ff067b82 */ /* 0x000e220000000a00 */
[----:B--2---:R-:W-:-:S04]  /*17870*/  IMAD R9, R9, UR4, RZ ;  /* 0x0000000409097c24 */ /* 0x004fc8000f8e02ff */
[C---:B---3--:R-:W-:Y:S02]  /*17880*/  IMAD R9, R10.reuse, UR5, R9 ;  /* 0x000000050a097c24 */ /* 0x048fe4000f8e0209 */
[----:B------:R-:W-:-:S04]  /*17890*/  IMAD.WIDE.U32 R4, R10, UR4, R4 ;  /* 0x000000040a047c25 */ /* 0x000fc8000f8e0004 */
[----:B------:R-:W-:Y:S01]  /*178a0*/  IMAD.IADD R9, R9, 0x1, R5 ;  /* 0x0000000109097824 */ /* 0x000fe200078e0205 */
[----:B0-----:R-:W-:-:S04]  /*178b0*/  LEA R6, P0, R4, R6, 0x2 ;  /* 0x0000000604067211 */ /* 0x001fc800078010ff */
[----:B------:R-:W-:-:S05]  /*178c0*/  LEA.HI.X R7, R4, R7, R9, 0x2, P0 ;  /* 0x0000000704077211 */ /* 0x000fca00000f1409 */
[----:B------:R0:W5:Y:S04]  /*178d0*/  LDG.E R16, desc[UR58][R6.64] ;  /* 0x0000003a06107981 */ /* 0x000168000c1e1900 */
.L_x_984:
[----:B------:R-:W1:Y:S01]  /*178e0*/  S2R R4, SR_TID.X ;  /* 0x0000000000047919 */ /* 0x000e620000002100 */
[----:B0-----:R-:W-:Y:S02]  /*178f0*/  LEA R6, R17, UR38, 0x3 ;  /* 0x0000002611067c11 */ /* 0x001fe4000f8e18ff */
[----:B-1----:R-:W-:Y:S02]  /*17900*/  LOP3.LUT R5, R4, 0x7f, RZ, 0xc0, !PT ;  /* 0x0000007f04057812 */ /* 0x002fe400078ec0ff */
[----:B------:R-:W-:Y:S02]  /*17910*/  SHF.L.U32 R4, R20, 0x1f, RZ ;  /* 0x0000001f14047819 */ /* 0x000fe400000006ff */
[----:B------:R-:W-:Y:S02]  /*17920*/  ISETP.NE.AND P1, PT, R5, RZ, PT ;  /* 0x000000ff0500720c */ /* 0x000fe40003f25270 */
[----:B------:R-:W0:Y:S02]  /*17930*/  SYNCS.PHASECHK.TRANS64.TRYWAIT P0, [R6+URZ+0x29880], R4 ;  /* 0x02988004060075a7 */ /* 0x000e24000800017f */
[----:B0-----:R-:W-:Y:S09]  /*17940*/  @!P0 BRA `(.L_x_985) ;  /* 0x0000002000908947 */ /* 0x001ff20003800000 */
.L_x_1037:
        /* <DEDUP_REMOVED lines=9> */
.L_x_987:
[----:B------:R-:W-:Y:S05]  /*179e0*/  BSYNC B1 ;  /* 0x0000000000017941 */ /* 0x000fea0003800000 */
.L_x_986:
        /* <DEDUP_REMOVED lines=15> */
.L_x_988:
        /* <DEDUP_REMOVED lines=8> */
.L_x_1038:
[----:B------:R-:W-:Y:S01]  /*17b60*/  BSSY B1, `(.L_x_990) ;  /* 0x000000b000017945 */ /* 0x000fe20003800000 */
[----:B01----:R-:W-:Y:S02]  /*17b70*/  IMAD.MOV.U32 R4, RZ, RZ, 0x0 ;  /* 0x00000000ff047424 */ /* 0x003fe400078e00ff */
[----:B------:R-:W-:Y:S01]  /*17b80*/  IMAD.MOV.U32 R5, RZ, RZ, 0x14f00000 ;  /* 0x14f00000ff057424 */ /* 0x000fe200078e00ff */
[----:B------:R-:W-:Y:S06]  /*17b90*/  @P1 BRA `(.L_x_991) ;  /* 0x00000000001c1947 */ /* 0x000fec0003800000 */
[----:B------:R-:W0:Y:S02]  /*17ba0*/  S2R R9, SR_TID.X ;  /* 0x0000000000097919 */ /* 0x000e240000002100 */
[----:B0-----:R-:W-:Y:S01]  /*17bb0*/  LOP3.LUT R10, R9, 0x1f, RZ, 0xc0, !PT ;  /* 0x0000001f090a7812 */ /* 0x001fe200078ec0ff */
[----:B------:R-:W-:-:S03]  /*17bc0*/  IMAD.MOV.U32 R9, RZ, RZ, 0x7800 ;  /* 0x00007800ff097424 */ /* 0x000fc600078e00ff */
[----:B------:R-:W-:Y:S01]  /*17bd0*/  ISETP.NE.AND P0, PT, R10, RZ, PT ;  /* 0x000000ff0a00720c */ /* 0x000fe20003f05270 */
[----:B------:R0:W-:-:S12]  /*17be0*/  SYNCS.ARRIVE.TRANS64 RZ, [R6+URZ+0x29830], R9 ;  /* 0x0298300906ff79a7 */ /* 0x0001d8000800003f */
[----:B0-----:R-:W-:Y:S05]  /*17bf0*/  @!P0 BRA `(.L_x_991) ;  /* 0x0000000000048947 */ /* 0x001fea0003800000 */
[----:B------:R-:W-:Y:S01]  /*17c00*/  BPT.TRAP 0x1 ;  /* 0x000000040000795c */ /* 0x000fe20000300000 */
.L_x_991:
[----:B------:R-:W-:Y:S05]  /*17c10*/  BSYNC B1 ;  /* 0x0000000000017941 */ /* 0x000fea0003800000 */
.L_x_990:
        /* <DEDUP_REMOVED lines=13> */
.L_x_992:
        /* <DEDUP_REMOVED lines=13> */
.L_x_993:
        /* <DEDUP_REMOVED lines=13> */
.L_x_994:
[----:B------:R-:W-:-:S13]  /*17e90*/  @P0 ELECT P1, URZ, PT ;  /* 0x00000000003f082f */ /* 0x000fda0003820000 */
[----:B------:R-:W-:Y:S01]  /*17ea0*/  @P1 R2UR UR13, R16 ;  /* 0x00000000100d12ca */ /* 0x000fe200000e0000 */
[----:B------:R-:W-:Y:S01]  /*17eb0*/  UMOV UR12, UR36 ;  /* 0x00000024000c7c82 */ /* 0x000fe20008000000 */
[----:B------:R-:W-:-:S11]  /*17ec0*/  @P1 PLOP3.LUT P0, PT, P1, PT, PT, 0x8, 0x0 ;  /* 0x000000000000181c */ /* 0x000fd60000f0e170 */
[----:B------:R0:W-:Y:S01]  /*17ed0*/  UTMALDG.4D [UR8], [UR6], desc[UR14] ;  /* 0x00000e08060075b4 */ /* 0x0001e20008019000 */
[----:B------:R-:W-:Y:S01]  /*17ee0*/  PLOP3.LUT P1, PT, PT, PT, PT, 0x8, 0x0 ;  /* 0x000000000000781c */ /* 0x000fe20003f2e170 */
[----:B0-----:R-:W-:-:S12]  /*17ef0*/  @P0 BRA.U.ANY `(.L_x_994) ;  /* 0xfffffffd00e40947 */ /* 0x001fd8000393ffff */
.L_x_983:
[----:B------:R-:W-:Y:S05]  /*17f00*/  BSYNC B0 ;  /* 0x0000000000007941 */ /* 0x000fea0003800000 */
.L_x_982:
[----:B------:R-:W-:-:S13]  /*17f10*/  ISETP.NE.AND P0, PT, R21, 0x3, PT ;  /* 0x000000031500780c */ /* 0x000fda0003f05270 */
[----:B------:R-:W-:Y:S05]  /*17f20*/  @!P0 BRA `(.L_x_995) ;  /* 0x0000000000048947 */ /* 0x000fea0003800000 */
[----:B------:R-:W-:Y:S01]  /*17f30*/  BPT.TRAP 0x1 ;  /* 0x000000040000795c */ /* 0x000fe20000300000 */
.L_x_995:
[----:B------:R-:W2:Y:S01]  /*17f40*/  LDL R4, [R1+0xc] ;  /* 0x00000c0001047983 */ /* 0x000ea20000100800 */
[----:B------:R-:W-:Y:S02]  /*17f50*/  LOP3.LUT R5, R0, 0x1, RZ, 0x3c, !PT ;  /* 0x0000000100057812 */ /* 0x000fe400078e3cff */
[----:B------:R-:W-:Y:S02]  /*17f60*/  LEA R18, R3, UR38, 0x3 ;  /* 0x0000002603127c11 */ /* 0x000fe4000f8e18ff */
[----:B------:R-:W-:-:S04]  /*17f70*/  SHF.L.U32 R5, R5, 0x1f, RZ ;  /* 0x0000001f05057819 */ /* 0x000fc800000006ff */
[----:B------:R-:W0:Y:S01]  /*17f80*/  SYNCS.PHASECHK.TRANS64.TRYWAIT P0, [R18+URZ+0x29870], R5 ;  /* 0x02987005120075a7 */ /* 0x000e22000800017f */
[----:B--2---:R-:W-:Y:S01]  /*17f90*/  ISETP.NE.AND P1, PT, R4, 0x3, PT ;  /* 0x000000030400780c */ /* 0x004fe20003f25270 */
[----:B0-----:R-:W-:-:S12]  /*17fa0*/  @!P0 BRA `(.L_x_996) ;  /* 0x0000001c00208947 */ /* 0x001fd80003800000 */
.L_x_1039:
[----:B------:R-:W-:Y:S05]  /*17fb0*/  @!P1 BRA `(.L_x_997) ;  /* 0x0000000000049947 */ /* 0x000fea0003800000 */
[----:B------:R-:W-:Y:S01]  /*17fc0*/  BPT.TRAP 0x1 ;  /* 0x000000040000795c */ /* 0x000fe20000300000 */
.L_x_997:
[----:B0-----:R-:W-:Y:S01]  /*17fd0*/  SHF.L.U32 R5, R0, 0x1f, RZ ;  /* 0x0000001f00057819 */ /* 0x001fe200000006ff */
[----:B------:R-:W-:-:S03]  /*17fe0*/  IMAD R12, R3, 0x5000, RZ ;  /* 0x00005000030c7824 */ /* 0x000fc600078e02ff */
[----:B------:R-:W0:Y:S02]  /*17ff0*/  SYNCS.PHASECHK.TRANS64.TRYWAIT P0, [R18+URZ+0x29860], R5 ;  /* 0x02986005120075a7 */ /* 0x000e24000800017f */
[----:B0-----:R-:W-:Y:S05]  /*18000*/  @!P0 BRA `(.L_x_998) ;  /* 0x0000001c001c8947 */ /* 0x001fea0003800000 */
.L_x_1040:
[----:B------:R-:W2:Y:S04]  /*18010*/  LDL R0, [R1+0x10] ;  /* 0x0000100001007983 */ /* 0x000ea80000100800 */
[----:B------:R-:W3:Y:S01]  /*18020*/  LDL R13, [R1+0x14] ;  /* 0x00001400010d7983 */ /* 0x000ee20000100800 */
[----:B------:R-:W-:Y:S05]  /*18030*/  WARPSYNC.ALL ;  /* 0x0000000000007948 */ /* 0x000fea0003800000 */
[----:B------:R-:W1:Y:S01]  /*18040*/  S2R R3, SR_TID.X ;  /* 0x0000000000037919 */ /* 0x000e620000002100 */
[----:B------:R-:W-:Y:S01]  /*18050*/  IMAD.MOV.U32 R6, RZ, RZ, 0x40 ;  /* 0x00000040ff067424 */ /* 0x000fe200078e00ff */
[----:B-1----:R-:W-:-:S04]  /*18060*/  LOP3.LUT P0, RZ, R3, 0x4, RZ, 0xc0, !PT ;  /* 0x0000000403ff7812 */ /* 0x002fc8000780c0ff */
[----:B------:R-:W-:Y:S02]  /*18070*/  SEL R6, R6, 0xffffffc0, !P0 ;  /* 0xffffffc006067807 */ /* 0x000fe40004000000 */
[C---:B--2---:R-:W-:Y:S02]  /*18080*/  LOP3.LUT R0, R12.reuse, R0, RZ, 0xfc, !PT ;  /* 0x000000000c007212 */ /* 0x044fe400078efcff */
[----:B---3--:R-:W-:-:S03]  /*18090*/  LOP3.LUT R19, R12, R13, RZ, 0xfc, !PT ;  /* 0x0000000d0c137212 */ /* 0x008fc600078efcff */
[----:B------:R-:W1:Y:S01]  /*180a0*/  LDSM.16.MT88.4 R8, [R0+UR38+0xa400] ;  /* 0x00a400260008783b */ /* 0x000e620008004200 */
[----:B------:R-:W-:Y:S02]  /*180b0*/  VIADD R3, R0, UR38 ;  /* 0x0000002600037c36 */ /* 0x000fe40008000000 */
[----:B------:R-:W-:Y:S02]  /*180c0*/  VIADD R19, R19, UR38 ;  /* 0x0000002613137c36 */ /* 0x000fe40008000000 */
[----:B------:R-:W-:Y:S01]  /*180d0*/  IMAD.IADD R3, R6, 0x1, R3 ;  /* 0x0000000106037824 */ /* 0x000fe200078e0203 */
[C-C-:B-1----:R-:W-:Y:S02]  /*180e0*/  PRMT R4, R8.reuse, 0x6420, R9.reuse ;  /* 0x0000642008047816 */ /* 0x142fe40000000009 */
[----:B0-----:R-:W-:Y:S02]  /*180f0*/  PRMT R5, R8, 0x7531, R9 ;  /* 0x0000753108057816 */ /* 0x001fe40000000009 */
        /* <DEDUP_REMOVED lines=65> */
.L_x_999:
[----:B------:R-:W2:Y:S01]  /*18510*/  S2R R0, SR_TID.X ;  /* 0x0000000000007919 */ /* 0x000ea20000002100 */
[----:B-1----:R-:W-:Y:S01]  /*18520*/  SYNCS.ARRIVE.TRANS64.A1T0 RZ, [R18+URZ+0x29850], RZ ;  /* 0x029850ff12ff79a7 */ /* 0x002fe2000810003f */
[----:B------:R-:W-:Y:S01]  /*18530*/  IMAD.MOV.U32 R3, RZ, RZ, R17 ;  /* 0x000000ffff037224 */ /* 0x000fe200078e0011 */
[----:B--2---:R-:W-:Y:S01]  /*18540*/  LOP3.LUT R0, R0, 0x7f, RZ, 0xc0, !PT ;  /* 0x0000007f00007812 */ /* 0x004fe200078ec0ff */
[----:B------:R-:W-:Y:S03]  /*18550*/  BAR.SYNC.DEFER_BLOCKING 0x2, 0x80 ;  /* 0x0082000000007b1d */ /* 0x000fe60000010000 */
[----:B------:R-:W-:-:S13]  /*18560*/  ISETP.NE.AND P0, PT, R0, RZ, PT ;  /* 0x000000ff0000720c */ /* 0x000fda0003f05270 */
[----:B------:R-:W-:-:S05]  /*18570*/  @!P0 VIADD R0, R18, 0x29880 ;  /* 0x0002988012008836 */ /* 0x000fca0000000000 */
[----:B------:R-:W-:-:S04]  /*18580*/  @!P0 PRMT R0, RZ, 0x654, R0 ;  /* 0x00000654ff008816 */ /* 0x000fc80000000000 */
[----:B------:R1:W-:Y:S01]  /*18590*/  @!P0 SYNCS.ARRIVE.TRANS64.RED.A1T0 RZ, [R0+URZ], RZ ;  /* 0x000000ff00ff89a7 */ /* 0x0003e2000810043f */
[C---:B------:R-:W-:Y:S01]  /*185a0*/  ISETP.GT.AND P0, PT, R2.reuse, UR39, PT ;  /* 0x0000002702007c0c */ /* 0x040fe2000bf04270 */
[----:B------:R-:W-:Y:S02]  /*185b0*/  VIADD R2, R2, 0xffffffff ;  /* 0xffffffff02027836 */ /* 0x000fe40000000000 */
[----:B-1----:R-:W-:-:S10]  /*185c0*/  IMAD.MOV.U32 R0, RZ, RZ, R20 ;  /* 0x000000ffff007224 */ /* 0x002fd400078e0014 */
[----:B------:R-:W-:Y:S05]  /*185d0*/  @P0 BRA `(.L_x_1000) ;  /* 0xfffffff000400947 */ /* 0x000fea000383ffff */
[----:B------:R-:W-:Y:S05]  /*185e0*/  BRA `(.L_x_1001) ;  /* 0x0000000000047947 */ /* 0x000fea0003800000 */
.L_x_981:
[----:B------:R-:W-:-:S07]  /*185f0*/  IMAD.MOV.U32 R17, RZ, RZ, RZ ;  /* 0x000000ffff117224 */ /* 0x000fce00078e00ff */
.L_x_1001:
[----:B0-----:R-:W2:Y:S02]  /*18600*/  LDL R0, [R1+0x18] ;  /* 0x0000180001007983 */ /* 0x001ea40000100800 */
[----:B--2---:R-:W-:-:S13]  /*18610*/  R2UR UR4, R0 ;  /* 0x00000000000472ca */ /* 0x004fda00000e0000 */
[----:B------:R-:W-:-:S04]  /*18620*/  ULOP3.LUT UR4, UR4, 0x1, URZ, 0xfc, !UPT ;  /* 0x0000000104047892 */ /* 0x000fc8000f8efc3f */
[----:B------:R-:W-:-:S06]  /*18630*/  UISETP.NE.AND UP0, UPT, UR4, 0x3, UPT ;  /* 0x000000030400788c */ /* 0x000fcc000bf05270 */
[----:B------:R-:W-:-:S13]  /*18640*/  PLOP3.LUT P0, PT, PT, PT, UP0, 0x80, 0x0 ;  /* 0x000000000000781c */ /* 0x000fda0003f0f008 */
[----:B------:R-:W-:Y:S05]  /*18650*/  @!P0 BRA `(.L_x_1002) ;  /* 0x0000000000048947 */ /* 0x000fea0003800000 */
[----:B------:R-:W-:Y:S01]  /*18660*/  BPT.TRAP 0x1 ;  /* 0x000000040000795c */ /* 0x000fe20000300000 */
.L_x_1002:
[----:B------:R-:W-:Y:S01]  /*18670*/  LOP3.LUT R0, R20, 0x1, RZ, 0x3c, !PT ;  /* 0x0000000114007812 */ /* 0x000fe200078e3cff */
[----:B------:R-:W-:Y:S01]  /*18680*/  BSSY B0, `(.L_x_1003) ;  /* 0x0000005000007945 */ /* 0x000fe20003800000 */
[----:B------:R-:W-:Y:S02]  /*18690*/  LEA R3, R17, UR38, 0x3 ;  /* 0x0000002611037c11 */ /* 0x000fe4000f8e18ff */
[----:B------:R-:W-:-:S04]  /*186a0*/  SHF.L.U32 R0, R0, 0x1f, RZ ;  /* 0x0000001f00007819 */ /* 0x000fc800000006ff */
[----:B------:R-:W0:Y:S02]  /*186b0*/  SYNCS.PHASECHK.TRANS64.TRYWAIT P0, [R3+URZ+0x29870], R0 ;  /* 0x02987000030075a7 */ /* 0x000e24000800017f */
[----:B0-----:R-:W-:Y:S05]  /*186c0*/  @!P0 BRA `(.L_x_1004) ;  /* 0x0000001400808947 */ /* 0x001fea0003800000 */
.L_x_1041:
[----:B------:R-:W-:Y:S05]  /*186d0*/  BSYNC B0 ;  /* 0x0000000000007941 */ /* 0x000fea0003800000 */
.L_x_1003:
[----:B------:R-:W2:Y:S02]  /*186e0*/  LDL R2, [R1+0x18] ;  /* 0x0000180001027983 */ /* 0x000ea40000100800 */
[----:B--2---:R-:W-:-:S13]  /*186f0*/  R2UR UR4, R2 ;  /* 0x00000000020472ca */ /* 0x004fda00000e0000 */
[----:B------:R-:W-:-:S06]  /*18700*/  ULOP3.LUT UR4, UR4, 0x2, URZ, 0xfc, !UPT ;  /* 0x0000000204047892 */ /* 0x000fcc000f8efc3f */
[----:B0-----:R-:W-:-:S05]  /*18710*/  IMAD.U32 R0, RZ, RZ, UR4 ;  /* 0x00000004ff007e24 */ /* 0x001fca000f8e00ff */
[----:B------:R-:W-:-:S13]  /*18720*/  ISETP.NE.AND P1, PT, R0, 0x3, PT ;  /* 0x000000030000780c */ /* 0x000fda0003f25270 */
[----:B------:R-:W-:Y:S05]  /*18730*/  @!P1 BRA `(.L_x_1005) ;  /* 0x0000000000049947 */ /* 0x000fea0003800000 */
[----:B------:R-:W-:Y:S01]  /*18740*/  BPT.TRAP 0x1 ;  /* 0x000000040000795c */ /* 0x000fe20000300000 */
.L_x_1005:
[----:B------:R-:W2:Y:S01]  /*18750*/  LDL.LU R0, [R1+0x10] ;  /* 0x0000100001007983 */ /* 0x000ea20000300800 */
[----:B------:R-:W-:Y:S01]  /*18760*/  SHF.L.U32 R2, R20, 0x1f, RZ ;  /* 0x0000001f14027819 */ /* 0x000fe200000006ff */
[----:B------:R-:W-:-:S03]  /*18770*/  IMAD R12, R17, 0x5000, RZ ;  /* 0x00005000110c7824 */ /* 0x000fc600078e02ff */
[----:B------:R-:W0:Y:S02]  /*18780*/  SYNCS.PHASECHK.TRANS64.TRYWAIT P0, [R3+URZ+0x29860], R2 ;  /* 0x02986002030075a7 */ /* 0x000e24000800017f */
[----:B--2---:R-:W-:Y:S01]  /*18790*/  LOP3.LUT R0, R12, R0, RZ, 0xfc, !PT ;  /* 0x000000000c007212 */ /* 0x004fe200078efcff */
[----:B0-----:R-:W-:Y:S06]  /*187a0*/  @!P0 BRA `(.L_x_1006) ;  /* 0x00000014005c8947 */ /* 0x001fec0003800000 */
.L_x_1042:
[----:B------:R-:W2:Y:S01]  /*187b0*/  LDL.LU R13, [R1+0x14] ;  /* 0x00001400010d7983 */ /* 0x000ea20000300800 */
[----:B------:R-:W1:Y:S01]  /*187c0*/  S2R R4, SR_TID.X ;  /* 0x0000000000047919 */ /* 0x000e620000002100 */
[----:B0-----:R-:W-:Y:S01]  /*187d0*/  VIADD R2, R0, UR38 ;  /* 0x0000002600027c36 */ /* 0x001fe20008000000 */
[----:B------:R-:W-:Y:S05]  /*187e0*/  WARPSYNC.ALL ;  /* 0x0000000000007948 */ /* 0x000fea0003800000 */
[----:B------:R-:W0:Y:S01]  /*187f0*/  LDSM.16.MT88.4 R8, [R0+UR38+0xa400] ;  /* 0x00a400260008783b */ /* 0x000e220008004200 */
[----:B-1----:R-:W-:Y:S01]  /*18800*/  LOP3.LUT P0, RZ, R4, 0x4, RZ, 0xc0, !PT ;  /* 0x0000000404ff7812 */ /* 0x002fe2000780c0ff */
[----:B------:R-:W-:-:S05]  /*18810*/  IMAD.MOV.U32 R4, RZ, RZ, 0x40 ;  /* 0x00000040ff047424 */ /* 0x000fca00078e00ff */
[----:B------:R-:W-:-:S05]  /*18820*/  SEL R4, R4, 0xffffffc0, !P0 ;  /* 0xffffffc004047807 */ /* 0x000fca0004000000 */
[----:B------:R-:W-:-:S05]  /*18830*/  IMAD.IADD R2, R4, 0x1, R2 ;  /* 0x0000000104027824 */ /* 0x000fca00078e0202 */
[----:B------:R-:W1:Y:S01]  /*18840*/  LDSM.16.MT88.4 R4, [R2+0xa400] ;  /* 0x00a400000204783b */ /* 0x000e620000004200 */
[C-C-:B0-----:R-:W-:Y:S02]  /*18850*/  PRMT R14, R10.reuse, 0x6420, R11.reuse ;  /* 0x000064200a0e7816 */ /* 0x141fe4000000000b */
[----:B------:R-:W-:Y:S02]  /*18860*/  PRMT R15, R10, 0x7531, R11 ;  /* 0x000075310a0f7816 */ /* 0x000fe4000000000b */
[C-C-:B-1----:R-:W-:Y:S02]  /*18870*/  PRMT R10, R6.reuse, 0x6420, R7.reuse ;  /* 0x00006420060a7816 */ /* 0x142fe40000000007 */
[----:B------:R-:W-:Y:S02]  /*18880*/  PRMT R11, R6, 0x7531, R7 ;  /* 0x00007531060b7816 */ /* 0x000fe40000000007 */
[----:B--2---:R-:W-:Y:S02]  /*18890*/  LOP3.LUT R16, R12, R13, RZ, 0xfc, !PT ;  /* 0x0000000d0c107212 */ /* 0x004fe400078efcff */
[----:B------:R-:W-:-:S02]  /*188a0*/  PRMT R12, R8, 0x6420, R9 ;  /* 0x00006420080c7816 */ /* 0x000fc40000000009 */
[----:B------:R-:W-:Y:S01]  /*188b0*/  PRMT R13, R8, 0x7531, R9 ;  /* 0x00007531080d7816 */ /* 0x000fe20000000009 */
[----:B------:R-:W-:Y:S01]  /*188c0*/  VIADD R16, R16, UR38 ;  /* 0x0000002610107c36 */ /* 0x000fe20008000000 */
[C-C-:B------:R-:W-:Y:S02]  /*188d0*/  PRMT R8, R4.reuse, 0x6420, R5.reuse ;  /* 0x0000642004087816 */ /* 0x140fe40000000005 */
[----:B------:R-:W-:Y:S02]  /*188e0*/  PRMT R9, R4, 0x7531, R5 ;  /* 0x0000753104097816 */ /* 0x000fe40000000005 */
[----:B------:R-:W-:Y:S04]  /*188f0*/  STSM.16.M88.4 [R16+0x400], R12 ;  /* 0x0004000c10007844 */ /* 0x000fe80000000200 */
[----:B------:R-:W-:Y:S04]  /*18900*/  STSM.16.M88.4 [R16+0xc00], R8 ;  /* 0x000c000810007844 */ /* 0x000fe80000000200 */
[----:B------:R-:W0:Y:S04]  /*18910*/  LDSM.16.MT88.4 R8, [R0+UR38+0xb400] ;  /* 0x00b400260008783b */ /* 0x000e280008004200 */
[----:B------:R-:W1:Y:S01]  /*18920*/  LDSM.16.MT88.4 R4, [R2+0xb400] ;  /* 0x00b400000204783b */ /* 0x000e620000004200 */
[----:B0-----:R-:W-:-:S02]  /*18930*/  PRMT R12, R8, 0x6420, R9 ;  /* 0x00006420080c7816 */ /* 0x001fc40000000009 */
[----:B------:R-:W-:Y:S02]  /*18940*/  PRMT R13, R8, 0x7531, R9 ;  /* 0x00007531080d7816 */ /* 0x000fe40000000009 */
[C-C-:B------:R-:W-:Y:S02]  /*18950*/  PRMT R14, R10.reuse, 0x6420, R11.reuse ;  /* 0x000064200a0e7816 */ /* 0x140fe4000000000b */
[----:B------:R-:W-:Y:S02]  /*18960*/  PRMT R15, R10, 0x7531, R11 ;  /* 0x000075310a0f7816 */ /* 0x000fe4000000000b */
[C-C-:B-1----:R-:W-:Y:S02]  /*18970*/  PRMT R8, R4.reuse, 0x6420, R5.reuse ;  /* 0x0000642004087816 */ /* 0x142fe40000000005 */
[----:B------:R-:W-:Y:S02]  /*18980*/  PRMT R9, R4, 0x7531, R5 ;  /* 0x0000753104097816 */ /* 0x000fe40000000005 */
[----:B------:R-:W-:-:S02]  /*18990*/  PRMT R10, R6, 0x6420, R7 ;  /* 0x00006420060a7816 */ /* 0x000fc40000000007 */
[----:B------:R-:W-:Y:S01]  /*189a0*/  PRMT R11, R6, 0x7531, R7 ;  /* 0x00007531060b7816 */ /* 0x000fe20000000007 */
        /* <DEDUP_REMOVED lines=36> */
[----:B------:R0:W-:Y:S04]  /*18bf0*/  STSM.16.M88.4 [R16+0x4400], R12 ;  /* 0x0044000c10007844 */ /* 0x0001e80000000200 */
        /* <DEDUP_REMOVED lines=9> */
.L_x_1007:
        /* <DEDUP_REMOVED lines=14> */
.L_x_956:
[----:B------:R-:W0:Y:S01]  /*18d70*/  S2R R4, SR_CgaCtaId ;  /* 0x0000000000047919 */ /* 0x000e220000008800 */
[----:B------:R-:W-:Y:S02]  /*18d80*/  MOV R3, 0x400 ;  /* 0x0000040000037802 */ /* 0x000fe40000000f00 */
[----:B------:R-:W-:Y:S02]  /*18d90*/  SHF.L.U32 R2, R2, 0x1f, RZ ;  /* 0x0000001f02027819 */ /* 0x000fe400000006ff */
[----:B0-----:R-:W-:-:S04]  /*18da0*/  LEA R9, R4, R3, 0x18 ;  /* 0x0000000304097211 */ /* 0x001fc800078ec0ff */
[----:B------:R-:W0:Y:S02]  /*18db0*/  SYNCS.PHASECHK.TRANS64.TRYWAIT P0, [R9+URZ+0x29820], R2 ;  /* 0x02982002090075a7 */ /* 0x000e24000800017f */
[----:B0-----:R-:W-:Y:S05]  /*18dc0*/  @!P0 BRA `(.L_x_1008) ;  /* 0x0000000c00e88947 */ /* 0x001fea0003800000 */
.L_x_1043:
        /* <DEDUP_REMOVED lines=8> */
[----:B------:R-:W2:Y:S02]  /*18e50*/  LDL R3, [R1+0x18] ;  /* 0x0000180001037983 */ /* 0x000ea40000100800 */
[----:B--2---:R-:W-:-:S13]  /*18e60*/  R2UR UR4, R3 ;  /* 0x00000000030472ca */ /* 0x004fda00000e0000 */
[----:B------:R-:W-:-:S06]  /*18e70*/  ULOP3.LUT UR4, UR4, 0x2, URZ, 0xfc, !UPT ;  /* 0x0000000204047892 */ /* 0x000fcc000f8efc3f */
[----:B------:R-:W-:-:S05]  /*18e80*/  IMAD.U32 R2, RZ, RZ, UR4 ;  /* 0x00000004ff027e24 */ /* 0x000fca000f8e00ff */
[----:B------:R-:W-:-:S13]  /*18e90*/  ISETP.NE.AND P0, PT, R2, 0x3, PT ;  /* 0x000000030200780c */ /* 0x000fda0003f05270 */
[----:B------:R-:W-:Y:S05]  /*18ea0*/  @!P0 BRA `(.L_x_1009) ;  /* 0x0000000000048947 */ /* 0x000fea0003800000 */
[----:B------:R-:W-:Y:S01]  /*18eb0*/  BPT.TRAP 0x1 ;  /* 0x000000040000795c */ /* 0x000fe20000300000 */
.L_x_1009:
        /* <DEDUP_REMOVED lines=12> */
.L_x_1044:
[----:B------:R-:W1:Y:S02]  /*18f80*/  SYNCS.PHASECHK.TRANS64.TRYWAIT P1, [R7+URZ], R2 ;  /* 0x00000002070075a7 */ /* 0x000e64000802017f */
[----:B-1----:R-:W-:Y:S05]  /*18f90*/  @!P1 BRA `(.L_x_1011) ;  /* 0x0000000c009c9947 */ /* 0x002fea0003800000 */
.L_x_1045:
[----:B------:R-:W-:Y:S05]  /*18fa0*/  @!P0 BRA `(.L_x_1012) ;  /* 0x0000000000048947 */ /* 0x000fea0003800000 */
[----:B------:R-:W-:Y:S01]  /*18fb0*/  BPT.TRAP 0x1 ;  /* 0x000000040000795c */ /* 0x000fe20000300000 */
.L_x_1012:
[----:B0-----:R-:W-:-:S04]  /*18fc0*/  IMAD R5, R0, 0x8, R9 ;  /* 0x0000000800057824 */ /* 0x001fc800078e0209 */
[----:B------:R-:W0:Y:S02]  /*18fd0*/  SYNCS.PHASECHK.TRANS64.TRYWAIT P1, [R5+URZ+0x29860], R4 ;  /* 0x02986004050075a7 */ /* 0x000e24000802017f */
[----:B0-----:R-:W-:Y:S05]  /*18fe0*/  @!P1 BRA `(.L_x_1013) ;  /* 0x0000000c009c9947 */ /* 0x001fea0003800000 */
.L_x_1046:
[----:B------:R-:W-:Y:S05]  /*18ff0*/  @!P0 BRA `(.L_x_1014) ;  /* 0x0000000000048947 */ /* 0x000fea0003800000 */
[----:B------:R-:W-:Y:S01]  /*19000*/  BPT.TRAP 0x1 ;  /* 0x000000040000795c */ /* 0x000fe20000300000 */
.L_x_1014:
[----:B------:R-:W-:-:S04]  /*19010*/  IMAD R3, R3, 0x8, R9 ;  /* 0x0000000803037824 */ /* 0x000fc800078e0209 */
[----:B------:R-:W2:Y:S02]  /*19020*/  SYNCS.PHASECHK.TRANS64.TRYWAIT P1, [R3+URZ+0x29860], R2 ;  /* 0x02986002030075a7 */ /* 0x000ea4000802017f */
[----:B--2---:R-:W-:Y:S05]  /*19030*/  @!P1 BRA `(.L_x_1015) ;  /* 0x0000000c009c9947 */ /* 0x004fea0003800000 */
.L_x_1047:
[----:B------:R-:W-:Y:S05]  /*19040*/  @!P0 BRA `(.L_x_1016) ;  /* 0x0000000000048947 */ /* 0x000fea0003800000 */
[----:B------:R-:W-:Y:S01]  /*19050*/  BPT.TRAP 0x1 ;  /* 0x000000040000795c */ /* 0x000fe20000300000 */
.L_x_1016:
[----:B------:R-:W3:Y:S02]  /*19060*/  SYNCS.PHASECHK.TRANS64.TRYWAIT P0, [R5+URZ+0x29880], R4 ;  /* 0x02988004050075a7 */ /* 0x000ee4000800017f */
[----:B---3--:R-:W-:Y:S05]  /*19070*/  @!P0 BRA `(.L_x_1017) ;  /* 0x0000000c00a08947 */ /* 0x008fea0003800000 */
.L_x_1018:
[----:B----4-:R4:W0:Y:S02]  /*19080*/  SYNCS.PHASECHK.TRANS64.TRYWAIT P0, [R3+URZ+0x29880], R2 ;  /* 0x02988002030075a7 */ /* 0x010824000800017f */
[----:B0-----:R-:W-:Y:S05]  /*19090*/  @!P0 NANOSLEEP.SYNCS 0x989680 ;  /* 0x009896800000895d */ /* 0x001fea0003900000 */
[----:B------:R-:W0:Y:S02]  /*190a0*/  @!P0 SYNCS.PHASECHK.TRANS64 P0, [R3+URZ+0x29880], R2 ;  /* 0x02988002030085a7 */ /* 0x000e24000800007f */
[----:B0-----:R-:W-:Y:S05]  /*190b0*/  @!P0 BRA `(.L_x_1018) ;  /* 0xfffffffc00f08947 */ /* 0x001fea000383ffff */
.L_x_868:
[----:B------:R-:W-:Y:S05]  /*190c0*/  BSYNC B6 ;  /* 0x0000000000067941 */ /* 0x000fea0003800000 */
.L_x_865:
[----:B------:R-:W-:Y:S05]  /*190d0*/  EXIT ;  /* 0x000000000000794d */ /* 0x000fea0003800000 */
.L_x_878:
[----:B0-----:R-:W-:-:S04]  /*190e0*/  IMAD.U32 R3, RZ, RZ, UR37 ;  /* 0x00000025ff037e24 */ /* 0x001fc8000f8e00ff */
[----:B------:R0:W1:Y:S03]  /*190f0*/  SYNCS.PHASECHK.TRANS64.TRYWAIT P0, [R3+URZ+0x29800], R0 ;  /* 0x02980000030075a7 */ /* 0x000066000800017f */
[----:B-1----:R-:W-:Y:S05]  /*19100*/  @!P0 NANOSLEEP.SYNCS 0x989680 ;  /* 0x009896800000895d */ /* 0x002fea0003900000 */
[----:B------:R-:W1:Y:S02]  /*19110*/  @!P0 SYNCS.PHASECHK.TRANS64 P0, [R3+URZ+0x29800], R0 ;  /* 0x02980000030085a7 */ /* 0x000e64000800007f */
[----:B-1----:R-:W-:Y:S05]  /*19120*/  @!P0 BRA `(.L_x_878) ;  /* 0xfffffffc00ec8947 */ /* 0x002fea000383ffff */
[----:B------:R-:W-:Y:S05]  /*19130*/  BRA `(.L_x_1019) ;  /* 0xfffffe8800687947 */ /* 0x000fea000383ffff */
.L_x_882:
[----:B--2---:R-:W-:-:S04]  /*19140*/  IMAD.U32 R5, RZ, RZ, UR37 ;  /* 0x00000025ff057e24 */ /* 0x004fc8000f8e00ff */
[----:B------:R2:W3:Y:S03]  /*19150*/  SYNCS.PHASECHK.TRANS64.TRYWAIT P2, [R5+URZ+0x29830], R0 ;  /* 0x02983000050075a7 */ /* 0x0004e6000804017f */
[----:B---3--:R-:W-:Y:S05]  /*19160*/  @!P2 NANOSLEEP.SYNCS 0x989680 ;  /* 0x009896800000a95d */ /* 0x008fea0003900000 */
[----:B------:R-:W3:Y:S02]  /*19170*/  @!P2 SYNCS.PHASECHK.TRANS64 P2, [R5+URZ+0x29830], R0 ;  /* 0x029830000500a5a7 */ /* 0x000ee4000804007f */
[----:B---3--:R-:W-:Y:S05]  /*19180*/  @!P2 BRA `(.L_x_882) ;  /* 0xfffffffc00eca947 */ /* 0x008fea000383ffff */
[----:B------:R-:W-:Y:S05]  /*19190*/  BRA `(.L_x_881) ;  /* 0xfffffe8800987947 */ /* 0x000fea000383ffff */
.L_x_898:
[----:B-1----:R-:W-:-:S04]  /*191a0*/  IMAD.U32 R11, RZ, RZ, UR10 ;  /* 0x0000000aff0b7e24 */ /* 0x002fc8000f8e00ff */
[----:B------:R1:W2:Y:S03]  /*191b0*/  SYNCS.PHASECHK.TRANS64.TRYWAIT P2, [R11+URZ+0x29830], R10 ;  /* 0x0298300a0b0075a7 */ /* 0x0002a6000804017f */
[----:B--2---:R-:W-:Y:S05]  /*191c0*/  @!P2 NANOSLEEP.SYNCS 0x989680 ;  /* 0x009896800000a95d */ /* 0x004fea0003900000 */
[----:B------:R-:W2:Y:S02]  /*191d0*/  @!P2 SYNCS.PHASECHK.TRANS64 P2, [R11+URZ+0x29830], R10 ;  /* 0x0298300a0b00a5a7 */ /* 0x000ea4000804007f */
[----:B--2---:R-:W-:Y:S05]  /*191e0*/  @!P2 BRA `(.L_x_898) ;  /* 0xfffffffc00eca947 */ /* 0x004fea000383ffff */
[----:B------:R-:W-:Y:S05]  /*191f0*/  BRA `(.L_x_895) ;  /* 0xfffffed4000c7947 */ /* 0x000fea000383ffff */
.L_x_902:
[----:B-1----:R-:W-:-:S04]  /*19200*/  IMAD.U32 R11, RZ, RZ, UR10 ;  /* 0x0000000aff0b7e24 */ /* 0x002fc8000f8e00ff */
[----:B------:R1:W2:Y:S03]  /*19210*/  SYNCS.PHASECHK.TRANS64.TRYWAIT P2, [R11+URZ+0x29850], R10 ;  /* 0x0298500a0b0075a7 */ /* 0x0002a6000804017f */
[----:B--2---:R-:W-:Y:S05]  /*19220*/  @!P2 NANOSLEEP.SYNCS 0x989680 ;  /* 0x009896800000a95d */ /* 0x004fea0003900000 */
[----:B------:R-:W2:Y:S02]  /*19230*/  @!P2 SYNCS.PHASECHK.TRANS64 P2, [R11+URZ+0x29850], R10 ;  /* 0x0298500a0b00a5a7 */ /* 0x000ea4000804007f */
[----:B--2---:R-:W-:Y:S05]  /*19240*/  @!P2 BRA `(.L_x_902) ;  /* 0xfffffffc00eca947 */ /* 0x004fea000383ffff */
[----:B------:R-:W-:Y:S05]  /*19250*/  BRA `(.L_x_899) ;  /* 0xfffffee000147947 */ /* 0x000fea000383ffff */
.L_x_920:
[----:B-1----:R-:W-:-:S04]  /*19260*/  IMAD.U32 R15, RZ, RZ, UR7 ;  /* 0x00000007ff0f7e24 */ /* 0x002fc8000f8e00ff */
[----:B------:R1:W2:Y:S03]  /*19270*/  SYNCS.PHASECHK.TRANS64.TRYWAIT P2, [R15+URZ+0x29830], R0 ;  /* 0x029830000f0075a7 */ /* 0x0002a6000804017f */
[----:B--2---:R-:W-:Y:S05]  /*19280*/  @!P2 NANOSLEEP.SYNCS 0x989680 ;  /* 0x009896800000a95d */ /* 0x004fea0003900000 */
[----:B------:R-:W2:Y:S02]  /*19290*/  @!P2 SYNCS.PHASECHK.TRANS64 P2, [R15+URZ+0x29830], R0 ;  /* 0x029830000f00a5a7 */ /* 0x000ea4000804007f */
[----:B--2---:R-:W-:Y:S05]  /*192a0*/  @!P2 BRA `(.L_x_920) ;  /* 0xfffffffc00eca947 */ /* 0x004fea000383ffff */
[----:B------:R-:W-:Y:S05]  /*192b0*/  BRA `(.L_x_917) ;  /* 0xffffff1c006c7947 */ /* 0x000fea000383ffff */
.L_x_924:
[----:B-1----:R-:W-:-:S04]  /*192c0*/  IMAD.U32 R15, RZ, RZ, UR10 ;  /* 0x0000000aff0f7e24 */ /* 0x002fc8000f8e00ff */
[----:B------:R1:W2:Y:S03]  /*192d0*/  SYNCS.PHASECHK.TRANS64.TRYWAIT P2, [R15+URZ+0x29850], R0 ;  /* 0x029850000f0075a7 */ /* 0x0002a6000804017f */
[----:B--2---:R-:W-:Y:S05]  /*192e0*/  @!P2 NANOSLEEP.SYNCS 0x989680 ;  /* 0x009896800000a95d */ /* 0x004fea0003900000 */
[----:B------:R-:W2:Y:S02]  /*192f0*/  @!P2 SYNCS.PHASECHK.TRANS64 P2, [R15+URZ+0x29850], R0 ;  /* 0x029850000f00a5a7 */ /* 0x000ea4000804007f */
[----:B--2---:R-:W-:Y:S05]  /*19300*/  @!P2 BRA `(.L_x_924) ;  /* 0xfffffffc00eca947 */ /* 0x004fea000383ffff */
[----:B------:R-:W-:Y:S05]  /*19310*/  BRA `(.L_x_921) ;  /* 0xffffff2800987947 */ /* 0x000fea000383ffff */
.L_x_931:
[----:B-1----:R-:W-:-:S04]  /*19320*/  IMAD.U32 R13, RZ, RZ, UR10 ;  /* 0x0000000aff0d7e24 */ /* 0x002fc8000f8e00ff */
[----:B------:R1:W2:Y:S03]  /*19330*/  SYNCS.PHASECHK.TRANS64.TRYWAIT P2, [R13+URZ+0x29830], R0 ;  /* 0x029830000d0075a7 */ /* 0x0002a6000804017f */
[----:B--2---:R-:W-:Y:S05]  /*19340*/  @!P2 NANOSLEEP.SYNCS 0x989680 ;  /* 0x009896800000a95d */ /* 0x004fea0003900000 */
[----:B------:R-:W2:Y:S02]  /*19350*/  @!P2 SYNCS.PHASECHK.TRANS64 P2, [R13+URZ+0x29830], R0 ;  /* 0x029830000d00a5a7 */ /* 0x000ea4000804007f */
[----:B--2---:R-:W-:Y:S05]  /*19360*/  @!P2 BRA `(.L_x_931) ;  /* 0xfffffffc00eca947 */ /* 0x004fea000383ffff */
[----:B------:R-:W-:Y:S05]  /*19370*/  BRA `(.L_x_928) ;  /* 0xffffff4800ac7947 */ /* 0x000fea000383ffff */
.L_x_935:
[----:B-1----:R-:W-:-:S04]  /*19380*/  IMAD.U32 R13, RZ, RZ, UR10 ;  /* 0x0000000aff0d7e24 */ /* 0x002fc8000f8e00ff */
[----:B------:R1:W2:Y:S03]  /*19390*/  SYNCS.PHASECHK.TRANS64.TRYWAIT P2, [R13+URZ+0x29850], R0 ;  /* 0x029850000d0075a7 */ /* 0x0002a6000804017f */
[----:B--2---:R-:W-:Y:S05]  /*193a0*/  @!P2 NANOSLEEP.SYNCS 0x989680 ;  /* 0x009896800000a95d */ /* 0x004fea0003900000 */
[----:B------:R-:W2:Y:S02]  /*193b0*/  @!P2 SYNCS.PHASECHK.TRANS64 P2, [R13+URZ+0x29850], R0 ;  /* 0x029850000d00a5a7 */ /* 0x000ea4000804007f */
[----:B--2---:R-:W-:Y:S05]  /*193c0*/  @!P2 BRA `(.L_x_935) ;  /* 0xfffffffc00eca947 */ /* 0x004fea000383ffff */
[----:B------:R-:W-:Y:S05]  /*193d0*/  BRA `(.L_x_932) ;  /* 0xffffff5400c87947 */ /* 0x000fea000383ffff */
.L_x_949:
[----:B-1----:R-:W-:-:S04]  /*193e0*/  IMAD.U32 R3, RZ, RZ, UR9 ;  /* 0x00000009ff037e24 */ /* 0x002fc8000f8e00ff */
[----:B------:R1:W2:Y:S03]  /*193f0*/  SYNCS.PHASECHK.TRANS64.TRYWAIT P1, [R3+URZ+0x29850], R2 ;  /* 0x02985002030075a7 */ /* 0x0002a6000802017f */
[----:B--2---:R-:W-:Y:S05]  /*19400*/  @!P1 NANOSLEEP.SYNCS 0x989680 ;  /* 0x009896800000995d */ /* 0x004fea0003900000 */
[----:B------:R-:W2:Y:S02]  /*19410*/  @!P1 SYNCS.PHASECHK.TRANS64 P1, [R3+URZ+0x29850], R2 ;  /* 0x02985002030095a7 */ /* 0x000ea4000802007f */
[----:B--2---:R-:W-:Y:S05]  /*19420*/  @!P1 BRA `(.L_x_949) ;  /* 0xfffffffc00ec9947 */ /* 0x004fea000383ffff */
[----:B------:R-:W-:Y:S05]  /*19430*/  BRA `(.L_x_948) ;  /* 0xffffff9000347947 */ /* 0x000fea000383ffff */
.L_x_968:
[----:B------:R-:W-:Y:S02]  /*19440*/  IMAD.MOV.U32 R13, RZ, RZ, R6 ;  /* 0x000000ffff0d7224 */ /* 0x000fe400078e0006 */
[----:B------:R-:W-:Y:S02]  /*19450*/  IMAD.MOV.U32 R12, RZ, RZ, RZ ;  /* 0x000000ffff0c7224 */ /* 0x000fe400078e00ff */
[----:B------:R-:W-:Y:S02]  /*19460*/  IMAD.MOV.U32 R11, RZ, RZ, 0x1f ;  /* 0x0000001fff0b7424 */ /* 0x000fe400078e00ff */
[----:B------:R-:W-:-:S07]  /*19470*/  IMAD.MOV.U32 R15, RZ, RZ, -0x1 ;  /* 0xffffffffff0f7424 */ /* 0x000fce00078e00ff */
[----:B0-----:R-:W-:Y:S05]  /*19480*/  WARPSYNC.COLLECTIVE R15, `(.L_x_1020) ;  /* 0x000000000f087348 */ /* 0x001fea0003c00000 */
[----:B------:R1:W2:Y:S02]  /*19490*/  SHFL.IDX P6, R14, R13, R12, R11 ;  /* 0x0000000c0d0e7389 */ /* 0x0002a400000c000b */
[----:B012---:R-:W-:Y:S01]  /*194a0*/  ENDCOLLECTIVE ;  /* 0x000000000000791b */ /* 0x007fe20003800000 */
.L_x_1020:
[----:B------:R-:W-:Y:S05]  /*194b0*/  BRA `(.L_x_1021) ;  /* 0xffffffd000947947 */ /* 0x000fea000383ffff */
.L_x_970:
[----:B------:R-:W-:Y:S01]  /*194c0*/  BSSY B0, `(.L_x_1022) ;  /* 0x0000006000007945 */ /* 0x000fe20003800000 */
[----:B------:R-:W-:-:S07]  /*194d0*/  IMAD.MOV.U32 R15, RZ, RZ, -0x1 ;  /* 0xffffffffff0f7424 */ /* 0x000fce00078e00ff */
[----:B01----:R-:W-:Y:S05]  /*194e0*/  WARPSYNC.COLLECTIVE R15, `(.L_x_1023) ;  /* 0x000000000f0c7348 */ /* 0x003fea0003c00000 */
[----:B------:R-:W-:Y:S02]  /*194f0*/  ELECT P6, UR62, PT ;  /* 0x00000000003e782f */ /* 0x000fe400038c0000 */
[----:B------:R-:W-:Y:S01]  /*19500*/  MOV R14, UR62 ;  /* 0x0000003e000e7c02 */ /* 0x000fe20008000f00 */
[----:B01----:R-:W-:Y:S10]  /*19510*/  ENDCOLLECTIVE ;  /* 0x000000000000791b */ /* 0x003ff40003800000 */
.L_x_1023:
[----:B------:R-:W-:Y:S05]  /*19520*/  BSYNC B0 ;  /* 0x0000000000007941 */ /* 0x000fea0003800000 */
.L_x_1022:
[----:B------:R-:W-:Y:S05]  /*19530*/  BRA `(.L_x_1024) ;  /* 0xffffffd000a07947 */ /* 0x000fea000383ffff */
.L_x_972:
[----:B--2---:R-:W-:-:S04]  /*19540*/  IMAD.U32 R3, RZ, RZ, UR38 ;  /* 0x00000026ff037e24 */ /* 0x004fc8000f8e00ff */
[----:B------:R2:W3:Y:S03]  /*19550*/  SYNCS.PHASECHK.TRANS64.TRYWAIT P0, [R3+URZ+0x29880], R2 ;  /* 0x02988002030075a7 */ /* 0x0004e6000800017f */
[----:B---3--:R-:W-:Y:S05]  /*19560*/  @!P0 NANOSLEEP.SYNCS 0x989680 ;  /* 0x009896800000895d */ /* 0x008fea0003900000 */
[----:B------:R-:W3:Y:S02]  /*19570*/  @!P0 SYNCS.PHASECHK.TRANS64 P0, [R3+URZ+0x29880], R2 ;  /* 0x02988002030085a7 */ /* 0x000ee4000800007f */
[----:B---3--:R-:W-:Y:S05]  /*19580*/  @!P0 BRA `(.L_x_972) ;  /* 0xfffffffc00ec8947 */ /* 0x008fea000383ffff */
[----:B------:R-:W-:Y:S05]  /*19590*/  BRA `(.L_x_1025) ;  /* 0xffffffd000ec7947 */ /* 0x000fea000383ffff */
.L_x_974:
[----:B--2---:R-:W-:-:S04]  /*195a0*/  IMAD.U32 R3, RZ, RZ, UR38 ;  /* 0x00000026ff037e24 */ /* 0x004fc8000f8e00ff */
[----:B------:R2:W3:Y:S03]  /*195b0*/  SYNCS.PHASECHK.TRANS64.TRYWAIT P0, [R3+URZ+0x29840], R2 ;  /* 0x02984002030075a7 */ /* 0x0004e6000800017f */
[----:B---3--:R-:W-:Y:S05]  /*195c0*/  @!P0 NANOSLEEP.SYNCS 0x989680 ;  /* 0x009896800000895d */ /* 0x008fea0003900000 */
[----:B------:R-:W3:Y:S02]  /*195d0*/  @!P0 SYNCS.PHASECHK.TRANS64 P0, [R3+URZ+0x29840], R2 ;  /* 0x02984002030085a7 */ /* 0x000ee4000800007f */
[----:B---3--:R-:W-:Y:S05]  /*195e0*/  @!P0 BRA `(.L_x_974) ;  /* 0xfffffffc00ec8947 */ /* 0x008fea000383ffff */
[----:B------:R-:W-:Y:S05]  /*195f0*/  BRA `(.L_x_1026) ;  /* 0xffffffd4002c7947 */ /* 0x000fea000383ffff */
.L_x_977:
[----:B------:R-:W-:Y:S01]  /*19600*/  IMAD.MOV.U32 R13, RZ, RZ, R6 ;  /* 0x000000ffff0d7224 */ /* 0x000fe200078e0006 */
[----:B------:R-:W-:Y:S01]  /*19610*/  LEA.HI R4, R18, UR40, RZ, 0x1e ;  /* 0x0000002812047c11 */ /* 0x000fe2000f8ff0ff */
[----:B------:R-:W-:Y:S02]  /*19620*/  IMAD.MOV.U32 R12, RZ, RZ, RZ ;  /* 0x000000ffff0c7224 */ /* 0x000fe400078e00ff */
[----:B------:R-:W-:Y:S02]  /*19630*/  IMAD.MOV.U32 R11, RZ, RZ, 0x1c1f ;  /* 0x00001c1fff0b7424 */ /* 0x000fe400078e00ff */
[----:B------:R-:W-:-:S07]  /*19640*/  IMAD.MOV.U32 R15, RZ, RZ, -0x1 ;  /* 0xffffffffff0f7424 */ /* 0x000fce00078e00ff */
[----:B------:R-:W-:Y:S05]  /*19650*/  WARPSYNC.COLLECTIVE R15, `(.L_x_1027) ;  /* 0x000000000f087348 */ /* 0x000fea0003c00000 */
[----:B------:R0:W1:Y:S02]  /*19660*/  SHFL.IDX P6, R14, R13, R12, R11 ;  /* 0x0000000c0d0e7389 */ /* 0x00006400000c000b */
[----:B01----:R-:W-:Y:S01]  /*19670*/  ENDCOLLECTIVE ;  /* 0x000000000000791b */ /* 0x003fe20003800000 */
.L_x_1027:
[----:B------:R-:W-:Y:S02]  /*19680*/  IMAD.MOV.U32 R13, RZ, RZ, R7 ;  /* 0x000000ffff0d7224 */ /* 0x000fe400078e0007 */
[----:B------:R-:W-:-:S07]  /*19690*/  IMAD.MOV.U32 R2, RZ, RZ, R14 ;  /* 0x000000ffff027224 */ /* 0x000fce00078e000e */
[----:B------:R-:W-:Y:S05]  /*196a0*/  WARPSYNC.COLLECTIVE R15, `(.L_x_1028) ;  /* 0x000000000f087348 */ /* 0x000fea0003c00000 */
[----:B------:R0:W1:Y:S02]  /*196b0*/  SHFL.IDX P6, R14, R13, R12, R11 ;  /* 0x0000000c0d0e7389 */ /* 0x00006400000c000b */
[----:B01----:R-:W-:Y:S01]  /*196c0*/  ENDCOLLECTIVE ;  /* 0x000000000000791b */ /* 0x003fe20003800000 */
.L_x_1028:
[----:B------:R-:W-:Y:S02]  /*196d0*/  ULDC UR4, c[0x0][0x288] ;  /* 0x0000a20000047ab9 */ /* 0x000fe40000000800 */
[----:B------:R-:W-:-:S05]  /*196e0*/  IMAD R5, R9, UR4, RZ ;  /* 0x0000000409057c24 */ /* 0x000fca000f8e02ff */
[----:B------:R-:W-:Y:S01]  /*196f0*/  ISETP.GE.AND P4, PT, R4, R5, PT ;  /* 0x000000050400720c */ /* 0x000fe20003f86270 */
[----:B------:R-:W-:Y:S02]  /*19700*/  IMAD.MOV.U32 R13, RZ, RZ, R6 ;  /* 0x000000ffff0d7224 */ /* 0x000fe400078e0006 */
[----:B------:R-:W-:-:S10]  /*19710*/  IMAD.MOV.U32 R12, RZ, RZ, 0x1 ;  /* 0x00000001ff0c7424 */ /* 0x000fd400078e00ff */
[----:B------:R-:W-:Y:S01]  /*19720*/  @!P4 VIADD R9, R0, UR38 ;  /* 0x000000260009cc36 */ /* 0x000fe20008000000 */
[----:B------:R-:W-:-:S13]  /*19730*/  @!P4 IADD3 R10, P3, R8, R14, RZ ;  /* 0x0000000e080ac210 */ /* 0x000fda0007f7e0ff */
[----:B------:R-:W-:Y:S05]  /*19740*/  WARPSYNC.COLLECTIVE R15, `(.L_x_1029) ;  /* 0x000000000f087348 */ /* 0x000fea0003c00000 */
[----:B------:R0:W1:Y:S02]  /*19750*/  SHFL.IDX P6, R14, R13, R12, R11 ;  /* 0x0000000c0d0e7389 */ /* 0x00006400000c000b */
[----:B01----:R-:W-:Y:S01]  /*19760*/  ENDCOLLECTIVE ;  /* 0x000000000000791b */ /* 0x003fe20003800000 */
.L_x_1029:
[----:B------:R-:W-:Y:S02]  /*19770*/  @!P4 IMAD.X R3, RZ, RZ, R2, P3 ;  /* 0x000000ffff03c224 */ /* 0x000fe400018e0602 */
[----:B------:R-:W-:Y:S02]  /*19780*/  @!P4 IMAD.MOV.U32 R2, RZ, RZ, R10 ;  /* 0x000000ffff02c224 */ /* 0x000fe400078e000a */
[----:B------:R-:W-:-:S03]  /*19790*/  VIADD R10, R4, 0x20 ;  /* 0x00000020040a7836 */ /* 0x000fc60000000000 */
[----:B------:R-:W-:Y:S01]  /*197a0*/  @!PT LDS RZ, [RZ] ;  /* 0x00000000fffff984 */ /* 0x000fe20000000800 */
[----:B------:R-:W-:Y:S01]  /*197b0*/  @!PT LDS RZ, [RZ] ;  /* 0x00000000fffff984 */ /* 0x000fe20000000800 */
[----:B------:R-:W-:Y:S01]  /*197c0*/  @!PT LDS RZ, [RZ] ;  /* 0x00000000fffff984 */ /* 0x000fe20000000800 */
[----:B------:R-:W-:Y:S02]  /*197d0*/  @!P4 LDGSTS.E.BYPASS.LTC128B.128 [R9+0x14400], desc[UR58][R2.64], !P2 ;  /* 0x144000000209cfae */ /* 0x000fe4000d101d7a */
[----:B------:R-:W-:Y:S01]  /*197e0*/  ISETP.GE.AND P3, PT, R10, R5, PT ;  /* 0x000000050a00720c */ /* 0x000fe20003f66270 */
[----:B------:R-:W-:Y:S01]  /*197f0*/  IMAD.MOV.U32 R13, RZ, RZ, R7 ;  /* 0x000000ffff0d7224 */ /* 0x000fe200078e0007 */
[----:B------:R-:W-:Y:S04]  /*19800*/  @!P4 LDGSTS.E.BYPASS.LTC128B.128 [R9+0x16400], desc[UR58][R2.64+0x40], !P0 ;  /* 0x164000400209cfae */ /* 0x000fe8000c101d7a */
[----:B------:R0:W-:Y:S07]  /*19810*/  @!P4 LDGSTS.E.BYPASS.LTC128B.128 [R9+0x18400], desc[UR58][R2.64+0x80], !P1 ;  /* 0x184000800209cfae */ /* 0x0001ee000c901d7a */
[----:B------:R-:W-:-:S02]  /*19820*/  @!P3 VIADD R19, R0, UR38 ;  /* 0x000000260013bc36 */ /* 0x000fc40008000000 */
[----:B0-----:R-:W-:-:S07]  /*19830*/  IMAD.MOV.U32 R2, RZ, RZ, R14 ;  /* 0x000000ffff027224 */ /* 0x001fce00078e000e */
[----:B------:R-:W-:Y:S05]  /*19840*/  WARPSYNC.COLLECTIVE R15, `(.L_x_1030) ;  /* 0x000000000f087348 */ /* 0x000fea0003c00000 */
[----:B------:R0:W1:Y:S02]  /*19850*/  SHFL.IDX P6, R14, R13, R12, R11 ;  /* 0x0000000c0d0e7389 */ /* 0x00006400000c000b */
[----:B01----:R-:W-:Y:S01]  /*19860*/  ENDCOLLECTIVE ;  /* 0x000000000000791b */ /* 0x003fe20003800000 */
.L_x_1030:
[----:B------:R-:W-:Y:S02]  /*19870*/  IMAD.MOV.U32 R13, RZ, RZ, R6 ;  /* 0x000000ffff0d7224 */ /* 0x000fe400078e0006 */
[----:B------:R-:W-:Y:S01]  /*19880*/  IMAD.MOV.U32 R12, RZ, RZ, 0x2 ;  /* 0x00000002ff0c7424 */ /* 0x000fe200078e00ff */
[----:B------:R-:W-:-:S13]  /*19890*/  @!P3 IADD3 R10, P4, R8, R14, RZ ;  /* 0x0000000e080ab210 */ /* 0x000fda0007f9e0ff */
[----:B------:R-:W-:Y:S05]  /*198a0*/  WARPSYNC.COLLECTIVE R15, `(.L_x_1031) ;  /* 0x000000000f087348 */ /* 0x000fea0003c00000 */
[----:B------:R0:W1:Y:S02]  /*198b0*/  SHFL.IDX P6, R14, R13, R12, R11 ;  /* 0x0000000c0d0e7389 */ /* 0x00006400000c000b */
[----:B01----:R-:W-:Y:S01]  /*198c0*/  ENDCOLLECTIVE ;  /* 0x000000000000791b */ /* 0x003fe20003800000 */
.L_x_1031:
[----:B------:R-:W-:Y:S02]  /*198d0*/  @!P3 IMAD.X R21, RZ, RZ, R2, P4 ;  /* 0x000000ffff15b224 */ /* 0x000fe400020e0602 */
[----:B------:R-:W-:Y:S02]  /*198e0*/  @!P3 IMAD.MOV.U32 R2, RZ, RZ, R10 ;  /* 0x000000ffff02b224 */ /* 0x000fe400078e000a */
[----:B------:R-:W-:Y:S02]  /*198f0*/  @!P3 IMAD.MOV.U32 R3, RZ, RZ, R21 ;  /* 0x000000ffff03b224 */ /* 0x000fe400078e0015 */
[----:B------:R-:W-:-:S03]  /*19900*/  VIADD R10, R4, 0x40 ;  /* 0x00000040040a7836 */ /* 0x000fc60000000000 */
[----:B------:R-:W-:Y:S01]  /*19910*/  @!PT LDS RZ, [RZ] ;  /* 0x00000000fffff984 */ /* 0x000fe20000000800 */
[----:B------:R-:W-:Y:S01]  /*19920*/  @!PT LDS RZ, [RZ] ;  /* 0x00000000fffff984 */ /* 0x000fe20000000800 */
[----:B------:R-:W-:Y:S01]  /*19930*/  @!PT LDS RZ, [RZ] ;  /* 0x00000000fffff984 */ /* 0x000fe20000000800 */
[----:B------:R-:W-:Y:S01]  /*19940*/  @!P3 LDGSTS.E.BYPASS.LTC128B.128 [R19+0x14c00], desc[UR58][R2.64], !P2 ;  /* 0x14c000000213bfae */ /* 0x000fe2000d101d7a */
[----:B------:R-:W-:-:S03]  /*19950*/  IMAD.MOV.U32 R13, RZ, RZ, R7 ;  /* 0x000000ffff0d7224 */ /* 0x000fc600078e0007 */
[----:B------:R-:W-:Y:S04]  /*19960*/  @!P3 LDGSTS.E.BYPASS.LTC128B.128 [R19+0x16c00], desc[UR58][R2.64+0x40], !P0 ;  /* 0x16c000400213bfae */ /* 0x000fe8000c101d7a */
[----:B------:R0:W-:Y:S01]  /*19970*/  @!P3 LDGSTS.E.BYPASS.LTC128B.128 [R19+0x18c00], desc[UR58][R2.64+0x80], !P1 ;  /* 0x18c000800213bfae */ /* 0x0001e2000c901d7a */
[----:B------:R-:W-:Y:S01]  /*19980*/  ISETP.GE.AND P3, PT, R10, R5, PT ;  /* 0x000000050a00720c */ /* 0x000fe20003f66270 */
[----:B0-----:R-:W-:-:S12]  /*19990*/  IMAD.MOV.U32 R2, RZ, RZ, R14 ;  /* 0x000000ffff027224 */ /* 0x001fd800078e000e */
[----:B------:R-:W-:Y:S05]  /*199a0*/  WARPSYNC.COLLECTIVE R15, `(.L_x_1032) ;  /* 0x000000000f087348 */ /* 0x000fea0003c00000 */
[----:B------:R0:W1:Y:S02]  /*199b0*/  SHFL.IDX P6, R14, R13, R12, R11 ;  /* 0x0000000c0d0e7389 */ /* 0x00006400000c000b */
[----:B01----:R-:W-:Y:S01]  /*199c0*/  ENDCOLLECTIVE ;  /* 0x000000000000791b */ /* 0x003fe20003800000 */
.L_x_1032:
[----:B------:R-:W-:Y:S02]  /*199d0*/  @!P3 VIADD R9, R0, UR38 ;  /* 0x000000260009bc36 */ /* 0x000fe40008000000 */
[----:B------:R-:W-:Y:S02]  /*199e0*/  IMAD.MOV.U32 R13, RZ, RZ, R6 ;  /* 0x000000ffff0d7224 */ /* 0x000fe400078e0006 */
[----:B------:R-:W-:Y:S01]  /*199f0*/  IMAD.MOV.U32 R12, RZ, RZ, 0x3 ;  /* 0x00000003ff0c7424 */ /* 0x000fe200078e00ff */
[----:B------:R-:W-:-:S13]  /*19a00*/  @!P3 IADD3 R10, P4, R8, R14, RZ ;  /* 0x0000000e080ab210 */ /* 0x000fda0007f9e0ff */
[----:B------:R-:W-:Y:S05]  /*19a10*/  WARPSYNC.COLLECTIVE R15, `(.L_x_1033) ;  /* 0x000000000f087348 */ /* 0x000fea0003c00000 */
[----:B------:R0:W1:Y:S02]  /*19a20*/  SHFL.IDX P6, R14, R13, R12, R11 ;  /* 0x0000000c0d0e7389 */ /* 0x00006400000c000b */
[----:B01----:R-:W-:Y:S01]  /*19a30*/  ENDCOLLECTIVE ;  /* 0x000000000000791b */ /* 0x003fe20003800000 */
.L_x_1033:
[----:B------:R-:W-:Y:S02]  /*19a40*/  @!P3 IMAD.X R21, RZ, RZ, R2, P4 ;  /* 0x000000ffff15b224 */ /* 0x000fe400020e0602 */
[----:B------:R-:W-:Y:S02]  /*19a50*/  @!P3 IMAD.MOV.U32 R2, RZ, RZ, R10 ;  /* 0x000000ffff02b224 */ /* 0x000fe400078e000a */
[----:B------:R-:W-:-:S05]  /*19a60*/  @!P3 IMAD.MOV.U32 R3, RZ, RZ, R21 ;  /* 0x000000ffff03b224 */ /* 0x000fca00078e0015 */
[----:B------:R-:W-:Y:S01]  /*19a70*/  @!PT LDS RZ, [RZ] ;  /* 0x00000000fffff984 */ /* 0x000fe20000000800 */
[----:B------:R-:W-:Y:S01]  /*19a80*/  @!PT LDS RZ, [RZ] ;  /* 0x00000000fffff984 */ /* 0x000fe20000000800 */
[----:B------:R-:W-:Y:S01]  /*19a90*/  @!PT LDS RZ, [RZ] ;  /* 0x00000000fffff984 */ /* 0x000fe20000000800 */
[----:B------:R0:W-:Y:S01]  /*19aa0*/  @!P3 LDGSTS.E.BYPASS.LTC128B.128 [R9+0x15400], desc[UR58][R2.64], !P2 ;  /* 0x154000000209bfae */ /* 0x0001e2000d101d7a */
[----:B------:R-:W-:-:S03]  /*19ab0*/  IMAD.MOV.U32 R13, RZ, RZ, R7 ;  /* 0x000000ffff0d7224 */ /* 0x000fc600078e0007 */
[----:B------:R0:W-:Y:S04]  /*19ac0*/  @!P3 LDGSTS.E.BYPASS.LTC128B.128 [R9+0x17400], desc[UR58][R2.64+0x40], !P0 ;  /* 0x174000400209bfae */ /* 0x0001e8000c101d7a */
[----:B------:R0:W-:Y:S01]  /*19ad0*/  @!P3 LDGSTS.E.BYPASS.LTC128B.128 [R9+0x19400], desc[UR58][R2.64+0x80], !P1 ;  /* 0x194000800209bfae */ /* 0x0001e2000c901d7a */
[----:B------:R-:W-:-:S07]  /*19ae0*/  IMAD.MOV.U32 R6, RZ, RZ, R14 ;  /* 0x000000ffff067224 */ /* 0x000fce00078e000e */
[----:B0-----:R-:W-:Y:S05]  /*19af0*/  WARPSYNC.COLLECTIVE R15, `(.L_x_1034) ;  /* 0x000000000f087348 */ /* 0x001fea0003c00000 */
[----:B------:R1:W2:Y:S02]  /*19b00*/  SHFL.IDX P6, R14, R13, R12, R11 ;  /* 0x0000000c0d0e7389 */ /* 0x0002a400000c000b */
[----:B012---:R-:W-:Y:S01]  /*19b10*/  ENDCOLLECTIVE ;  /* 0x000000000000791b */ /* 0x007fe20003800000 */
.L_x_1034:
[----:B------:R-:W-:Y:S05]  /*19b20*/  BRA `(.L_x_1035) ;  /* 0xffffffd8005c7947 */ /* 0x000fea000383ffff */
.L_x_980:
[----:B0-----:R-:W-:-:S04]  /*19b30*/  IMAD.U32 R3, RZ, RZ, UR38 ;  /* 0x00000026ff037e24 */ /* 0x001fc8000f8e00ff */
[----:B------:R0:W1:Y:S03]  /*19b40*/  SYNCS.PHASECHK.TRANS64.TRYWAIT P0, [R3+URZ+0x29820], R0 ;  /* 0x02982000030075a7 */ /* 0x000066000800017f */
[----:B-1----:R-:W-:Y:S05]  /*19b50*/  @!P0 NANOSLEEP.SYNCS 0x989680 ;  /* 0x009896800000895d */ /* 0x002fea0003900000 */
[----:B------:R-:W1:Y:S02]  /*19b60*/  @!P0 SYNCS.PHASECHK.TRANS64 P0, [R3+URZ+0x29820], R0 ;  /* 0x02982000030085a7 */ /* 0x000e64000800007f */
[----:B-1----:R-:W-:Y:S05]  /*19b70*/  @!P0 BRA `(.L_x_980) ;  /* 0xfffffffc00ec8947 */ /* 0x002fea000383ffff */
[----:B------:R-:W-:Y:S05]  /*19b80*/  BRA `(.L_x_1036) ;  /* 0xffffffd800a87947 */ /* 0x000fea000383ffff */
.L_x_985:
[----:B0-----:R0:W1:Y:S02]  /*19b90*/  SYNCS.PHASECHK.TRANS64.TRYWAIT P0, [R6+URZ+0x29880], R4 ;  /* 0x02988004060075a7 */ /* 0x001064000800017f */
[----:B-1----:R-:W-:Y:S05]  /*19ba0*/  @!P0 NANOSLEEP.SYNCS 0x989680 ;  /* 0x009896800000895d */ /* 0x002fea0003900000 */
[----:B------:R-:W1:Y:S02]  /*19bb0*/  @!P0 SYNCS.PHASECHK.TRANS64 P0, [R6+URZ+0x29880], R4 ;  /* 0x02988004060085a7 */ /* 0x000e64000800007f */
[----:B-1----:R-:W-:Y:S05]  /*19bc0*/  @!P0 BRA `(.L_x_985) ;  /* 0xfffffffc00f08947 */ /* 0x002fea000383ffff */
[----:B------:R-:W-:Y:S05]  /*19bd0*/  BRA `(.L_x_1037) ;  /* 0xffffffdc005c7947 */ /* 0x000fea000383ffff */
.L_x_989:
[----:B-1----:R1:W2:Y:S02]  /*19be0*/  SYNCS.PHASECHK.TRANS64.TRYWAIT P0, [R6+URZ+0x29840], R4 ;  /* 0x02984004060075a7 */ /* 0x0022a4000800017f */
[----:B--2---:R-:W-:Y:S05]  /*19bf0*/  @!P0 NANOSLEEP.SYNCS 0x989680 ;  /* 0x009896800000895d */ /* 0x004fea0003900000 */
[----:B------:R-:W2:Y:S02]  /*19c00*/  @!P0 SYNCS.PHASECHK.TRANS64 P0, [R6+URZ+0x29840], R4 ;  /* 0x02984004060085a7 */ /* 0x000ea4000800007f */
[----:B--2---:R-:W-:Y:S05]  /*19c10*/  @!P0 BRA `(.L_x_989) ;  /* 0xfffffffc00f08947 */ /* 0x004fea000383ffff */
[----:B------:R-:W-:Y:S05]  /*19c20*/  BRA `(.L_x_1038) ;  /* 0xffffffdc00cc7947 */ /* 0x000fea000383ffff */
.L_x_996:
[----:B0-----:R0:W1:Y:S02]  /*19c30*/  SYNCS.PHASECHK.TRANS64.TRYWAIT P0, [R18+URZ+0x29870], R5 ;  /* 0x02987005120075a7 */ /* 0x001064000800017f */
[----:B-1----:R-:W-:Y:S05]  /*19c40*/  @!P0 NANOSLEEP.SYNCS 0x989680 ;  /* 0x009896800000895d */ /* 0x002fea0003900000 */
[----:B------:R-:W1:Y:S02]  /*19c50*/  @!P0 SYNCS.PHASECHK.TRANS64 P0, [R18+URZ+0x29870], R5 ;  /* 0x02987005120085a7 */ /* 0x000e64000800007f */
[----:B-1----:R-:W-:Y:S05]  /*19c60*/  @!P0 BRA `(.L_x_996) ;  /* 0xfffffffc00f08947 */ /* 0x002fea000383ffff */
[----:B------:R-:W-:Y:S05]  /*19c70*/  BRA `(.L_x_1039) ;  /* 0xffffffe000cc7947 */ /* 0x000fea000383ffff */
.L_x_998:
[----:B0-----:R0:W1:Y:S02]  /*19c80*/  SYNCS.PHASECHK.TRANS64.TRYWAIT P0, [R18+URZ+0x29860], R5 ;  /* 0x02986005120075a7 */ /* 0x001064000800017f */
[----:B-1----:R-:W-:Y:S05]  /*19c90*/  @!P0 NANOSLEEP.SYNCS 0x989680 ;  /* 0x009896800000895d */ /* 0x002fea0003900000 */
[----:B------:R-:W1:Y:S02]  /*19ca0*/  @!P0 SYNCS.PHASECHK.TRANS64 P0, [R18+URZ+0x29860], R5 ;  /* 0x02986005120085a7 */ /* 0x000e64000800007f */
[----:B-1----:R-:W-:Y:S05]  /*19cb0*/  @!P0 BRA `(.L_x_998) ;  /* 0xfffffffc00f08947 */ /* 0x002fea000383ffff */
[----:B------:R-:W-:Y:S05]  /*19cc0*/  BRA `(.L_x_1040) ;  /* 0xffffffe000d07947 */ /* 0x000fea000383ffff */
.L_x_1004:
[----:B0-----:R0:W1:Y:S02]  /*19cd0*/  SYNCS.PHASECHK.TRANS64.TRYWAIT P0, [R3+URZ+0x29870], R0 ;  /* 0x02987000030075a7 */ /* 0x001064000800017f */
[----:B-1----:R-:W-:Y:S05]  /*19ce0*/  @!P0 NANOSLEEP.SYNCS 0x989680 ;  /* 0x009896800000895d */ /* 0x002fea0003900000 */
[----:B------:R-:W1:Y:S02]  /*19cf0*/  @!P0 SYNCS.PHASECHK.TRANS64 P0, [R3+URZ+0x29870], R0 ;  /* 0x02987000030085a7 */ /* 0x000e64000800007f */
[----:B-1----:R-:W-:Y:S05]  /*19d00*/  @!P0 BRA `(.L_x_1004) ;  /* 0xfffffffc00f08947 */ /* 0x002fea000383ffff */
[----:B------:R-:W-:Y:S05]  /*19d10*/  BRA `(.L_x_1041) ;  /* 0xffffffe8006c7947 */ /* 0x000fea000383ffff */
.L_x_1006:
[----:B0-----:R0:W1:Y:S02]  /*19d20*/  SYNCS.PHASECHK.TRANS64.TRYWAIT P0, [R3+URZ+0x29860], R2 ;  /* 0x02986002030075a7 */ /* 0x001064000800017f */
[----:B-1----:R-:W-:Y:S05]  /*19d30*/  @!P0 NANOSLEEP.SYNCS 0x989680 ;  /* 0x009896800000895d */ /* 0x002fea0003900000 */
[----:B------:R-:W1:Y:S02]  /*19d40*/  @!P0 SYNCS.PHASECHK.TRANS64 P0, [R3+URZ+0x29860], R2 ;  /* 0x02986002030085a7 */ /* 0x000e64000800007f */
[----:B-1----:R-:W-:Y:S05]  /*19d50*/  @!P0 BRA `(.L_x_1006) ;  /* 0xfffffffc00f08947 */ /* 0x002fea000383ffff */
[----:B------:R-:W-:Y:S05]  /*19d60*/  BRA `(.L_x_1042) ;  /* 0xffffffe800907947 */ /* 0x000fea000383ffff */
.L_x_1008:
[----:B0-----:R0:W1:Y:S02]  /*19d70*/  SYNCS.PHASECHK.TRANS64.TRYWAIT P0, [R9+URZ+0x29820], R2 ;  /* 0x02982002090075a7 */ /* 0x001064000800017f */
[----:B-1----:R-:W-:Y:S05]  /*19d80*/  @!P0 NANOSLEEP.SYNCS 0x989680 ;  /* 0x009896800000895d */ /* 0x002fea0003900000 */
[----:B------:R-:W1:Y:S02]  /*19d90*/  @!P0 SYNCS.PHASECHK.TRANS64 P0, [R9+URZ+0x29820], R2 ;  /* 0x02982002090085a7 */ /* 0x000e64000800007f */
[----:B-1----:R-:W-:Y:S05]  /*19da0*/  @!P0 BRA `(.L_x_1008) ;  /* 0xfffffffc00f08947 */ /* 0x002fea000383ffff */
[----:B------:R-:W-:Y:S05]  /*19db0*/  BRA `(.L_x_1043) ;  /* 0xfffffff000047947 */ /* 0x000fea000383ffff */
.L_x_1010:
[----:B0-----:R0:W1:Y:S02]  /*19dc0*/  SYNCS.PHASECHK.TRANS64.TRYWAIT P1, [R5+URZ], R4 ;  /* 0x00000004050075a7 */ /* 0x001064000802017f */
[----:B-1----:R-:W-:Y:S05]  /*19dd0*/  @!P1 NANOSLEEP.SYNCS 0x989680 ;  /* 0x009896800000995d */ /* 0x002fea0003900000 */
[----:B------:R-:W1:Y:S02]  /*19de0*/  @!P1 SYNCS.PHASECHK.TRANS64 P1, [R5+URZ], R4 ;  /* 0x00000004050095a7 */ /* 0x000e64000802007f */
[----:B-1----:R-:W-:Y:S05]  /*19df0*/  @!P1 BRA `(.L_x_1010) ;  /* 0xfffffffc00f09947 */ /* 0x002fea000383ffff */
[----:B------:R-:W-:Y:S05]  /*19e00*/  BRA `(.L_x_1044) ;  /* 0xfffffff0005c7947 */ /* 0x000fea000383ffff */
.L_x_1011:
[----:B-1----:R1:W2:Y:S02]  /*19e10*/  SYNCS.PHASECHK.TRANS64.TRYWAIT P1, [R7+URZ], R2 ;  /* 0x00000002070075a7 */ /* 0x0022a4000802017f */
[----:B--2---:R-:W-:Y:S05]  /*19e20*/  @!P1 NANOSLEEP.SYNCS 0x989680 ;  /* 0x009896800000995d */ /* 0x004fea0003900000 */
[----:B------:R-:W2:Y:S02]  /*19e30*/  @!P1 SYNCS.PHASECHK.TRANS64 P1, [R7+URZ], R2 ;  /* 0x00000002070095a7 */ /* 0x000ea4000802007f */
[----:B--2---:R-:W-:Y:S05]  /*19e40*/  @!P1 BRA `(.L_x_1011) ;  /* 0xfffffffc00f09947 */ /* 0x004fea000383ffff */
[----:B------:R-:W-:Y:S05]  /*19e50*/  BRA `(.L_x_1045) ;  /* 0xfffffff000507947 */ /* 0x000fea000383ffff */
.L_x_1013:
[----:B0-----:R0:W2:Y:S02]  /*19e60*/  SYNCS.PHASECHK.TRANS64.TRYWAIT P1, [R5+URZ+0x29860], R4 ;  /* 0x02986004050075a7 */ /* 0x0010a4000802017f */
[----:B--2---:R-:W-:Y:S05]  /*19e70*/  @!P1 NANOSLEEP.SYNCS 0x989680 ;  /* 0x009896800000995d */ /* 0x004fea0003900000 */
[----:B------:R-:W2:Y:S02]  /*19e80*/  @!P1 SYNCS.PHASECHK.TRANS64 P1, [R5+URZ+0x29860], R4 ;  /* 0x02986004050095a7 */ /* 0x000ea4000802007f */
[----:B--2---:R-:W-:Y:S05]  /*19e90*/  @!P1 BRA `(.L_x_1013) ;  /* 0xfffffffc00f09947 */ /* 0x004fea000383ffff */
[----:B------:R-:W-:Y:S05]  /*19ea0*/  BRA `(.L_x_1046) ;  /* 0xfffffff000507947 */ /* 0x000fea000383ffff */
.L_x_1015:
[----:B--2---:R2:W3:Y:S02]  /*19eb0*/  SYNCS.PHASECHK.TRANS64.TRYWAIT P1, [R3+URZ+0x29860], R2 ;  /* 0x02986002030075a7 */ /* 0x0044e4000802017f */
[----:B---3--:R-:W-:Y:S05]  /*19ec0*/  @!P1 NANOSLEEP.SYNCS 0x989680 ;  /* 0x009896800000995d */ /* 0x008fea0003900000 */
[----:B------:R-:W3:Y:S02]  /*19ed0*/  @!P1 SYNCS.PHASECHK.TRANS64 P1, [R3+URZ+0x29860], R2 ;  /* 0x02986002030095a7 */ /* 0x000ee4000802007f */
[----:B---3--:R-:W-:Y:S05]  /*19ee0*/  @!P1 BRA `(.L_x_1015) ;  /* 0xfffffffc00f09947 */ /* 0x008fea000383ffff */
[----:B------:R-:W-:Y:S05]  /*19ef0*/  BRA `(.L_x_1047) ;  /* 0xfffffff000507947 */ /* 0x000fea000383ffff */
.L_x_1017:
[----:B---3--:R3:W4:Y:S02]  /*19f00*/  SYNCS.PHASECHK.TRANS64.TRYWAIT P0, [R5+URZ+0x29880], R4 ;  /* 0x02988004050075a7 */ /* 0x008724000800017f */
[----:B----4-:R-:W-:Y:S05]  /*19f10*/  @!P0 NANOSLEEP.SYNCS 0x989680 ;  /* 0x009896800000895d */ /* 0x010fea0003900000 */
[----:B------:R-:W4:Y:S02]  /*19f20*/  @!P0 SYNCS.PHASECHK.TRANS64 P0, [R5+URZ+0x29880], R4 ;  /* 0x02988004050085a7 */ /* 0x000f24000800007f */
[----:B----4-:R-:W-:Y:S05]  /*19f30*/  @!P0 BRA `(.L_x_1017) ;  /* 0xfffffffc00f08947 */ /* 0x010fea000383ffff */
[----:B------:R-:W-:Y:S05]  /*19f40*/  BRA `(.L_x_1018) ;  /* 0xfffffff0004c7947 */ /* 0x000fea000383ffff */
.L_x_1048:
        /* <DEDUP_REMOVED lines=11> */
.L_x_2847:


//--------------------- .text._ZN7cutlass13device_kernelIN5flash11enable_sm90INS1_16FlashAttnFwdSm90INS1_25CollectiveMainloopFwdSm90ILi2EN4cute5tupleIJNS5_1CILi1EEES8_S8_EEENS6_IJNS7_ILi128EEENS7_ILi160EEENS7_ILi192EEEEEELi128ENS_12float_e4m3_tEfNS_4arch4Sm90ELb0ELb1ELb0ELb1ELb0ELb0ELb0ELb1ELb1ELb1ELb1ELb0EEENS1_21CollectiveEpilogueFwdINS6_IJSA_SA_SB_EEES9_NS_10bfloat16_tESG_Li256ELb1ELb1ELb1ELb1EEENS1_36VarlenDynamicPersistentTileSchedulerILi128ELi160ELi256ELi128ELb1ELb1ELb1ELb1ELb0ELb1EEEEEEEEEvNT_6ParamsE --------------------------
	.section	.text._ZN7cutlass13device_kernelIN5flash11enable_sm90INS1_16FlashAttnFwdSm90INS1_25CollectiveMainloopFwdSm90ILi2EN4cute5tupleIJNS5_1CILi1EEES8_S8_EEENS6_IJNS7_ILi128EEENS7_ILi160EEENS7_ILi192EEEEEELi128ENS_12float_e4m3_tEfNS_4arch4Sm90ELb0ELb1ELb0ELb1ELb0ELb0ELb0ELb1ELb1ELb1ELb1ELb0EEENS1_21CollectiveEpilogueFwdINS6_IJSA_SA_SB_EEES9_NS_10bfloat16_tESG_Li256ELb1ELb1ELb1ELb1EEENS1_36VarlenDynamicPersistentTileSchedulerILi128ELi160ELi256ELi128ELb1ELb1ELb1ELb1ELb0ELb1EEEEEEEEEvNT_6ParamsE,"ax",@progbits
	.align	128
.text._ZN7cutlass13device_kernelIN5flash11enable_sm90INS1_16FlashAttnFwdSm90INS1_25CollectiveMainloopFwdSm90ILi2EN4cute5tupleIJNS5_1CILi1EEES8_S8_EEENS6_IJNS7_ILi128EEENS7_ILi160EEENS7_ILi192EEEEEELi128ENS_12float_e4m3_tEfNS_4arch4Sm90ELb0ELb1ELb0ELb1ELb0ELb0ELb0ELb1ELb1ELb1ELb1ELb0EEENS1_21CollectiveEpilogueFwdINS6_IJSA_SA_SB_EEES9_NS_10bfloat16_tESG_Li256ELb1ELb1ELb1ELb1EEENS1_36VarlenDynamicPersistentTileSchedulerILi128ELi160ELi256ELi128ELb1ELb1ELb1ELb1ELb0ELb1EEEEEEEEEvNT_6ParamsE:
        .type           _ZN7cutlass13device_kernelIN5flash11enable_sm90INS1_16FlashAttnFwdSm90INS1_25CollectiveMainloopFwdSm90ILi2EN4cute5tupleIJNS5_1CILi1EEES8_S8_EEENS6_IJNS7_ILi128EEENS7_ILi160EEENS7_ILi192EEEEEELi128ENS_12float_e4m3_tEfNS_4arch4Sm90ELb0ELb1ELb0ELb1ELb0ELb0ELb0ELb1ELb1ELb1ELb1ELb0EEENS1_21CollectiveEpilogueFwdINS6_IJSA_SA_SB_EEES9_NS_10bfloat16_tESG_Li256ELb1ELb1ELb1ELb1EEENS1_36VarlenDynamicPersistentTileSchedulerILi128ELi160ELi256ELi128ELb1ELb1ELb1ELb1ELb0ELb1EEEEEEEEEvNT_6ParamsE,@function
        .size           _ZN7cutlass13device_kernelIN5flash11enable_sm90INS1_16FlashAttnFwdSm90INS1_25CollectiveMainloopFwdSm90ILi2EN4cute5tupleIJNS5_1CILi1EEES8_S8_EEENS6_IJNS7_ILi128EEENS7_ILi160EEENS7_ILi192EEEEEELi128ENS_12float_e4m3_tEfNS_4arch4Sm90ELb0ELb1ELb0ELb1ELb0ELb0ELb0ELb1ELb1ELb1ELb1ELb0EEENS1_21CollectiveEpilogueFwdINS6_IJSA_SA_SB_EEES9_NS_10bfloat16_tESG_Li256ELb1ELb1ELb1ELb1EEENS1_36VarlenDynamicPersistentTileSchedulerILi128ELi160ELi256ELi128ELb1ELb1ELb1ELb1ELb0ELb1EEEEEEEEEvNT_6ParamsE,(.L_x_2848 - _ZN7cutlass13device_kernelIN5flash11enable_sm90INS1_16FlashAttnFwdSm90INS1_25CollectiveMainloopFwdSm90ILi2EN4cute5tupleIJNS5_1CILi1EEES8_S8_EEENS6_IJNS7_ILi128EEENS7_ILi160EEENS7_ILi192EEEEEELi128ENS_12float_e4m3_tEfNS_4arch4Sm90ELb0ELb1ELb0ELb1ELb0ELb0ELb0ELb1ELb1ELb1ELb1ELb0EEENS1_21CollectiveEpilogueFwdINS6_IJSA_SA_SB_EEES9_NS_10bfloat16_tESG_Li256ELb1ELb1ELb1ELb1EEENS1_36VarlenDynamicPersistentTileSchedulerILi128ELi160ELi256ELi128ELb1ELb1ELb1ELb1ELb0ELb1EEEEEEEEEvNT_6ParamsE)
        .other          _ZN7cutlass13device_kernelIN5flash11enable_sm90INS1_16FlashAttnFwdSm90INS1_25CollectiveMainloopFwdSm90ILi2EN4cute5tupleIJNS5_1CILi1EEES8_S8_EEENS6_IJNS7_ILi128EEENS7_ILi160EEENS7_ILi192EEEEEELi128ENS_12float_e4m3_tEfNS_4arch4Sm90ELb0ELb1ELb0ELb1ELb0ELb0ELb0ELb1ELb1ELb1ELb1ELb0EEENS1_21CollectiveEpilogueFwdINS6_IJSA_SA_SB_EEES9_NS_10bfloat16_tESG_Li256ELb1ELb1ELb1ELb1EEENS1_36VarlenDynamicPersistentTileSchedulerILi128ELi160ELi256ELi128ELb1ELb1ELb1ELb1ELb0ELb1EEEEEEEEEvNT_6ParamsE,@"STO_CUDA_ENTRY STV_DEFAULT"
_ZN7cutlass13device_kernelIN5flash11enable_sm90INS1_16FlashAttnFwdSm90INS1_25CollectiveMainloopFwdSm90ILi2EN4cute5tupleIJNS5_1CILi1EEES8_S8_EEENS6_IJNS7_ILi128EEENS7_ILi160EEENS7_ILi192EEEEEELi128ENS_12float_e4m3_tEfNS_4arch4Sm90ELb0ELb1ELb0ELb1ELb0ELb0ELb0ELb1ELb1ELb1ELb1ELb0EEENS1_21CollectiveEpilogueFwdINS6_IJSA_SA_SB_EEES9_NS_10bfloat16_tESG_Li256ELb1ELb1ELb1ELb1EEENS1_36VarlenDynamicPersistentTileSchedulerILi128ELi160ELi256ELi128ELb1ELb1ELb1ELb1ELb0ELb1EEEEEEEEEvNT_6ParamsE:
        /* <DEDUP_REMOVED lines=18> */
.L_x_1050:
[----:B------:R-:W-:Y:S05]  /*0120*/  BSYNC B0 ;  /* 0x0000000000007941 */ /* 0x000fea0003800000 */
.L_x_1049:
        /* <DEDUP_REMOVED lines=41> */
.L_x_1051:
        /* <DEDUP_REMOVED lines=22> */
.L_x_1052:
        /* <DEDUP_REMOVED lines=18> */
.L_x_1053:
        /* <DEDUP_REMOVED lines=22> */
.L_x_1054:
        /* <DEDUP_REMOVED lines=22> */
.L_x_1055:
[----:B------:R-:W-:Y:S01]  /*0900*/  PLOP3.LUT P0, PT, PT, PT, UP0, 0x80, 0x0 ;  /* 0x000000000000781c */ /* 0x000fe20003f0f008 */
[----:B------:R-:W-:Y:S01]  /*0910*/  UMOV UR38, 0x1 ;  /* 0x0000000100267882 */ /* 0x000fe20000000000 */
[----:B------:R-:W-:Y:S01]  /*0920*/  NOP ;  /* 0x0000000000007918 */ /* 0x000fe20000000000 */
[----:B------:R-:W-:Y:S01]  /*0930*/  USEL UR38, UR38, 0x2, !UP0 ;  /* 0x0000000226267887 */ /* 0x000fe2000c000000 */
[----:B------:R-:W-:Y:S01]  /*0940*/  ULDC.64 UR52, c[0x0][0x208] ;  /* 0x0000820000347ab9 */ /* 0x000fe20000000a00 */
[----:B012-4-:R-:W-:Y:S08]  /*0950*/  BAR.SYNC.DEFER_BLOCKING 0x0 ;  /* 0x0000000000007b1d */ /* 0x017ff00000010000 */
[----:B------:R-:W-:Y:S05]  /*0960*/  @!P0 BRA `(.L_x_1056) ;  /* 0x0000016800108947 */ /* 0x000fea0003800000 */
.L_x_1057:
        /* <DEDUP_REMOVED lines=25> */
[----:B------:R-:W-:Y:S01]  /*0b00*/  R2UR UR49, R15 ;  /* 0x000000000f3172ca */ /* 0x000fe200000e0000 */
[----:B------:R-:W-:Y:S01]  /*0b10*/  UMOV UR54, URZ ;  /* 0x0000003f00367c82 */ /* 0x000fe20008000000 */
[CC--:B------:R-:W-:Y:S02]  /*0b20*/  LEA.HI R3, R0.reuse, R227.reuse, RZ, 0x7 ;  /* 0x000000e300037211 */ /* 0x0c0fe400078f38ff */
[----:B------:R-:W-:-:S02]  /*0b30*/  LEA.HI R4, R0, R227, RZ, 0x5 ;  /* 0x000000e300047211 */ /* 0x000fc400078f28ff */
[----:B------:R-:W-:Y:S02]  /*0b40*/  LOP3.LUT R206, R3, 0xffffff80, RZ, 0xc0, !PT ;  /* 0xffffff8003ce7812 */ /* 0x000fe400078ec0ff */
[----:B------:R-:W-:Y:S01]  /*0b50*/  LEA.HI R2, R0, R227, RZ, 0x4 ;  /* 0x000000e300027211 */ /* 0x000fe200078f20ff */
[----:B------:R-:W-:Y:S01]  /*0b60*/  IMAD.SHL.U32 R6, R4, 0x20, RZ ;  /* 0x0000002004067824 */ /* 0x000fe200078e00ff */
[----:B------:R-:W-:Y:S01]  /*0b70*/  SHF.R.S32.HI R222, RZ, 0x7, R3 ;  /* 0x00000007ffde7819 */ /* 0x000fe20000011403 */
[C---:B------:R-:W-:Y:S01]  /*0b80*/  IMAD.IADD R206, R227.reuse, 0x1, -R206 ;  /* 0x00000001e3ce7824 */ /* 0x040fe200078e0ace */
[----:B------:R-:W-:Y:S02]  /*0b90*/  LOP3.LUT R4, R2, 0x3fffff0, RZ, 0xc0, !PT ;  /* 0x03fffff002047812 */ /* 0x000fe400078ec0ff */
[----:B------:R-:W-:Y:S02]  /*0ba0*/  SHF.R.S32.HI R5, RZ, 0x4, R2 ;  /* 0x00000004ff057819 */ /* 0x000fe40000011402 */
[----:B------:R-:W-:Y:S01]  /*0bb0*/  SHF.R.S32.HI R9, RZ, 0x1f, R206 ;  /* 0x0000001fff097819 */ /* 0x000fe200000114ce */
[----:B------:R-:W-:Y:S01]  /*0bc0*/  IMAD.IADD R4, R227, 0x1, -R4 ;  /* 0x00000001e3047824 */ /* 0x000fe200078e0a04 */
[----:B------:R-:W-:-:S02]  /*0bd0*/  LOP3.LUT R7, R6, 0xfffffc00, RZ, 0xc0, !PT ;  /* 0xfffffc0006077812 */ /* 0x000fc400078ec0ff */
[----:B------:R-:W-:Y:S02]  /*0be0*/  LEA.HI R2, R2, R5, RZ, 0x1 ;  /* 0x0000000502027211 */ /* 0x000fe400078f08ff */
[----:B------:R-:W-:Y:S01]  /*0bf0*/  LEA.HI R8, R9, R206, RZ, 0x2 ;  /* 0x000000ce09087211 */ /* 0x000fe200078f10ff */
[----:B------:R-:W-:Y:S01]  /*0c00*/  IMAD R7, R4, 0x40, R7 ;  /* 0x0000004004077824 */ /* 0x000fe200078e0207 */
[----:B------:R-:W-:Y:S02]  /*0c10*/  LOP3.LUT R2, R2, 0x1ffffffe, RZ, 0xc0, !PT ;  /* 0x1ffffffe02027812 */ /* 0x000fe400078ec0ff */
[----:B------:R-:W-:Y:S02]  /*0c20*/  LEA.HI R4, R0, R227, RZ, 0x2 ;  /* 0x000000e300047211 */ /* 0x000fe400078f10ff */
[----:B------:R-:W-:Y:S01]  /*0c30*/  SHF.R.S32.HI R6, RZ, 0x2, R8 ;  /* 0x00000002ff067819 */ /* 0x000fe20000011408 */
[----:B------:R-:W-:Y:S01]  /*0c40*/  IMAD.IADD R2, R5, 0x1, -R2 ;  /* 0x0000000105027824 */ /* 0x000fe200078e0a02 */
[----:B------:R-:W-:-:S02]  /*0c50*/  SHF.R.S32.HI R11, RZ, 0x1f, R8 ;  /* 0x0000001fff0b7819 */ /* 0x000fc40000011408 */
[----:B------:R-:W-:Y:S01]  /*0c60*/  LOP3.LUT R4, R4, 0xfffffffc, RZ, 0xc0, !PT ;  /* 0xfffffffc04047812 */ /* 0x000fe200078ec0ff */
[----:B------:R-:W-:Y:S01]  /*0c70*/  IMAD R224, R2, 0x8, R7 ;  /* 0x0000000802e07824 */ /* 0x000fe200078e0207 */
[----:B------:R-:W-:Y:S02]  /*0c80*/  LEA.HI R0, R0, R227, RZ, 0x3 ;  /* 0x000000e300007211 */ /* 0x000fe400078f18ff */
[----:B------:R-:W-:Y:S01]  /*0c90*/  LEA.HI R11, R11, R6, RZ, 0x3 ;  /* 0x000000060b0b7211 */ /* 0x000fe200078f18ff */
[----:B------:R-:W-:Y:S01]  /*0ca0*/  IMAD.IADD R4, R227, 0x1, -R4 ;  /* 0x00000001e3047824 */ /* 0x000fe200078e0a04 */
[----:B------:R-:W-:Y:S02]  /*0cb0*/  LOP3.LUT R2, R0, 0xfffffff8, RZ, 0xc0, !PT ;  /* 0xfffffff800027812 */ /* 0x000fe400078ec0ff */
[----:B------:R-:W-:Y:S02]  /*0cc0*/  LOP3.LUT R7, R8, 0x7ffffffc, RZ, 0xc0, !PT ;  /* 0x7ffffffc08077812 */ /* 0x000fe400078ec0ff */
[----:B------:R-:W-:Y:S01]  /*0cd0*/  LOP3.LUT R11, R11, 0xfffffff8, RZ, 0xc0, !PT ;  /* 0xfffffff80b0b7812 */ /* 0x000fe200078ec0ff */
[----:B------:R-:W-:Y:S01]  /*0ce0*/  IMAD.IADD R189, R227, 0x1, -R2 ;  /* 0x00000001e3bd7824 */ /* 0x000fe200078e0a02 */
[----:B------:R-:W-:Y:S01]  /*0cf0*/  LEA.HI R9, R9, R206, RZ, 0x5 ;  /* 0x000000ce09097211 */ /* 0x000fe200078f28ff */
[----:B------:R-:W-:Y:S01]  /*0d00*/  IMAD.IADD R7, R206, 0x1, -R7 ;  /* 0x00000001ce077824 */ /* 0x000fe200078e0a07 */
[----:B------:R-:W-:Y:S01]  /*0d10*/  LEA.HI R3, R3, R222, RZ, 0x1 ;  /* 0x000000de03037211 */ /* 0x000fe200078f08ff */
[----:B------:R-:W-:Y:S01]  /*0d20*/  IMAD.IADD R6, R6, 0x1, -R11 ;  /* 0x0000000106067824 */ /* 0x000fe200078e0a0b */
[----:B------:R-:W-:Y:S01]  /*0d30*/  SHF.R.S32.HI R9, RZ, 0x5, R9 ;  /* 0x00000005ff097819 */ /* 0x000fe20000011409 */
[----:B------:R-:W-:Y:S01]  /*0d40*/  IMAD.SHL.U32 R23, R189, 0x8, RZ ;  /* 0x00000008bd177824 */ /* 0x000fe200078e00ff */
[----:B------:R-:W-:Y:S01]  /*0d50*/  LEA.HI R5, R4, R4, RZ, 0x1 ;  /* 0x0000000404057211 */ /* 0x000fe200078f08ff */
[----:B------:R-:W-:Y:S01]  /*0d60*/  IMAD.SHL.U32 R19, R7, 0x2, RZ ;  /* 0x0000000207137824 */ /* 0x000fe200078e00ff */
[----:B------:R-:W-:Y:S01]  /*0d70*/  LOP3.LUT R3, R3, 0x3fffffe, RZ, 0xc0, !PT ;  /* 0x03fffffe03037812 */ /* 0x000fe200078ec0ff */
[----:B------:R-:W-:Y:S01]  /*0d80*/  IMAD R6, R9, 0x10, R6 ;  /* 0x0000001009067824 */ /* 0x000fe200078e0206 */
[----:B------:R-:W-:Y:S01]  /*0d90*/  LOP3.LUT R5, R5, 0x1ffffffe, RZ, 0xc0, !PT ;  /* 0x1ffffffe05057812 */ /* 0x000fe200078ec0ff */
[----:B------:R-:W-:Y:S01]  /*0da0*/  VIADD R188, R23, 0x40 ;  /* 0x0000004017bc7836 */ /* 0x000fe20000000000 */
[----:B------:R-:W-:Y:S01]  /*0db0*/  SHF.R.S32.HI R205, RZ, 0x3, R0 ;  /* 0x00000003ffcd7819 */ /* 0x000fe20000011400 */
[----:B------:R-:W-:Y:S01]  /*0dc0*/  IMAD.IADD R3, R222, 0x1, -R3 ;  /* 0x00000001de037824 */ /* 0x000fe200078e0a03 */
[----:B------:R-:W-:Y:S01]  /*0dd0*/  SHF.R.S32.HI R226, RZ, 0x1f, R23 ;  /* 0x0000001fffe27819 */ /* 0x000fe20000011417 */
[C---:B------:R-:W-:Y:S01]  /*0de0*/  VIADD R204, R19.reuse, 0x8 ;  /* 0x0000000813cc7836 */ /* 0x040fe20000000000 */
[----:B------:R-:W-:Y:S01]  /*0df0*/  SHF.R.S32.HI R225, RZ, 0x1f, R188 ;  /* 0x0000001fffe17819 */ /* 0x000fe200000114bc */
[----:B------:R-:W-:-:S02]  /*0e00*/  VIADD R203, R19, 0x10 ;  /* 0x0000001013cb7836 */ /* 0x000fc40000000000 */
        /* <DEDUP_REMOVED lines=26> */
[----:B------:R-:W-:Y:S01]  /*0fb0*/  IMAD.IADD R22, R4, 0x1, -R5 ;  /* 0x0000000104167824 */ /* 0x000fe200078e0a05 */
[----:B------:R-:W-:Y:S01]  /*0fc0*/  SHF.R.S32.HI R208, RZ, 0x1f, R191 ;  /* 0x0000001fffd07819 */ /* 0x000fe200000114bf */
[----:B------:R-:W-:Y:S01]  /*0fd0*/  IMAD R223, R3, 0x40, R6 ;  /* 0x0000004003df7824 */ /* 0x000fe200078e0206 */
[----:B------:R-:W-:-:S03]  /*0fe0*/  SHF.R.S32.HI R207, RZ, 0x1f, R190 ;  /* 0x0000001fffcf7819 */ /* 0x000fc600000114be */
[----:B------:R-:W-:-:S07]  /*0ff0*/  IMAD R22, R22, 0x8, R223 ;  /* 0x0000000816167824 */ /* 0x000fce00078e02df */
.L_x_1165:
[----:B01-3--:R-:W0:Y:S01]  /*1000*/  LDC.64 R6, c[0x0][0xa18] ;  /* 0x00028600ff067b82 */ /* 0x00be220000000a00 */
[----:B--2---:R-:W-:Y:S02]  /*1010*/  IMAD.U32 R3, RZ, RZ, UR49 ;  /* 0x00000031ff037e24 */ /* 0x004fe4000f8e00ff */
[----:B----4-:R-:W-:-:S05]  /*1020*/  IMAD.MOV.U32 R8, RZ, RZ, RZ ;  /* 0x000000ffff087224 */ /* 0x010fca00078e00ff */
[----:B------:R-:W1:Y:S08]  /*1030*/  LDC R18, c[0x0][0x288] ;  /* 0x0000a200ff127b82 */ /* 0x000e700000000800 */
[----:B------:R-:W2:Y:S08]  /*1040*/  LDC.64 R4, c[0x0][0xa28] ;  /* 0x00028a00ff047b82 */ /* 0x000eb00000000a00 */
[----:B------:R-:W3:Y:S01]  /*1050*/  LDC.64 R10, c[0x0][0x418] ;  /* 0x00010600ff0a7b82 */ /* 0x000ee20000000a00 */
[----:B0-----:R-:W-:-:S07]  /*1060*/  ISETP.NE.U32.AND P1, PT, R6, RZ, PT ;  /* 0x000000ff0600720c */ /* 0x001fce0003f25070 */
[----:B------:R-:W0:Y:S01]  /*1070*/  LDC R0, c[0x0][0x424] ;  /* 0x00010900ff007b82 */ /* 0x000e220000000800 */
[----:B------:R-:W-:-:S07]  /*1080*/  ISETP.NE.AND.EX P1, PT, R7, RZ, PT, P1 ;  /* 0x000000ff0700720c */ /* 0x000fce0003f25310 */
[----:B------:R-:W4:Y:S01]  /*1090*/  LDC R17, c[0x0][0x2f0] ;  /* 0x0000bc00ff117b82 */ /* 0x000f220000000800 */
[----:B--2---:R-:W-:Y:S01]  /*10a0*/  ISETP.NE.U32.AND P0, PT, R4, RZ, PT ;  /* 0x000000ff0400720c */ /* 0x004fe20003f05070 */
[----:B------:R-:W-:Y:S01]  /*10b0*/  ULOP3.LUT UR4, UR6, 0xff000000, URZ, 0xc0, !UPT ;  /* 0xff00000006047892 */ /* 0x000fe2000f8ec03f */
[----:B------:R-:W-:Y:S02]  /*10c0*/  ULDC.64 UR8, c[0x0][0xa20] ;  /* 0x0002880000087ab9 */ /* 0x000fe40000000a00 */
[----:B------:R-:W-:-:S03]  /*10d0*/  ISETP.NE.AND.EX P0, PT, R5, RZ, PT, P0 ;  /* 0x000000ff0500720c */ /* 0x000fc60003f05300 */
[----:B------:R-:W2:Y:S10]  /*10e0*/  @P1 LDC.64 R6, c[0x0][0xa18] ;  /* 0x00028600ff061b82 */ /* 0x000eb40000000a00 */
[----:B------:R-:W3:Y:S01]  /*10f0*/  @P0 LDC.64 R4, c[0x0][0xa28] ;  /* 0x00028a00ff040b82 */ /* 0x000ee20000000a00 */
[----:B--2---:R-:W-:-:S05]  /*1100*/  @P1 IMAD.WIDE R6, R3, 0x4, R6 ;  /* 0x0000000403061825 */ /* 0x004fca00078e0206 */
[----:B-1----:R1:W5:Y:S01]  /*1110*/  @P1 LDG.E R18, desc[UR52][R6.64] ;  /* 0x0000003406121981 */ /* 0x002362000c1e1900 */
[----:B---3--:R-:W-:Y:S01]  /*1120*/  @P0 IMAD.WIDE R4, R3, 0x4, R4 ;  /* 0x0000000403040825 */ /* 0x008fe200078e0204 */
[----:B------:R-:W-:Y:S01]  /*1130*/  ULOP3.LUT UR46, UR6, 0xff0000, URZ, 0xc0, !UPT ;  /* 0x00ff0000062e7892 */ /* 0x000fe2000f8ec03f */
[----:B------:R-:W-:Y:S01]  /*1140*/  ISETP.NE.U32.AND P2, PT, RZ, UR8, PT ;  /* 0x00000008ff007c0c */ /* 0x000fe2000bf45070 */
[----:B------:R-:W-:Y:S02]  /*1150*/  USHF.R.U32.HI UR4, URZ, 0x8, UR4 ;  /* 0x000000083f047899 */ /* 0x000fe40008011604 */
[----:B------:R1:W5:Y:S01]  /*1160*/  @P0 LDG.E R8, desc[UR52][R4.64] ;  /* 0x0000003404080981 */ /* 0x000362000c1e1900 */
[----:B------:R-:W-:Y:S01]  /*1170*/  ISETP.NE.U32.AND P0, PT, R10, RZ, PT ;  /* 0x000000ff0a00720c */ /* 0x000fe20003f05070 */
[----:B------:R-:W-:Y:S01]  /*1180*/  ULEA.HI UR46, UR46, UR4, URZ, 0x10 ;  /* 0x000000042e2e7291 */ /* 0x000fe2000f8f803f */
[----:B------:R-:W-:Y:S01]  /*1190*/  ISETP.NE.AND.EX P2, PT, RZ, UR9, PT, P2 ;  /* 0x00000009ff007c0c */ /* 0x000fe2000bf45320 */
[----:B------:R-:W-:Y:S01]  /*11a0*/  ULOP3.LUT UR43, UR6, 0xffff, URZ, 0xc0, !UPT ;  /* 0x0000ffff062b7892 */ /* 0x000fe2000f8ec03f */
[----:B------:R-:W-:-:S04]  /*11b0*/  ISETP.NE.AND.EX P0, PT, R11, RZ, PT, P0 ;  /* 0x000000ff0b00720c */ /* 0x000fc80003f05300 */
[----:B0-----:R-:W-:Y:S01]  /*11c0*/  SEL R0, R0, 0x1, P0 ;  /* 0x0000000100007807 */ /* 0x001fe20000000000 */
[----:B-1--4-:R-:W-:Y:S08]  /*11d0*/  @P1 BRA `(.L_x_1058) ;  /* 0x0000000000281947 */ /* 0x012ff00003800000 */
[----:B------:R-:W-:Y:S02]  /*11e0*/  ULDC.64 UR6, c[0x0][0xa00] ;  /* 0x0002800000067ab9 */ /* 0x000fe40000000a00 */
[----:B------:R-:W-:-:S04]  /*11f0*/  ISETP.NE.U32.AND P0, PT, RZ, UR6, PT ;  /* 0x00000006ff007c0c */ /* 0x000fc8000bf05070 */
[----:B------:R-:W-:-:S13]  /*1200*/  ISETP.NE.AND.EX P0, PT, RZ, UR7, PT, P0 ;  /* 0x00000007ff007c0c */ /* 0x000fda000bf05300 */
[----:B------:R-:W-:Y:S05]  /*1210*/  @!P0 BRA `(.L_x_1058) ;  /* 0x0000000000188947 */ /* 0x000fea0003800000 */
[----:B------:R-:W0:Y:S01]  /*1220*/  LDC.64 R4, c[0x0][0xa00] ;  /* 0x00028000ff047b82 */ /* 0x000e220000000a00 */
[----:B------:R-:W-:-:S04]  /*1230*/  IMAD.U32 R3, RZ, RZ, UR49 ;  /* 0x00000031ff037e24 */ /* 0x000fc8000f8e00ff */
[----:B0-----:R-:W-:-:S05]  /*1240*/  IMAD.WIDE R4, R3, 0x4, R4 ;  /* 0x0000000403047825 */ /* 0x001fca00078e0204 */
[----:B-----5:R-:W2:Y:S04]  /*1250*/  LDG.E R18, desc[UR52][R4.64] ;  /* 0x0000003404127981 */ /* 0x020ea8000c1e1900 */
[----:B------:R-:W2:Y:S02]  /*1260*/  LDG.E R3, desc[UR52][R4.64+0x4] ;  /* 0x0000043404037981 */ /* 0x000ea4000c1e1900 */
[----:B--2---:R-:W-:-:S07]  /*1270*/  IMAD.IADD R18, R3, 0x1, -R18 ;  /* 0x0000000103127824 */ /* 0x004fce00078e0a12 */
.L_x_1058:
[----:B------:R-:W-:Y:S01]  /*1280*/  UMOV UR44, UR49 ;  /* 0x00000031002c7c82 */ /* 0x000fe20008000000 */
[----:B------:R-:W-:Y:S01]  /*1290*/  IMAD R17, R0, R17, RZ ;  /* 0x0000001100117224 */ /* 0x000fe200078e02ff */
[----:B------:R-:W-:Y:S06]  /*12a0*/  @!P2 BRA `(.L_x_1059) ;  /* 0x000000000018a947 */ /* 0x000fec0003800000 */
[----:B------:R-:W-:Y:S02]  /*12b0*/  ULDC.64 UR6, c[0x0][0xa20] ;  /* 0x0002880000067ab9 */ /* 0x000fe40000000a00 */
[----:B------:R-:W-:-:S06]  /*12c0*/  UIMAD.WIDE UR6, UR49, 0x4, UR6 ;  /* 0x00000004310678a5 */ /* 0x000fcc000f8e0206 */
[----:B------:R-:W-:Y:S02]  /*12d0*/  IMAD.U32 R4, RZ, RZ, UR6 ;  /* 0x00000006ff047e24 */ /* 0x000fe4000f8e00ff */
[----:B------:R-:W-:-:S05]  /*12e0*/  IMAD.U32 R5, RZ, RZ, UR7 ;  /* 0x00000007ff057e24 */ /* 0x000fca000f8e00ff */
[----:B------:R0:W5:Y:S01]  /*12f0*/  LDG.E R17, desc[UR52][R4.64] ;  /* 0x0000003404117981 */ /* 0x000162000c1e1900 */
[----:B------:R-:W-:Y:S05]  /*1300*/  BRA `(.L_x_1060) ;  /* 0x0000000000287947 */ /* 0x000fea0003800000 */
.L_x_1059:
[----:B------:R-:W-:Y:S02]  /*1310*/  ULDC.64 UR6, c[0x0][0xa08] ;  /* 0x0002820000067ab9 */ /* 0x000fe40000000a00 */
[----:B------:R-:W-:-:S04]  /*1320*/  ISETP.NE.U32.AND P0, PT, RZ, UR6, PT ;  /* 0x00000006ff007c0c */ /* 0x000fc8000bf05070 */
[----:B------:R-:W-:-:S13]  /*1330*/  ISETP.NE.AND.EX P0, PT, RZ, UR7, PT, P0 ;  /* 0x00000007ff007c0c */ /* 0x000fda000bf05300 */
[----:B------:R-:W-:Y:S05]  /*1340*/  @!P0 BRA `(.L_x_1060) ;  /* 0x0000000000188947 */ /* 0x000fea0003800000 */
[----:B------:R-:W0:Y:S01]  /*1350*/  LDC.64 R4, c[0x0][0xa08] ;  /* 0x00028200ff047b82 */ /* 0x000e220000000a00 */
[----:B------:R-:W-:-:S04]  /*1360*/  IMAD.U32 R3, RZ, RZ, UR49 ;  /* 0x00000031ff037e24 */ /* 0x000fc8000f8e00ff */
[----:B0-----:R-:W-:-:S05]  /*1370*/  IMAD.WIDE R4, R3, 0x4, R4 ;  /* 0x0000000403047825 */ /* 0x001fca00078e0204 */
[----:B------:R-:W2:Y:S04]  /*1380*/  LDG.E R17, desc[UR52][R4.64] ;  /* 0x0000003404117981 */ /* 0x000ea8000c1e1900 */
[----:B------:R-:W2:Y:S02]  /*1390*/  LDG.E R0, desc[UR52][R4.64+0x4] ;  /* 0x0000043404007981 */ /* 0x000ea4000c1e1900 */
[----:B--2---:R-:W-:-:S07]  /*13a0*/  IMAD.IADD R17, R0, 0x1, -R17 ;  /* 0x0000000100117824 */ /* 0x004fce00078e0a11 */
.L_x_1060:
[----:B------:R-:W-:Y:S01]  /*13b0*/  ULDC.64 UR8, c[0x0][0x990] ;  /* 0x0002640000087ab9 */ /* 0x000fe20000000a00 */
[----:B------:R-:W-:Y:S01]  /*13c0*/  ULDC.64 UR6, c[0x0][0x998] ;  /* 0x0002660000067ab9 */ /* 0x000fe20000000a00 */
[----:B------:R-:W-:Y:S01]  /*13d0*/  UISETP.NE.U32.AND UP0, UPT, UR8, URZ, UPT ;  /* 0x0000003f0800728c */ /* 0x000fe2000bf05070 */
[----:B------:R-:W-:Y:S01]  /*13e0*/  IMAD.MOV.U32 R3, RZ, RZ, 0x3f800000 ;  /* 0x3f800000ff037424 */ /* 0x000fe200078e00ff */
[----:B------:R-:W-:Y:S01]  /*13f0*/  UISETP.NE.U32.AND UP1, UPT, UR6, URZ, UPT ;  /* 0x0000003f0600728c */ /* 0x000fe2000bf25070 */
[----:B------:R-:W-:Y:S01]  /*1400*/  IMAD.MOV.U32 R0, RZ, RZ, 0x3f800000 ;  /* 0x3f800000ff007424 */ /* 0x000fe200078e00ff */
[----:B------:R-:W-:Y:S02]  /*1410*/  UISETP.NE.AND.EX UP0, UPT, UR9, URZ, UPT, UP0 ;  /* 0x0000003f0900728c */ /* 0x000fe4000bf05300 */
[----:B------:R-:W-:-:S04]  /*1420*/  UISETP.NE.AND.EX UP1, UPT, UR7, URZ, UPT, UP1 ;  /* 0x0000003f0700728c */ /* 0x000fc8000bf25310 */
[----:B------:R-:W-:Y:S02]  /*1430*/  PLOP3.LUT P0, PT, PT, PT, UP0, 0x80, 0x0 ;  /* 0x000000000000781c */ /* 0x000fe40003f0f008 */
[----:B------:R-:W-:-:S03]  /*1440*/  PLOP3.LUT P1, PT, PT, PT, UP1, 0x80, 0x0 ;  /* 0x000000000000781c */ /* 0x000fc60003f2f018 */
[----:B------:R-:W-:Y:S02]  /*1450*/  @UP0 USHF.R.S32.HI UR4, URZ, 0x1f, UR49 ;  /* 0x0000001f3f040899 */ /* 0x000fe40008011431 */
[----:B------:R-:W-:Y:S01]  /*1460*/  @UP1 USHF.R.S32.HI UR14, URZ, 0x1f, UR49 ;  /* 0x0000001f3f0e1899 */ /* 0x000fe20008011431 */
[----:B------:R-:W-:Y:S01]  /*1470*/  @UP0 ULDC.64 UR12, c[0x0][0x9a8] ;  /* 0x00026a00000c0ab9 */ /* 0x000fe20000000a00 */
[----:B------:R-:W-:Y:S01]  /*1480*/  @UP1 ULDC.64 UR16, c[0x0][0x9b8] ;  /* 0x00026e0000101ab9 */ /* 0x000fe20000000a00 */
[----:B------:R-:W-:Y:S02]  /*1490*/  @UP0 UIMAD UR4, UR4, UR12, URZ ;  /* 0x0000000c040402a4 */ /* 0x000fe4000f8e023f */
[----:B------:R-:W-:Y:S02]  /*14a0*/  @UP1 UIMAD UR14, UR14, UR16, URZ ;  /* 0x000000100e0e12a4 */ /* 0x000fe4000f8e023f */
[----:B------:R-:W-:Y:S02]  /*14b0*/  @UP0 UIMAD.WIDE.U32 UR10, UR49, UR12, URZ ;  /* 0x0000000c310a02a5 */ /* 0x000fe4000f8e003f */
[----:B------:R-:W-:-:S02]  /*14c0*/  @UP0 UIMAD UR4, UR49, UR13, UR4 ;  /* 0x0000000d310402a4 */ /* 0x000fc4000f8e0204 */
[----:B------:R-:W-:Y:S02]  /*14d0*/  @UP1 UIMAD UR14, UR49, UR17, UR14 ;  /* 0x00000011310e12a4 */ /* 0x000fe4000f8e020e */
[----:B------:R-:W-:Y:S02]  /*14e0*/  @UP1 UIMAD.WIDE.U32 UR12, UR49, UR16, URZ ;  /* 0x00000010310c12a5 */ /* 0x000fe4000f8e003f */
[----:B------:R-:W-:Y:S02]  /*14f0*/  @UP0 UIADD3 UR11, UR11, UR4, URZ ;  /* 0x000000040b0b0290 */ /* 0x000fe4000fffe03f */
[----:B------:R-:W-:Y:S01]  /*1500*/  @UP1 UIADD3 UR13, UR13, UR14, URZ ;  /* 0x0000000e0d0d1290 */ /* 0x000fe2000fffe03f */
[----:B------:R-:W-:Y:S02]  /*1510*/  @UP1 ULDC.64 UR16, c[0x0][0x9c0] ;  /* 0x0002700000101ab9 */ /* 0x000fe40000000a00 */
[----:B------:R-:W-:Y:S01]  /*1520*/  @UP0 ULDC.64 UR14, c[0x0][0x9b0] ;  /* 0x00026c00000e0ab9 */ /* 0x000fe20000000a00 */
[----:B------:R-:W-:-:S02]  /*1530*/  @UP1 UIMAD.WIDE.U32 UR12, UR43, UR16, UR12 ;  /* 0x000000102b0c12a5 */ /* 0x000fc4000f8e000c */
[----:B------:R-:W-:Y:S02]  /*1540*/  @UP0 UIMAD.WIDE.U32 UR10, UR43, UR14, UR10 ;  /* 0x0000000e2b0a02a5 */ /* 0x000fe4000f8e000a */
[----:B------:R-:W-:Y:S02]  /*1550*/  @UP1 UIMAD UR4, UR43, UR17, UR13 ;  /* 0x000000112b0412a4 */ /* 0x000fe4000f8e020d */
[----:B------:R-:W-:Y:S02]  /*1560*/  @UP0 UIMAD UR11, UR43, UR15, UR11 ;  /* 0x0000000f2b0b02a4 */ /* 0x000fe4000f8e020b */
[----:B------:R-:W-:Y:S02]  /*1570*/  @UP0 ULEA UR8, UP2, UR10, UR8, 0x2 ;  /* 0x000000080a080291 */ /* 0x000fe4000f84103f */
[----:B------:R-:W-:Y:S02]  /*1580*/  @UP1 ULEA UR6, UP3, UR12, UR6, 0x2 ;  /* 0x000000060c061291 */ /* 0x000fe4000f86103f */
[----:B------:R-:W-:-:S02]  /*1590*/  @UP0 ULEA.HI.X UR9, UR10, UR9, UR11, 0x2, UP2 ;  /* 0x000000090a090291 */ /* 0x000fc400090f140b */
[----:B------:R-:W-:Y:S01]  /*15a0*/  @UP1 ULEA.HI.X UR7, UR12, UR7, UR4, 0x2, UP3 ;  /* 0x000000070c071291 */ /* 0x000fe200098f1404 */
[----:B0-----:R-:W-:Y:S02]  /*15b0*/  IMAD.U32 R4, RZ, RZ, UR8 ;  /* 0x00000008ff047e24 */ /* 0x001fe4000f8e00ff */
[----:B-----5:R-:W-:Y:S01]  /*15c0*/  IMAD.IADD R17, R17, 0x1, -R8 ;  /* 0x0000000111117824 */ /* 0x020fe200078e0a08 */
[----:B------:R-:W-:Y:S01]  /*15d0*/  ULDC UR4, c[0x0][0x448] ;  /* 0x0001120000047ab9 */ /* 0x000fe20000000800 */
[----:B------:R-:W-:Y:S01]  /*15e0*/  IMAD.U32 R5, RZ, RZ, UR9 ;  /* 0x00000009ff057e24 */ /* 0x000fe2000f8e00ff */
[----:B------:R-:W-:Y:S01]  /*15f0*/  USHF.L.U32 UR36, UR5, 0x7, URZ ;  /* 0x0000000705247899 */ /* 0x000fe2000800063f */
[----:B------:R-:W-:Y:S01]  /*1600*/  IMAD.U32 R6, RZ, RZ, UR6 ;  /* 0x00000006ff067e24 */ /* 0x000fe2000f8e00ff */
[----:B------:R-:W-:Y:S01]  /*1610*/  ULDC UR10, c[0x0][0x988] ;  /* 0x00026200000a7ab9 */ /* 0x000fe20000000800 */
[----:B------:R-:W-:Y:S01]  /*1620*/  IMAD.U32 R7, RZ, RZ, UR7 ;  /* 0x00000007ff077e24 */ /* 0x000fe2000f8e00ff */
[----:B------:R-:W2:Y:S04]  /*1630*/  @P0 LDG.E R3, desc[UR52][R4.64] ;  /* 0x0000003404030981 */ /* 0x000ea8000c1e1900 */
[----:B------:R-:W2:Y:S01]  /*1640*/  @P1 LDG.E R0, desc[UR52][R6.64] ;  /* 0x0000003406001981 */ /* 0x000ea2000c1e1900 */
[----:B------:R-:W-:Y:S01]  /*1650*/  UISETP.NE.AND UP1, UPT, UR4, 0x1, UPT ;  /* 0x000000010400788c */ /* 0x000fe2000bf25270 */
[----:B------:R-:W-:Y:S01]  /*1660*/  IADD3 R8, R17, 0x1, -R18 ;  /* 0x0000000111087810 */ /* 0x000fe20007ffe812 */
[----:B------:R-:W-:Y:S01]  /*1670*/  UIADD3 UR8, UR36, 0x7f, URZ ;  /* 0x0000007f24087890 */ /* 0x000fe2000fffe03f */
[----:B------:R-:W-:-:S02]  /*1680*/  ULDC.64 UR4, c[0x0][0x9e0] ;  /* 0x0002780000047ab9 */ /* 0x000fc40000000a00 */
[----:B------:R-:W-:Y:S01]  /*1690*/  R2UR UR9, R8 ;  /* 0x00000000080972ca */ /* 0x000fe200000e0000 */
[----:B------:R-:W-:-:S05]  /*16a0*/  UISETP.GE.AND UP0, UPT, UR5, 0x1, UPT ;  /* 0x000000010500788c */ /* 0x000fca000bf06270 */
[----:B------:R-:W-:Y:S01]  /*16b0*/  @UP1 ULDC UR6, c[0x0][0x44c] ;  /* 0x0001130000061ab9 */ /* 0x000fe20000000800 */
[----:B------:R-:W-:Y:S01]  /*16c0*/  @UP1 ULDC UR11, c[0x0][0x450] ;  /* 0x00011400000b1ab9 */ /* 0x000fe20000000800 */
[----:B------:R-:W-:Y:S01]  /*16d0*/  UIMAD.WIDE.U32 UR6, UR8, UR6, URZ ;  /* 0x00000006080672a5 */ /* 0x000fe2000f8e003f */
[----:B------:R-:W-:-:S03]  /*16e0*/  PLOP3.LUT P1, PT, PT, PT, UP0, 0x80, 0x0 ;  /* 0x000000000000781c */ /* 0x000fc60003f2f008 */
[----:B------:R-:W-:-:S04]  /*16f0*/  @UP1 USHF.R.U32.HI UR8, URZ, UR11, UR7 ;  /* 0x0000000b3f081299 */ /* 0x000fc80008011607 */
[----:B------:R-:W-:-:S04]  /*1700*/  UIADD3 UR8, UR9, UR8, URZ ;  /* 0x0000000809087290 */ /* 0x000fc8000fffe03f */
[----:B------:R-:W-:Y:S01]  /*1710*/  UIADD3 UR4, UR8, UR4, URZ ;  /* 0x0000000408047290 */ /* 0x000fe2000fffe03f */
[----:B--2---:R-:W-:-:S04]  /*1720*/  FMUL.FTZ R0, R3, R0 ;  /* 0x0000000003007220 */ /* 0x004fc80000410000 */
        /* <DEDUP_REMOVED lines=14> */
.L_x_1062:
[----:B------:R-:W-:-:S11]  /*1810*/  UISETP.NE.AND UP0, UPT, UR5, 0x1, UPT ;  /* 0x000000010500788c */ /* 0x000fd6000bf05270 */
[----:B------:R-:W-:Y:S02]  /*1820*/  @UP0 ULDC.64 UR8, c[0x0][0x9e8] ;  /* 0x00027a0000080ab9 */ /* 0x000fe40000000a00 */
[----:B------:R-:W-:-:S04]  /*1830*/  UIMAD.WIDE.U32 UR6, UR4, UR8, URZ ;  /* 0x00000008040672a5 */ /* 0x000fc8000f8e003f */
[----:B------:R-:W-:-:S12]  /*1840*/  @UP0 USHF.R.U32.HI UR4, URZ, UR9, UR7 ;  /* 0x000000093f040299 */ /* 0x000fd80008011607 */
.L_x_1063:
[----:B------:R-:W-:-:S06]  /*1850*/  UIMAD UR4, UR4, UR5, UR5 ;  /* 0x00000005040472a4 */ /* 0x000fcc000f8e0205 */
[----:B------:R-:W-:-:S07]  /*1860*/  VIMNMX R0, R0, UR4, PT ;  /* 0x0000000400007c48 */ /* 0x000fce000bfe0100 */
.L_x_1061:
[C---:B------:R-:W-:Y:S01]  /*1870*/  IMAD.IADD R105, R17.reuse, 0x1, -R18 ;  /* 0x0000000111697824 */ /* 0x040fe200078e0a12 */
[----:B------:R-:W-:Y:S01]  /*1880*/  @UP1 ULDC UR6, c[0x0][0x44c] ;  /* 0x0001130000061ab9 */ /* 0x000fe20000000800 */
[----:B------:R-:W-:Y:S01]  /*1890*/  VIADD R3, R0, 0x9f ;  /* 0x0000009f00037836 */ /* 0x000fe20000000000 */
[----:B------:R-:W-:Y:S01]  /*18a0*/  UIMAD.WIDE.U32 UR6, UR36, UR6, URZ ;  /* 0x00000006240672a5 */ /* 0x000fe2000f8e003f */
[----:B------:R-:W-:Y:S01]  /*18b0*/  VIADD R0, R17, 0x9f ;  /* 0x0000009f11007836 */ /* 0x000fe20000000000 */
        /* <DEDUP_REMOVED lines=25> */
.L_x_1065:
[----:B------:R-:W-:-:S11]  /*1a50*/  UISETP.NE.AND UP0, UPT, UR5, 0x1, UPT ;  /* 0x000000010500788c */ /* 0x000fd6000bf05270 */
[----:B------:R-:W-:Y:S02]  /*1a60*/  @UP0 ULDC.64 UR10, c[0x0][0x9e8] ;  /* 0x00027a00000a0ab9 */ /* 0x000fe40000000a00 */
[----:B------:R-:W-:-:S04]  /*1a70*/  UIMAD.WIDE.U32 UR6, UR4, UR10, URZ ;  /* 0x0000000a040672a5 */ /* 0x000fc8000f8e003f */
[----:B------:R-:W-:-:S12]  /*1a80*/  @UP0 USHF.R.U32.HI UR4, URZ, UR11, UR7 ;  /* 0x0000000b3f040299 */ /* 0x000fd80008011607 */
.L_x_1066:
[----:B------:R-:W-:-:S04]  /*1a90*/  UIMAD UR4, UR4, UR5, URZ ;  /* 0x00000005040472a4 */ /* 0x000fc8000f8e023f */
[----:B------:R-:W-:-:S04]  /*1aa0*/  UISETP.LT.AND UP0, UPT, UR8, UR4, UPT ;  /* 0x000000040800728c */ /* 0x000fc8000bf01270 */
[----:B------:R-:W-:-:S12]  /*1ab0*/  USEL UR8, UR8, UR4, !UP0 ;  /* 0x0000000408087287 */ /* 0x000fd8000c000000 */
.L_x_1064:
[----:B------:R-:W-:Y:S02]  /*1ac0*/  UIMAD.WIDE UR4, UR8, 0x66666667, URZ ;  /* 0x66666667080478a5 */ /* 0x000fe4000f8e023f */
[----:B------:R-:W-:Y:S02]  /*1ad0*/  ULOP3.LUT UR37, UR46, 0xff, URZ, 0xc0, !UPT ;  /* 0x000000ff2e257892 */ /* 0x000fe4000f8ec03f */
[----:B------:R-:W-:Y:S02]  /*1ae0*/  USHF.R.U32.HI UR4, URZ, 0x1f, UR5 ;  /* 0x0000001f3f047899 */ /* 0x000fe40008011605 */
[----:B------:R-:W-:Y:S02]  /*1af0*/  USHF.R.U32.HI UR46, URZ, 0x10, UR46 ;  /* 0x000000103f2e7899 */ /* 0x000fe4000801162e */
[----:B------:R-:W-:-:S04]  /*1b00*/  ULEA.HI.SX32 UR4, UR5, UR4, 0x1a ;  /* 0x0000000405047291 */ /* 0x000fc8000f8fd23f */
[----:B------:R-:W-:-:S04]  /*1b10*/  UISETP.LT.AND UP0, UPT, URZ, UR4, UPT ;  /* 0x000000043f00728c */ /* 0x000fc8000bf01270 */
[----:B------:R-:W-:-:S03]  /*1b20*/  USEL UR39, URZ, UR4, !UP0 ;  /* 0x000000043f277287 */ /* 0x000fc6000c000000 */
[----:B------:R-:W-:-:S03]  /*1b30*/  UMOV UR4, URZ ;  /* 0x0000003f00047c82 */ /* 0x000fc60008000000 */
[----:B------:R-:W-:-:S13]  /*1b40*/  ISETP.GT.AND P0, PT, R104, UR39, PT ;  /* 0x0000002768007c0c */ /* 0x000fda000bf04270 */
[----:B------:R-:W-:Y:S05]  /*1b50*/  @!P0 BRA `(.L_x_1067) ;  /* 0x0000000000988947 */ /* 0x000fea0003800000 */
[----:B------:R-:W-:Y:S01]  /*1b60*/  UISETP.NE.AND UP0, UPT, UR46, URZ, UPT ;  /* 0x0000003f2e00728c */ /* 0x000fe2000bf05270 */
[----:B------:R-:W-:-:S03]  /*1b70*/  ULDC UR4, c[0x0][0x9f0] ;  /* 0x00027c0000047ab9 */ /* 0x000fc60000000800 */
[----:B------:R-:W-:-:S03]  /*1b80*/  USEL UR9, UR46, UR4, UP0 ;  /* 0x000000042e097287 */ /* 0x000fc60008000000 */
[----:B------:R-:W-:-:S03]  /*1b90*/  UMOV UR4, URZ ;  /* 0x0000003f00047c82 */ /* 0x000fc60008000000 */
[----:B------:R-:W-:-:S05]  /*1ba0*/  IMAD.U32 R5, RZ, RZ, UR9 ;  /* 0x00000009ff057e24 */ /* 0x000fca000f8e00ff */
        /* <DEDUP_REMOVED lines=33> */
.L_x_1067:
[----:B------:R-:W-:Y:S02]  /*1dc0*/  UIMAD UR39, UR37, UR4, UR39 ;  /* 0x00000004252772a4 */ /* 0x000fe4000f8e0227 */
[----:B------:R-:W-:Y:S01]  /*1dd0*/  IMAD.U32 R3, RZ, RZ, UR4 ;  /* 0x00000004ff037e24 */ /* 0x000fe2000f8e00ff */
[----:B------:R-:W-:Y:S02]  /*1de0*/  PLOP3.LUT P0, PT, PT, PT, PT, 0x80, 0x0 ;  /* 0x000000000000781c */ /* 0x000fe40003f0f070 */
[----:B------:R-:W-:Y:S02]  /*1df0*/  CS2R R28, SRZ ;  /* 0x00000000001c7805 */ /* 0x000fe4000001ff00 */
[----:B------:R-:W-:Y:S02]  /*1e00*/  CS2R R20, SRZ ;  /* 0x0000000000147805 */ /* 0x000fe4000001ff00 */
[----:B------:R-:W-:Y:S02]  /*1e10*/  CS2R R24, SRZ ;  /* 0x0000000000187805 */ /* 0x000fe4000001ff00 */
[----:B------:R-:W-:Y:S01]  /*1e20*/  VIADDMNMX R104, R3, UR39, R104, PT ;  /* 0x0000002703687c46 */ /* 0x000fe2000b800168 */
[----:B------:R-:W-:Y:S01]  /*1e30*/  IMAD.MOV.U32 R47, RZ, RZ, RZ ;  /* 0x000000ffff2f7224 */ /* 0x000fe200078e00ff */
[----:B------:R-:W-:Y:S01]  /*1e40*/  CS2R R6, SRZ ;  /* 0x0000000000067805 */ /* 0x000fe2000001ff00 */
[----:B------:R-:W-:Y:S01]  /*1e50*/  IMAD.MOV.U32 R3, RZ, RZ, RZ ;  /* 0x000000ffff037224 */ /* 0x000fe200078e00ff */
[----:B------:R-:W-:-:S02]  /*1e60*/  ISETP.GT.AND P1, PT, R104, UR39, PT ;  /* 0x0000002768007c0c */ /* 0x000fc4000bf24270 */
        /* <DEDUP_REMOVED lines=17> */
[----:B------:R-:W-:Y:S01]  /*1f80*/  CS2R R68, SRZ ;  /* 0x0000000000447805 */ /* 0x000fe2000001ff00 */
[----:B------:R-:W-:Y:S01]  /*1f90*/  IMAD.MOV.U32 R92, RZ, RZ, RZ ;  /* 0x000000ffff5c7224 */ /* 0x000fe200078e00ff */
        /* <DEDUP_REMOVED lines=42> */
.L_x_1069:
[----:B------:R-:W-:Y:S01]  /*2240*/  ULEA.HI UR4, UR47, UR47, URZ, 0x1 ;  /* 0x0000002f2f047291 */ /* 0x000fe2000f8f083f */
[----:B------:R-:W-:-:S03]  /*2250*/  IMAD.U32 R3, RZ, RZ, UR48 ;  /* 0x00000030ff037e24 */ /* 0x000fc6000f8e00ff */
[----:B------:R-:W-:Y:S02]  /*2260*/  ULOP3.LUT UR4, UR4, 0xfffffffe, URZ, 0xc0, !UPT ;  /* 0xfffffffe04047892 */ /* 0x000fe4000f8ec03f */
[----:B------:R-:W-:Y:S02]  /*2270*/  ISETP.NE.AND P0, PT, R3, 0x3, PT ;  /* 0x000000030300780c */ /* 0x000fe40003f05270 */
[----:B------:R-:W-:-:S06]  /*2280*/  UIADD3 UR4, UR47, -UR4, URZ ;  /* 0x800000042f047290 */ /* 0x000fcc000fffe03f */
[----:B------:R-:W-:-:S05]  /*2290*/  IMAD.U32 R0, RZ, RZ, UR4 ;  /* 0x00000004ff007e24 */ /* 0x000fca000f8e00ff */
[----:B------:R-:W-:-:S04]  /*22a0*/  SHF.L.U32 R0, R0, 0x1f, RZ ;  /* 0x0000001f00007819 */ /* 0x000fc800000006ff */
[----:B------:R-:W0:Y:S02]  /*22b0*/  SYNCS.PHASECHK.TRANS64.TRYWAIT P1, [UR41+0x29800], R0 ;  /* 0x02980000ff0075a7 */ /* 0x000e240008020169 */
[----:B0-----:R-:W-:Y:S05]  /*22c0*/  @!P1 BRA `(.L_x_1070) ;  /* 0x000001b400489947 */ /* 0x001fea0003800000 */
.L_x_1270:
[----:B------:R-:W-:Y:S05]  /*22d0*/  @!P0 BRA `(.L_x_1071) ;  /* 0x0000000000048947 */ /* 0x000fea0003800000 */
[----:B------:R-:W-:Y:S01]  /*22e0*/  BPT.TRAP 0x1 ;  /* 0x000000040000795c */ /* 0x000fe20000300000 */
.L_x_1071:
[----:B------:R-:W-:Y:S02]  /*22f0*/  IMAD.U32 R5, RZ, RZ, UR54 ;  /* 0x00000036ff057e24 */ /* 0x000fe4000f8e00ff */
[----:B0-----:R-:W-:-:S03]  /*2300*/  IMAD.U32 R0, RZ, RZ, UR50 ;  /* 0x00000032ff007e24 */ /* 0x001fc6000f8e00ff */
[----:B------:R-:W-:Y:S02]  /*2310*/  LEA R5, R5, UR41, 0x3 ;  /* 0x0000002905057c11 */ /* 0x000fe4000f8e18ff */
[----:B------:R-:W-:-:S04]  /*2320*/  SHF.L.U32 R0, R0, 0x1f, RZ ;  /* 0x0000001f00007819 */ /* 0x000fc800000006ff */
[----:B------:R0:W1:Y:S01]  /*2330*/  SYNCS.PHASECHK.TRANS64.TRYWAIT P1, [R5+URZ+0x29830], R0 ;  /* 0x02983000050075a7 */ /* 0x000062000802017f */
[----:B------:R-:W-:Y:S05]  /*2340*/  @!P0 BRA `(.L_x_1072) ;  /* 0x0000000000048947 */ /* 0x000fea0003800000 */
[----:B------:R-:W-:Y:S01]  /*2350*/  BPT.TRAP 0x1 ;  /* 0x000000040000795c */ /* 0x000fe20000300000 */
.L_x_1072:
[----:B------:R-:W2:Y:S01]  /*2360*/  S2R R3, SR_TID.X ;  /* 0x0000000000037919 */ /* 0x000ea20000002100 */
[----:B------:R-:W-:Y:S02]  /*2370*/  LOP3.LUT R2, R2, 0xfffffff7, RZ, 0xc0, !PT ;  /* 0xfffffff702027812 */ /* 0x000fe400078ec0ff */
[----:B--2---:R-:W-:-:S13]  /*2380*/  LOP3.LUT P2, RZ, R3, 0x7f, RZ, 0xc0, !PT ;  /* 0x0000007f03ff7812 */ /* 0x004fda000784c0ff */
[----:B------:R-:W-:Y:S01]  /*2390*/  @P2 LOP3.LUT R2, R2, 0x8, RZ, 0xfc, !PT ;  /* 0x0000000802022812 */ /* 0x000fe200078efcff */
[----:B-1----:R-:W-:Y:S06]  /*23a0*/  @P1 BRA `(.L_x_1073) ;  /* 0x0000000000081947 */ /* 0x002fec0003800000 */
[----:B------:R-:W1:Y:S02]  /*23b0*/  SYNCS.PHASECHK.TRANS64.TRYWAIT P1, [R5+URZ+0x29830], R0 ;  /* 0x02983000050075a7 */ /* 0x000e64000802017f */
[----:B-1----:R-:W-:Y:S05]  /*23c0*/  @!P1 BRA `(.L_x_1074) ;  /* 0x000001b400209947 */ /* 0x002fea0003800000 */
.L_x_1073:
[----:B------:R-:W-:Y:S05]  /*23d0*/  WARPSYNC.ALL ;  /* 0x0000000000007948 */ /* 0x000fea0003800000 */
[----:B------:R-:W-:Y:S01]  /*23e0*/  UIADD3 UR4, UR41, 0x1a400, URZ ;  /* 0x0001a40029047890 */ /* 0x000fe2000fffe03f */
[----:B------:R-:W-:Y:S01]  /*23f0*/  WARPGROUP.ARRIVE ;  /* 0x00000000000079c5 */ /* 0x000fe20000000000 */
[----:B------:R-:W-:-:S05]  /*2400*/  ULOP3.LUT UR20, UR55, 0x10000, URZ, 0xfc, !UPT ;  /* 0x0001000037147892 */ /* 0x000fca000f8efc3f */
[----:B------:R-:W2:Y:S01]  /*2410*/  S2R R3, SR_TID.X ;  /* 0x0000000000037919 */ /* 0x000ea20000002100 */
[----:B------:R-:W-:Y:S01]  /*2420*/  USHF.R.U32.HI UR4, URZ, 0x4, UR4 ;  /* 0x000000043f047899 */ /* 0x000fe20008011604 */
[----:B01----:R-:W-:Y:S01]  /*2430*/  VIADD R0, R22, UR36 ;  /* 0x0000002416007c36 */ /* 0x003fe20008000000 */
[----:B------:R-:W-:Y:S01]  /*2440*/  UMOV UR25, 0x80000020 ;  /* 0x8000002000197882 */ /* 0x000fe20000000000 */
[----:B------:R-:W-:Y:S01]  /*2450*/  UMOV UR27, 0x80000020 ;  /* 0x80000020001b7882 */ /* 0x000fe20000000000 */
[----:B------:R-:W-:Y:S01]  /*2460*/  ULOP3.LUT UR4, UR4, 0x3fff, URZ, 0xc0, !UPT ;  /* 0x00003fff04047892 */ /* 0x000fe2000f8ec03f */
[----:B------:R-:W-:Y:S01]  /*2470*/  UMOV UR24, UR20 ;  /* 0x0000001400187c82 */ /* 0x000fe20008000000 */
[----:B------:R-:W-:Y:S02]  /*2480*/  UMOV UR7, 0x80000020 ;  /* 0x8000002000077882 */ /* 0x000fe40000000000 */
[----:B------:R-:W-:Y:S01]  /*2490*/  ULOP3.LUT UR51, UR4, 0x10000, URZ, 0xfc, !UPT ;  /* 0x0001000004337892 */ /* 0x000fe2000f8efc3f */
[----:B------:R-:W-:Y:S01]  /*24a0*/  UMOV UR11, 0x80000020 ;  /* 0x80000020000b7882 */ /* 0x000fe20000000000 */
[----:B------:R-:W-:-:S02]  /*24b0*/  UIADD3 UR12, UR20, 0x202, URZ ;  /* 0x00000202140c7890 */ /* 0x000fc4000fffe03f */
[----:B------:R-:W-:Y:S01]  /*24c0*/  UIMAD UR28, UR54, 0x780, UR51 ;  /* 0x00000780361c78a4 */ /* 0x000fe2000f8e0233 */
[----:B------:R-:W-:Y:S01]  /*24d0*/  UMOV UR13, 0x80000020 ;  /* 0x80000020000d7882 */ /* 0x000fe20000000000 */
[----:B------:R-:W-:Y:S02]  /*24e0*/  UMOV UR15, 0x80000020 ;  /* 0x80000020000f7882 */ /* 0x000fe40000000000 */
[----:B------:R-:W-:Y:S02]  /*24f0*/  UIADD3 UR4, UR28, 0x80, URZ ;  /* 0x000000801c047890 */ /* 0x000fe4000fffe03f */
[----:B------:R-:W-:Y:S02]  /*2500*/  UIADD3 UR5, UR28, 0x100, URZ ;  /* 0x000001001c057890 */ /* 0x000fe4000fffe03f */
[----:B------:R-:W-:Y:S01]  /*2510*/  UMOV UR26, UR28 ;  /* 0x0000001c001a7c82 */ /* 0x000fe20008000000 */
[----:B------:R-:W-:Y:S01]  /*2520*/  UIADD3 UR6, UR28, 0x2, URZ ;  /* 0x000000021c067890 */ /* 0x000fe2000fffe03f */
[----:B------:R-:W-:Y:S01]  /*2530*/  QGMMA.64x32x32.F32.E4M3.E4M3 R88, gdesc[UR24], RZ, !UPT, gsb0 ;  /* 0x00600000185879f3 */ /* 0x000fe2000c0008ff */
[----:B------:R-:W-:Y:S01]  /*2540*/  UMOV UR26, UR4 ;  /* 0x00000004001a7c82 */ /* 0x000fe20008000000 */
[----:B------:R-:W-:Y:S01]  /*2550*/  UMOV UR27, 0x80000020 ;  /* 0x80000020001b7882 */ /* 0x000fe20000000000 */
[----:B------:R-:W-:-:S02]  /*2560*/  UIADD3 UR4, UR28, 0x180, URZ ;  /* 0x000001801c047890 */ /* 0x000fc4000fffe03f */
[----:B------:R-:W-:Y:S02]  /*2570*/  UIADD3 UR8, UR28, 0x82, URZ ;  /* 0x000000821c087890 */ /* 0x000fe4000fffe03f */
[----:B------:R-:W-:Y:S01]  /*2580*/  UIADD3 UR9, UR28, 0x102, URZ ;  /* 0x000001021c097890 */ /* 0x000fe2000fffe03f */
[----:B--2---:R-:W-:Y:S01]  /*2590*/  LOP3.LUT P3, RZ, R3, 0x7f, RZ, 0xc0, !PT ;  /* 0x0000007f03ff7812 */ /* 0x004fe2000786c0ff */
[----:B------:R-:W-:Y:S01]  /*25a0*/  UIADD3 UR10, UR28, 0x280, URZ ;  /* 0x000002801c0a7890 */ /* 0x000fe2000fffe03f */
[----:B------:R-:W-:Y:S01]  /*25b0*/  IMAD.MOV.U32 R3, RZ, RZ, R0 ;  /* 0x000000ffff037224 */ /* 0x000fe200078e0000 */
[----:B------:R-:W-:Y:S02]  /*25c0*/  UIADD3 UR14, UR28, 0x282, URZ ;  /* 0x000002821c0e7890 */ /* 0x000fe4000fffe03f */
[----:B------:R-:W-:Y:S02]  /*25d0*/  UIADD3 UR16, UR20, 0x400, URZ ;  /* 0x0000040014107890 */ /* 0x000fe4000fffe03f */
[----:B------:R-:W-:Y:S01]  /*25e0*/  UIADD3 UR18, UR28, 0x500, URZ ;  /* 0x000005001c127890 */ /* 0x000fe2000fffe03f */
[----:B------:R-:W-:Y:S01]  /*25f0*/  UMOV UR17, 0x80000020 ;  /* 0x8000002000117882 */ /* 0x000fe20000000000 */
[----:B------:R-:W-:Y:S01]  /*2600*/  UMOV UR19, 0x80000020 ;  /* 0x8000002000137882 */ /* 0x000fe20000000000 */
[----:B------:R-:W-:Y:S01]  /*2610*/  UIADD3 UR22, UR28, 0x502, URZ ;  /* 0x000005021c167890 */ /* 0x000fe2000fffe03f */
[----:B------:R-:W-:Y:S01]  /*2620*/  UMOV UR21, 0x80000020 ;  /* 0x8000002000157882 */ /* 0x000fe20000000000 */
[----:B------:R-:W-:Y:S01]  /*2630*/  UMOV UR23, 0x80000020 ;  /* 0x8000002000177882 */ /* 0x000fe20000000000 */
[----:B------:R-:W-:Y:S01]  /*2640*/  ULDC UR56, c[0x0][0x9dc] ;  /* 0x0002770000387ab9 */ /* 0x000fe20000000800 */
[----:B------:R-:W-:-:S02]  /*2650*/  WARPGROUP.DEPBAR.LE gsb0, 0x0 ;  /* 0x00008000000079c5 */ /* 0x000fc40000010000 */
[----:B------:R-:W-:-:S06]  /*2660*/  WARPGROUP.ARRIVE ;  /* 0x00000000000079c5 */ /* 0x000fcc0000000000 */
[----:B------:R-:W-:Y:S01]  /*2670*/  QGMMA.64x32x32.F32.E4M3.E4M3 R72, gdesc[UR24], RZ, !UPT, gsb0 ;  /* 0x00600000184879f3 */ /* 0x000fe2000c0008ff */
[----:B------:R-:W-:Y:S01]  /*2680*/  UMOV UR26, UR5 ;  /* 0x00000005001a7c82 */ /* 0x000fe20008000000 */
[----:B------:R-:W-:Y:S01]  /*2690*/  UMOV UR27, 0x80000020 ;  /* 0x80000020001b7882 */ /* 0x000fe20000000000 */
[----:B------:R-:W-:Y:S01]  /*26a0*/  UIADD3 UR5, UR28, 0x200, URZ ;  /* 0x000002001c057890 */ /* 0x000fe2000fffe03f */
        /* <DEDUP_REMOVED lines=11> */
[----:B------:R-:W-:Y:S01]  /*2760*/  UMOV UR5, 0x80000020 ;  /* 0x8000002000057882 */ /* 0x000fe20000000000 */
        /* <DEDUP_REMOVED lines=20> */
[----:B------:R-:W-:Y:S02]  /*28b0*/  UIADD3 UR8, UR20, 0x200, URZ ;  /* 0x0000020014087890 */ /* 0x000fe4000fffe03f */
        /* <DEDUP_REMOVED lines=39> */
[----:B------:R-:W-:Y:S02]  /*2b30*/  ULDC UR10, c[0x0][0x448] ;  /* 0x00011200000a7ab9 */ /* 0x000fe40000000800 */
[----:B------:R-:W-:Y:S02]  /*2b40*/  UISETP.NE.AND UP0, UPT, UR10, 0x1, UPT ;  /* 0x000000010a00788c */ /* 0x000fe4000bf05270 */
[----:B------:R-:W-:-:S04]  /*2b50*/  ULOP3.LUT UR10, URZ, UR56, URZ, 0x33, !UPT ;  /* 0x000000383f0a7292 */ /* 0x000fc8000f8e333f */
[----:B------:R-:W-:Y:S02]  /*2b60*/  PLOP3.LUT P1, PT, PT, PT, UP0, 0x80, 0x0 ;  /* 0x000000000000781c */ /* 0x000fe40003f2f008 */
[----:B------:R-:W-:Y:S01]  /*2b70*/  PLOP3.LUT P2, PT, PT, PT, UP0, 0x80, 0x0 ;  /* 0x000000000000781c */ /* 0x000fe20003f4f008 */
        /* <DEDUP_REMOVED lines=71> */
[----:B------:R-:W-:Y:S02]  /*2ff0*/  @UP0 ULDC UR6, c[0x0][0x44c] ;  /* 0x0001130000060ab9 */ /* 0x000fe40000000800 */
[----:B------:R-:W-:Y:S01]  /*3000*/  @P1 IMAD.HI.U32 R4, R0, UR6, RZ ;  /* 0x0000000600041c27 */ /* 0x000fe2000f8e00ff */
[----:B------:R-:W-:-:S03]  /*3010*/  @UP0 ULDC UR6, c[0x0][0x450] ;  /* 0x0001140000060ab9 */ /* 0x000fc60000000800 */
[----:B------:R-:W-:Y:S01]  /*3020*/  @!P3 VIADD R0, R5, 0x29840 ;  /* 0x000298400500b836 */ /* 0x000fe20000000000 */
[----:B------:R-:W-:Y:S01]  /*3030*/  @P2 SHF.R.U32.HI R3, RZ, UR6, R4 ;  /* 0x00000006ff032c19 */ /* 0x000fe20008011604 */
[----:B------:R-:W-:Y:S01]  /*3040*/  IMAD.MOV.U32 R5, RZ, RZ, -0xa0 ;  /* 0xffffff60ff057424 */ /* 0x000fe200078e00ff */
[----:B------:R-:W-:Y:S02]  /*3050*/  ULDC.64 UR6, c[0x0][0x9e0] ;  /* 0x0002780000067ab9 */ /* 0x000fe40000000a00 */
[----:B------:R-:W-:Y:S01]  /*3060*/  UISETP.GE.AND UP1, UPT, UR7, 0x1, UPT ;  /* 0x000000010700788c */ /* 0x000fe2000bf26270 */
[----:B------:R-:W0:Y:S01]  /*3070*/  SHFL.IDX PT, R9, R3, RZ, 0x1c1f ;  /* 0x001c1fff03097589 */ /* 0x000e2200000e0000 */
[----:B------:R-:W-:Y:S01]  /*3080*/  IMAD R4, R104, R5, 0xa1 ;  /* 0x000000a168047424 */ /* 0x000fe200078e0205 */
[----:B------:R-:W-:-:S03]  /*3090*/  @!P3 PRMT R0, RZ, 0x654, R0 ;  /* 0x00000654ff00b816 */ /* 0x000fc60000000000 */
[----:B------:R-:W-:Y:S01]  /*30a0*/  PLOP3.LUT P1, PT, PT, PT, UP1, 0x40, 0x0 ;  /* 0x000000000000781c */ /* 0x000fe20003f2e818 */
[----:B------:R-:W-:Y:S01]  /*30b0*/  VIADD R10, R4, 0xffffffff ;  /* 0xffffffff040a7836 */ /* 0x000fe20000000000 */
[----:B------:R-:W-:-:S03]  /*30c0*/  IADD3 R5, R17, R4, -R19 ;  /* 0x0000000411057210 */ /* 0x000fc60007ffe813 */
[----:B------:R-:W-:Y:S02]  /*30d0*/  IMAD.IADD R12, R10, 0x1, -R19 ;  /* 0x000000010a0c7824 */ /* 0x000fe400078e0a13 */
[----:B------:R-:W-:-:S04]  /*30e0*/  IMAD.IADD R5, R5, 0x1, -R18 ;  /* 0x0000000105057824 */ /* 0x000fc800078e0a12 */
[C---:B------:R-:W-:Y:S02]  /*30f0*/  VIADD R7, R5.reuse, UR6 ;  /* 0x0000000605077c36 */ /* 0x040fe40008000000 */
[----:B------:R-:W-:-:S04]  /*3100*/  VIADD R8, R5, UR10 ;  /* 0x0000000a05087c36 */ /* 0x000fc80008000000 */
[----:B0-----:R-:W-:Y:S01]  /*3110*/  IMAD.IADD R4, R8, 0x1, R9 ;  /* 0x0000000108047824 */ /* 0x001fe200078e0209 */
        /* <DEDUP_REMOVED lines=9> */
[----:B------:R0:W-:Y:S02]  /*31b0*/  @!P3 SYNCS.ARRIVE.TRANS64.RED.A1T0 RZ, [R0+URZ], RZ ;  /* 0x000000ff00ffb9a7 */ /* 0x0001e4000810043f */
[----:B0-----:R-:W-:-:S05]  /*31c0*/  IMAD R0, R104, -0xa0, R17 ;  /* 0xffffff6068007824 */ /* 0x001fca00078e0211 */
[----:B------:R-:W-:-:S04]  /*31d0*/  IADD3 R6, -R19, 0xa0, R0 ;  /* 0x000000a013067810 */ /* 0x000fc80007ffe100 */
[----:B------:R-:W-:Y:S01]  /*31e0*/  VIADDMNMX R0, R9, R7, R6, PT ;  /* 0x0000000709007246 */ /* 0x000fe20003800106 */
[----:B------:R-:W-:Y:S06]  /*31f0*/  @P1 BRA `(.L_x_1075) ;  /* 0x0000000000541947 */ /* 0x000fec0003800000 */
[----:B------:R-:W-:Y:S01]  /*3200*/  IADD3 R5, -R18, R17, R9 ;  /* 0x0000001112057210 */ /* 0x000fe20007ffe109 */
        /* <DEDUP_REMOVED lines=11> */
.L_x_1077:
[----:B------:R-:W-:-:S06]  /*32c0*/  UISETP.NE.AND UP2, UPT, UR7, 0x1, UPT ;  /* 0x000000010700788c */ /* 0x000fcc000bf45270 */
[----:B------:R-:W-:-:S05]  /*32d0*/  PLOP3.LUT P1, PT, PT, PT, UP2, 0x80, 0x0 ;  /* 0x000000000000781c */ /* 0x000fca0003f2f028 */
[----:B------:R-:W-:-:S08]  /*32e0*/  @UP2 ULDC.64 UR10, c[0x0][0x9e8] ;  /* 0x00027a00000a2ab9 */ /* 0x000fd00000000a00 */
[----:B------:R-:W-:-:S05]  /*32f0*/  @P1 IMAD.HI.U32 R9, R5, UR10, RZ ;  /* 0x0000000a05091c27 */ /* 0x000fca000f8e00ff */
[----:B------:R-:W-:-:S07]  /*3300*/  @P1 SHF.R.U32.HI R5, RZ, UR11, R9 ;  /* 0x0000000bff051c19 */ /* 0x000fce0008011609 */
.L_x_1078:
[----:B------:R-:W-:Y:S05]  /*3310*/  BSYNC B0 ;  /* 0x0000000000007941 */ /* 0x000fea0003800000 */
.L_x_1076:
[----:B------:R-:W-:-:S05]  /*3320*/  IMAD R5, R5, UR7, R12 ;  /* 0x0000000705057c24 */ /* 0x000fca000f8e020c */
[----:B------:R-:W-:Y:S02]  /*3330*/  VIMNMX R4, R4, R5, !PT ;  /* 0x0000000504047248 */ /* 0x000fe40007fe0100 */
[----:B------:R-:W-:-:S07]  /*3340*/  VIADDMNMX R0, R5, UR7, R0, PT ;  /* 0x0000000705007c46 */ /* 0x000fce000b800100 */
.L_x_1075:
        /* <DEDUP_REMOVED lines=40> */
[----:B------:R-:W-:Y:S02]  /*35d0*/  ISETP.LT.OR P2, PT, R0, 0x21, P2 ;  /* 0x000000210000780c */ /* 0x000fe40001741670 */
[----:B------:R-:W-:Y:S02]  /*35e0*/  ISETP.GE.AND P4, PT, R10, 0x31, PT ;  /* 0x000000310a00780c */ /* 0x000fe40003f86270 */
[----:B------:R-:W-:-:S02]  /*35f0*/  FSEL R72, R72, -INF , !P2 ;  /* 0xff80000048487808 */ /* 0x000fc40005000000 */
[----:B------:R-:W-:Y:S02]  /*3600*/  ISETP.GT.AND P2, PT, R4, 0x21, !P3 ;  /* 0x000000210400780c */ /* 0x000fe40005f44270 */
[----:B------:R-:W-:Y:S02]  /*3610*/  ISETP.GE.AND P3, PT, R10, 0x29, PT ;  /* 0x000000290a00780c */ /* 0x000fe40003f66270 */
[----:B------:R-:W-:Y:S02]  /*3620*/  ISETP.LT.OR P2, PT, R0, 0x22, P2 ;  /* 0x000000220000780c */ /* 0x000fe40001741670 */
[----:B------:R-:W-:Y:S02]  /*3630*/  P2R R109, PR, RZ, 0x8 ;  /* 0x00000008ff6d7803 */ /* 0x000fe40000000000 */
[----:B------:R-:W-:Y:S02]  /*3640*/  FSEL R73, R73, -INF , !P2 ;  /* 0xff80000049497808 */ /* 0x000fe40005000000 */
[----:B------:R-:W-:-:S02]  /*3650*/  ISETP.GT.AND P2, PT, R4, 0x28, !P3 ;  /* 0x000000280400780c */ /* 0x000fc40005f44270 */
[----:B------:R-:W-:Y:S02]  /*3660*/  P2R R110, PR, RZ, 0x10 ;  /* 0x00000010ff6e7803 */ /* 0x000fe40000000000 */
[----:B------:R-:W-:-:S04]  /*3670*/  ISETP.LT.OR P2, PT, R0, 0x29, P2 ;  /* 0x000000290000780c */ /* 0x000fc80001741670 */
[----:B------:R-:W-:Y:S02]  /*3680*/  FSEL R76, R76, -INF , !P2 ;  /* 0xff8000004c4c7808 */ /* 0x000fe40005000000 */
[----:B------:R-:W-:-:S04]  /*3690*/  ISETP.GE.AND P2, PT, R10, 0x2a, PT ;  /* 0x0000002a0a00780c */ /* 0x000fc80003f46270 */
[----:B------:R-:W-:-:S04]  /*36a0*/  ISETP.GT.AND P3, PT, R4, 0x29, !P2 ;  /* 0x000000290400780c */ /* 0x000fc80005764270 */
        /* <DEDUP_REMOVED lines=139> */
[----:B------:R-:W-:Y:S01]  /*3f60*/  ISETP.GT.AND P6, PT, R4, 0x99, !P6 ;  /* 0x000000990400780c */ /* 0x000fe200077c4270 */
[----:B0-----:R-:W-:-:S03]  /*3f70*/  IMAD.IADD R4, R8, 0x1, R3 ;  /* 0x0000000108047824 */ /* 0x001fc600078e0203 */
[----:B------:R-:W-:Y:S02]  /*3f80*/  ISETP.LT.OR P6, PT, R0, 0x9a, P6 ;  /* 0x0000009a0000780c */ /* 0x000fe400037c1670 */
[----:B------:R-:W-:Y:S02]  /*3f90*/  VIADDMNMX R0, R3, R7, R6, PT ;  /* 0x0000000703007246 */ /* 0x000fe40003800106 */
[----:B------:R-:W-:Y:S02]  /*3fa0*/  FSEL R37, R37, -INF , !P6 ;  /* 0xff80000025257808 */ /* 0x000fe40007000000 */
[----:B------:R-:W-:-:S13]  /*3fb0*/  PLOP3.LUT P6, PT, PT, PT, UP1, 0x40, 0x0 ;  /* 0x000000000000781c */ /* 0x000fda0003fce818 */
[----:B------:R-:W-:Y:S05]  /*3fc0*/  @P6 BRA `(.L_x_1079) ;  /* 0x00000000005c6947 */ /* 0x000fea0003800000 */
        /* <DEDUP_REMOVED lines=13> */
.L_x_1081:
[----:B------:R-:W-:-:S06]  /*40a0*/  UISETP.NE.AND UP2, UPT, UR7, 0x1, UPT ;  /* 0x000000010700788c */ /* 0x000fcc000bf45270 */
[----:B------:R-:W-:-:S05]  /*40b0*/  PLOP3.LUT P6, PT, PT, PT, UP2, 0x80, 0x0 ;  /* 0x000000000000781c */ /* 0x000fca0003fcf028 */
[----:B------:R-:W-:-:S08]  /*40c0*/  @UP2 ULDC.64 UR10, c[0x0][0x9e8] ;  /* 0x00027a00000a2ab9 */ /* 0x000fd00000000a00 */
[----:B------:R-:W-:Y:S01]  /*40d0*/  @P6 IMAD.HI.U32 R6, R3, UR10, RZ ;  /* 0x0000000a03066c27 */ /* 0x000fe2000f8e00ff */
[----:B------:R-:W-:-:S13]  /*40e0*/  PLOP3.LUT P6, PT, PT, PT, UP2, 0x80, 0x0 ;  /* 0x000000000000781c */ /* 0x000fda0003fcf028 */
[----:B------:R-:W-:-:S07]  /*40f0*/  @P6 SHF.R.U32.HI R3, RZ, UR11, R6 ;  /* 0x0000000bff036c19 */ /* 0x000fce0008011606 */
.L_x_1082:
[----:B------:R-:W-:Y:S05]  /*4100*/  BSYNC B0 ;  /* 0x0000000000007941 */ /* 0x000fea0003800000 */
.L_x_1080:
[----:B------:R-:W-:-:S05]  /*4110*/  IMAD R3, R3, UR7, R12 ;  /* 0x0000000703037c24 */ /* 0x000fca000f8e020c */
[----:B------:R-:W-:Y:S02]  /*4120*/  VIMNMX R4, R4, R3, !PT ;  /* 0x0000000304047248 */ /* 0x000fe40007fe0100 */
[----:B------:R-:W-:-:S07]  /*4130*/  VIADDMNMX R0, R3, UR7, R0, PT ;  /* 0x0000000703007c46 */ /* 0x000fce000b800100 */
.L_x_1079:
[C---:B------:R-:W-:Y:S01]  /*4140*/  ISETP.GT.AND P1, PT, R4.reuse, 0x20, !P1 ;  /* 0x000000200400780c */ /* 0x040fe20004f24270 */
[----:B------:R-:W-:Y:S01]  /*4150*/  @UP0 ULDC UR10, c[0x0][0x44c] ;  /* 0x00011300000a0ab9 */ /* 0x000fe20000000800 */
[----:B------:R-:W-:Y:S01]  /*4160*/  ISETP.GT.AND P2, PT, R4, 0x29, !P2 ;  /* 0x000000290400780c */ /* 0x000fe20005744270 */
[----:B------:R-:W-:Y:S01]  /*4170*/  UIMAD.WIDE.U32 UR10, UR36, UR10, URZ ;  /* 0x0000000a240a72a5 */ /* 0x000fe2000f8e003f */
[C---:B------:R-:W-:Y:S01]  /*4180*/  ISETP.LT.OR P1, PT, R0.reuse, 0x21, P1 ;  /* 0x000000210000780c */ /* 0x040fe20000f21670 */
[----:B------:R-:W-:Y:S01]  /*4190*/  @UP0 ULDC UR18, c[0x0][0x450] ;  /* 0x0001140000120ab9 */ /* 0x000fe20000000800 */
[----:B------:R-:W-:Y:S01]  /*41a0*/  ISETP.LT.OR P2, PT, R0, 0x2a, P2 ;  /* 0x0000002a0000780c */ /* 0x000fe20001741670 */
[----:B------:R-:W-:Y:S01]  /*41b0*/  UMOV UR14, UR36 ;  /* 0x00000024000e7c82 */ /* 0x000fe20008000000 */
[----:B------:R-:W-:Y:S01]  /*41c0*/  FSEL R74, R74, -INF , !P1 ;  /* 0xff8000004a4a7808 */ /* 0x000fe20004800000 */
[----:B------:R-:W-:Y:S01]  /*41d0*/  @UP0 USHF.R.U32.HI UR14, URZ, UR18, UR11 ;  /* 0x000000123f0e0299 */ /* 0x000fe2000801160b */
[----:B------:R-:W-:-:S02]  /*41e0*/  ISETP.NE.AND P1, PT, R108, RZ, PT ;  /* 0x000000ff6c00720c */ /* 0x000fc40003f25270 */
[----:B------:R-:W-:Y:S02]  /*41f0*/  FSEL R79, R79, -INF , !P2 ;  /* 0xff8000004f4f7808 */ /* 0x000fe40005000000 */
[----:B------:R-:W-:Y:S02]  /*4200*/  ISETP.GT.AND P1, PT, R4, 0x21, !P1 ;  /* 0x000000210400780c */ /* 0x000fe40004f24270 */
[----:B------:R-:W-:Y:S02]  /*4210*/  ISETP.NE.AND P2, PT, R116, RZ, PT ;  /* 0x000000ff7400720c */ /* 0x000fe40003f45270 */
[----:B------:R-:W-:Y:S02]  /*4220*/  ISETP.LT.OR P1, PT, R0, 0x22, P1 ;  /* 0x000000220000780c */ /* 0x000fe40000f21670 */
[----:B------:R-:W-:Y:S02]  /*4230*/  ISETP.NE.AND P6, PT, R117, RZ, PT ;  /* 0x000000ff7500720c */ /* 0x000fe40003fc5270 */
        /* <DEDUP_REMOVED lines=50> */
[----:B------:R-:W-:Y:S02]  /*4560*/  ISETP.GT.AND P1, PT, R4, 0x48, !P2 ;  /* 0x000000480400780c */ /* 0x000fe40005724270 */
[----:B------:R-:W-:Y:S02]  /*4570*/  ISETP.NE.AND P2, PT, R127, RZ, PT ;  /* 0x000000ff7f00720c */ /* 0x000fe40003f45270 */
[----:B------:R-:W-:Y:S02]  /*4580*/  ISETP.LT.OR P1, PT, R0, 0x49, P1 ;  /* 0x000000490000780c */ /* 0x000fe40000f21670 */
[----:B------:R-:W-:Y:S02]  /*4590*/  FMNMX.FTZ R6, R68, R3, !PT ;  /* 0x0000000344067209 */ /* 0x000fe40007810000 */
[----:B------:R-:W-:-:S02]  /*45a0*/  FSEL R62, R62, -INF , !P1 ;  /* 0xff8000003e3e7808 */ /* 0x000fc40004800000 */
[----:B------:R-:W-:Y:S02]  /*45b0*/  ISETP.GT.AND P1, PT, R4, 0x49, !P6 ;  /* 0x000000490400780c */ /* 0x000fe40007724270 */
[----:B------:R-:W-:Y:S02]  /*45c0*/  ISETP.NE.AND P6, PT, R128, RZ, PT ;  /* 0x000000ff8000720c */ /* 0x000fe40003fc5270 */
        /* <DEDUP_REMOVED lines=41> */
[----:B------:R-:W-:Y:S01]  /*4860*/  ISETP.GT.AND P3, PT, R4, 0x90, !P3 ;  /* 0x000000900400780c */ /* 0x000fe20005f64270 */
[----:B------:R-:W0:Y:S01]  /*4870*/  SHFL.BFLY PT, R3, R6, 0x2, 0x1f ;  /* 0x0c401f0006037f89 */ /* 0x000e2200000e0000 */
[----:B------:R-:W-:Y:S02]  /*4880*/  ISETP.LT.OR P1, PT, R0, 0x62, P1 ;  /* 0x000000620000780c */ /* 0x000fe40000f21670 */
[----:B------:R-:W-:Y:S02]  /*4890*/  ISETP.GT.AND P4, PT, R4, 0x91, !P4 ;  /* 0x000000910400780c */ /* 0x000fe40006784270 */
[----:B------:R-:W-:Y:S02]  /*48a0*/  FSEL R43, R43, -INF , !P1 ;  /* 0xff8000002b2b7808 */ /* 0x000fe40004800000 */
[----:B------:R-:W-:-:S02]  /*48b0*/  ISETP.NE.AND P1, PT, R124, RZ, PT ;  /* 0x000000ff7c00720c */ /* 0x000fc40003f25270 */
[C---:B------:R-:W-:Y:S02]  /*48c0*/  ISETP.GT.AND P5, PT, R4.reuse, 0x98, !P5 ;  /* 0x000000980400780c */ /* 0x040fe40006fa4270 */
[----:B------:R-:W-:Y:S02]  /*48d0*/  ISETP.GT.AND P1, PT, R4, 0x68, !P1 ;  /* 0x000000680400780c */ /* 0x000fe40004f24270 */
[C---:B------:R-:W-:Y:S02]  /*48e0*/  ISETP.LT.OR P3, PT, R0.reuse, 0x91, P3 ;  /* 0x000000910000780c */ /* 0x040fe40001f61670 */
        /* <DEDUP_REMOVED lines=15> */
[----:B------:R-:W-:Y:S02]  /*49e0*/  ISETP.LT.OR P1, PT, R0, 0x71, P1 ;  /* 0x000000710000780c */ /* 0x000fe40000f21670 */
[----:B------:R-:W-:-:S02]  /*49f0*/  R2UR UR15, R105 ;  /* 0x00000000690f72ca */ /* 0x000fc400000e0000 */
[----:B------:R-:W-:Y:S02]  /*4a00*/  FSEL R50, R50, -INF , !P1 ;  /* 0xff80000032327808 */ /* 0x000fe40004800000 */
[----:B------:R-:W-:Y:S02]  /*4a10*/  ISETP.GT.AND P1, PT, R4, 0x71, !P2 ;  /* 0x000000710400780c */ /* 0x000fe40005724270 */
[----:B------:R-:W-:Y:S02]  /*4a20*/  ISETP.NE.AND P2, PT, R130, RZ, PT ;  /* 0x000000ff8200720c */ /* 0x000fe40003f45270 */
[----:B------:R-:W-:Y:S02]  /*4a30*/  ISETP.LT.OR P1, PT, R0, 0x72, P1 ;  /* 0x000000720000780c */ /* 0x000fe40000f21670 */
[----:B0-----:R-:W-:Y:S02]  /*4a40*/  FMNMX.FTZ R3, R7, R8, !PT ;  /* 0x0000000807037209 */ /* 0x001fe40007810000 */
[----:B------:R-:W-:Y:S01]  /*4a50*/  FSEL R51, R51, -INF , !P1 ;  /* 0xff80000033337808 */ /* 0x000fe20004800000 */
[----:B------:R-:W-:Y:S01]  /*4a60*/  UIADD3 UR10, UR15, UR14, URZ ;  /* 0x0000000e0f0a7290 */ /* 0x000fe2000fffe03f */
[----:B------:R-:W-:-:S02]  /*4a70*/  ISETP.GT.AND P1, PT, R4, 0x78, !P6 ;  /* 0x000000780400780c */ /* 0x000fc40007724270 */
[----:B------:R-:W-:Y:S01]  /*4a80*/  ISETP.NE.AND P6, PT, R131, RZ, PT ;  /* 0x000000ff8300720c */ /* 0x000fe20003fc5270 */
[----:B------:R-:W-:Y:S01]  /*4a90*/  UIADD3 UR6, UR10, UR6, URZ ;  /* 0x000000060a067290 */ /* 0x000fe2000fffe03f */
        /* <DEDUP_REMOVED lines=22> */
[----:B------:R-:W-:Y:S01]  /*4c00*/  ISETP.NE.AND P1, PT, R20, RZ, PT ;  /* 0x000000ff1400720c */ /* 0x000fe20003f25270 */
[----:B------:R-:W-:-:S03]  /*4c10*/  IMAD.U32 R20, RZ, RZ, UR42 ;  /* 0x0000002aff147e24 */ /* 0x000fc6000f8e00ff */
[----:B------:R-:W-:Y:S01]  /*4c20*/  ISETP.GT.AND P1, PT, R4, 0x11, !P1 ;  /* 0x000000110400780c */ /* 0x000fe20004f24270 */
[----:B------:R-:W-:-:S03]  /*4c30*/  FFMA.FTZ R20, R3, R20, -8 ;  /* 0xc100000003147423 */ /* 0x000fc60000010014 */
        /* <DEDUP_REMOVED lines=14> */
[----:B------:R-:W-:Y:S02]  /*4d20*/  ISETP.GT.AND P1, PT, R4, 0x80, !P2 ;  /* 0x000000800400780c */ /* 0x000fe40005724270 */
[----:B------:R-:W-:Y:S02]  /*4d30*/  FMNMX.FTZ R13, R90, R91, !PT ;  /* 0x0000005b5a0d7209 */ /* 0x000fe40007810000 */
[----:B------:R-:W-:Y:S02]  /*4d40*/  ISETP.LT.OR P1, PT, R0, 0x81, P1 ;  /* 0x000000810000780c */ /* 0x000fe40000f21670 */
[----:B------:R-:W-:Y:S02]  /*4d50*/  ISETP.NE.AND P2, PT, R9, RZ, PT ;  /* 0x000000ff0900720c */ /* 0x000fe40003f45270 */
[----:B------:R-:W-:-:S02]  /*4d60*/  FSEL R26, R26, -INF , !P1 ;  /* 0xff8000001a1a7808 */ /* 0x000fc40004800000 */
        /* <DEDUP_REMOVED lines=8> */
[----:B------:R-:W-:-:S01]  /*4df0*/  FFMA.FTZ R12, R72, UR42, -R20 ;  /* 0x0000002a480c7c23 */ /* 0x000fc20008010814 */
[----:B------:R-:W-:Y:S01]  /*4e00*/  FMNMX.FTZ R72, R94, R13, !PT ;  /* 0x0000000d5e487209 */ /* 0x000fe20007810000 */
[----:B------:R-:W-:-:S01]  /*4e10*/  FFMA.FTZ R88, R76, UR42, -R20 ;  /* 0x0000002a4c587c23 */ /* 0x000fc20008010814 */
[--C-:B------:R-:W-:Y:S01]  /*4e20*/  FFMA.FTZ R73, R73, UR42, -R20.reuse ;  /* 0x0000002a49497c23 */ /* 0x100fe20008010814 */
[----:B------:R-:W-:-:S01]  /*4e30*/  FFMA.FTZ R6, R89, UR42, -R20 ;  /* 0x0000002a59067c23 */ /* 0x000fc20008010814 */
[----:B------:R-:W-:Y:S01]  /*4e40*/  FMNMX.FTZ R13, R95, R72, !PT ;  /* 0x000000485f0d7209 */ /* 0x000fe20007810000 */
[----:B------:R-:W-:-:S01]  /*4e50*/  FFMA.FTZ R89, R80, UR42, -R20 ;  /* 0x0000002a50597c23 */ /* 0x000fc20008010814 */
[----:B------:R-:W-:Y:S01]  /*4e60*/  ISETP.LT.OR P1, PT, R0, 0x89, P1 ;  /* 0x000000890000780c */ /* 0x000fe20000f21670 */
[----:B------:R-:W-:-:S01]  /*4e70*/  FFMA.FTZ R5, R5, UR42, -R20 ;  /* 0x0000002a05057c23 */ /* 0x000fc20008010814 */
[----:B------:R-:W-:Y:S01]  /*4e80*/  FMNMX.FTZ R72, R98, R13, !PT ;  /* 0x0000000d62487209 */ /* 0x000fe20007810000 */
[----:B------:R-:W-:-:S01]  /*4e90*/  FFMA.FTZ R7, R92, UR42, -R20 ;  /* 0x0000002a5c077c23 */ /* 0x000fc20008010814 */
[----:B------:R0:W-:Y:S01]  /*4ea0*/  MUFU.EX2 R13, R73 ;  /* 0x00000049000d7308 */ /* 0x0001e20000000800 */
[----:B------:R-:W-:Y:S01]  /*4eb0*/  FSEL R30, R30, -INF , !P1 ;  /* 0xff8000001e1e7808 */ /* 0x000fe20004800000 */
[--C-:B------:R-:W-:Y:S01]  /*4ec0*/  FFMA.FTZ R10, R93, UR42, -R20.reuse ;  /* 0x0000002a5d0a7c23 */ /* 0x100fe20008010814 */
[----:B------:R-:W-:Y:S01]  /*4ed0*/  FMNMX.FTZ R15, R99, R72, !PT ;  /* 0x00000048630f7209 */ /* 0x000fe20007810000 */
[--C-:B------:R-:W-:Y:S01]  /*4ee0*/  FFMA.FTZ R8, R96, UR42, -R20.reuse ;  /* 0x0000002a60087c23 */ /* 0x100fe20008010814 */
[----:B------:R-:W-:Y:S01]  /*4ef0*/  ISETP.GT.AND P1, PT, R4, 0x89, !P2 ;  /* 0x000000890400780c */ /* 0x000fe20005724270 */
[--C-:B------:R-:W-:Y:S01]  /*4f00*/  FFMA.FTZ R9, R97, UR42, -R20.reuse ;  /* 0x0000002a61097c23 */ /* 0x100fe20008010814 */
[----:B------:R-:W-:Y:S01]  /*4f10*/  FMNMX.FTZ R72, R102, R15, !PT ;  /* 0x0000000f66487209 */ /* 0x000fe20007810000 */
[----:B------:R-:W-:Y:S01]  /*4f20*/  MUFU.EX2 R5, R5 ;  /* 0x0000000500057308 */ /* 0x000fe20000000800 */
[----:B------:R-:W-:Y:S01]  /*4f30*/  ISETP.LT.OR P1, PT, R0, 0x8a, P1 ;  /* 0x0000008a0000780c */ /* 0x000fe20000f21670 */
[--C-:B------:R-:W-:Y:S01]  /*4f40*/  FFMA.FTZ R11, R100, UR42, -R20.reuse ;  /* 0x0000002a640b7c23 */ /* 0x100fe20008010814 */
[----:B------:R-:W-:Y:S01]  /*4f50*/  FMNMX.FTZ R21, R103, R72, !PT ;  /* 0x0000004867157209 */ /* 0x000fe20007810000 */
[--C-:B------:R-:W-:Y:S01]  /*4f60*/  FFMA.FTZ R72, R77, UR42, -R20.reuse ;  /* 0x0000002a4d487c23 */ /* 0x100fe20008010814 */
[----:B------:R-:W-:Y:S01]  /*4f70*/  ISETP.GT.AND P2, PT, R4, 0x99, !P6 ;  /* 0x000000990400780c */ /* 0x000fe20007744270 */
[--C-:B------:R-:W-:Y:S01]  /*4f80*/  FFMA.FTZ R4, R40, UR42, -R20.reuse ;  /* 0x0000002a28047c23 */ /* 0x100fe20008010814 */
[----:B------:R-:W-:Y:S01]  /*4f90*/  FMNMX.FTZ R76, R74, R21, !PT ;  /* 0x000000154a4c7209 */ /* 0x000fe20007810000 */
[----:B------:R-:W-:Y:S01]  /*4fa0*/  MUFU.EX2 R6, R6 ;  /* 0x0000000600067308 */ /* 0x000fe20000000800 */
[----:B------:R-:W-:Y:S01]  /*4fb0*/  FSEL R31, R31, -INF , !P1 ;  /* 0xff8000001f1f7808 */ /* 0x000fe20004800000 */
        /* <DEDUP_REMOVED lines=9> */
[----:B0-----:R-:W-:Y:S01]  /*5050*/  FMNMX.FTZ R73, R79, R76, !PT ;  /* 0x0000004c4f497209 */ /* 0x001fe20007810000 */
[--C-:B------:R-:W-:Y:S01]  /*5060*/  FFMA.FTZ R76, R81, UR42, -R20.reuse ;  /* 0x0000002a514c7c23 */ /* 0x100fe20008010814 */
[----:B------:R-:W-:-:S01]  /*5070*/  FFMA.FTZ R81, R84, UR42, -R20 ;  /* 0x0000002a54517c23 */ /* 0x000fc20008010814 */
[--C-:B------:R-:W-:Y:S01]  /*5080*/  FFMA.FTZ R61, R61, UR42, -R20.reuse ;  /* 0x0000002a3d3d7c23 */ /* 0x100fe20008010814 */
[----:B------:R-:W-:Y:S01]  /*5090*/  FMNMX.FTZ R80, R82, R73, !PT ;  /* 0x0000004952507209 */ /* 0x000fe20007810000 */
[----:B------:R-:W0:Y:S01]  /*50a0*/  MUFU.EX2 R10, R10 ;  /* 0x0000000a000a7308 */ /* 0x000e220000000800 */
[----:B------:R-:W-:-:S01]  /*50b0*/  FFMA.FTZ R64, R64, UR42, -R20 ;  /* 0x0000002a40407c23 */ /* 0x000fc20008010814 */
[--C-:B------:R-:W-:Y:S01]  /*50c0*/  FFMA.FTZ R65, R65, UR42, -R20.reuse ;  /* 0x0000002a41417c23 */ /* 0x100fe20008010814 */
[----:B------:R-:W-:Y:S01]  /*50d0*/  FMNMX.FTZ R73, R83, R80, !PT ;  /* 0x0000005053497209 */ /* 0x000fe20007810000 */
[--C-:B------:R-:W-:Y:S01]  /*50e0*/  FFMA.FTZ R68, R68, UR42, -R20.reuse ;  /* 0x0000002a44447c23 */ /* 0x100fe20008010814 */
[----:B------:R-:W-:-:S01]  /*50f0*/  FFMA.FTZ R69, R69, UR42, -R20 ;  /* 0x0000002a45457c23 */ /* 0x000fc20008010814 */
[--C-:B------:R-:W-:Y:S01]  /*5100*/  FFMA.FTZ R41, R41, UR42, -R20.reuse ;  /* 0x0000002a29297c23 */ /* 0x100fe20008010814 */
[----:B------:R-:W-:Y:S01]  /*5110*/  FMNMX.FTZ R80, R86, R73, !PT ;  /* 0x0000004956507209 */ /* 0x000fe20007810000 */
[----:B------:R-:W-:Y:S01]  /*5120*/  MUFU.EX2 R8, R8 ;  /* 0x0000000800087308 */ /* 0x000fe20000000800 */
        /* <DEDUP_REMOVED lines=15> */
[----:B------:R-:W-:Y:S01]  /*5220*/  FFMA.FTZ R37, R37, UR42, -R20 ;  /* 0x0000002a25257c23 */ /* 0x000fe20008010814 */
[----:B------:R-:W-:Y:S01]  /*5230*/  MUFU.EX2 R9, R9 ;  /* 0x0000000900097308 */ /* 0x000fe20000000800 */
[----:B0-----:R-:W-:-:S02]  /*5240*/  F2FP.SATFINITE.E4M3.F32.PACK_AB_MERGE_C R184, R10, R7, RZ ;  /* 0x000000070ab8723e */ /* 0x001fc400048070ff */
[----:B------:R-:W-:Y:S02]  /*5250*/  FMNMX.FTZ R77, R63, R84, !PT ;  /* 0x000000543f4d7209 */ /* 0x000fe40007810000 */
[----:B------:R-:W-:Y:S02]  /*5260*/  F2FP.SATFINITE.E4M3.F32.PACK_AB_MERGE_C R184, R6, R5, R184 ;  /* 0x0000000506b8723e */ /* 0x000fe400048070b8 */
        /* <DEDUP_REMOVED lines=10> */
[----:B------:R-:W0:Y:S03]  /*5310*/  MUFU.EX2 R14, R14 ;  /* 0x0000000e000e7308 */ /* 0x000e260000000800 */
[----:B------:R-:W-:-:S04]  /*5320*/  FMNMX.FTZ R77, R47, R84, !PT ;  /* 0x000000542f4d7209 */ /* 0x000fc80007810000 */
[----:B------:R-:W-:Y:S01]  /*5330*/  FMNMX.FTZ R84, R50, R77, !PT ;  /* 0x0000004d32547209 */ /* 0x000fe20007810000 */
[----:B------:R-:W-:Y:S03]  /*5340*/  MUFU.EX2 R12, R12 ;  /* 0x0000000c000c7308 */ /* 0x000fe60000000800 */
[----:B------:R-:W-:-:S04]  /*5350*/  FMNMX.FTZ R77, R51, R84, !PT ;  /* 0x00000054334d7209 */ /* 0x000fc80007810000 */
[----:B------:R-:W-:Y:S01]  /*5360*/  FMNMX.FTZ R84, R54, R77, !PT ;  /* 0x0000004d36547209 */ /* 0x000fe20007810000 */
[----:B------:R-:W-:Y:S01]  /*5370*/  MUFU.EX2 R21, R89 ;  /* 0x0000005900157308 */ /* 0x000fe20000000800 */
[----:B0-----:R-:W-:Y:S02]  /*5380*/  F2FP.SATFINITE.E4M3.F32.PACK_AB_MERGE_C R186, R14, R11, RZ ;  /* 0x0000000b0eba723e */ /* 0x001fe400048070ff */
[----:B------:R-:W-:Y:S02]  /*5390*/  FMNMX.FTZ R77, R55, R84, !PT ;  /* 0x00000054374d7209 */ /* 0x000fe40007810000 */
[----:B------:R-:W-:Y:S02]  /*53a0*/  F2FP.SATFINITE.E4M3.F32.PACK_AB_MERGE_C R186, R9, R8, R186 ;  /* 0x0000000809ba723e */ /* 0x000fe400048070ba */
        /* <DEDUP_REMOVED lines=9> */
[----:B------:R-:W-:Y:S01]  /*5440*/  FMNMX.FTZ R77, R35, R40, !PT ;  /* 0x00000028234d7209 */ /* 0x000fe20007810000 */
[----:B------:R-:W-:-:S01]  /*5450*/  FFMA.FTZ R40, R44, UR42, -R20 ;  /* 0x0000002a2c287c23 */ /* 0x000fc20008010814 */
[--C-:B------:R-:W-:Y:S01]  /*5460*/  FFMA.FTZ R44, R48, UR42, -R20.reuse ;  /* 0x0000002a302c7c23 */ /* 0x100fe20008010814 */
[----:B------:R-:W-:-:S01]  /*5470*/  FFMA.FTZ R48, R52, UR42, -R20 ;  /* 0x0000002a34307c23 */ /* 0x000fc20008010814 */
[----:B------:R-:W-:Y:S01]  /*5480*/  FMNMX.FTZ R0, R38, R77, !PT ;  /* 0x0000004d26007209 */ /* 0x000fe20007810000 */
[----:B------:R-:W-:Y:S01]  /*5490*/  MUFU.EX2 R56, R56 ;  /* 0x0000003800387308 */ /* 0x000fe20000000800 */
[----:B------:R-:W-:-:S02]  /*54a0*/  F2FP.SATFINITE.E4M3.F32.PACK_AB_MERGE_C R180, R13, R12, R180 ;  /* 0x0000000c0db4723e */ /* 0x000fc400048070b4 */
[----:B------:R-:W-:-:S05]  /*54b0*/  FMNMX.FTZ R0, R39, R0, !PT ;  /* 0x0000000027007209 */ /* 0x000fca0007810000 */
[----:B------:R-:W0:Y:S01]  /*54c0*/  SHFL.BFLY PT, R77, R0, 0x2, 0x1f ;  /* 0x0c401f00004d7f89 */ /* 0x000e2200000e0000 */
[----:B------:R-:W-:Y:S08]  /*54d0*/  MUFU.EX2 R57, R57 ;  /* 0x0000003900397308 */ /* 0x000ff00000000800 */
[----:B------:R-:W-:Y:S08]  /*54e0*/  MUFU.EX2 R60, R60 ;  /* 0x0000003c003c7308 */ /* 0x000ff00000000800 */
[----:B------:R-:W1:Y:S01]  /*54f0*/  MUFU.EX2 R61, R61 ;  /* 0x0000003d003d7308 */ /* 0x000e620000000800 */
[----:B0-----:R-:W-:-:S07]  /*5500*/  FMNMX.FTZ R77, R0, R77, !PT ;  /* 0x0000004d004d7209 */ /* 0x001fce0007810000 */
[----:B------:R-:W-:Y:S01]  /*5510*/  MUFU.EX2 R68, R68 ;  /* 0x0000004400447308 */ /* 0x000fe20000000800 */
[----:B------:R-:W0:Y:S07]  /*5520*/  SHFL.BFLY PT, R0, R77, 0x1, 0x1f ;  /* 0x0c201f004d007f89 */ /* 0x000e2e00000e0000 */
[----:B------:R-:W-:Y:S08]  /*5530*/  MUFU.EX2 R69, R69 ;  /* 0x0000004500457308 */ /* 0x000ff00000000800 */
[----:B------:R-:W-:Y:S08]  /*5540*/  MUFU.EX2 R64, R64 ;  /* 0x0000004000407308 */ /* 0x000ff00000000800 */
[----:B------:R-:W-:Y:S01]  /*5550*/  MUFU.EX2 R65, R65 ;  /* 0x0000004100417308 */ /* 0x000fe20000000800 */
[----:B0-----:R-:W-:Y:S01]  /*5560*/  FMNMX.FTZ R0, R77, R0, !PT ;  /* 0x000000004d007209 */ /* 0x001fe20007810000 */
[----:B------:R-:W-:-:S03]  /*5570*/  IMAD.U32 R77, RZ, RZ, UR42 ;  /* 0x0000002aff4d7e24 */ /* 0x000fc6000f8e00ff */
[C---:B------:R-:W-:Y:S01]  /*5580*/  FSETP.NEU.FTZ.AND P1, PT, R0.reuse, -INF , PT ;  /* 0xff8000000000780b */ /* 0x040fe20003f3d000 */
[----:B------:R-:W-:-:S02]  /*5590*/  FFMA.FTZ R52, R0, R77, -8 ;  /* 0xc100000000347423 */ /* 0x000fc4000001004d */
[----:B------:R-:W-:Y:S03]  /*55a0*/  MUFU.EX2 R40, R40 ;  /* 0x0000002800287308 */ /* 0x000fe60000000800 */
[----:B------:R-:W-:Y:S02]  /*55b0*/  FSEL R52, R52, RZ, P1 ;  /* 0x000000ff34347208 */ /* 0x000fe40000800000 */
[----:B------:R-:W-:-:S03]  /*55c0*/  PLOP3.LUT P1, PT, PT, PT, UP1, 0x40, 0x0 ;  /* 0x000000000000781c */ /* 0x000fc60003f2e818 */
        /* <DEDUP_REMOVED lines=10> */
[----:B------:R-:W-:Y:S01]  /*5670*/  FADD.FTZ R66, R5, R6 ;  /* 0x0000000605427221 */ /* 0x000fe20000010000 */
[----:B------:R-:W-:-:S01]  /*5680*/  FFMA.FTZ R83, R87, UR42, -R52 ;  /* 0x0000002a57537c23 */ /* 0x000fc20008010834 */
[--C-:B------:R-:W-:Y:S01]  /*5690*/  FFMA.FTZ R81, R94, UR42, -R52.reuse ;  /* 0x0000002a5e517c23 */ /* 0x100fe20008010834 */
[----:B------:R-:W-:-:S01]  /*56a0*/  FFMA.FTZ R87, R63, UR42, -R52 ;  /* 0x0000002a3f577c23 */ /* 0x000fc20008010834 */
[----:B------:R-:W-:Y:S01]  /*56b0*/  FFMA.FTZ R63, R67, UR42, -R52 ;  /* 0x0000002a433f7c23 */ /* 0x000fe20008010834 */
[----:B------:R-:W-:Y:S01]  /*56c0*/  MUFU.EX2 R20, R20 ;  /* 0x0000001400147308 */ /* 0x000fe20000000800 */
[----:B------:R-:W-:-:S01]  /*56d0*/  FADD.FTZ R67, R7, R66 ;  /* 0x0000004207437221 */ /* 0x000fc20000010000 */
[--C-:B------:R-:W-:Y:S01]  /*56e0*/  FFMA.FTZ R88, R95, UR42, -R52.reuse ;  /* 0x0000002a5f587c23 */ /* 0x100fe20008010834 */
[----:B------:R-:W-:-:S01]  /*56f0*/  FFMA.FTZ R84, R98, UR42, -R52 ;  /* 0x0000002a62547c23 */ /* 0x000fc20008010834 */
[----:B------:R-:W-:Y:S01]  /*5700*/  FFMA.FTZ R85, R99, UR42, -R52 ;  /* 0x0000002a63557c23 */ /* 0x000fe20008010834 */
[----:B------:R-:W-:-:S01]  /*5710*/  FADD.FTZ R67, R10, R67 ;  /* 0x000000430a437221 */ /* 0x000fc20000010000 */
[--C-:B------:R-:W-:Y:S01]  /*5720*/  FFMA.FTZ R89, R102, UR42, -R52.reuse ;  /* 0x0000002a66597c23 */ /* 0x100fe20008010834 */
[----:B------:R-:W-:-:S01]  /*5730*/  FFMA.FTZ R90, R103, UR42, -R52 ;  /* 0x0000002a675a7c23 */ /* 0x000fc20008010834 */
[----:B------:R-:W0:Y:S01]  /*5740*/  MUFU.EX2 R77, R77 ;  /* 0x0000004d004d7308 */ /* 0x000e220000000800 */
[----:B------:R-:W-:-:S01]  /*5750*/  FADD.FTZ R66, R8, R67 ;  /* 0x0000004308427221 */ /* 0x000fc20000010000 */
[--C-:B------:R-:W-:Y:S01]  /*5760*/  FFMA.FTZ R74, R74, UR42, -R52.reuse ;  /* 0x0000002a4a4a7c23 */ /* 0x100fe20008010834 */
[----:B------:R-:W-:-:S01]  /*5770*/  FFMA.FTZ R75, R75, UR42, -R52 ;  /* 0x0000002a4b4b7c23 */ /* 0x000fc20008010834 */
[----:B------:R-:W-:Y:S01]  /*5780*/  FFMA.FTZ R58, R58, UR42, -R52 ;  /* 0x0000002a3a3a7c23 */ /* 0x000fe20008010834 */
[----:B------:R-:W-:-:S01]  /*5790*/  FADD.FTZ R66, R9, R66 ;  /* 0x0000004209427221 */ /* 0x000fc20000010000 */
[----:B------:R-:W-:Y:S01]  /*57a0*/  FFMA.FTZ R59, R59, UR42, -R52 ;  /* 0x0000002a3b3b7c23 */ /* 0x000fe20008010834 */
[----:B-1----:R-:W-:Y:S01]  /*57b0*/  F2FP.SATFINITE.E4M3.F32.PACK_AB_MERGE_C R8, R61, R60, RZ ;  /* 0x0000003c3d08723e */ /* 0x002fe200048070ff */
[----:B------:R-:W1:Y:S01]  /*57c0*/  MUFU.EX2 R81, R81 ;  /* 0x0000005100517308 */ /* 0x000e620000000800 */
[----:B------:R-:W-:-:S01]  /*57d0*/  FADD.FTZ R67, R11, R66 ;  /* 0x000000420b437221 */ /* 0x000fc20000010000 */
[--C-:B------:R-:W-:Y:S01]  /*57e0*/  FFMA.FTZ R70, R70, UR42, -R52.reuse ;  /* 0x0000002a46467c23 */ /* 0x100fe20008010834 */
[----:B------:R-:W-:-:S01]  /*57f0*/  FFMA.FTZ R71, R71, UR42, -R52 ;  /* 0x0000002a47477c23 */ /* 0x000fc20008010834 */
[----:B------:R-:W-:Y:S01]  /*5800*/  F2FP.SATFINITE.E4M3.F32.PACK_AB_MERGE_C R176, R57, R56, R8 ;  /* 0x0000003839b0723e */ /* 0x000fe20004807008 */
[----:B------:R-:W-:-:S01]  /*5810*/  FADD.FTZ R93, R14, R67 ;  /* 0x000000430e5d7221 */ /* 0x000fc20000010000 */
[--C-:B------:R-:W-:Y:S01]  /*5820*/  FFMA.FTZ R42, R42, UR42, -R52.reuse ;  /* 0x0000002a2a2a7c23 */ /* 0x100fe20008010834 */
[----:B------:R-:W-:-:S01]  /*5830*/  FFMA.FTZ R43, R43, UR42, -R52 ;  /* 0x0000002a2b2b7c23 */ /* 0x000fc20008010834 */
[----:B------:R-:W2:Y:S01]  /*5840*/  MUFU.EX2 R88, R88 ;  /* 0x0000005800587308 */ /* 0x000ea20000000800 */
        /* <DEDUP_REMOVED lines=13> */
[----:B------:R-:W-:Y:S01]  /*5920*/  FADD.FTZ R66, R13, R66 ;  /* 0x000000420d427221 */ /* 0x000fe20000010000 */
[----:B------:R-:W-:-:S01]  /*5930*/  FFMA.FTZ R31, R31, UR42, -R52 ;  /* 0x0000002a1f1f7c23 */ /* 0x000fc20008010834 */
[----:B------:R-:W1:Y:S01]  /*5940*/  MUFU.EX2 R85, R85 ;  /* 0x0000005500557308 */ /* 0x000e620000000800 */
[----:B--2---:R-:W-:-:S01]  /*5950*/  FADD.FTZ R67, R88, R67 ;  /* 0x0000004358437221 */ /* 0x004fc20000010000 */
[--C-:B------:R-:W-:Y:S01]  /*5960*/  FFMA.FTZ R34, R34, UR42, -R52.reuse ;  /* 0x0000002a22227c23 */ /* 0x100fe20008010834 */
[----:B------:R-:W-:-:S01]  /*5970*/  FFMA.FTZ R35, R35, UR42, -R52 ;  /* 0x0000002a23237c23 */ /* 0x000fc20008010834 */
[--C-:B------:R-:W-:Y:S01]  /*5980*/  FFMA.FTZ R38, R38, UR42, -R52.reuse ;  /* 0x0000002a26267c23 */ /* 0x100fe20008010834 */
[----:B------:R-:W-:-:S01]  /*5990*/  FFMA.FTZ R39, R39, UR42, -R52 ;  /* 0x0000002a27277c23 */ /* 0x000fc20008010834 */
[----:B------:R-:W-:-:S02]  /*59a0*/  F2FP.SATFINITE.E4M3.F32.PACK_AB_MERGE_C R81, R88, R81, RZ ;  /* 0x000000515851723e */ /* 0x000fc400048070ff */
[----:B------:R-:W2:Y:S01]  /*59b0*/  MUFU.EX2 R89, R89 ;  /* 0x0000005900597308 */ /* 0x000ea20000000800 */
[----:B0-----:R-:W-:-:S01]  /*59c0*/  FADD.FTZ R10, R84, R67 ;  /* 0x00000043540a7221 */ /* 0x001fc20000010000 */
[----:B------:R-:W-:Y:S01]  /*59d0*/  FADD.FTZ R67, R15, R66 ;  /* 0x000000420f437221 */ /* 0x000fe20000010000 */
[----:B------:R-:W-:-:S03]  /*59e0*/  F2FP.SATFINITE.E4M3.F32.PACK_AB_MERGE_C R185, R77, R20, R81 ;  /* 0x000000144db9723e */ /* 0x000fc60004807051 */
[----:B------:R-:W-:Y:S02]  /*59f0*/  FADD.FTZ R14, R72, R67 ;  /* 0x00000043480e7221 */ /* 0x000fe40000010000 */
[----:B------:R-:W0:Y:S01]  /*5a00*/  MUFU.EX2 R90, R90 ;  /* 0x0000005a005a7308 */ /* 0x000e220000000800 */
[----:B-1----:R-:W-:-:S01]  /*5a10*/  FADD.FTZ R10, R85, R10 ;  /* 0x0000000a550a7221 */ /* 0x002fc20000010000 */
[----:B------:R-:W-:-:S06]  /*5a20*/  FADD.FTZ R15, R21, R14 ;  /* 0x0000000e150f7221 */ /* 0x000fcc0000010000 */
[----:B------:R-:W1:Y:S01]  /*5a30*/  MUFU.EX2 R74, R74 ;  /* 0x0000004a004a7308 */ /* 0x000e620000000800 */
[----:B--2---:R-:W-:-:S01]  /*5a40*/  FADD.FTZ R11, R89, R10 ;  /* 0x0000000a590b7221 */ /* 0x004fc20000010000 */
[----:B------:R-:W-:-:S04]  /*5a50*/  FADD.FTZ R10, R76, R15 ;  /* 0x0000000f4c0a7221 */ /* 0x000fc80000010000 */
[----:B------:R-:W-:Y:S01]  /*5a60*/  FADD.FTZ R5, R73, R10 ;  /* 0x0000000a49057221 */ /* 0x000fe20000010000 */
[----:B------:R-:W-:Y:S01]  /*5a70*/  F2FP.SATFINITE.E4M3.F32.PACK_AB_MERGE_C R73, R80, R73, RZ ;  /* 0x000000495049723e */ /* 0x000fe200048070ff */
[----:B------:R-:W2:Y:S01]  /*5a80*/  MUFU.EX2 R75, R75 ;  /* 0x0000004b004b7308 */ /* 0x000ea20000000800 */
[----:B0-----:R-:W-:-:S01]  /*5a90*/  FADD.FTZ R11, R90, R11 ;  /* 0x0000000b5a0b7221 */ /* 0x001fc20000010000 */
[----:B------:R-:W-:Y:S01]  /*5aa0*/  FADD.FTZ R9, R80, R5 ;  /* 0x0000000550097221 */ /* 0x000fe20000010000 */
[----:B------:R-:W-:Y:S02]  /*5ab0*/  F2FP.SATFINITE.E4M3.F32.PACK_AB_MERGE_C R89, R90, R89, RZ ;  /* 0x000000595a59723e */ /* 0x000fe400048070ff */
[----:B------:R-:W-:Y:S02]  /*5ac0*/  F2FP.SATFINITE.E4M3.F32.PACK_AB_MERGE_C R182, R76, R21, R73 ;  /* 0x000000154cb6723e */ /* 0x000fe40004807049 */
[----:B------:R-:W-:Y:S01]  /*5ad0*/  F2FP.SATFINITE.E4M3.F32.PACK_AB_MERGE_C R187, R85, R84, R89 ;  /* 0x0000005455bb723e */ /* 0x000fe20004807059 */
[----:B------:R-:W0:Y:S01]  /*5ae0*/  MUFU.EX2 R91, R91 ;  /* 0x0000005b005b7308 */ /* 0x000e220000000800 */
[----:B-1----:R-:W-:-:S07]  /*5af0*/  FADD.FTZ R6, R74, R11 ;  /* 0x0000000b4a067221 */ /* 0x002fce0000010000 */
[----:B------:R-:W1:Y:S01]  /*5b00*/  MUFU.EX2 R92, R92 ;  /* 0x0000005c005c7308 */ /* 0x000e620000000800 */
[----:B--2---:R-:W-:-:S07]  /*5b10*/  FADD.FTZ R6, R75, R6 ;  /* 0x000000064b067221 */ /* 0x004fce0000010000 */
[----:B------:R-:W2:Y:S01]  /*5b20*/  MUFU.EX2 R78, R78 ;  /* 0x0000004e004e7308 */ /* 0x000ea20000000800 */
[----:B0-----:R-:W-:-:S01]  /*5b30*/  FADD.FTZ R5, R91, R6 ;  /* 0x000000065b057221 */ /* 0x001fc20000010000 */
[----:B------:R-:W-:-:S04]  /*5b40*/  FADD.FTZ R6, R56, R9 ;  /* 0x0000000938067221 */ /* 0x000fc80000010000 */
[----:B------:R-:W-:Y:S02]  /*5b50*/  FADD.FTZ R9, R57, R6 ;  /* 0x0000000639097221 */ /* 0x000fe40000010000 */
[----:B------:R-:W0:Y:S01]  /*5b60*/  MUFU.EX2 R79, R79 ;  /* 0x0000004f004f7308 */ /* 0x000e220000000800 */
[----:B-1----:R-:W-:-:S01]  /*5b70*/  FADD.FTZ R5, R92, R5 ;  /* 0x000000055c057221 */ /* 0x002fc20000010000 */
[----:B------:R-:W-:Y:S01]  /*5b80*/  FADD.FTZ R60, R60, R9 ;  /* 0x000000093c3c7221 */ /* 0x000fe20000010000 */
[----:B------:R-:W-:Y:S02]  /*5b90*/  F2FP.SATFINITE.E4M3.F32.PACK_AB_MERGE_C R9, R69, R68, RZ ;  /* 0x000000444509723e */ /* 0x000fe400048070ff */
[----:B------:R-:W-:Y:S01]  /*5ba0*/  F2FP.SATFINITE.E4M3.F32.PACK_AB_MERGE_C R91, R92, R91, RZ ;  /* 0x0000005b5c5b723e */ /* 0x000fe200048070ff */
[----:B------:R-:W-:-:S01]  /*5bb0*/  FADD.FTZ R61, R61, R60 ;  /* 0x0000003c3d3d7221 */ /* 0x000fc20000010000 */
[----:B------:R-:W-:Y:S01]  /*5bc0*/  F2FP.SATFINITE.E4M3.F32.PACK_AB_MERGE_C R178, R65, R64, R9 ;  /* 0x0000004041b2723e */ /* 0x000fe20004807009 */
[----:B------:R-:W1:Y:S01]  /*5bd0*/  MUFU.EX2 R82, R82 ;  /* 0x0000005200527308 */ /* 0x000e620000000800 */
[----:B--2---:R-:W-:-:S01]  /*5be0*/  FADD.FTZ R6, R78, R5 ;  /* 0x000000054e067221 */ /* 0x004fc20000010000 */
[----:B------:R-:W-:Y:S01]  /*5bf0*/  FADD.FTZ R8, R64, R61 ;  /* 0x0000003d40087221 */ /* 0x000fe20000010000 */
[----:B------:R-:W-:-:S03]  /*5c00*/  F2FP.SATFINITE.E4M3.F32.PACK_AB_MERGE_C R181, R75, R74, R91 ;  /* 0x0000004a4bb5723e */ /* 0x000fc6000480705b */
[----:B------:R-:W-:Y:S01]  /*5c10*/  FADD.FTZ R65, R65, R8 ;  /* 0x0000000841417221 */ /* 0x000fe20000010000 */
[----:B------:R-:W-:Y:S01]  /*5c20*/  F2FP.SATFINITE.E4M3.F32.PACK_AB_MERGE_C R8, R45, R40, RZ ;  /* 0x000000282d08723e */ /* 0x000fe200048070ff */
[----:B------:R-:W2:Y:S01]  /*5c30*/  MUFU.EX2 R83, R83 ;  /* 0x0000005300537308 */ /* 0x000ea20000000800 */
[----:B0-----:R-:W-:-:S01]  /*5c40*/  FADD.FTZ R5, R79, R6 ;  /* 0x000000064f057221 */ /* 0x001fc20000010000 */
[----:B------:R-:W-:-:S04]  /*5c50*/  FADD.FTZ R68, R68, R65 ;  /* 0x0000004144447221 */ /* 0x000fc80000010000 */
[----:B------:R-:W-:Y:S02]  /*5c60*/  FADD.FTZ R69, R69, R68 ;  /* 0x0000004445457221 */ /* 0x000fe40000010000 */
[----:B------:R-:W0:Y:S01]  /*5c70*/  MUFU.EX2 R58, R58 ;  /* 0x0000003a003a7308 */ /* 0x000e220000000800 */
[----:B-1----:R-:W-:-:S07]  /*5c80*/  FADD.FTZ R6, R82, R5 ;  /* 0x0000000552067221 */ /* 0x002fce0000010000 */
[----:B------:R-:W1:Y:S01]  /*5c90*/  MUFU.EX2 R59, R59 ;  /* 0x0000003b003b7308 */ /* 0x000e620000000800 */
[----:B--2---:R-:W-:-:S01]  /*5ca0*/  FADD.FTZ R5, R83, R6 ;  /* 0x0000000653057221 */ /* 0x004fc20000010000 */
        /* <DEDUP_REMOVED lines=13> */
[----:B-1----:R-:W-:-:S07]  /*5d80*/  FADD.FTZ R6, R62, R5 ;  /* 0x000000053e067221 */ /* 0x002fce0000010000 */
[----:B------:R-:W1:Y:S01]  /*5d90*/  MUFU.EX2 R41, R41 ;  /* 0x0000002900297308 */ /* 0x000e620000000800 */
[----:B--2---:R-:W-:-:S07]  /*5da0*/  FADD.FTZ R5, R63, R6 ;  /* 0x000000063f057221 */ /* 0x004fce0000010000 */
[----:B------:R-:W2:Y:S01]  /*5db0*/  MUFU.EX2 R70, R70 ;  /* 0x0000004600467308 */ /* 0x000ea20000000800 */
[----:B0-----:R-:W-:-:S07]  /*5dc0*/  FADD.FTZ R6, R4, R69 ;  /* 0x0000004504067221 */ /* 0x001fce0000010000 */
[----:B------:R-:W0:Y:S01]  /*5dd0*/  MUFU.EX2 R71, R71 ;  /* 0x0000004700477308 */ /* 0x000e220000000800 */
[C---:B-1----:R-:W-:Y:S01]  /*5de0*/  F2FP.SATFINITE.E4M3.F32.PACK_AB_MERGE_C R172, R41.reuse, R4, R8 ;  /* 0x0000000429ac723e */ /* 0x042fe20004807008 */
[----:B------:R-:W-:-:S04]  /*5df0*/  FADD.FTZ R41, R41, R6 ;  /* 0x0000000629297221 */ /* 0x000fc80000010000 */
[----:B------:R-:W-:Y:S02]  /*5e00*/  FADD.FTZ R40, R40, R41 ;  /* 0x0000002928287221 */ /* 0x000fe40000010000 */
[----:B------:R-:W1:Y:S01]  /*5e10*/  MUFU.EX2 R42, R42 ;  /* 0x0000002a002a7308 */ /* 0x000e620000000800 */
[----:B--2---:R-:W-:-:S01]  /*5e20*/  FADD.FTZ R4, R70, R5 ;  /* 0x0000000546047221 */ /* 0x004fc20000010000 */
[----:B------:R-:W-:-:S06]  /*5e30*/  FADD.FTZ R45, R45, R40 ;  /* 0x000000282d2d7221 */ /* 0x000fcc0000010000 */
[----:B------:R-:W2:Y:S01]  /*5e40*/  MUFU.EX2 R7, R43 ;  /* 0x0000002b00077308 */ /* 0x000ea20000000800 */
[----:B0-----:R-:W-:-:S01]  /*5e50*/  FADD.FTZ R5, R71, R4 ;  /* 0x0000000447057221 */ /* 0x001fc20000010000 */
        /* <DEDUP_REMOVED lines=15> */
[----:B------:R-:W-:Y:S08]  /*5f50*/  MUFU.EX2 R28, R28 ;  /* 0x0000001c001c7308 */ /* 0x000ff00000000800 */
[----:B------:R-:W0:Y:S01]  /*5f60*/  MUFU.EX2 R29, R29 ;  /* 0x0000001d001d7308 */ /* 0x000e220000000800 */
[----:B-1----:R-:W-:Y:S01]  /*5f70*/  F2FP.SATFINITE.E4M3.F32.PACK_AB_MERGE_C R174, R49, R44, R6 ;  /* 0x0000002c31ae723e */ /* 0x002fe20004807006 */
[----:B------:R-:W-:-:S04]  /*5f80*/  FADD.FTZ R44, R44, R45 ;  /* 0x0000002d2c2c7221 */ /* 0x000fc80000010000 */
[----:B------:R-:W-:Y:S02]  /*5f90*/  FADD.FTZ R49, R49, R44 ;  /* 0x0000002c31317221 */ /* 0x000fe40000010000 */
[----:B------:R-:W1:Y:S02]  /*5fa0*/  MUFU.EX2 R50, R50 ;  /* 0x0000003200327308 */ /* 0x000e640000000800 */
[----:B------:R-:W-:-:S04]  /*5fb0*/  FADD.FTZ R48, R48, R49 ;  /* 0x0000003130307221 */ /* 0x000fc80000010000 */
[----:B------:R-:W-:Y:S02]  /*5fc0*/  FADD.FTZ R53, R53, R48 ;  /* 0x0000003035357221 */ /* 0x000fe40000010000 */
[----:B------:R-:W-:Y:S01]  /*5fd0*/  MUFU.EX2 R24, R24 ;  /* 0x0000001800187308 */ /* 0x000fe20000000800 */
[----:B0-----:R-:W-:-:S07]  /*5fe0*/  F2FP.SATFINITE.E4M3.F32.PACK_AB_MERGE_C R5, R29, R28, RZ ;  /* 0x0000001c1d05723e */ /* 0x001fce00048070ff */
[----:B------:R-:W0:Y:S01]  /*5ff0*/  MUFU.EX2 R25, R25 ;  /* 0x0000001900197308 */ /* 0x000e220000000800 */
[----:B-1----:R-:W-:-:S07]  /*6000*/  FADD.FTZ R4, R50, R47 ;  /* 0x0000002f32047221 */ /* 0x002fce0000010000 */
[----:B------:R-:W1:Y:S08]  /*6010*/  MUFU.EX2 R51, R51 ;  /* 0x0000003300337308 */ /* 0x000e700000000800 */
[----:B------:R-:W2:Y:S01]  /*6020*/  MUFU.EX2 R54, R54 ;  /* 0x0000003600367308 */ /* 0x000ea20000000800 */
[----:B0-----:R-:W-:Y:S01]  /*6030*/  F2FP.SATFINITE.E4M3.F32.PACK_AB_MERGE_C R168, R25, R24, R5 ;  /* 0x0000001819a8723e */ /* 0x001fe20004807005 */
[----:B------:R-:W-:-:S04]  /*6040*/  FADD.FTZ R24, R24, R53 ;  /* 0x0000003518187221 */ /* 0x000fc80000010000 */
[----:B------:R-:W-:Y:S02]  /*6050*/  FADD.FTZ R25, R25, R24 ;  /* 0x0000001819197221 */ /* 0x000fe40000010000 */
[----:B------:R-:W0:Y:S01]  /*6060*/  MUFU.EX2 R55, R55 ;  /* 0x0000003700377308 */ /* 0x000e220000000800 */
[----:B-1----:R-:W-:-:S01]  /*6070*/  FADD.FTZ R5, R51, R4 ;  /* 0x0000000433057221 */ /* 0x002fc20000010000 */
[----:B------:R-:W-:-:S04]  /*6080*/  FADD.FTZ R28, R28, R25 ;  /* 0x000000191c1c7221 */ /* 0x000fc80000010000 */
[----:B------:R-:W-:Y:S02]  /*6090*/  FADD.FTZ R29, R29, R28 ;  /* 0x0000001c1d1d7221 */ /* 0x000fe40000010000 */
[----:B------:R-:W1:Y:S01]  /*60a0*/  MUFU.EX2 R26, R26 ;  /* 0x0000001a001a7308 */ /* 0x000e620000000800 */
[----:B--2---:R-:W-:-:S07]  /*60b0*/  FADD.FTZ R4, R54, R5 ;  /* 0x0000000536047221 */ /* 0x004fce0000010000 */
[----:B------:R-:W2:Y:S01]  /*60c0*/  MUFU.EX2 R27, R27 ;  /* 0x0000001b001b7308 */ /* 0x000ea20000000800 */
[C---:B0-----:R-:W-:Y:S01]  /*60d0*/  F2FP.SATFINITE.E4M3.F32.PACK_AB_MERGE_C R54, R55.reuse, R54, RZ ;  /* 0x000000363736723e */ /* 0x041fe200048070ff */
[----:B------:R-:W-:-:S03]  /*60e0*/  FADD.FTZ R55, R55, R4 ;  /* 0x0000000437377221 */ /* 0x000fc60000010000 */
[----:B------:R-:W-:-:S03]  /*60f0*/  F2FP.SATFINITE.E4M3.F32.PACK_AB_MERGE_C R175, R51, R50, R54 ;  /* 0x0000003233af723e */ /* 0x000fc60004807036 */
        /* <DEDUP_REMOVED lines=18> */
[----:B------:R-:W-:Y:S01]  /*6220*/  MUFU.EX2 R38, R38 ;  /* 0x0000002600267308 */ /* 0x000fe20000000800 */
[----:B0-----:R-:W-:-:S01]  /*6230*/  FADD.FTZ R4, R34, R31 ;  /* 0x0000001f22047221 */ /* 0x001fc20000010000 */
[----:B------:R-:W-:-:S04]  /*6240*/  FADD.FTZ R6, R36, R33 ;  /* 0x0000002124067221 */ /* 0x000fc80000010000 */
[----:B------:R-:W-:Y:S02]  /*6250*/  FADD.FTZ R6, R37, R6 ;  /* 0x0000000625067221 */ /* 0x000fe40000010000 */
[----:B------:R-:W0:Y:S01]  /*6260*/  MUFU.EX2 R39, R39 ;  /* 0x0000002700277308 */ /* 0x000e220000000800 */
[----:B--2---:R-:W-:-:S01]  /*6270*/  FADD.FTZ R5, R35, R4 ;  /* 0x0000000423057221 */ /* 0x004fc20000010000 */
[----:B0-----:R-:W-:-:S03]  /*6280*/  F2FP.SATFINITE.E4M3.F32.PACK_AB_MERGE_C R4, R39, R38, RZ ;  /* 0x000000262704723e */ /* 0x001fc600048070ff */
[----:B------:R-:W-:Y:S01]  /*6290*/  FADD.FTZ R38, R38, R5 ;  /* 0x0000000526267221 */ /* 0x000fe20000010000 */
[----:B------:R-:W-:-:S03]  /*62a0*/  F2FP.SATFINITE.E4M3.F32.PACK_AB_MERGE_C R171, R35, R34, R4 ;  /* 0x0000002223ab723e */ /* 0x000fc60004807004 */
[----:B------:R-:W-:Y:S01]  /*62b0*/  FADD.FTZ R5, R39, R38 ;  /* 0x0000002627057221 */ /* 0x000fe20000010000 */
[----:B------:R-:W-:Y:S01]  /*62c0*/  VIADD R4, R104, 0xfffffffe ;  /* 0xfffffffe68047836 */ /* 0x000fe20000000000 */
        /* <DEDUP_REMOVED lines=11> */
.L_x_1084:
[----:B------:R-:W-:-:S11]  /*6380*/  UISETP.NE.AND UP2, UPT, UR7, 0x1, UPT ;  /* 0x000000010700788c */ /* 0x000fd6000bf45270 */
[----:B------:R-:W-:Y:S02]  /*6390*/  @UP2 ULDC.64 UR10, c[0x0][0x9e8] ;  /* 0x00027a00000a2ab9 */ /* 0x000fe40000000a00 */
[----:B------:R-:W-:-:S04]  /*63a0*/  UIMAD.WIDE.U32 UR14, UR18, UR10, URZ ;  /* 0x0000000a120e72a5 */ /* 0x000fc8000f8e003f */
[----:B------:R-:W-:-:S12]  /*63b0*/  @UP2 USHF.R.U32.HI UR18, URZ, UR11, UR15 ;  /* 0x0000000b3f122299 */ /* 0x000fd8000801160f */
.L_x_1085:
[----:B------:R-:W-:-:S04]  /*63c0*/  UIMAD UR7, UR18, UR7, UR7 ;  /* 0x00000007120772a4 */ /* 0x000fc8000f8e0207 */
[----:B------:R-:W-:-:S04]  /*63d0*/  UISETP.LT.AND UP2, UPT, UR6, UR7, UPT ;  /* 0x000000070600728c */ /* 0x000fc8000bf41270 */
[----:B------:R-:W-:-:S12]  /*63e0*/  USEL UR6, UR6, UR7, UP2 ;  /* 0x0000000706067287 */ /* 0x000fd80009000000 */
.L_x_1083:
[----:B------:R-:W-:Y:S01]  /*63f0*/  UIMAD.WIDE UR6, UR6, 0x66666667, URZ ;  /* 0x66666667060678a5 */ /* 0x000fe2000f8e023f */
[----:B------:R-:W-:Y:S02]  /*6400*/  CS2R R24, SRZ ;  /* 0x0000000000187805 */ /* 0x000fe4000001ff00 */
        /* <DEDUP_REMOVED lines=8> */
[----:B------:R-:W-:Y:S02]  /*6490*/  CS2R R38, SRZ ;  /* 0x0000000000267805 */ /* 0x000fe4000001ff00 */
[----:B------:R-:W-:Y:S01]  /*64a0*/  CS2R R40, SRZ ;  /* 0x0000000000287805 */ /* 0x000fe2000001ff00 */
[----:B------:R-:W-:Y:S01]  /*64b0*/  UISETP.LT.AND UP2, UPT, UR39, UR6, UPT ;  /* 0x000000062700728c */ /* 0x000fe2000bf41270 */
[----:B------:R-:W-:Y:S02]  /*64c0*/  CS2R R42, SRZ ;  /* 0x00000000002a7805 */ /* 0x000fe4000001ff00 */
[----:B------:R-:W-:Y:S02]  /*64d0*/  CS2R R44, SRZ ;  /* 0x00000000002c7805 */ /* 0x000fe4000001ff00 */
[----:B------:R-:W-:Y:S01]  /*64e0*/  CS2R R46, SRZ ;  /* 0x00000000002e7805 */ /* 0x000fe2000001ff00 */
[----:B------:R-:W-:Y:S01]  /*64f0*/  USEL UR60, UR39, UR6, !UP2 ;  /* 0x00000006273c7287 */ /* 0x000fe2000d000000 */
[----:B------:R-:W-:-:S02]  /*6500*/  CS2R R48, SRZ ;  /* 0x0000000000307805 */ /* 0x000fc4000001ff00 */
[----:B------:R-:W-:Y:S02]  /*6510*/  CS2R R50, SRZ ;  /* 0x0000000000327805 */ /* 0x000fe4000001ff00 */
[----:B------:R-:W-:Y:S02]  /*6520*/  CS2R R52, SRZ ;  /* 0x0000000000347805 */ /* 0x000fe4000001ff00 */
[----:B------:R-:W-:Y:S02]  /*6530*/  CS2R R54, SRZ ;  /* 0x0000000000367805 */ /* 0x000fe4000001ff00 */
[----:B------:R-:W-:Y:S02]  /*6540*/  CS2R R56, SRZ ;  /* 0x0000000000387805 */ /* 0x000fe4000001ff00 */
[----:B------:R-:W-:Y:S02]  /*6550*/  ISETP.GE.AND P1, PT, R4, UR60, PT ;  /* 0x0000003c04007c0c */ /* 0x000fe4000bf26270 */
        /* <DEDUP_REMOVED lines=15> */
[----:B------:R-:W-:Y:S06]  /*6650*/  @!P1 BRA `(.L_x_1086) ;  /* 0x0000004800d89947 */ /* 0x000fec0003800000 */
        /* <DEDUP_REMOVED lines=32> */
[----:B------:R-:W-:Y:S01]  /*6860*/  ULDC UR55, c[0x0][0x9e4] ;  /* 0x0002790000377ab9 */ /* 0x000fe20000000800 */
[----:B------:R-:W-:Y:S01]  /*6870*/  ULDC UR56, c[0x0][0x9dc] ;  /* 0x0002770000387ab9 */ /* 0x000fe20000000800 */
[----:B------:R-:W-:-:S05]  /*6880*/  ULDC UR57, c[0x0][0x9e0] ;  /* 0x0002780000397ab9 */ /* 0x000fca0000000800 */
.L_x_1104:
        /* <DEDUP_REMOVED lines=9> */
.L_x_1088:
[----:B------:R-:W-:Y:S01]  /*6920*/  ULEA UR6, UR59, UR41, 0x3 ;  /* 0x000000293b067291 */ /* 0x000fe2000f8e183f */
[----:B------:R-:W-:-:S05]  /*6930*/  IMAD.U32 R7, RZ, RZ, UR58 ;  /* 0x0000003aff077e24 */ /* 0x000fca000f8e00ff */
[----:B------:R-:W-:-:S04]  /*6940*/  SHF.L.U32 R7, R7, 0x1f, RZ ;  /* 0x0000001f07077819 */ /* 0x000fc800000006ff */
[----:B------:R0:W1:Y:S01]  /*6950*/  SYNCS.PHASECHK.TRANS64.TRYWAIT P1, [UR6+0x29830], R7 ;  /* 0x02983007ff0075a7 */ /* 0x0000620008020146 */
[----:B------:R-:W-:Y:S05]  /*6960*/  @!P0 BRA `(.L_x_1089) ;  /* 0x0000000000048947 */ /* 0x000fea0003800000 */
[----:B------:R-:W-:Y:S01]  /*6970*/  BPT.TRAP 0x1 ;  /* 0x000000040000795c */ /* 0x000fe20000300000 */
.L_x_1089:
[----:B-1----:R-:W-:Y:S05]  /*6980*/  @P1 BRA `(.L_x_1087) ;  /* 0x0000000000081947 */ /* 0x002fea0003800000 */
[----:B------:R-:W1:Y:S02]  /*6990*/  SYNCS.PHASECHK.TRANS64.TRYWAIT P1, [UR6+0x29830], R7 ;  /* 0x02983007ff0075a7 */ /* 0x000e640008020146 */
[----:B-1----:R-:W-:Y:S05]  /*69a0*/  @!P1 BRA `(.L_x_1090) ;  /* 0x0000016c00bc9947 */ /* 0x002fea0003800000 */
.L_x_1087:
[----:B-1----:R-:W1:Y:S01]  /*69b0*/  S2R R8, SR_TID.X ;  /* 0x0000000000087919 */ /* 0x002e620000002100 */
[----:B------:R-:W-:Y:S01]  /*69c0*/  UIMAD UR61, UR59, 0x780, UR51 ;  /* 0x000007803b3d78a4 */ /* 0x000fe2000f8e0233 */
[----:B------:R-:W-:Y:S01]  /*69d0*/  UMOV UR27, 0x80000020 ;  /* 0x80000020001b7882 */ /* 0x000fe20000000000 */
[----:B------:R-:W-:Y:S02]  /*69e0*/  UMOV UR28, UR24 ;  /* 0x00000018001c7c82 */ /* 0x000fe40008000000 */
[----:B------:R-:W-:Y:S01]  /*69f0*/  UIADD3 UR30, UR61, 0x80, URZ ;  /* 0x000000803d1e7890 */ /* 0x000fe2000fffe03f */
[----:B------:R-:W-:Y:S02]  /*6a00*/  UMOV UR29, UR25 ;  /* 0x00000019001d7c82 */ /* 0x000fe40008000000 */
[----:B------:R-:W-:Y:S01]  /*6a10*/  UMOV UR26, UR61 ;  /* 0x0000003d001a7c82 */ /* 0x000fe20008000000 */
[----:B------:R-:W-:Y:S01]  /*6a20*/  UMOV UR31, 0x80000020 ;  /* 0x80000020001f7882 */ /* 0x000fe20000000000 */
[----:B------:R-:W-:Y:S01]  /*6a30*/  UIADD3 UR34, UR61, 0x100, URZ ;  /* 0x000001003d227890 */ /* 0x000fe2000fffe03f */
[----:B------:R-:W-:Y:S01]  /*6a40*/  UMOV UR32, UR24 ;  /* 0x0000001800207c82 */ /* 0x000fe20008000000 */
[----:B------:R-:W-:Y:S01]  /*6a50*/  UMOV UR33, UR25 ;  /* 0x0000001900217c82 */ /* 0x000fe20008000000 */
[----:B------:R-:W-:Y:S01]  /*6a60*/  UMOV UR35, 0x80000020 ;  /* 0x8000002000237882 */ /* 0x000fe20000000000 */
[----:B------:R-:W-:Y:S01]  /*6a70*/  UIADD3 UR6, UR61, 0x200, URZ ;  /* 0x000002003d067890 */ /* 0x000fe2000fffe03f */
        /* <DEDUP_REMOVED lines=9> */
[----:B-1----:R-:W-:-:S05]  /*6b10*/  SHF.R.U32.HI R8, RZ, 0x7, R8 ;  /* 0x00000007ff087819 */ /* 0x002fca0000011608 */
        /* <DEDUP_REMOVED lines=165> */
.L_x_1092:
[----:B------:R-:W-:Y:S01]  /*7570*/  ULEA UR6, UR54, UR41, 0x3 ;  /* 0x0000002936067291 */ /* 0x000fe2000f8e183f */
[----:B------:R-:W-:-:S05]  /*7580*/  IMAD.U32 R7, RZ, RZ, UR50 ;  /* 0x00000032ff077e24 */ /* 0x000fca000f8e00ff */
[----:B------:R-:W-:-:S04]  /*7590*/  SHF.L.U32 R7, R7, 0x1f, RZ ;  /* 0x0000001f07077819 */ /* 0x000fc800000006ff */
[----:B------:R0:W1:Y:S01]  /*75a0*/  SYNCS.PHASECHK.TRANS64.TRYWAIT P1, [UR6+0x29850], R7 ;  /* 0x02985007ff0075a7 */ /* 0x0000620008020146 */
[----:B------:R-:W-:Y:S05]  /*75b0*/  @!P0 BRA `(.L_x_1093) ;  /* 0x0000000000048947 */ /* 0x000fea0003800000 */
[----:B------:R-:W-:Y:S01]  /*75c0*/  BPT.TRAP 0x1 ;  /* 0x000000040000795c */ /* 0x000fe20000300000 */
.L_x_1093:
[----:B-1----:R-:W-:Y:S05]  /*75d0*/  @P1 BRA `(.L_x_1091) ;  /* 0x0000000000081947 */ /* 0x002fea0003800000 */
[----:B------:R-:W1:Y:S02]  /*75e0*/  SYNCS.PHASECHK.TRANS64.TRYWAIT P1, [UR6+0x29850], R7 ;  /* 0x02985007ff0075a7 */ /* 0x000e640008020146 */
[----:B-1----:R-:W-:Y:S05]  /*75f0*/  @!P1 BRA `(.L_x_1094) ;  /* 0x0000016000c09947 */ /* 0x002fea0003800000 */
.L_x_1091:
[----:B------:R-:W-:Y:S01]  /*7600*/  UIADD3 UR6, UR41, 0x400, URZ ;  /* 0x0000040029067890 */ /* 0x000fe2000fffe03f */
[----:B------:R-:W-:Y:S01]  /*7610*/  WARPGROUP.ARRIVE ;  /* 0x00000000000079c5 */ /* 0x000fe20000000000 */
[----:B------:R-:W-:-:S05]  /*7620*/  UMOV UR7, 0xc0000010 ;  /* 0xc000001000077882 */ /* 0x000fca0000000000 */
[----:B------:R-:W2:Y:S01]  /*7630*/  S2R R9, SR_TID.X ;  /* 0x0000000000097919 */ /* 0x000ea20000002100 */
[----:B------:R-:W-:Y:S01]  /*7640*/  USHF.R.U32.HI UR6, URZ, 0x4, UR6 ;  /* 0x000000043f067899 */ /* 0x000fe20008011606 */
[----:B------:R-:W-:Y:S01]  /*7650*/  PLOP3.LUT P1, PT, PT, PT, UP0, 0x80, 0x0 ;  /* 0x000000000000781c */ /* 0x000fe20003f2f008 */
[----:B------:R-:W-:Y:S01]  /*7660*/  VIADD R15, R22, UR36 ;  /* 0x00000024160f7c36 */ /* 0x000fe20008000000 */
[----:B------:R-:W-:Y:S01]  /*7670*/  PLOP3.LUT P2, PT, PT, PT, UP0, 0x80, 0x0 ;  /* 0x000000000000781c */ /* 0x000fe20003f4f008 */
[----:B------:R-:W-:Y:S01]  /*7680*/  ULOP3.LUT UR6, UR6, 0x3fff, URZ, 0xc0, !UPT ;  /* 0x00003fff06067892 */ /* 0x000fe2000f8ec03f */
[----:B01----:R-:W-:Y:S02]  /*7690*/  IMAD.U32 R7, RZ, RZ, UR59 ;  /* 0x0000003bff077e24 */ /* 0x003fe4000f8e00ff */
[----:B------:R-:W-:Y:S01]  /*76a0*/  IMAD R14, R4, -0xa0, RZ ;  /* 0xffffff60040e7824 */ /* 0x000fe200078e02ff */
[----:B------:R-:W-:-:S04]  /*76b0*/  ULOP3.LUT UR6, UR6, 0x10000, URZ, 0xfc, !UPT ;  /* 0x0001000006067892 */ /* 0x000fc8000f8efc3f */
[----:B------:R-:W-:-:S07]  /*76c0*/  UIMAD UR10, UR54, 0x500, UR6 ;  /* 0x00000500360a78a4 */ /* 0x000fce000f8e0206 */
[----:B------:R-:W-:Y:S02]  /*76d0*/  UMOV UR6, UR10 ;  /* 0x0000000a00067c82 */ /* 0x000fe40008000000 */
[----:B------:R-:W-:Y:S01]  /*76e0*/  QGMMA.64x128x32.F32.E4M3.E4M3 R24, R184, gdesc[UR4], R24, gsb0 ;  /* 0x01e00004b8187df3 */ /* 0x000fe20008000818 */
[----:B------:R-:W-:Y:S01]  /*76f0*/  UIADD3 UR6, UR10, 0x100, URZ ;  /* 0x000001000a067890 */ /* 0x000fe2000fffe03f */
[----:B------:R-:W-:Y:S01]  /*7700*/  UMOV UR7, 0xc0000010 ;  /* 0xc000001000077882 */ /* 0x000fe20000000000 */
[----:B--2---:R-:W-:Y:S02]  /*7710*/  LOP3.LUT P3, RZ, R9, 0x7f, RZ, 0xc0, !PT ;  /* 0x0000007f09ff7812 */ /* 0x004fe4000786c0ff */
[----:B------:R-:W-:-:S11]  /*7720*/  SHF.R.U32.HI R9, RZ, 0x7, R9 ;  /* 0x00000007ff097819 */ /* 0x000fd60000011609 */
[----:B------:R-:W-:-:S05]  /*7730*/  @!P3 LEA R7, R7, UR41, 0x3 ;  /* 0x000000290707bc11 */ /* 0x000fca000f8e18ff */
[----:B------:R-:W-:-:S05]  /*7740*/  @!P3 VIADD R7, R7, 0x29840 ;  /* 0x000298400707b836 */ /* 0x000fca0000000000 */
[----:B------:R-:W-:Y:S01]  /*7750*/  @!P3 PRMT R7, RZ, 0x654, R7 ;  /* 0x00000654ff07b816 */ /* 0x000fe20000000007 */
        /* <DEDUP_REMOVED lines=18> */
[----:B------:R-:W-:Y:S02]  /*7880*/  @UP0 ULDC UR6, c[0x0][0x44c] ;  /* 0x0001130000060ab9 */ /* 0x000fe40000000800 */
[----:B------:R-:W-:Y:S01]  /*7890*/  @P1 IMAD.HI.U32 R8, R15, UR6, RZ ;  /* 0x000000060f081c27 */ /* 0x000fe2000f8e00ff */
[----:B------:R-:W-:Y:S01]  /*78a0*/  @UP0 ULDC UR6, c[0x0][0x450] ;  /* 0x0001140000060ab9 */ /* 0x000fe20000000800 */
[----:B------:R-:W-:-:S03]  /*78b0*/  PLOP3.LUT P1, PT, PT, PT, UP1, 0x40, 0x0 ;  /* 0x000000000000781c */ /* 0x000fc60003f2e818 */
[----:B------:R-:W-:Y:S01]  /*78c0*/  @P2 SHF.R.U32.HI R15, RZ, UR6, R8 ;  /* 0x00000006ff0f2c19 */ /* 0x000fe20008011608 */
[----:B------:R-:W-:Y:S01]  /*78d0*/  ULOP3.LUT UR6, URZ, UR56, URZ, 0x33, !UPT ;  /* 0x000000383f067292 */ /* 0x000fe2000f8e333f */
[----:B------:R-:W-:-:S03]  /*78e0*/  IADD3 R8, -R9, 0xb, RZ ;  /* 0x0000000b09087810 */ /* 0x000fc60007ffe1ff */
[----:B------:R-:W0:Y:S01]  /*78f0*/  SHFL.IDX PT, R20, R15, RZ, 0x1c1f ;  /* 0x001c1fff0f147589 */ /* 0x000e2200000e0000 */
[----:B------:R-:W-:Y:S02]  /*7900*/  WARPGROUP.DEPBAR.LE gsb0, 0x0 ;  /* 0x00008000000079c5 */ /* 0x000fe40000010000 */
[----:B------:R1:W-:Y:S06]  /*7910*/  BAR.ARV R8, 0x100 ;  /* 0x000400080000751d */ /* 0x0003ec0000002000 */
[----:B------:R2:W-:Y:S02]  /*7920*/  @!P3 SYNCS.ARRIVE.TRANS64.RED.A1T0 RZ, [R7+URZ], RZ ;  /* 0x000000ff07ffb9a7 */ /* 0x0005e4000810043f */
[----:B--2---:R-:W-:-:S04]  /*7930*/  IADD3 R7, -R19, 0x1, R14 ;  /* 0x0000000113077810 */ /* 0x004fc80007ffe10e */
[----:B------:R-:W-:-:S05]  /*7940*/  IADD3 R7, -R18, R7, R17 ;  /* 0x0000000712077210 */ /* 0x000fca0007ffe111 */
[C---:B------:R-:W-:Y:S02]  /*7950*/  VIADD R13, R7.reuse, UR57 ;  /* 0x00000039070d7c36 */ /* 0x040fe40008000000 */
[----:B------:R-:W-:Y:S02]  /*7960*/  VIADD R12, R7, UR6 ;  /* 0x00000006070c7c36 */ /* 0x000fe40008000000 */
[----:B------:R-:W-:Y:S02]  /*7970*/  IMAD.IADD R7, R14, 0x1, -R19 ;  /* 0x000000010e077824 */ /* 0x000fe400078e0a13 */
[--C-:B0-----:R-:W-:Y:S02]  /*7980*/  IMAD.IADD R11, R13, 0x1, R20.reuse ;  /* 0x000000010d0b7824 */ /* 0x101fe400078e0214 */
[----:B------:R-:W-:Y:S01]  /*7990*/  IMAD.IADD R10, R12, 0x1, R20 ;  /* 0x000000010c0a7824 */ /* 0x000fe200078e0214 */
[----:B-1----:R-:W-:Y:S06]  /*79a0*/  @P1 BRA `(.L_x_1095) ;  /* 0x0000000000541947 */ /* 0x002fec0003800000 */
[----:B------:R-:W-:Y:S01]  /*79b0*/  IADD3 R20, -R18, R17, R20 ;  /* 0x0000001112147210 */ /* 0x000fe20007ffe114 */
[----:B------:R-:W-:Y:S03]  /*79c0*/  BSSY B0, `(.L_x_1096) ;  /* 0x0000010000007945 */ /* 0x000fe60003800000 */
        /* <DEDUP_REMOVED lines=10> */
.L_x_1097:
[----:B------:R-:W-:-:S05]  /*7a70*/  IMAD.U32 R168, RZ, RZ, UR55 ;  /* 0x00000037ffa87e24 */ /* 0x000fca000f8e00ff */
[----:B------:R-:W-:-:S13]  /*7a80*/  ISETP.NE.AND P1, PT, R168, 0x1, PT ;  /* 0x00000001a800780c */ /* 0x000fda0003f25270 */
[----:B------:R-:W0:Y:S02]  /*7a90*/  @P1 LDC.64 R8, c[0x0][0x9e8] ;  /* 0x00027a00ff081b82 */ /* 0x000e240000000a00 */
[----:B0-----:R-:W-:-:S05]  /*7aa0*/  @P1 IMAD.HI.U32 R8, R20, R8, RZ ;  /* 0x0000000814081227 */ /* 0x001fca00078e00ff */
[----:B------:R-:W-:-:S07]  /*7ab0*/  @P1 SHF.R.U32.HI R20, RZ, R9, R8 ;  /* 0x00000009ff141219 */ /* 0x000fce0000011608 */
.L_x_1098:
[----:B------:R-:W-:Y:S05]  /*7ac0*/  BSYNC B0 ;  /* 0x0000000000007941 */ /* 0x000fea0003800000 */
.L_x_1096:
[----:B------:R-:W-:-:S05]  /*7ad0*/  IMAD R20, R20, R168, R7 ;  /* 0x000000a814147224 */ /* 0x000fca00078e0207 */
[----:B------:R-:W-:Y:S02]  /*7ae0*/  VIADDMNMX R11, R20, R168, R11, PT ;  /* 0x000000a8140b7246 */ /* 0x000fe4000380010b */
[----:B------:R-:W-:-:S07]  /*7af0*/  VIMNMX R10, R10, R20, !PT ;  /* 0x000000140a0a7248 */ /* 0x000fce0007fe0100 */
.L_x_1095:
[C---:B------:R-:W-:Y:S02]  /*7b00*/  ISETP.GE.AND P1, PT, R14.reuse, 0x2, PT ;  /* 0x000000020e00780c */ /* 0x040fe40003f26270 */
[----:B------:R-:W-:Y:S02]  /*7b10*/  ISETP.GE.AND P2, PT, R14, 0x9, PT ;  /* 0x000000090e00780c */ /* 0x000fe40003f46270 */
[----:B------:R-:W-:Y:S02]  /*7b20*/  LOP3.LUT R16, R16, 0xefffffff, RZ, 0xc0, !PT ;  /* 0xefffffff10107812 */ /* 0x000fe400078ec0ff */
[----:B------:R-:W-:Y:S02]  /*7b30*/  ISETP.GE.AND P3, PT, R14, 0xa, PT ;  /* 0x0000000a0e00780c */ /* 0x000fe40003f66270 */
[----:B------:R-:W-:-:S05]  /*7b40*/  LOP3.LUT R2, R2, 0xfffffffe, RZ, 0xc0, !PT ;  /* 0xfffffffe02027812 */ /* 0x000fca00078ec0ff */
[----:B------:R-:W-:Y:S02]  /*7b50*/  @P1 LOP3.LUT R16, R16, 0x10000000, RZ, 0xfc, !PT ;  /* 0x1000000010101812 */ /* 0x000fe400078efcff */
[----:B------:R-:W-:Y:S02]  /*7b60*/  ISETP.GT.AND P1, PT, R10, 0x1, !P1 ;  /* 0x000000010a00780c */ /* 0x000fe40004f24270 */
[----:B------:R-:W-:Y:S02]  /*7b70*/  LOP3.LUT R16, R16, 0xdfffffff, RZ, 0xc0, !PT ;  /* 0xdfffffff10107812 */ /* 0x000fe400078ec0ff */
[----:B------:R-:W-:Y:S02]  /*7b80*/  ISETP.LT.OR P1, PT, R11, 0x2, P1 ;  /* 0x000000020b00780c */ /* 0x000fe40000f21670 */
[----:B------:R-:W-:Y:S02]  /*7b90*/  @P2 LOP3.LUT R16, R16, 0x20000000, RZ, 0xfc, !PT ;  /* 0x2000000010102812 */ /* 0x000fe400078efcff */
[----:B------:R-:W-:-:S02]  /*7ba0*/  ISETP.GT.AND P2, PT, R10, 0x8, !P2 ;  /* 0x000000080a00780c */ /* 0x000fc40005744270 */
[----:B------:R-:W-:Y:S02]  /*7bb0*/  FSEL R153, R153, -INF , !P1 ;  /* 0xff80000099997808 */ /* 0x000fe40004800000 */
[----:B------:R-:W-:Y:S02]  /*7bc0*/  LOP3.LUT R16, R16, 0xbfffffff, RZ, 0xc0, !PT ;  /* 0xbfffffff10107812 */ /* 0x000fe400078ec0ff */
[----:B------:R-:W-:Y:S02]  /*7bd0*/  ISETP.GT.AND P1, PT, R10, 0x9, !P3 ;  /* 0x000000090a00780c */ /* 0x000fe40005f24270 */
[C---:B------:R-:W-:Y:S02]  /*7be0*/  ISETP.LT.OR P2, PT, R11.reuse, 0x9, P2 ;  /* 0x000000090b00780c */ /* 0x040fe40001741670 */
[----:B------:R-:W-:Y:S02]  /*7bf0*/  @P3 LOP3.LUT R16, R16, 0x40000000, RZ, 0xfc, !PT ;  /* 0x4000000010103812 */ /* 0x000fe400078efcff */
[----:B------:R-:W-:-:S02]  /*7c00*/  ISETP.LT.OR P1, PT, R11, 0xa, P1 ;  /* 0x0000000a0b00780c */ /* 0x000fc40000f21670 */
[----:B------:R-:W-:Y:S02]  /*7c10*/  FSEL R156, R156, -INF , !P2 ;  /* 0xff8000009c9c7808 */ /* 0x000fe40005000000 */
[C---:B------:R-:W-:Y:S02]  /*7c20*/  ISETP.GE.AND P3, PT, R14.reuse, 0x11, PT ;  /* 0x000000110e00780c */ /* 0x040fe40003f66270 */
[----:B------:R-:W-:Y:S02]  /*7c30*/  ISETP.GE.AND P2, PT, R14, 0x12, PT ;  /* 0x000000120e00780c */ /* 0x000fe40003f46270 */
[----:B------:R-:W-:Y:S02]  /*7c40*/  FSEL R157, R157, -INF , !P1 ;  /* 0xff8000009d9d7808 */ /* 0x000fe40004800000 */
[----:B------:R-:W-:Y:S02]  /*7c50*/  ISETP.GT.AND P1, PT, R10, 0x10, !P3 ;  /* 0x000000100a00780c */ /* 0x000fe40005f24270 */
[----:B------:R-:W-:-:S02]  /*7c60*/  LOP3.LUT R16, R16, 0x7fffffff, RZ, 0xc0, !PT ;  /* 0x7fffffff10107812 */ /* 0x000fc400078ec0ff */
[----:B------:R-:W-:-:S03]  /*7c70*/  ISETP.LT.OR P1, PT, R11, 0x11, P1 ;  /* 0x000000110b00780c */ /* 0x000fc60000f21670 */
[----:B------:R-:W-:Y:S02]  /*7c80*/  @P3 LOP3.LUT R16, R16, 0x80000000, RZ, 0xfc, !PT ;  /* 0x8000000010103812 */ /* 0x000fe400078efcff */
[----:B------:R-:W-:Y:S02]  /*7c90*/  FSEL R160, R160, -INF , !P1 ;  /* 0xff800000a0a07808 */ /* 0x000fe40004800000 */
[----:B------:R-:W-:Y:S02]  /*7ca0*/  @P2 LOP3.LUT R2, R2, 0x1, RZ, 0xfc, !PT ;  /* 0x0000000102022812 */ /* 0x000fe400078efcff */
[----:B------:R-:W-:Y:S02]  /*7cb0*/  ISETP.GT.AND P1, PT, R10, 0x11, !P2 ;  /* 0x000000110a00780c */ /* 0x000fe40005724270 */
[----:B------:R-:W-:Y:S02]  /*7cc0*/  ISETP.GE.AND P2, PT, R14, 0x19, PT ;  /* 0x000000190e00780c */ /* 0x000fe40003f46270 */
[----:B------:R-:W-:-:S02]  /*7cd0*/  ISETP.LT.OR P1, PT, R11, 0x12, P1 ;  /* 0x000000120b00780c */ /* 0x000fc40000f21670 */
[----:B------:R-:W-:Y:S02]  /*7ce0*/  LOP3.LUT R2, R2, 0xfffffffb, RZ, 0xc0, !PT ;  /* 0xfffffffb02027812 */ /* 0x000fe400078ec0ff */
[----:B------:R-:W-:Y:S02]  /*7cf0*/  FSEL R161, R161, -INF , !P1 ;  /* 0xff800000a1a17808 */ /* 0x000fe40004800000 */
[----:B------:R-:W-:Y:S02]  /*7d00*/  ISETP.GT.AND P1, PT, R10, 0x18, !P2 ;  /* 0x000000180a00780c */ /* 0x000fe40005724270 */
[----:B------:R-:W-:Y:S02]  /*7d10*/  ISETP.GE.AND P3, PT, R14, 0x22, PT ;  /* 0x000000220e00780c */ /* 0x000fe40003f66270 */
[----:B------:R-:W-:Y:S02]  /*7d20*/  ISETP.LT.OR P1, PT, R11, 0x19, P1 ;  /* 0x000000190b00780c */ /* 0x000fe40000f21670 */
[----:B------:R-:W-:-:S02]  /*7d30*/  @P2 LOP3.LUT R2, R2, 0x4, RZ, 0xfc, !PT ;  /* 0x0000000402022812 */ /* 0x000fc400078efcff */
[----:B------:R-:W-:Y:S02]  /*7d40*/  ISETP.GE.AND P2, PT, R14, 0x1a, PT ;  /* 0x0000001a0e00780c */ /* 0x000fe40003f46270 */
[----:B------:R-:W-:Y:S02]  /*7d50*/  FSEL R164, R164, -INF , !P1 ;  /* 0xff800000a4a47808 */ /* 0x000fe40004800000 */
[----:B------:R-:W-:Y:S02]  /*7d60*/  ISETP.GT.AND P1, PT, R10, 0x19, !P2 ;  /* 0x000000190a00780c */ /* 0x000fe40005724270 */
[----:B------:R-:W-:Y:S02]  /*7d70*/  LOP3.LUT R2, R2, 0xfffffffd, RZ, 0xc0, !PT ;  /* 0xfffffffd02027812 */ /* 0x000fe400078ec0ff */
[----:B------:R-:W-:Y:S02]  /*7d80*/  ISETP.LT.OR P1, PT, R11, 0x1a, P1 ;  /* 0x0000001a0b00780c */ /* 0x000fe40000f21670 */
[----:B------:R-:W-:-:S02]  /*7d90*/  LOP3.LUT R16, R16, 0xfffffffd, RZ, 0xc0, !PT ;  /* 0xfffffffd10107812 */ /* 0x000fc400078ec0ff */
[----:B------:R-:W-:Y:S02]  /*7da0*/  FSEL R165, R165, -INF , !P1 ;  /* 0xff800000a5a57808 */ /* 0x000fe40004800000 */
[----:B------:R-:W-:Y:S02]  /*7db0*/  ISETP.GE.AND P1, PT, R14, 0x21, PT ;  /* 0x000000210e00780c */ /* 0x000fe40003f26270 */
[----:B------:R-:W-:Y:S02]  /*7dc0*/  @P2 LOP3.LUT R2, R2, 0x2, RZ, 0xfc, !PT ;  /* 0x0000000202022812 */ /* 0x000fe400078efcff */
[----:B------:R-:W-:Y:S02]  /*7dd0*/  ISETP.GT.AND P2, PT, R10, 0x20, !P1 ;  /* 0x000000200a00780c */ /* 0x000fe40004f44270 */
[----:B------:R-:W-:Y:S02]  /*7de0*/  @P3 LOP3.LUT R16, R16, 0x2, RZ, 0xfc, !PT ;  /* 0x0000000210103812 */ /* 0x000fe400078efcff */
[----:B------:R-:W-:-:S02]  /*7df0*/  ISETP.LT.OR P2, PT, R11, 0x21, P2 ;  /* 0x000000210b00780c */ /* 0x000fc40001741670 */
[----:B------:R-:W-:Y:S02]  /*7e00*/  LOP3.LUT R16, R16, 0xfffffffb, RZ, 0xc0, !PT ;  /* 0xfffffffb10107812 */ /* 0x000fe400078ec0ff */
[----:B------:R-:W-:Y:S02]  /*7e10*/  FSEL R136, R136, -INF , !P2 ;  /* 0xff80000088887808 */ /* 0x000fe40005000000 */
[----:B------:R-:W-:Y:S02]  /*7e20*/  ISETP.GT.AND P2, PT, R10, 0x21, !P3 ;  /* 0x000000210a00780c */ /* 0x000fe40005f44270 */
[----:B------:R-:W-:Y:S02]  /*7e30*/  ISETP.GE.AND P3, PT, R14, 0x29, PT ;  /* 0x000000290e00780c */ /* 0x000fe40003f66270 */
[----:B------:R-:W-:-:S04]  /*7e40*/  ISETP.LT.OR P2, PT, R11, 0x22, P2 ;  /* 0x000000220b00780c */ /* 0x000fc80001741670 */
[----:B------:R-:W-:Y:S02]  /*7e50*/  FSEL R137, R137, -INF , !P2 ;  /* 0xff80000089897808 */ /* 0x000fe40005000000 */
[----:B------:R-:W-:-:S04]  /*7e60*/  ISETP.GT.AND P2, PT, R10, 0x28, !P3 ;  /* 0x000000280a00780c */ /* 0x000fc80005f44270 */
[----:B------:R-:W-:Y:S02]  /*7e70*/  ISETP.LT.OR P2, PT, R11, 0x29, P2 ;  /* 0x000000290b00780c */ /* 0x000fe40001741670 */
[----:B------:R-:W-:Y:S02]  /*7e80*/  @P3 LOP3.LUT R16, R16, 0x4, RZ, 0xfc, !PT ;  /* 0x0000000410103812 */ /* 0x000fe400078efcff */
[----:B------:R-:W-:Y:S02]  /*7e90*/  ISETP.GE.AND P3, PT, R14, 0x2a, PT ;  /* 0x0000002a0e00780c */ /* 0x000fe40003f66270 */
[----:B------:R-:W-:Y:S02]  /*7ea0*/  LOP3.LUT R16, R16, 0xfffffff7, RZ, 0xc0, !PT ;  /* 0xfffffff710107812 */ /* 0x000fe400078ec0ff */
[----:B------:R-:W-:Y:S02]  /*7eb0*/  FSEL R140, R140, -INF , !P2 ;  /* 0xff8000008c8c7808 */ /* 0x000fe40005000000 */
[----:B------:R-:W-:-:S04]  /*7ec0*/  ISETP.GT.AND P2, PT, R10, 0x29, !P3 ;  /* 0x000000290a00780c */ /* 0x000fc80005f44270 */
[----:B------:R-:W-:-:S03]  /*7ed0*/  ISETP.LT.OR P2, PT, R11, 0x2a, P2 ;  /* 0x0000002a0b00780c */ /* 0x000fc60001741670 */
        /* <DEDUP_REMOVED lines=128> */
[----:B------:R-:W-:Y:S02]  /*86e0*/  FSEL R88, R88, -INF , !P2 ;  /* 0xff80000058587808 */ /* 0x000fe40005000000 */
[----:B------:R-:W-:Y:S02]  /*86f0*/  LOP3.LUT R16, R16, 0xfdffffff, RZ, 0xc0, !PT ;  /* 0xfdffffff10107812 */ /* 0x000fe400078ec0ff */
[----:B------:R-:W-:-:S04]  /*8700*/  ISETP.GT.AND P2, PT, R10, 0x81, !P3 ;  /* 0x000000810a00780c */ /* 0x000fc80005f44270 */
[----:B------:R-:W-:-:S03]  /*8710*/  ISETP.LT.OR P2, PT, R11, 0x82, P2 ;  /* 0x000000820b00780c */ /* 0x000fc60001741670 */
[----:B------:R-:W-:Y:S02]  /*8720*/  @P3 LOP3.LUT R16, R16, 0x2000000, RZ, 0xfc, !PT ;  /* 0x0200000010103812 */ /* 0x000fe400078efcff */
[----:B------:R-:W-:Y:S02]  /*8730*/  ISETP.GE.AND P3, PT, R14, 0x89, PT ;  /* 0x000000890e00780c */ /* 0x000fe40003f66270 */
[----:B------:R-:W-:Y:S02]  /*8740*/  FSEL R89, R89, -INF , !P2 ;  /* 0xff80000059597808 */ /* 0x000fe40005000000 */
[----:B------:R-:W-:Y:S02]  /*8750*/  ISETP.GT.AND P2, PT, R10, 0x88, !P3 ;  /* 0x000000880a00780c */ /* 0x000fe40005f44270 */
[----:B------:R-:W-:Y:S02]  /*8760*/  LOP3.LUT R16, R16, 0xfeffffff, RZ, 0xc0, !PT ;  /* 0xfeffffff10107812 */ /* 0x000fe400078ec0ff */
[----:B------:R-:W-:-:S04]  /*8770*/  ISETP.LT.OR P2, PT, R11, 0x89, P2 ;  /* 0x000000890b00780c */ /* 0x000fc80001741670 */
[----:B------:R-:W-:Y:S02]  /*8780*/  FSEL R92, R92, -INF , !P2 ;  /* 0xff8000005c5c7808 */ /* 0x000fe40005000000 */
[----:B------:R-:W-:Y:S02]  /*8790*/  ISETP.GE.AND P2, PT, R14, 0x8a, PT ;  /* 0x0000008a0e00780c */ /* 0x000fe40003f46270 */
[----:B------:R-:W-:Y:S02]  /*87a0*/  @P3 LOP3.LUT R16, R16, 0x1000000, RZ, 0xfc, !PT ;  /* 0x0100000010103812 */ /* 0x000fe400078efcff */
[----:B------:R-:W-:Y:S02]  /*87b0*/  ISETP.GT.AND P3, PT, R10, 0x89, !P2 ;  /* 0x000000890a00780c */ /* 0x000fe40005764270 */
[----:B------:R-:W-:Y:S02]  /*87c0*/  LOP3.LUT R16, R16, 0xfffffffe, RZ, 0xc0, !PT ;  /* 0xfffffffe10107812 */ /* 0x000fe400078ec0ff */
        /* <DEDUP_REMOVED lines=14> */
[----:B------:R-:W-:-:S13]  /*88b0*/  ISETP.GE.AND P6, PT, R14, 0x1, PT ;  /* 0x000000010e00780c */ /* 0x000fda0003fc6270 */
[----:B------:R-:W-:Y:S02]  /*88c0*/  @P6 LOP3.LUT R16, R16, 0x1, RZ, 0xfc, !PT ;  /* 0x0000000110106812 */ /* 0x000fe400078efcff */
[----:B------:R-:W-:Y:S02]  /*88d0*/  ISETP.GT.AND P6, PT, R10, RZ, !P6 ;  /* 0x000000ff0a00720c */ /* 0x000fe400077c4270 */
[----:B------:R-:W-:Y:S02]  /*88e0*/  LOP3.LUT R16, R16, 0xf7ffffff, RZ, 0xc0, !PT ;  /* 0xf7ffffff10107812 */ /* 0x000fe400078ec0ff */
[----:B------:R-:W-:-:S04]  /*88f0*/  ISETP.LT.OR P6, PT, R11, 0x1, P6 ;  /* 0x000000010b00780c */ /* 0x000fc800037c1670 */
[----:B------:R-:W-:Y:S02]  /*8900*/  FSEL R152, R152, -INF , !P6 ;  /* 0xff80000098987808 */ /* 0x000fe40007000000 */
[----:B------:R-:W-:-:S13]  /*8910*/  ISETP.GE.AND P6, PT, R14, 0x9a, PT ;  /* 0x0000009a0e00780c */ /* 0x000fda0003fc6270 */
[----:B------:R-:W-:Y:S02]  /*8920*/  @P6 LOP3.LUT R16, R16, 0x8000000, RZ, 0xfc, !PT ;  /* 0x0800000010106812 */ /* 0x000fe400078efcff */
        /* <DEDUP_REMOVED lines=20> */
.L_x_1101:
[----:B------:R-:W-:-:S05]  /*8a70*/  IMAD.U32 R14, RZ, RZ, UR55 ;  /* 0x00000037ff0e7e24 */ /* 0x000fca000f8e00ff */
[----:B------:R-:W-:-:S13]  /*8a80*/  ISETP.NE.AND P6, PT, R14, 0x1, PT ;  /* 0x000000010e00780c */ /* 0x000fda0003fc5270 */
[----:B------:R-:W0:Y:S02]  /*8a90*/  @P6 LDC.64 R8, c[0x0][0x9e8] ;  /* 0x00027a00ff086b82 */ /* 0x000e240000000a00 */
[----:B0-----:R-:W-:-:S05]  /*8aa0*/  @P6 IMAD.HI.U32 R8, R10, R8, RZ ;  /* 0x000000080a086227 */ /* 0x001fca00078e00ff */
[----:B------:R-:W-:-:S07]  /*8ab0*/  @P6 SHF.R.U32.HI R10, RZ, R9, R8 ;  /* 0x00000009ff0a6219 */ /* 0x000fce0000011608 */
.L_x_1102:
[----:B------:R-:W-:Y:S05]  /*8ac0*/  BSYNC B0 ;  /* 0x0000000000007941 */ /* 0x000fea0003800000 */
.L_x_1100:
[----:B------:R-:W-:-:S05]  /*8ad0*/  IMAD R7, R10, R14, R7 ;  /* 0x0000000e0a077224 */ /* 0x000fca00078e0207 */
[----:B------:R-:W-:Y:S02]  /*8ae0*/  VIADDMNMX R13, R7, R14, R13, PT ;  /* 0x0000000e070d7246 */ /* 0x000fe4000380010d */
[----:B------:R-:W-:-:S07]  /*8af0*/  VIMNMX R12, R12, R7, !PT ;  /* 0x000000070c0c7248 */ /* 0x000fce0007fe0100 */
.L_x_1099:
[----:B------:R-:W-:Y:S02]  /*8b00*/  ISETP.GT.AND P1, PT, R12, 0x20, !P1 ;  /* 0x000000200c00780c */ /* 0x000fe40004f24270 */
[----:B------:R-:W-:Y:S02]  /*8b10*/  LOP3.LUT P6, RZ, R16, 0x20000, RZ, 0xc0, !PT ;  /* 0x0002000010ff7812 */ /* 0x000fe400078cc0ff */
[----:B------:R-:W-:Y:S02]  /*8b20*/  ISETP.LT.OR P1, PT, R13, 0x21, P1 ;  /* 0x000000210d00780c */ /* 0x000fe40000f21670 */
[----:B------:R-:W-:Y:S02]  /*8b30*/  FMNMX.FTZ R8, R152, R3, !PT ;  /* 0x0000000398087209 */ /* 0x000fe40007810000 */
[----:B------:R-:W-:Y:S02]  /*8b40*/  FSEL R138, R138, -INF , !P1 ;  /* 0xff8000008a8a7808 */ /* 0x000fe40004800000 */
[----:B------:R-:W-:-:S02]  /*8b50*/  LOP3.LUT P1, RZ, R16, 0x2, RZ, 0xc0, !PT ;  /* 0x0000000210ff7812 */ /* 0x000fc4000782c0ff */
[----:B------:R-:W-:Y:S02]  /*8b60*/  FMNMX.FTZ R7, R153, R8, !PT ;  /* 0x0000000899077209 */ /* 0x000fe40007810000 */
[----:B------:R-:W-:Y:S02]  /*8b70*/  ISETP.GT.AND P1, PT, R12, 0x21, !P1 ;  /* 0x000000210c00780c */ /* 0x000fe40004f24270 */
[----:B------:R-:W-:Y:S02]  /*8b80*/  FMNMX.FTZ R8, R156, R7, !PT ;  /* 0x000000079c087209 */ /* 0x000fe40007810000 */
[----:B------:R-:W-:Y:S02]  /*8b90*/  ISETP.LT.OR P1, PT, R13, 0x22, P1 ;  /* 0x000000220d00780c */ /* 0x000fe40000f21670 */
[----:B------:R-:W-:Y:S02]  /*8ba0*/  FMNMX.FTZ R7, R157, R8, !PT ;  /* 0x000000089d077209 */ /* 0x000fe40007810000 */
[----:B------:R-:W-:-:S02]  /*8bb0*/  FSEL R139, R139, -INF , !P1 ;  /* 0xff8000008b8b7808 */ /* 0x000fc40004800000 */
[----:B------:R-:W-:Y:S02]  /*8bc0*/  LOP3.LUT P1, RZ, R16, 0x4, RZ, 0xc0, !PT ;  /* 0x0000000410ff7812 */ /* 0x000fe4000782c0ff */
[----:B------:R-:W-:Y:S02]  /*8bd0*/  FMNMX.FTZ R8, R160, R7, !PT ;  /* 0x00000007a0087209 */ /* 0x000fe40007810000 */
[----:B------:R-:W-:Y:S02]  /*8be0*/  ISETP.GT.AND P1, PT, R12, 0x28, !P1 ;  /* 0x000000280c00780c */ /* 0x000fe40004f24270 */
[----:B------:R-:W-:Y:S02]  /*8bf0*/  FMNMX.FTZ R7, R161, R8, !PT ;  /* 0x00000008a1077209 */ /* 0x000fe40007810000 */
[----:B------:R-:W-:Y:S02]  /*8c00*/  ISETP.LT.OR P1, PT, R13, 0x29, P1 ;  /* 0x000000290d00780c */ /* 0x000fe40000f21670 */
[----:B------:R-:W-:-:S02]  /*8c10*/  FMNMX.FTZ R8, R164, R7, !PT ;  /* 0x00000007a4087209 */ /* 0x000fc40007810000 */
[----:B------:R-:W-:Y:S02]  /*8c20*/  FSEL R142, R142, -INF , !P1 ;  /* 0xff8000008e8e7808 */ /* 0x000fe40004800000 */
[----:B------:R-:W-:Y:S02]  /*8c30*/  LOP3.LUT P1, RZ, R16, 0x8, RZ, 0xc0, !PT ;  /* 0x0000000810ff7812 */ /* 0x000fe4000782c0ff */
[----:B------:R-:W-:Y:S02]  /*8c40*/  FMNMX.FTZ R7, R165, R8, !PT ;  /* 0x00000008a5077209 */ /* 0x000fe40007810000 */
[----:B------:R-:W-:Y:S02]  /*8c50*/  ISETP.GT.AND P1, PT, R12, 0x29, !P1 ;  /* 0x000000290c00780c */ /* 0x000fe40004f24270 */
[----:B------:R-:W-:Y:S02]  /*8c60*/  FMNMX.FTZ R8, R136, R7, !PT ;  /* 0x0000000788087209 */ /* 0x000fe40007810000 */
[----:B------:R-:W-:-:S02]  /*8c70*/  ISETP.LT.OR P1, PT, R13, 0x2a, P1 ;  /* 0x0000002a0d00780c */ /* 0x000fc40000f21670 */
[----:B------:R-:W-:Y:S02]  /*8c80*/  FMNMX.FTZ R7, R137, R8, !PT ;  /* 0x0000000889077209 */ /* 0x000fe40007810000 */
[----:B------:R-:W-:Y:S02]  /*8c90*/  FSEL R143, R143, -INF , !P1 ;  /* 0xff8000008f8f7808 */ /* 0x000fe40004800000 */
[----:B------:R-:W-:Y:S02]  /*8ca0*/  LOP3.LUT P1, RZ, R16, 0x10, RZ, 0xc0, !PT ;  /* 0x0000001010ff7812 */ /* 0x000fe4000782c0ff */
[----:B------:R-:W-:Y:S02]  /*8cb0*/  FMNMX.FTZ R8, R140, R7, !PT ;  /* 0x000000078c087209 */ /* 0x000fe40007810000 */
[----:B------:R-:W-:Y:S02]  /*8cc0*/  ISETP.GT.AND P1, PT, R12, 0x30, !P1 ;  /* 0x000000300c00780c */ /* 0x000fe40004f24270 */
[----:B------:R-:W-:-:S02]  /*8cd0*/  FMNMX.FTZ R7, R141, R8, !PT ;  /* 0x000000088d077209 */ /* 0x000fc40007810000 */
[----:B------:R-:W-:Y:S02]  /*8ce0*/  ISETP.LT.OR P1, PT, R13, 0x31, P1 ;  /* 0x000000310d00780c */ /* 0x000fe40000f21670 */
[----:B------:R-:W-:Y:S02]  /*8cf0*/  FMNMX.FTZ R8, R144, R7, !PT ;  /* 0x0000000790087209 */ /* 0x000fe40007810000 */
[----:B------:R-:W-:Y:S02]  /*8d00*/  FSEL R146, R146, -INF , !P1 ;  /* 0xff80000092927808 */ /* 0x000fe40004800000 */
[----:B------:R-:W-:Y:S02]  /*8d10*/  LOP3.LUT P1, RZ, R16, 0x800000, RZ, 0xc0, !PT ;  /* 0x0080000010ff7812 */ /* 0x000fe4000782c0ff */
[----:B------:R-:W-:Y:S02]  /*8d20*/  FMNMX.FTZ R7, R145, R8, !PT ;  /* 0x0000000891077209 */ /* 0x000fe40007810000 */
[----:B------:R-:W-:-:S02]  /*8d30*/  ISETP.GT.AND P1, PT, R12, 0x31, !P1 ;  /* 0x000000310c00780c */ /* 0x000fc40004f24270 */
[----:B------:R-:W-:Y:S02]  /*8d40*/  FMNMX.FTZ R8, R148, R7, !PT ;  /* 0x0000000794087209 */ /* 0x000fe40007810000 */
[----:B------:R-:W-:Y:S02]  /*8d50*/  ISETP.LT.OR P1, PT, R13, 0x32, P1 ;  /* 0x000000320d00780c */ /* 0x000fe40000f21670 */
[----:B------:R-:W-:Y:S02]  /*8d60*/  FMNMX.FTZ R7, R149, R8, !PT ;  /* 0x0000000895077209 */ /* 0x000fe40007810000 */
[----:B------:R-:W-:Y:S02]  /*8d70*/  FSEL R147, R147, -INF , !P1 ;  /* 0xff80000093937808 */ /* 0x000fe40004800000 */
[----:B------:R-:W-:Y:S02]  /*8d80*/  LOP3.LUT P1, RZ, R16, 0x400000, RZ, 0xc0, !PT ;  /* 0x0040000010ff7812 */ /* 0x000fe4000782c0ff */
[----:B------:R-:W-:-:S02]  /*8d90*/  FMNMX.FTZ R8, R120, R7, !PT ;  /* 0x0000000778087209 */ /* 0x000fc40007810000 */
[----:B------:R-:W-:Y:S02]  /*8da0*/  ISETP.GT.AND P1, PT, R12, 0x38, !P1 ;  /* 0x000000380c00780c */ /* 0x000fe40004f24270 */
[----:B------:R-:W-:Y:S02]  /*8db0*/  FMNMX.FTZ R7, R121, R8, !PT ;  /* 0x0000000879077209 */ /* 0x000fe40007810000 */
        /* <DEDUP_REMOVED lines=28> */
[C---:B------:R-:W-:Y:S02]  /*8f80*/  ISETP.LT.OR P1, PT, R13.reuse, 0x49, P1 ;  /* 0x000000490d00780c */ /* 0x040fe40000f21670 */
[----:B------:R-:W-:Y:S02]  /*8f90*/  FMNMX.FTZ R8, R116, R7, !PT ;  /* 0x0000000774087209 */ /* 0x000fe40007810000 */
[----:B------:R-:W-:Y:S02]  /*8fa0*/  FSEL R126, R126, -INF , !P1 ;  /* 0xff8000007e7e7808 */ /* 0x000fe40004800000 */
[----:B------:R-:W-:Y:S02]  /*8fb0*/  ISETP.GT.AND P1, PT, R12, 0x49, !P6 ;  /* 0x000000490c00780c */ /* 0x000fe40007724270 */
[----:B------:R-:W-:Y:S02]  /*8fc0*/  LOP3.LUT P6, RZ, R16, 0x40, RZ, 0xc0, !PT ;  /* 0x0000004010ff7812 */ /* 0x000fe400078cc0ff */
        /* <DEDUP_REMOVED lines=19> */
[C---:B------:R-:W-:Y:S02]  /*9100*/  ISETP.GT.AND P1, PT, R12.reuse, 0x58, !P1 ;  /* 0x000000580c00780c */ /* 0x040fe40004f24270 */
[----:B------:R-:W-:Y:S01]  /*9110*/  FMNMX.FTZ R10, R101, R8, !PT ;  /* 0x00000008650a7209 */ /* 0x000fe20007810000 */
[----:B------:R-:W-:Y:S01]  /*9120*/  IMAD.U32 R8, RZ, RZ, UR42 ;  /* 0x0000002aff087e24 */ /* 0x000fe2000f8e00ff */
[----:B------:R-:W-:Y:S02]  /*9130*/  ISETP.LT.OR P1, PT, R13, 0x59, P1 ;  /* 0x000000590d00780c */ /* 0x000fe40000f21670 */
[----:B------:R-:W-:Y:S01]  /*9140*/  ISETP.GT.AND P2, PT, R12, 0x89, !P2 ;  /* 0x000000890c00780c */ /* 0x000fe20005744270 */
[----:B------:R-:W0:Y:S01]  /*9150*/  SHFL.BFLY PT, R7, R10, 0x2, 0x1f ;  /* 0x0c401f000a077f89 */ /* 0x000e2200000e0000 */
[----:B------:R-:W-:Y:S02]  /*9160*/  FSEL R134, R134, -INF , !P1 ;  /* 0xff80000086867808 */ /* 0x000fe40004800000 */
[----:B------:R-:W-:-:S02]  /*9170*/  LOP3.LUT P1, RZ, R16, 0x2000, RZ, 0xc0, !PT ;  /* 0x0000200010ff7812 */ /* 0x000fc4000782c0ff */
[C---:B------:R-:W-:Y:S02]  /*9180*/  ISETP.LT.OR P2, PT, R13.reuse, 0x8a, P2 ;  /* 0x0000008a0d00780c */ /* 0x040fe40001741670 */
[C---:B------:R-:W-:Y:S02]  /*9190*/  ISETP.GT.AND P1, PT, R12.reuse, 0x59, !P1 ;  /* 0x000000590c00780c */ /* 0x040fe40004f24270 */
[----:B------:R-:W-:Y:S02]  /*91a0*/  ISETP.GT.AND P3, PT, R12, 0x90, !P3 ;  /* 0x000000900c00780c */ /* 0x000fe40005f64270 */
[----:B------:R-:W-:Y:S02]  /*91b0*/  ISETP.LT.OR P1, PT, R13, 0x5a, P1 ;  /* 0x0000005a0d00780c */ /* 0x000fe40000f21670 */
[----:B------:R-:W-:Y:S02]  /*91c0*/  FSEL R95, R95, -INF , !P2 ;  /* 0xff8000005f5f7808 */ /* 0x000fe40005000000 */
[----:B------:R-:W-:-:S02]  /*91d0*/  FSEL R135, R135, -INF , !P1 ;  /* 0xff80000087877808 */ /* 0x000fc40004800000 */
[----:B------:R-:W-:Y:S02]  /*91e0*/  LOP3.LUT P1, RZ, R16, 0x1000, RZ, 0xc0, !PT ;  /* 0x0000100010ff7812 */ /* 0x000fe4000782c0ff */
[C---:B------:R-:W-:Y:S02]  /*91f0*/  ISETP.GT.AND P4, PT, R12.reuse, 0x91, !P4 ;  /* 0x000000910c00780c */ /* 0x040fe40006784270 */
[C---:B------:R-:W-:Y:S02]  /*9200*/  ISETP.GT.AND P1, PT, R12.reuse, 0x60, !P1 ;  /* 0x000000600c00780c */ /* 0x040fe40004f24270 */
[----:B------:R-:W-:Y:S02]  /*9210*/  ISETP.GT.AND P5, PT, R12, 0x98, !P5 ;  /* 0x000000980c00780c */ /* 0x000fe40006fa4270 */
[----:B------:R-:W-:Y:S02]  /*9220*/  ISETP.LT.OR P1, PT, R13, 0x61, P1 ;  /* 0x000000610d00780c */ /* 0x000fe40000f21670 */
[----:B0-----:R-:W-:-:S02]  /*9230*/  FMNMX.FTZ R14, R10, R7, !PT ;  /* 0x000000070a0e7209 */ /* 0x001fc40007810000 */
[----:B------:R-:W-:Y:S02]  /*9240*/  FSEL R106, R106, -INF , !P1 ;  /* 0xff8000006a6a7808 */ /* 0x000fe40004800000 */
[----:B------:R-:W-:Y:S01]  /*9250*/  LOP3.LUT P1, RZ, R16, 0x800, RZ, 0xc0, !PT ;  /* 0x0000080010ff7812 */ /* 0x000fe2000782c0ff */
[----:B------:R-:W0:Y:S01]  /*9260*/  SHFL.BFLY PT, R7, R14, 0x1, 0x1f ;  /* 0x0c201f000e077f89 */ /* 0x000e2200000e0000 */
[C---:B------:R-:W-:Y:S02]  /*9270*/  ISETP.LT.OR P3, PT, R13.reuse, 0x91, P3 ;  /* 0x000000910d00780c */ /* 0x040fe40001f61670 */
[----:B------:R-:W-:Y:S02]  /*9280*/  ISETP.GT.AND P1, PT, R12, 0x61, !P1 ;  /* 0x000000610c00780c */ /* 0x000fe40004f24270 */
[C---:B------:R-:W-:Y:S02]  /*9290*/  ISETP.LT.OR P4, PT, R13.reuse, 0x92, P4 ;  /* 0x000000920d00780c */ /* 0x040fe40002781670 */
[----:B------:R-:W-:-:S02]  /*92a0*/  ISETP.LT.OR P1, PT, R13, 0x62, P1 ;  /* 0x000000620d00780c */ /* 0x000fc40000f21670 */
[----:B------:R-:W-:Y:S02]  /*92b0*/  FSEL R98, R98, -INF , !P3 ;  /* 0xff80000062627808 */ /* 0x000fe40005800000 */
[----:B------:R-:W-:Y:S02]  /*92c0*/  FSEL R107, R107, -INF , !P1 ;  /* 0xff8000006b6b7808 */ /* 0x000fe40004800000 */
[----:B------:R-:W-:Y:S02]  /*92d0*/  LOP3.LUT P1, RZ, R16, 0x400, RZ, 0xc0, !PT ;  /* 0x0000040010ff7812 */ /* 0x000fe4000782c0ff */
[----:B------:R-:W-:Y:S02]  /*92e0*/  ISETP.LT.OR P5, PT, R13, 0x99, P5 ;  /* 0x000000990d00780c */ /* 0x000fe40002fa1670 */
[----:B------:R-:W-:Y:S02]  /*92f0*/  ISETP.GT.AND P1, PT, R12, 0x68, !P1 ;  /* 0x000000680c00780c */ /* 0x000fe40004f24270 */
[----:B------:R-:W-:-:S02]  /*9300*/  FSEL R99, R99, -INF , !P4 ;  /* 0xff80000063637808 */ /* 0x000fc40006000000 */
[----:B------:R-:W-:Y:S02]  /*9310*/  ISETP.LT.OR P1, PT, R13, 0x69, P1 ;  /* 0x000000690d00780c */ /* 0x000fe40000f21670 */
[----:B------:R-:W-:Y:S02]  /*9320*/  FSEL R102, R102, -INF , !P5 ;  /* 0xff80000066667808 */ /* 0x000fe40006800000 */
[----:B------:R-:W-:Y:S02]  /*9330*/  FSEL R110, R110, -INF , !P1 ;  /* 0xff8000006e6e7808 */ /* 0x000fe40004800000 */
[----:B------:R-:W-:Y:S02]  /*9340*/  LOP3.LUT P1, RZ, R16, 0x200, RZ, 0xc0, !PT ;  /* 0x0000020010ff7812 */ /* 0x000fe4000782c0ff */
[----:B0-----:R-:W-:Y:S02]  /*9350*/  FMNMX.FTZ R7, R14, R7, !PT ;  /* 0x000000070e077209 */ /* 0x001fe40007810000 */
[----:B------:R-:W-:-:S03]  /*9360*/  ISETP.GT.AND P1, PT, R12, 0x69, !P1 ;  /* 0x000000690c00780c */ /* 0x000fc60004f24270 */
[----:B------:R-:W-:Y:S01]  /*9370*/  FFMA.FTZ R8, R7, R8, -8 ;  /* 0xc100000007087423 */ /* 0x000fe20000010008 */
[----:B------:R-:W-:-:S04]  /*9380*/  ISETP.LT.OR P1, PT, R13, 0x6a, P1 ;  /* 0x0000006a0d00780c */ /* 0x000fc80000f21670 */
[----:B------:R-:W-:Y:S02]  /*9390*/  FSEL R111, R111, -INF , !P1 ;  /* 0xff8000006f6f7808 */ /* 0x000fe40004800000 */
[----:B------:R-:W-:-:S04]  /*93a0*/  LOP3.LUT P1, RZ, R16, 0x100, RZ, 0xc0, !PT ;  /* 0x0000010010ff7812 */ /* 0x000fc8000782c0ff */
[----:B------:R-:W-:-:S04]  /*93b0*/  ISETP.GT.AND P1, PT, R12, 0x70, !P1 ;  /* 0x000000700c00780c */ /* 0x000fc80004f24270 */
[----:B------:R-:W-:-:S04]  /*93c0*/  ISETP.LT.OR P1, PT, R13, 0x71, P1 ;  /* 0x000000710d00780c */ /* 0x000fc80000f21670 */
[----:B------:R-:W-:Y:S02]  /*93d0*/  FSEL R114, R114, -INF , !P1 ;  /* 0xff80000072727808 */ /* 0x000fe40004800000 */
[----:B------:R-:W-:-:S04]  /*93e0*/  LOP3.LUT P1, RZ, R16, 0x80, RZ, 0xc0, !PT ;  /* 0x0000008010ff7812 */ /* 0x000fc8000782c0ff */
[----:B------:R-:W-:-:S04]  /*93f0*/  ISETP.GT.AND P1, PT, R12, 0x71, !P1 ;  /* 0x000000710c00780c */ /* 0x000fc80004f24270 */
[----:B------:R-:W-:-:S04]  /*9400*/  ISETP.LT.OR P1, PT, R13, 0x72, P1 ;  /* 0x000000720d00780c */ /* 0x000fc80000f21670 */
[----:B------:R-:W-:Y:S02]  /*9410*/  FSEL R115, R115, -INF , !P1 ;  /* 0xff80000073737808 */ /* 0x000fe40004800000 */
[----:B------:R-:W-:Y:S02]  /*9420*/  ISETP.GT.AND P1, PT, R12, 0x78, !P6 ;  /* 0x000000780c00780c */ /* 0x000fe40007724270 */
[----:B------:R-:W-:Y:S02]  /*9430*/  LOP3.LUT P6, RZ, R16, 0x1000000, RZ, 0xc0, !PT ;  /* 0x0100000010ff7812 */ /* 0x000fe400078cc0ff */
        /* <DEDUP_REMOVED lines=46> */
[----:B------:R-:W-:Y:S02]  /*9720*/  ISETP.GT.AND P1, PT, R12, RZ, !P6 ;  /* 0x000000ff0c00720c */ /* 0x000fe40007724270 */
[----:B------:R-:W-:Y:S02]  /*9730*/  LOP3.LUT P6, RZ, R16, 0x8000000, RZ, 0xc0, !PT ;  /* 0x0800000010ff7812 */ /* 0x000fe400078cc0ff */
[----:B------:R-:W-:Y:S02]  /*9740*/  ISETP.LT.OR P1, PT, R13, 0x1, P1 ;  /* 0x000000010d00780c */ /* 0x000fe40000f21670 */
[----:B------:R-:W-:Y:S02]  /*9750*/  ISETP.GT.AND P2, PT, R12, 0x99, !P6 ;  /* 0x000000990c00780c */ /* 0x000fe40007744270 */
[----:B------:R-:W-:-:S02]  /*9760*/  FSEL R9, R154, -INF , !P1 ;  /* 0xff8000009a097808 */ /* 0x000fc40004800000 */
[----:B------:R-:W-:Y:S02]  /*9770*/  FSETP.NEU.FTZ.AND P1, PT, R7, -INF , PT ;  /* 0xff8000000700780b */ /* 0x000fe40003f3d000 */
[----:B------:R-:W-:Y:S02]  /*9780*/  FMNMX.FTZ R154, R9, R0, !PT ;  /* 0x00000000099a7209 */ /* 0x000fe40007810000 */
[----:B------:R-:W-:Y:S02]  /*9790*/  FSEL R8, R8, RZ, P1 ;  /* 0x000000ff08087208 */ /* 0x000fe40000800000 */
[----:B------:R-:W-:-:S03]  /*97a0*/  ISETP.LT.OR P2, PT, R13, 0x9a, P2 ;  /* 0x0000009a0d00780c */ /* 0x000fc60001741670 */
[--C-:B------:R-:W-:Y:S01]  /*97b0*/  FFMA.FTZ R15, R157, UR42, -R8.reuse ;  /* 0x0000002a9d0f7c23 */ /* 0x100fe20008010808 */
[----:B------:R-:W-:Y:S01]  /*97c0*/  FMNMX.FTZ R157, R155, R154, !PT ;  /* 0x0000009a9b9d7209 */ /* 0x000fe20007810000 */
[--C-:B------:R-:W-:Y:S01]  /*97d0*/  FFMA.FTZ R14, R156, UR42, -R8.reuse ;  /* 0x0000002a9c0e7c23 */ /* 0x100fe20008010808 */
[----:B------:R-:W-:-:S01]  /*97e0*/  FFMA.FTZ R156, R108, UR42, -R8 ;  /* 0x0000002a6c9c7c23 */ /* 0x000fc20008010808 */
[--C-:B------:R-:W-:Y:S01]  /*97f0*/  FFMA.FTZ R13, R109, UR42, -R8.reuse ;  /* 0x0000002a6d0d7c23 */ /* 0x100fe20008010808 */
[----:B------:R-:W-:Y:S01]  /*9800*/  FMNMX.FTZ R154, R158, R157, !PT ;  /* 0x0000009d9e9a7209 */ /* 0x000fe20007810000 */
[--C-:B------:R-:W-:Y:S01]  /*9810*/  FFMA.FTZ R20, R160, UR42, -R8.reuse ;  /* 0x0000002aa0147c23 */ /* 0x100fe20008010808 */
[----:B------:R-:W-:Y:S01]  /*9820*/  FSEL R103, R103, -INF , !P2 ;  /* 0xff80000067677808 */ /* 0x000fe20005000000 */
        /* <DEDUP_REMOVED lines=44> */
[----:B------:R-:W-:Y:S01]  /*9af0*/  MUFU.EX2 R11, R11 ;  /* 0x0000000b000b7308 */ /* 0x000fe20000000800 */
[----:B------:R-:W-:-:S04]  /*9b00*/  FMNMX.FTZ R154, R150, R157, !PT ;  /* 0x0000009d969a7209 */ /* 0x000fc80007810000 */
[----:B------:R-:W-:-:S03]  /*9b10*/  FMNMX.FTZ R157, R151, R154, !PT ;  /* 0x0000009a979d7209 */ /* 0x000fc60007810000 */
        /* <DEDUP_REMOVED lines=32> */
[----:B------:R-:W-:-:S03]  /*9d20*/  FMNMX.FTZ R109, R99, R108, !PT ;  /* 0x0000006c636d7209 */ /* 0x000fc60007810000 */
[----:B------:R-:W-:Y:S01]  /*9d30*/  MUFU.EX2 R141, R141 ;  /* 0x0000008d008d7308 */ /* 0x000fe20000000800 */
[----:B------:R-:W-:Y:S01]  /*9d40*/  FMNMX.FTZ R108, R102, R109, !PT ;  /* 0x0000006d666c7209 */ /* 0x000fe20007810000 */
[--C-:B------:R-:W-:Y:S01]  /*9d50*/  FFMA.FTZ R109, R113, UR42, -R8.reuse ;  /* 0x0000002a716d7c23 */ /* 0x100fe20008010808 */
[----:B------:R-:W-:-:S01]  /*9d60*/  FFMA.FTZ R113, R117, UR42, -R8 ;  /* 0x0000002a75717c23 */ /* 0x000fc20008010808 */
[----:B------:R-:W-:Y:S01]  /*9d70*/  IMAD.U32 R117, RZ, RZ, UR42 ;  /* 0x0000002aff757e24 */ /* 0x000fe2000f8e00ff */
[----:B------:R-:W-:-:S03]  /*9d80*/  FMNMX.FTZ R154, R103, R108, !PT ;  /* 0x0000006c679a7209 */ /* 0x000fc60007810000 */
[----:B------:R1:W-:Y:S02]  /*9d90*/  MUFU.EX2 R108, R160 ;  /* 0x000000a0006c7308 */ /* 0x0003e40000000800 */
[----:B------:R-:W2:Y:S06]  /*9da0*/  SHFL.BFLY PT, R157, R154, 0x2, 0x1f ;  /* 0x0c401f009a9d7f89 */ /* 0x000eac00000e0000 */
[----:B------:R-:W-:Y:S08]  /*9db0*/  MUFU.EX2 R144, R144 ;  /* 0x0000009000907308 */ /* 0x000ff00000000800 */
[----:B------:R-:W-:Y:S08]  /*9dc0*/  MUFU.EX2 R145, R145 ;  /* 0x0000009100917308 */ /* 0x000ff00000000800 */
[----:B------:R-:W-:Y:S01]  /*9dd0*/  MUFU.EX2 R148, R148 ;  /* 0x0000009400947308 */ /* 0x000fe20000000800 */
[----:B--2---:R-:W-:-:S02]  /*9de0*/  FMNMX.FTZ R157, R154, R157, !PT ;  /* 0x0000009d9a9d7209 */ /* 0x004fc40007810000 */
[----:B------:R-:W-:-:S03]  /*9df0*/  FSEL R154, R7, RZ, P1 ;  /* 0x000000ff079a7208 */ /* 0x000fc60000800000 */
[----:B------:R-:W2:Y:S02]  /*9e00*/  SHFL.BFLY PT, R116, R157, 0x1, 0x1f ;  /* 0x0c201f009d747f89 */ /* 0x000ea400000e0000 */
[----:B------:R-:W-:Y:S01]  /*9e10*/  MUFU.EX2 R149, R149 ;  /* 0x0000009500957308 */ /* 0x000fe20000000800 */
[----:B------:R-:W-:-:S07]  /*9e20*/  FADD.FTZ R154, -R154, R3 ;  /* 0x000000039a9a7221 */ /* 0x000fce0000010100 */
[----:B------:R-:W-:Y:S08]  /*9e30*/  MUFU.EX2 R3, R101 ;  /* 0x0000006500037308 */ /* 0x000ff00000000800 */
[----:B------:R-:W-:Y:S01]  /*9e40*/  MUFU.EX2 R120, R120 ;  /* 0x0000007800787308 */ /* 0x000fe20000000800 */
[----:B--2---:R-:W-:Y:S01]  /*9e50*/  FMNMX.FTZ R8, R157, R116, !PT ;  /* 0x000000749d087209 */ /* 0x004fe20007810000 */
[----:B------:R-:W-:-:S06]  /*9e60*/  FMUL.FTZ R116, R154, UR42 ;  /* 0x0000002a9a747c20 */ /* 0x000fcc0008410000 */
[----:B------:R-:W-:Y:S01]  /*9e70*/  MUFU.EX2 R121, R121 ;  /* 0x0000007900797308 */ /* 0x000fe20000000800 */
[C---:B------:R-:W-:Y:S01]  /*9e80*/  FSETP.NEU.FTZ.AND P1, PT, R8.reuse, -INF , PT ;  /* 0xff8000000800780b */ /* 0x040fe20003f3d000 */
[----:B------:R-:W-:-:S05]  /*9e90*/  FFMA.FTZ R117, R8, R117, -8 ;  /* 0xc100000008757423 */ /* 0x000fca0000010075 */
[----:B------:R-:W-:Y:S01]  /*9ea0*/  FSEL R154, R117, RZ, P1 ;  /* 0x000000ff759a7208 */ /* 0x000fe20000800000 */
[----:B------:R-:W2:Y:S04]  /*9eb0*/  MUFU.EX2 R116, R116 ;  /* 0x0000007400747308 */ /* 0x000ea80000000800 */
[----:B------:R-:W-:-:S01]  /*9ec0*/  FFMA.FTZ R157, R158, UR42, -R154 ;  /* 0x0000002a9e9d7c23 */ /* 0x000fc2000801089a */
[--C-:B0-----:R-:W-:Y:S01]  /*9ed0*/  FFMA.FTZ R156, R9, UR42, -R154.reuse ;  /* 0x0000002a099c7c23 */ /* 0x101fe2000801089a */
[----:B------:R-:W-:-:S01]  /*9ee0*/  FFMA.FTZ R9, R155, UR42, -R154 ;  /* 0x0000002a9b097c23 */ /* 0x000fc2000801089a */
[--C-:B------:R-:W-:Y:S01]  /*9ef0*/  FFMA.FTZ R158, R159, UR42, -R154.reuse ;  /* 0x0000002a9f9e7c23 */ /* 0x100fe2000801089a */
[----:B------:R0:W-:Y:S01]  /*9f00*/  MUFU.EX2 R101, R157 ;  /* 0x0000009d00657308 */ /* 0x0001e20000000800 */
[----:B------:R-:W-:-:S01]  /*9f10*/  FFMA.FTZ R117, R162, UR42, -R154 ;  /* 0x0000002aa2757c23 */ /* 0x000fc2000801089a */
[--C-:B-1----:R-:W-:Y:S01]  /*9f20*/  FFMA.FTZ R160, R163, UR42, -R154.reuse ;  /* 0x0000002aa3a07c23 */ /* 0x102fe2000801089a */
[----:B------:R-:W-:-:S01]  /*9f30*/  FFMA.FTZ R155, R166, UR42, -R154 ;  /* 0x0000002aa69b7c23 */ /* 0x000fc2000801089a */
[--C-:B------:R-:W-:Y:S01]  /*9f40*/  FFMA.FTZ R162, R167, UR42, -R154.reuse ;  /* 0x0000002aa7a27c23 */ /* 0x100fe2000801089a */
[----:B------:R-:W-:-:S01]  /*9f50*/  FFMA.FTZ R159, R126, UR42, -R154 ;  /* 0x0000002a7e9f7c23 */ /* 0x000fc2000801089a */
[--C-:B------:R-:W-:Y:S01]  /*9f60*/  FFMA.FTZ R126, R130, UR42, -R154.reuse ;  /* 0x0000002a827e7c23 */ /* 0x100fe2000801089a */
[----:B------:R-:W-:-:S01]  /*9f70*/  FFMA.FTZ R130, R134, UR42, -R154 ;  /* 0x0000002a86827c23 */ /* 0x000fc2000801089a */
[----:B------:R-:W-:Y:S01]  /*9f80*/  MUFU.EX2 R156, R156 ;  /* 0x0000009c009c7308 */ /* 0x000fe20000000800 */
[----:B0-----:R-:W-:Y:S01]  /*9f90*/  FSEL R157, R8, RZ, P1 ;  /* 0x000000ff089d7208 */ /* 0x001fe20000800000 */
[----:B--2---:R-:W-:Y:S01]  /*9fa0*/  FFMA.FTZ R161, R116, R6, R11 ;  /* 0x0000000674a17223 */ /* 0x004fe2000001000b */
[----:B------:R-:W-:-:S01]  /*9fb0*/  FFMA.FTZ R138, R138, UR42, -R154 ;  /* 0x0000002a8a8a7c23 */ /* 0x000fc2000801089a */
[--C-:B------:R-:W-:Y:S01]  /*9fc0*/  FFMA.FTZ R139, R139, UR42, -R154.reuse ;  /* 0x0000002a8b8b7c23 */ /* 0x100fe2000801089a */
[----:B------:R-:W-:-:S01]  /*9fd0*/  FFMA.FTZ R142, R142, UR42, -R154 ;  /* 0x0000002a8e8e7c23 */ /* 0x000fc2000801089a */
[----:B------:R-:W-:Y:S01]  /*9fe0*/  FADD.FTZ R157, -R157, R0 ;  /* 0x000000009d9d7221 */ /* 0x000fe20000010100 */
[----:B------:R-:W-:-:S01]  /*9ff0*/  FADD.FTZ R161, R10, R161 ;  /* 0x000000a10aa17221 */ /* 0x000fc20000010000 */
[----:B------:R-:W-:Y:S01]  /*a000*/  MUFU.EX2 R9, R9 ;  /* 0x0000000900097308 */ /* 0x000fe20000000800 */
[----:B------:R-:W-:-:S01]  /*a010*/  FFMA.FTZ R143, R143, UR42, -R154 ;  /* 0x0000002a8f8f7c23 */ /* 0x000fc2000801089a */
[----:B------:R-:W-:Y:S01]  /*a020*/  FMUL.FTZ R157, R157, UR42 ;  /* 0x0000002a9d9d7c20 */ /* 0x000fe20008410000 */
[----:B------:R-:W-:-:S01]  /*a030*/  FADD.FTZ R134, R14, R161 ;  /* 0x000000a10e867221 */ /* 0x000fc20000010000 */
        /* <DEDUP_REMOVED lines=31> */
[----:B------:R-:W-:-:S02]  /*a230*/  FFMA.FTZ R103, R103, UR42, -R154 ;  /* 0x0000002a67677c23 */ /* 0x000fc4000801089a */
[----:B-1----:R-:W-:-:S03]  /*a240*/  FADD.FTZ R6, R158, R5 ;  /* 0x000000059e067221 */ /* 0x002fc60000010000 */
[----:B------:R-:W1:Y:S01]  /*a250*/  MUFU.EX2 R155, R155 ;  /* 0x0000009b009b7308 */ /* 0x000e620000000800 */
[----:B--2---:R-:W-:-:S07]  /*a260*/  FADD.FTZ R5, R117, R6 ;  /* 0x0000000675057221 */ /* 0x004fce0000010000 */
[----:B------:R-:W2:Y:S01]  /*a270*/  MUFU.EX2 R162, R162 ;  /* 0x000000a200a27308 */ /* 0x000ea20000000800 */
[----:B0-----:R-:W-:-:S07]  /*a280*/  FADD.FTZ R6, R160, R5 ;  /* 0x00000005a0067221 */ /* 0x001fce0000010000 */
[----:B------:R0:W-:Y:S01]  /*a290*/  MUFU.EX2 R0, R159 ;  /* 0x0000009f00007308 */ /* 0x0001e20000000800 */
[----:B-1----:R-:W-:-:S07]  /*a2a0*/  FADD.FTZ R5, R155, R6 ;  /* 0x000000069b057221 */ /* 0x002fce0000010000 */
[----:B------:R-:W1:Y:S01]  /*a2b0*/  MUFU.EX2 R138, R138 ;  /* 0x0000008a008a7308 */ /* 0x000e620000000800 */
[----:B0-----:R-:W-:-:S01]  /*a2c0*/  FADD.FTZ R159, R15, R134 ;  /* 0x000000860f9f7221 */ /* 0x001fc20000010000 */
[----:B--2---:R-:W-:-:S03]  /*a2d0*/  FADD.FTZ R5, R162, R5 ;  /* 0x00000005a2057221 */ /* 0x004fc60000010000 */
[----:B------:R-:W-:-:S03]  /*a2e0*/  FADD.FTZ R134, R20, R159 ;  /* 0x0000009f14867221 */ /* 0x000fc60000010000 */
[----:B------:R-:W0:Y:S01]  /*a2f0*/  MUFU.EX2 R139, R139 ;  /* 0x0000008b008b7308 */ /* 0x000e220000000800 */
[----:B------:R-:W-:-:S04]  /*a300*/  FADD.FTZ R159, R21, R134 ;  /* 0x00000086159f7221 */ /* 0x000fc80000010000 */
[----:B------:R-:W-:-:S03]  /*a310*/  FADD.FTZ R134, R152, R159 ;  /* 0x0000009f98867221 */ /* 0x000fc60000010000 */
[----:B------:R-:W2:Y:S01]  /*a320*/  MUFU.EX2 R142, R142 ;  /* 0x0000008e008e7308 */ /* 0x000ea20000000800 */
[----:B------:R-:W-:-:S01]  /*a330*/  FADD.FTZ R159, R153, R134 ;  /* 0x00000086999f7221 */ /* 0x000fc20000010000 */
[----:B-1----:R-:W-:-:S03]  /*a340*/  FADD.FTZ R134, R138, R5 ;  /* 0x000000058a867221 */ /* 0x002fc60000010000 */
[----:B------:R-:W-:-:S03]  /*a350*/  FADD.FTZ R6, R136, R159 ;  /* 0x0000009f88067221 */ /* 0x000fc60000010000 */
[----:B------:R-:W1:Y:S01]  /*a360*/  MUFU.EX2 R143, R143 ;  /* 0x0000008f008f7308 */ /* 0x000e620000000800 */
[----:B------:R-:W-:-:S01]  /*a370*/  FADD.FTZ R5, R137, R6 ;  /* 0x0000000689057221 */ /* 0x000fc20000010000 */
[----:B0-----:R-:W-:-:S03]  /*a380*/  FADD.FTZ R159, R139, R134 ;  /* 0x000000868b9f7221 */ /* 0x001fc60000010000 */
[----:B------:R-:W-:-:S03]  /*a390*/  FADD.FTZ R6, R140, R5 ;  /* 0x000000058c067221 */ /* 0x000fc60000010000 */
[----:B------:R-:W0:Y:S01]  /*a3a0*/  MUFU.EX2 R146, R146 ;  /* 0x0000009200927308 */ /* 0x000e220000000800 */
[----:B--2---:R-:W-:-:S01]  /*a3b0*/  FADD.FTZ R134, R142, R159 ;  /* 0x0000009f8e867221 */ /* 0x004fc20000010000 */
[----:B------:R-:W-:-:S04]  /*a3c0*/  FADD.FTZ R5, R141, R6 ;  /* 0x000000068d057221 */ /* 0x000fc80000010000 */
[----:B------:R-:W-:Y:S02]  /*a3d0*/  FADD.FTZ R6, R144, R5 ;  /* 0x0000000590067221 */ /* 0x000fe40000010000 */
[----:B------:R-:W2:Y:S01]  /*a3e0*/  MUFU.EX2 R147, R147 ;  /* 0x0000009300937308 */ /* 0x000ea20000000800 */
[----:B-1----:R-:W-:-:S01]  /*a3f0*/  FADD.FTZ R159, R143, R134 ;  /* 0x000000868f9f7221 */ /* 0x002fc20000010000 */
[----:B------:R-:W-:-:S04]  /*a400*/  FADD.FTZ R5, R145, R6 ;  /* 0x0000000691057221 */ /* 0x000fc80000010000 */
[----:B------:R-:W-:Y:S02]  /*a410*/  FADD.FTZ R6, R148, R5 ;  /* 0x0000000594067221 */ /* 0x000fe40000010000 */
[----:B------:R-:W1:Y:S01]  /*a420*/  MUFU.EX2 R150, R150 ;  /* 0x0000009600967308 */ /* 0x000e620000000800 */
[----:B0-----:R-:W-:-:S01]  /*a430*/  FADD.FTZ R134, R146, R159 ;  /* 0x0000009f92867221 */ /* 0x001fc20000010000 */
[----:B------:R-:W-:-:S04]  /*a440*/  FADD.FTZ R5, R149, R6 ;  /* 0x0000000695057221 */ /* 0x000fc80000010000 */
[----:B------:R-:W-:Y:S02]  /*a450*/  FADD.FTZ R6, R120, R5 ;  /* 0x0000000578067221 */ /* 0x000fe40000010000 */
[----:B------:R-:W0:Y:S01]  /*a460*/  MUFU.EX2 R151, R151 ;  /* 0x0000009700977308 */ /* 0x000e220000000800 */
[----:B--2---:R-:W-:-:S01]  /*a470*/  FADD.FTZ R159, R147, R134 ;  /* 0x00000086939f7221 */ /* 0x004fc20000010000 */
[----:B------:R-:W-:-:S06]  /*a480*/  FADD.FTZ R5, R121, R6 ;  /* 0x0000000679057221 */ /* 0x000fcc0000010000 */
[----:B------:R-:W2:Y:S01]  /*a490*/  MUFU.EX2 R122, R122 ;  /* 0x0000007a007a7308 */ /* 0x000ea20000000800 */
[----:B-1----:R-:W-:-:S07]  /*a4a0*/  FADD.FTZ R134, R150, R159 ;  /* 0x0000009f96867221 */ /* 0x002fce0000010000 */
[----:B------:R-:W1:Y:S01]  /*a4b0*/  MUFU.EX2 R123, R123 ;  /* 0x0000007b007b7308 */ /* 0x000e620000000800 */
[----:B0-----:R-:W-:-:S07]  /*a4c0*/  FADD.FTZ R159, R151, R134 ;  /* 0x00000086979f7221 */ /* 0x001fce0000010000 */
[----:B------:R-:W0:Y:S01]  /*a4d0*/  MUFU.EX2 R124, R124 ;  /* 0x0000007c007c7308 */ /* 0x000e220000000800 */
[----:B--2---:R-:W-:-:S07]  /*a4e0*/  FADD.FTZ R134, R122, R159 ;  /* 0x0000009f7a867221 */ /* 0x004fce0000010000 */
[----:B------:R-:W2:Y:S01]  /*a4f0*/  MUFU.EX2 R125, R125 ;  /* 0x0000007d007d7308 */ /* 0x000ea20000000800 */
[----:B-1----:R-:W-:-:S04]  /*a500*/  FADD.FTZ R159, R123, R134 ;  /* 0x000000867b9f7221 */ /* 0x002fc80000010000 */
[----:B------:R-:W-:-:S03]  /*a510*/  FADD.FTZ R134, R0, R159 ;  /* 0x0000009f00867221 */ /* 0x000fc60000010000 */
        /* <DEDUP_REMOVED lines=28> */
[----:B------:R-:W-:-:S03]  /*a6e0*/  FADD.FTZ R6, R12, R5 ;  /* 0x000000050c067221 */ /* 0x000fc60000010000 */
        /* <DEDUP_REMOVED lines=54> */
.L_x_1103:
[----:B------:R-:W-:Y:S01]  /*aa50*/  ULEA UR6, UR54, UR41, 0x3 ;  /* 0x0000002936067291 */ /* 0x000fe2000f8e183f */
[----:B------:R-:W-:Y:S01]  /*aa60*/  ISETP.GT.AND P1, PT, R4, UR60, PT ;  /* 0x0000003c04007c0c */ /* 0x000fe2000bf24270 */
[----:B------:R-:W-:Y:S01]  /*aa70*/  UMOV UR50, UR58 ;  /* 0x0000003a00327c82 */ /* 0x000fe20008000000 */
        /* <DEDUP_REMOVED lines=15> */
[----:B------:R-:W-:Y:S01]  /*ab70*/  SYNCS.ARRIVE.TRANS64.RED.A1T0 RZ, [UR6], RZ ;  /* 0x000000ffffff79a7 */ /* 0x000fe20008100406 */
[----:B------:R-:W-:Y:S01]  /*ab80*/  F2FP.SATFINITE.E4M3.F32.PACK_AB_MERGE_C R142, R143, R142, RZ ;  /* 0x0000008e8f8e723e */ /* 0x000fe200048070ff */
[----:B------:R-:W-:Y:S01]  /*ab90*/  FMUL.FTZ R32, R32, R116 ;  /* 0x0000007420207220 */ /* 0x000fe20000410000 */
        /* <DEDUP_REMOVED lines=19> */
[-C--:B------:R-:W-:Y:S01]  /*acd0*/  FMUL.FTZ R52, R52, R116.reuse ;  /* 0x0000007434347220 */ /* 0x080fe20000410000 */
[----:B------:R-:W-:Y:S01]  /*ace0*/  F2FP.SATFINITE.E4M3.F32.PACK_AB_MERGE_C R13, R103, R161, RZ ;  /* 0x000000a1670d723e */ /* 0x000fe200048070ff */
[----:B------:R-:W-:Y:S01]  /*acf0*/  FMUL.FTZ R53, R53, R116 ;  /* 0x0000007435357220 */ /* 0x000fe20000410000 */
[----:B------:R-:W-:Y:S01]  /*ad00*/  F2FP.SATFINITE.E4M3.F32.PACK_AB_MERGE_C R177, R123, R122, R0 ;  /* 0x0000007a7bb1723e */ /* 0x000fe20004807000 */
[----:B------:R-:W-:Y:S01]  /*ad10*/  FMUL.FTZ R56, R56, R116 ;  /* 0x0000007438387220 */ /* 0x000fe20000410000 */
[----:B------:R-:W-:Y:S01]  /*ad20*/  F2FP.SATFINITE.E4M3.F32.PACK_AB_MERGE_C R170, R97, R96, R3 ;  /* 0x0000006061aa723e */ /* 0x000fe20004807003 */
[-C--:B------:R-:W-:Y:S01]  /*ad30*/  FMUL.FTZ R57, R57, R116.reuse ;  /* 0x0000007439397220 */ /* 0x080fe20000410000 */
[----:B------:R-:W-:Y:S01]  /*ad40*/  F2FP.SATFINITE.E4M3.F32.PACK_AB_MERGE_C R184, R10, R11, R14 ;  /* 0x0000000b0ab8723e */ /* 0x000fe2000480700e */
        /* <DEDUP_REMOVED lines=28> */
[----:B------:R-:W-:Y:S01]  /*af10*/  VIADD R4, R4, 0xffffffff ;  /* 0xffffffff04047836 */ /* 0x000fe20000000000 */
[----:B------:R-:W-:Y:S01]  /*af20*/  F2FP.SATFINITE.E4M3.F32.PACK_AB_MERGE_C R168, R89, R88, R92 ;  /* 0x0000005859a8723e */ /* 0x000fe2000480705c */
[-C--:B------:R-:W-:Y:S01]  /*af30*/  FMUL.FTZ R26, R26, R157.reuse ;  /* 0x0000009d1a1a7220 */ /* 0x080fe20000410000 */
        /* <DEDUP_REMOVED lines=36> */
[----:B------:R-:W-:Y:S01]  /*b180*/  IMAD.MOV.U32 R0, RZ, RZ, R8 ;  /* 0x000000ffff007224 */ /* 0x000fe200078e0008 */
[----:B------:R-:W-:Y:S01]  /*b190*/  UMOV UR54, UR59 ;  /* 0x0000003b00367c82 */ /* 0x000fe20008000000 */
[----:B------:R-:W-:Y:S01]  /*b1a0*/  IMAD.MOV.U32 R3, RZ, RZ, R7 ;  /* 0x000000ffff037224 */ /* 0x000fe200078e0007 */
[----:B------:R-:W-:-:S06]  /*b1b0*/  UMOV UR50, UR58 ;  /* 0x0000003a00327c82 */ /* 0x000fcc0008000000 */
.L_x_1086:
[----:B------:R-:W-:Y:S01]  /*b1c0*/  ULDC UR6, c[0x0][0x448] ;  /* 0x0001120000067ab9 */ /* 0x000fe20000000800 */
[----:B------:R-:W-:Y:S01]  /*b1d0*/  IADD3 R7, R17, 0x1, -R18 ;  /* 0x0000000111077810 */ /* 0x000fe20007ffe812 */
[----:B------:R-:W-:Y:S01]  /*b1e0*/  UISETP.NE.AND UP0, UPT, UR6, 0x1, UPT ;  /* 0x000000010600788c */ /* 0x000fe2000bf05270 */
[----:B------:R-:W-:Y:S02]  /*b1f0*/  ULDC UR15, c[0x0][0x9e4] ;  /* 0x00027900000f7ab9 */ /* 0x000fe40000000800 */
[----:B------:R-:W-:Y:S01]  /*b200*/  R2UR UR11, R7 ;  /* 0x00000000070b72ca */ /* 0x000fe200000e0000 */
[----:B------:R-:W-:Y:S02]  /*b210*/  UISETP.GE.AND UP1, UPT, UR15, 0x1, UPT ;  /* 0x000000010f00788c */ /* 0x000fe4000bf26270 */
[----:B------:R-:W-:-:S04]  /*b220*/  UIADD3 UR10, UR36, 0x7f, URZ ;  /* 0x0000007f240a7890 */ /* 0x000fc8000fffe03f */
[----:B------:R-:W-:Y:S01]  /*b230*/  PLOP3.LUT P1, PT, PT, PT, UP1, 0x40, 0x0 ;  /* 0x000000000000781c */ /* 0x000fe20003f2e818 */
[----:B------:R-:W-:Y:S01]  /*b240*/  @UP0 ULDC UR6, c[0x0][0x44c] ;  /* 0x0001130000060ab9 */ /* 0x000fe20000000800 */
[----:B------:R-:W-:Y:S01]  /*b250*/  @UP0 ULDC UR14, c[0x0][0x450] ;  /* 0x00011400000e0ab9 */ /* 0x000fe20000000800 */
[----:B------:R-:W-:-:S04]  /*b260*/  UIMAD.WIDE.U32 UR6, UR10, UR6, URZ ;  /* 0x000000060a0672a5 */ /* 0x000fc8000f8e003f */
[----:B------:R-:W-:-:S04]  /*b270*/  @UP0 USHF.R.U32.HI UR10, URZ, UR14, UR7 ;  /* 0x0000000e3f0a0299 */ /* 0x000fc80008011607 */
[----:B------:R-:W-:-:S04]  /*b280*/  UIADD3 UR10, UR11, UR10, URZ ;  /* 0x0000000a0b0a7290 */ /* 0x000fc8000fffe03f */
[----:B------:R-:W-:Y:S01]  /*b290*/  UIADD3 UR56, UR10, -UR56, URZ ;  /* 0x800000380a387290 */ /* 0x000fe2000fffe03f */
[----:B------:R-:W-:Y:S11]  /*b2a0*/  @P1 BRA `(.L_x_1105) ;  /* 0x0000000000481947 */ /* 0x000ff60003800000 */
[----:B------:R-:W-:Y:S02]  /*b2b0*/  UMOV UR14, UR10 ;  /* 0x0000000a000e7c82 */ /* 0x000fe40008000000 */
        /* <DEDUP_REMOVED lines=10> */
.L_x_1106:
[----:B------:R-:W-:-:S11]  /*b360*/  UISETP.NE.AND UP2, UPT, UR15, 0x1, UPT ;  /* 0x000000010f00788c */ /* 0x000fd6000bf45270 */
[----:B------:R-:W-:Y:S02]  /*b370*/  @UP2 ULDC.64 UR6, c[0x0][0x9e8] ;  /* 0x00027a0000062ab9 */ /* 0x000fe40000000a00 */
[----:B------:R-:W-:-:S04]  /*b380*/  UIMAD.WIDE.U32 UR10, UR14, UR6, URZ ;  /* 0x000000060e0a72a5 */ /* 0x000fc8000f8e003f */
[----:B------:R-:W-:-:S12]  /*b390*/  @UP2 USHF.R.U32.HI UR14, URZ, UR7, UR11 ;  /* 0x000000073f0e2299 */ /* 0x000fd8000801160b */
.L_x_1107:
[----:B------:R-:W-:-:S04]  /*b3a0*/  UIMAD UR14, UR14, UR15, URZ ;  /* 0x0000000f0e0e72a4 */ /* 0x000fc8000f8e023f */
[----:B------:R-:W-:-:S04]  /*b3b0*/  UISETP.LT.AND UP2, UPT, UR56, UR14, UPT ;  /* 0x0000000e3800728c */ /* 0x000fc8000bf41270 */
[----:B------:R-:W-:-:S12]  /*b3c0*/  USEL UR56, UR56, UR14, !UP2 ;  /* 0x0000000e38387287 */ /* 0x000fd8000d000000 */
.L_x_1105:
        /* <DEDUP_REMOVED lines=10> */
[----:B------:R-:W-:Y:S01]  /*b470*/  IMAD.MOV.U32 R7, RZ, RZ, R3 ;  /* 0x000000ffff077224 */ /* 0x000fe200078e0003 */
[----:B------:R-:W-:Y:S01]  /*b480*/  UMOV UR56, UR54 ;  /* 0x0000003600387c82 */ /* 0x000fe20008000000 */
[----:B------:R-:W-:-:S07]  /*b490*/  IMAD.MOV.U32 R8, RZ, RZ, R4 ;  /* 0x000000ffff087224 */ /* 0x000fce00078e0004 */
.L_x_1118:
[----:B------:R-:W-:Y:S01]  /*b4a0*/  ISETP.NE.AND P2, PT, RZ, UR45, PT ;  /* 0x0000002dff007c0c */ /* 0x000fe2000bf45270 */
[----:B------:R-:W-:-:S04]  /*b4b0*/  UISETP.NE.AND UP2, UPT, UR56, 0x1, UPT ;  /* 0x000000013800788c */ /* 0x000fc8000bf45270 */
[----:B------:R-:W-:-:S04]  /*b4c0*/  USEL UR50, URZ, 0x1, UP2 ;  /* 0x000000013f327887 */ /* 0x000fc80009000000 */
[----:B------:R-:W-:-:S04]  /*b4d0*/  ULOP3.LUT UR50, UR57, UR50, URZ, 0x3c, !UPT ;  /* 0x0000003239327292 */ /* 0x000fc8000f8e3c3f */
[----:B------:R-:W-:Y:S08]  /*b4e0*/  @P2 BRA `(.L_x_1109) ;  /* 0x0000000000382947 */ /* 0x000ff00003800000 */
[----:B------:R-:W-:Y:S05]  /*b4f0*/  @!P0 BRA `(.L_x_1110) ;  /* 0x0000000000048947 */ /* 0x000fea0003800000 */
[----:B------:R-:W-:Y:S01]  /*b500*/  BPT.TRAP 0x1 ;  /* 0x000000040000795c */ /* 0x000fe20000300000 */
.L_x_1110:
        /* <DEDUP_REMOVED lines=9> */
.L_x_1111:
[----:B-1----:R-:W-:Y:S05]  /*b5a0*/  @P1 BRA `(.L_x_1109) ;  /* 0x0000000000081947 */ /* 0x002fea0003800000 */
[----:B------:R-:W1:Y:S02]  /*b5b0*/  SYNCS.PHASECHK.TRANS64.TRYWAIT P1, [UR6+0x29830], R0 ;  /* 0x02983000ff0075a7 */ /* 0x000e640008020146 */
[----:B-1----:R-:W-:Y:S05]  /*b5c0*/  @!P1 BRA `(.L_x_1112) ;  /* 0x0000012000e49947 */ /* 0x002fea0003800000 */
.L_x_1109:
        /* <DEDUP_REMOVED lines=191> */
.L_x_1114:
[----:B------:R-:W-:Y:S01]  /*c1c0*/  ULEA UR6, UR56, UR41, 0x3 ;  /* 0x0000002938067291 */ /* 0x000fe2000f8e183f */
[----:B------:R-:W-:-:S05]  /*c1d0*/  IMAD.U32 R0, RZ, RZ, UR57 ;  /* 0x00000039ff007e24 */ /* 0x000fca000f8e00ff */
[----:B------:R-:W-:-:S04]  /*c1e0*/  SHF.L.U32 R0, R0, 0x1f, RZ ;  /* 0x0000001f00007819 */ /* 0x000fc800000006ff */
[----:B------:R0:W1:Y:S01]  /*c1f0*/  SYNCS.PHASECHK.TRANS64.TRYWAIT P1, [UR6+0x29850], R0 ;  /* 0x02985000ff0075a7 */ /* 0x0000620008020146 */
[----:B------:R-:W-:Y:S05]  /*c200*/  @!P0 BRA `(.L_x_1115) ;  /* 0x0000000000048947 */ /* 0x000fea0003800000 */
[----:B------:R-:W-:Y:S01]  /*c210*/  BPT.TRAP 0x1 ;  /* 0x000000040000795c */ /* 0x000fe20000300000 */
.L_x_1115:
[----:B-1----:R-:W-:Y:S05]  /*c220*/  @P1 BRA `(.L_x_1113) ;  /* 0x0000000000081947 */ /* 0x002fea0003800000 */
[----:B------:R-:W1:Y:S02]  /*c230*/  SYNCS.PHASECHK.TRANS64.TRYWAIT P1, [UR6+0x29850], R0 ;  /* 0x02985000ff0075a7 */ /* 0x000e640008020146 */
[----:B-1----:R-:W-:Y:S05]  /*c240*/  @!P1 BRA `(.L_x_1116) ;  /* 0x0000011400dc9947 */ /* 0x002fea0003800000 */
.L_x_1113:
[----:B------:R-:W-:Y:S01]  /*c250*/  UIADD3 UR6, UR41, 0x400, URZ ;  /* 0x0000040029067890 */ /* 0x000fe2000fffe03f */
[----:B------:R-:W-:Y:S01]  /*c260*/  WARPGROUP.ARRIVE ;  /* 0x00000000000079c5 */ /* 0x000fe20000000000 */
[----:B------:R-:W-:Y:S01]  /*c270*/  UMOV UR7, 0xc0000010 ;  /* 0xc000001000077882 */ /* 0x000fe20000000000 */
[----:B01----:R-:W-:Y:S01]  /*c280*/  FMNMX.FTZ R0, R152, R7, !PT ;  /* 0x0000000798007209 */ /* 0x003fe20007810000 */
[----:B------:R-:W-:-:S03]  /*c290*/  USHF.R.U32.HI UR6, URZ, 0x4, UR6 ;  /* 0x000000043f067899 */ /* 0x000fc60008011606 */
[----:B------:R-:W0:Y:S01]  /*c2a0*/  S2R R228, SR_TID.X ;  /* 0x0000000000e47919 */ /* 0x000e220000002100 */
        /* <DEDUP_REMOVED lines=85> */
[----:B0-----:R-:W-:Y:S01]  /*c800*/  SHF.R.U32.HI R228, RZ, 0x7, R228 ;  /* 0x00000007ffe47819 */ /* 0x001fe200000116e4 */
        /* <DEDUP_REMOVED lines=10> */
[----:B-1----:R-:W-:Y:S01]  /*c8b0*/  FMNMX.FTZ R13, R10, R13, !PT ;  /* 0x0000000d0a0d7209 */ /* 0x002fe20007810000 */
[----:B------:R-:W-:-:S04]  /*c8c0*/  IMAD.U32 R10, RZ, RZ, UR42 ;  /* 0x0000002aff0a7e24 */ /* 0x000fc8000f8e00ff */
[----:B------:R-:W1:Y:S01]  /*c8d0*/  SHFL.BFLY PT, R12, R13, 0x1, 0x1f ;  /* 0x0c201f000d0c7f89 */ /* 0x000e6200000e0000 */
[----:B0-----:R-:W-:-:S05]  /*c8e0*/  FMNMX.FTZ R3, R11, R0, !PT ;  /* 0x000000000b037209 */ /* 0x001fca0007810000 */
[----:B------:R-:W-:-:S04]  /*c8f0*/  FADD.FTZ R7, -R3, R7 ;  /* 0x0000000703077221 */ /* 0x000fc80000010100 */
[----:B------:R-:W-:Y:S01]  /*c900*/  FMUL.FTZ R7, R7, UR42 ;  /* 0x0000002a07077c20 */ /* 0x000fe20008410000 */
[----:B-1----:R-:W-:-:S05]  /*c910*/  FMNMX.FTZ R0, R13, R12, !PT ;  /* 0x0000000c0d007209 */ /* 0x002fca0007810000 */
[----:B------:R-:W-:Y:S01]  /*c920*/  MUFU.EX2 R7, R7 ;  /* 0x0000000700077308 */ /* 0x000fe20000000800 */
[----:B------:R-:W-:-:S01]  /*c930*/  FADD.FTZ R4, -R0, R9 ;  /* 0x0000000900047221 */ /* 0x000fc20000010100 */
[----:B------:R-:W-:-:S03]  /*c940*/  FFMA.FTZ R9, R3, R10, -8 ;  /* 0xc100000003097423 */ /* 0x000fc6000001000a */
[----:B------:R-:W-:Y:S01]  /*c950*/  FMUL.FTZ R4, R4, UR42 ;  /* 0x0000002a04047c20 */ /* 0x000fe20008410000 */
[----:B------:R-:W-:-:S01]  /*c960*/  FFMA.FTZ R11, R153, UR42, -R9 ;  /* 0x0000002a990b7c23 */ /* 0x000fc20008010809 */
[----:B------:R-:W-:Y:S02]  /*c970*/  IMAD.U32 R153, RZ, RZ, UR42 ;  /* 0x0000002aff997e24 */ /* 0x000fe4000f8e00ff */
        /* <DEDUP_REMOVED lines=40> */
[----:B------:R-:W-:Y:S03]  /*cc00*/  MUFU.EX2 R4, R4 ;  /* 0x0000000400047308 */ /* 0x000fe60000000800 */
        /* <DEDUP_REMOVED lines=30> */
[----:B-1----:R-:W-:-:S01]  /*cdf0*/  FFMA.FTZ R5, R4, R5, R153 ;  /* 0x0000000504057223 */ /* 0x002fc20000010099 */
[----:B------:R-:W-:Y:S01]  /*ce00*/  FFMA.FTZ R107, R107, UR42, -R101 ;  /* 0x0000002a6b6b7c23 */ /* 0x000fe20008010865 */
[----:B------:R-:W-:-:S02]  /*ce10*/  WARPGROUP.DEPBAR.LE gsb0, 0x0 ;  /* 0x00008000000079c5 */ /* 0x000fc40000010000 */
[----:B------:R-:W-:Y:S01]  /*ce20*/  WARPGROUP.ARRIVE ;  /* 0x00000000000079c5 */ /* 0x000fe20000000000 */
[----:B------:R-:W-:Y:S01]  /*ce30*/  IADD3 R162, -R228, 0xb, RZ ;  /* 0x0000000be4a27810 */ /* 0x000fe20007ffe1ff */
[----:B------:R-:W-:Y:S01]  /*ce40*/  FFMA.FTZ R110, R110, UR42, -R101 ;  /* 0x0000002a6e6e7c23 */ /* 0x000fe20008010865 */
[----:B------:R-:W1:Y:S01]  /*ce50*/  MUFU.EX2 R12, R12 ;  /* 0x0000000c000c7308 */ /* 0x000e620000000800 */
[----:B--2---:R-:W-:-:S02]  /*ce60*/  FADD.FTZ R161, R11, R6 ;  /* 0x000000060ba17221 */ /* 0x004fc40000010000 */
[----:B------:R-:W2:Y:S01]  /*ce70*/  S2R R228, SR_TID.X ;  /* 0x0000000000e47919 */ /* 0x000ea20000002100 */
[----:B------:R-:W-:Y:S01]  /*ce80*/  QGMMA.64x128x32.F32.E4M3.E4M3 R24, R176, gdesc[UR4], R24, gsb0 ;  /* 0x01e00004b0187df3 */ /* 0x000fe20008000818 */
[----:B------:R-:W-:Y:S01]  /*ce90*/  UIADD3 UR6, UR10, 0x300, URZ ;  /* 0x000003000a067890 */ /* 0x000fe2000fffe03f */
[--C-:B------:R-:W-:Y:S01]  /*cea0*/  FFMA.FTZ R111, R111, UR42, -R101.reuse ;  /* 0x0000002a6f6f7c23 */ /* 0x100fe20008010865 */
[----:B------:R-:W-:Y:S01]  /*ceb0*/  UMOV UR7, 0xc0000010 ;  /* 0xc000001000077882 */ /* 0x000fe20000000000 */
[----:B------:R-:W-:Y:S01]  /*cec0*/  FFMA.FTZ R114, R114, UR42, -R101 ;  /* 0x0000002a72727c23 */ /* 0x000fe20008010865 */
        /* <DEDUP_REMOVED lines=10> */
[----:B------:R-:W-:Y:S01]  /*cf70*/  FFMA.FTZ R95, R95, UR42, -R101 ;  /* 0x0000002a5f5f7c23 */ /* 0x000fe20008010865 */
[----:B------:R-:W-:-:S02]  /*cf80*/  IMAD.U32 R163, RZ, RZ, UR54 ;  /* 0x00000036ffa37e24 */ /* 0x000fc4000f8e00ff */
[--C-:B------:R-:W-:Y:S01]  /*cf90*/  FFMA.FTZ R98, R98, UR42, -R101.reuse ;  /* 0x0000002a62627c23 */ /* 0x100fe20008010865 */
[----:B------:R-:W-:-:S01]  /*cfa0*/  FFMA.FTZ R99, R99, UR42, -R101 ;  /* 0x0000002a63637c23 */ /* 0x000fc20008010865 */
[--C-:B------:R-:W-:Y:S01]  /*cfb0*/  FFMA.FTZ R102, R102, UR42, -R101.reuse ;  /* 0x0000002a66667c23 */ /* 0x100fe20008010865 */
[----:B------:R-:W-:-:S01]  /*cfc0*/  FFMA.FTZ R101, R103, UR42, -R101 ;  /* 0x0000002a67657c23 */ /* 0x000fc20008010865 */
[----:B------:R-:W1:Y:S01]  /*cfd0*/  MUFU.EX2 R155, R155 ;  /* 0x0000009b009b7308 */ /* 0x000e620000000800 */
[----:B---3--:R-:W-:-:S07]  /*cfe0*/  FADD.FTZ R160, R154, R5 ;  /* 0x000000059aa07221 */ /* 0x008fce0000010000 */
[----:B------:R-:W3:Y:S01]  /*cff0*/  MUFU.EX2 R14, R14 ;  /* 0x0000000e000e7308 */ /* 0x000ee20000000800 */
[----:B0-----:R-:W-:-:S01]  /*d000*/  FADD.FTZ R5, R13, R6 ;  /* 0x000000060d057221 */ /* 0x001fc20000010000 */
[----:B--2---:R-:W-:-:S06]  /*d010*/  LOP3.LUT P1, RZ, R228, 0x7f, RZ, 0xc0, !PT ;  /* 0x0000007fe4ff7812 */ /* 0x004fcc000782c0ff */
[----:B------:R-:W0:Y:S01]  /*d020*/  MUFU.EX2 R156, R156 ;  /* 0x0000009c009c7308 */ /* 0x000e220000000800 */
[----:B-1----:R-:W-:-:S06]  /*d030*/  FADD.FTZ R161, R155, R160 ;  /* 0x000000a09ba17221 */ /* 0x002fcc0000010000 */
[----:B------:R-:W-:Y:S01]  /*d040*/  @!P1 LEA R163, R163, UR41, 0x3 ;  /* 0x00000029a3a39c11 */ /* 0x000fe2000f8e18ff */
[----:B------:R-:W1:Y:S01]  /*d050*/  MUFU.EX2 R15, R15 ;  /* 0x0000000f000f7308 */ /* 0x000e620000000800 */
[----:B---3--:R-:W-:-:S07]  /*d060*/  FADD.FTZ R6, R14, R5 ;  /* 0x000000050e067221 */ /* 0x008fce0000010000 */
        /* <DEDUP_REMOVED lines=23> */
[----:B------:R-:W-:Y:S02]  /*d1e0*/  WARPGROUP.DEPBAR.LE gsb0, 0x0 ;  /* 0x00008000000079c5 */ /* 0x000fe40000010000 */
[----:B------:R-:W-:Y:S01]  /*d1f0*/  WARPGROUP.ARRIVE ;  /* 0x00000000000079c5 */ /* 0x000fe20000000000 */
[----:B--2---:R-:W-:-:S04]  /*d200*/  FADD.FTZ R6, R140, R5 ;  /* 0x000000058c067221 */ /* 0x004fc80000010000 */
[----:B------:R-:W2:Y:S01]  /*d210*/  MUFU.EX2 R143, R143 ;  /* 0x0000008f008f7308 */ /* 0x000ea20000000800 */
[----:B------:R-:W-:Y:S01]  /*d220*/  QGMMA.64x128x32.F32.E4M3.E4M3 R24, R172, gdesc[UR4], R24, gsb0 ;  /* 0x01e00004ac187df3 */ /* 0x000fe20008000818 */
[----:B------:R-:W-:Y:S01]  /*d230*/  UIADD3 UR6, UR10, 0x400, URZ ;  /* 0x000004000a067890 */ /* 0x000fe2000fffe03f */
[----:B0-----:R-:W-:Y:S01]  /*d240*/  FADD.FTZ R160, R142, R161 ;  /* 0x000000a18ea07221 */ /* 0x001fe20000010000 */
[----:B------:R-:W-:-:S04]  /*d250*/  UMOV UR7, 0xc0000010 ;  /* 0xc000001000077882 */ /* 0x000fc80000000000 */
        /* <DEDUP_REMOVED lines=33> */
[----:B--2---:R-:W-:-:S01]  /*d470*/  FADD.FTZ R5, R125, R6 ;  /* 0x000000067d057221 */ /* 0x004fc20000010000 */
[----:B------:R-:W-:Y:S02]  /*d480*/  WARPGROUP.DEPBAR.LE gsb0, 0x0 ;  /* 0x00008000000079c5 */ /* 0x000fe40000010000 */
[----:B------:R-:W-:-:S04]  /*d490*/  WARPGROUP.ARRIVE ;  /* 0x00000000000079c5 */ /* 0x000fc80000000000 */
[----:B------:R-:W2:Y:S01]  /*d4a0*/  MUFU.EX2 R130, R130 ;  /* 0x0000008200827308 */ /* 0x000ea20000000800 */
[----:B0-----:R-:W-:-:S01]  /*d4b0*/  FADD.FTZ R161, R127, R160 ;  /* 0x000000a07fa17221 */ /* 0x001fc20000010000 */
[----:B------:R-:W-:Y:S01]  /*d4c0*/  QGMMA.64x128x32.F32.E4M3.E4M3 R24, R168, gdesc[UR4], R24, gsb0 ;  /* 0x01e00004a8187df3 */ /* 0x000fe20008000818 */
[----:B-1----:R-:W-:-:S05]  /*d4d0*/  FADD.FTZ R6, R128, R5 ;  /* 0x0000000580067221 */ /* 0x002fca0000010000 */
[----:B------:R-:W0:Y:S08]  /*d4e0*/  MUFU.EX2 R129, R129 ;  /* 0x0000008100817308 */ /* 0x000e300000000800 */
        /* <DEDUP_REMOVED lines=34> */
[----:B------:R-:W-:-:S06]  /*d710*/  WARPGROUP.DEPBAR.LE gsb0, 0x0 ;  /* 0x00008000000079c5 */ /* 0x000fcc0000010000 */
        /* <DEDUP_REMOVED lines=14> */
[----:B------:R-:W-:-:S05]  /*d800*/  @!P1 VIADD R5, R163, 0x29840 ;  /* 0x00029840a3059836 */ /* 0x000fca0000000000 */
[----:B------:R-:W-:Y:S01]  /*d810*/  @!P1 PRMT R5, RZ, 0x654, R5 ;  /* 0x00000654ff059816 */ /* 0x000fe20000000005 */
[----:B------:R-:W1:Y:S01]  /*d820*/  MUFU.EX2 R91, R91 ;  /* 0x0000005b005b7308 */ /* 0x000e620000000800 */
[----:B--2---:R-:W-:-:S01]  /*d830*/  FADD.FTZ R160, R90, R161 ;  /* 0x000000a15aa07221 */ /* 0x004fc20000010000 */
[----:B------:R2:W-:Y:S06]  /*d840*/  BAR.ARV R162, 0x100 ;  /* 0x000400a20000751d */ /* 0x0005ec0000002000 */
[----:B------:R-:W3:Y:S01]  /*d850*/  MUFU.EX2 R92, R92 ;  /* 0x0000005c005c7308 */ /* 0x000ee20000000800 */
[----:B0-----:R-:W-:-:S01]  /*d860*/  FADD.FTZ R161, R89, R6 ;  /* 0x0000000659a17221 */ /* 0x001fc20000010000 */
[----:B------:R0:W-:Y:S06]  /*d870*/  @!P1 SYNCS.ARRIVE.TRANS64.RED.A1T0 RZ, [R5+URZ], RZ ;  /* 0x000000ff05ff99a7 */ /* 0x0001ec000810043f */
[----:B------:R-:W4:Y:S01]  /*d880*/  MUFU.EX2 R94, R94 ;  /* 0x0000005e005e7308 */ /* 0x000f220000000800 */
[----:B-1----:R-:W-:-:S07]  /*d890*/  FADD.FTZ R163, R91, R160 ;  /* 0x000000a05ba37221 */ /* 0x002fce0000010000 */
[----:B------:R-:W0:Y:S01]  /*d8a0*/  MUFU.EX2 R93, R93 ;  /* 0x0000005d005d7308 */ /* 0x000e220000000800 */
[----:B---3--:R-:W-:-:S07]  /*d8b0*/  FADD.FTZ R6, R92, R161 ;  /* 0x000000a15c067221 */ /* 0x008fce0000010000 */
[----:B------:R-:W1:Y:S01]  /*d8c0*/  MUFU.EX2 R95, R95 ;  /* 0x0000005f005f7308 */ /* 0x000e620000000800 */
[----:B----4-:R-:W-:-:S07]  /*d8d0*/  FADD.FTZ R160, R94, R163 ;  /* 0x000000a35ea07221 */ /* 0x010fce0000010000 */
[----:B------:R-:W3:Y:S01]  /*d8e0*/  MUFU.EX2 R96, R96 ;  /* 0x0000006000607308 */ /* 0x000ee20000000800 */
[----:B0-----:R-:W-:-:S07]  /*d8f0*/  FADD.FTZ R5, R93, R6 ;  /* 0x000000065d057221 */ /* 0x001fce0000010000 */
[----:B------:R-:W0:Y:S01]  /*d900*/  MUFU.EX2 R98, R98 ;  /* 0x0000006200627308 */ /* 0x000e220000000800 */
[----:B-1----:R-:W-:-:S07]  /*d910*/  FADD.FTZ R103, R95, R160 ;  /* 0x000000a05f677221 */ /* 0x002fce0000010000 */
[----:B------:R-:W1:Y:S01]  /*d920*/  MUFU.EX2 R97, R97 ;  /* 0x0000006100617308 */ /* 0x000e620000000800 */
[----:B---3--:R-:W-:-:S07]  /*d930*/  FADD.FTZ R6, R96, R5 ;  /* 0x0000000560067221 */ /* 0x008fce0000010000 */
        /* <DEDUP_REMOVED lines=9> */
[----:B-1----:R-:W-:-:S01]  /*d9d0*/  FADD.FTZ R103, R102, R103 ;  /* 0x0000006766677221 */ /* 0x002fc20000010000 */
[----:B---3--:R-:W-:-:S03]  /*d9e0*/  FADD.FTZ R6, R9, R6 ;  /* 0x0000000609067221 */ /* 0x008fc60000010000 */
[----:B0-----:R-:W-:Y:S01]  /*d9f0*/  FADD.FTZ R5, R101, R103 ;  /* 0x0000006765057221 */ /* 0x001fe20000010000 */
[----:B--2---:R-:W-:Y:S06]  /*da00*/  @!P0 BRA `(.L_x_1117) ;  /* 0x0000000000048947 */ /* 0x004fec0003800000 */
[----:B------:R-:W-:Y:S01]  /*da10*/  BPT.TRAP 0x1 ;  /* 0x000000040000795c */ /* 0x000fe20000300000 */
.L_x_1117:
        /* <DEDUP_REMOVED lines=115> */
[----:B------:R-:W-:-:S07]  /*e150*/  IMAD.MOV.U32 R4, RZ, RZ, R8 ;  /* 0x000000ffff047224 */ /* 0x000fce00078e0008 */
.L_x_1108:
[----:B------:R-:W-:-:S13]  /*e160*/  ISETP.GE.AND P1, PT, R4, UR39, PT ;  /* 0x0000002704007c0c */ /* 0x000fda000bf26270 */
[----:B------:R-:W-:Y:S05]  /*e170*/  @!P1 BRA `(.L_x_1119) ;  /* 0x00000048006c9947 */ /* 0x000fea0003800000 */
[----:B------:R-:W-:Y:S01]  /*e180*/  IMAD.MOV.U32 R10, RZ, RZ, R0 ;  /* 0x000000ffff0a7224 */ /* 0x000fe200078e0000 */
[----:B------:R-:W-:Y:S01]  /*e190*/  UMOV UR58, UR54 ;  /* 0x00000036003a7c82 */ /* 0x000fe20008000000 */
[----:B------:R-:W-:Y:S01]  /*e1a0*/  IMAD.MOV.U32 R7, RZ, RZ, R3 ;  /* 0x000000ffff077224 */ /* 0x000fe200078e0003 */
[----:B------:R-:W-:Y:S01]  /*e1b0*/  UMOV UR59, UR50 ;  /* 0x00000032003b7c82 */ /* 0x000fe20008000000 */
[----:B------:R-:W-:Y:S01]  /*e1c0*/  ULDC UR54, c[0x0][0x9e4] ;  /* 0x0002790000367ab9 */ /* 0x000fe20000000800 */
[----:B------:R-:W-:Y:S01]  /*e1d0*/  ULDC UR56, c[0x0][0x9dc] ;  /* 0x0002770000387ab9 */ /* 0x000fe20000000800 */
[----:B------:R-:W-:-:S05]  /*e1e0*/  ULDC UR55, c[0x0][0x9e0] ;  /* 0x0002780000377ab9 */ /* 0x000fca0000000800 */
.L_x_1137:
[----:B------:R-:W-:Y:S01]  /*e1f0*/  ISETP.NE.AND P2, PT, RZ, UR45, PT ;  /* 0x0000002dff007c0c */ /* 0x000fe2000bf45270 */
[----:B------:R-:W-:-:S04]  /*e200*/  UISETP.NE.AND UP2, UPT, UR58, 0x1, UPT ;  /* 0x000000013a00788c */ /* 0x000fc8000bf45270 */
[----:B------:R-:W-:-:S04]  /*e210*/  USEL UR50, URZ, 0x1, UP2 ;  /* 0x000000013f327887 */ /* 0x000fc80009000000 */
[----:B------:R-:W-:-:S04]  /*e220*/  ULOP3.LUT UR50, UR59, UR50, URZ, 0x3c, !UPT ;  /* 0x000000323b327292 */ /* 0x000fc8000f8e3c3f */
[----:B------:R-:W-:Y:S08]  /*e230*/  @P2 BRA `(.L_x_1120) ;  /* 0x0000000000382947 */ /* 0x000ff00003800000 */
[----:B------:R-:W-:Y:S05]  /*e240*/  @!P0 BRA `(.L_x_1121) ;  /* 0x0000000000048947 */ /* 0x000fea0003800000 */
[----:B------:R-:W-:Y:S01]  /*e250*/  BPT.TRAP 0x1 ;  /* 0x000000040000795c */ /* 0x000fe20000300000 */
.L_x_1121:
        /* <DEDUP_REMOVED lines=9> */
.L_x_1122:
[----:B-1----:R-:W-:Y:S05]  /*e2f0*/  @P1 BRA `(.L_x_1120) ;  /* 0x0000000000081947 */ /* 0x002fea0003800000 */
[----:B------:R-:W1:Y:S02]  /*e300*/  SYNCS.PHASECHK.TRANS64.TRYWAIT P1, [UR6+0x29830], R0 ;  /* 0x02983000ff0075a7 */ /* 0x000e640008020146 */
[----:B-1----:R-:W-:Y:S05]  /*e310*/  @!P1 BRA `(.L_x_1123) ;  /* 0x000000f400c09947 */ /* 0x002fea0003800000 */
.L_x_1120:
        /* <DEDUP_REMOVED lines=191> */
.L_x_1125:
[----:B------:R-:W-:Y:S01]  /*ef10*/  ULEA UR6, UR58, UR41, 0x3 ;  /* 0x000000293a067291 */ /* 0x000fe2000f8e183f */
[----:B------:R-:W-:-:S05]  /*ef20*/  IMAD.U32 R0, RZ, RZ, UR59 ;  /* 0x0000003bff007e24 */ /* 0x000fca000f8e00ff */
[----:B------:R-:W-:-:S04]  /*ef30*/  SHF.L.U32 R0, R0, 0x1f, RZ ;  /* 0x0000001f00007819 */ /* 0x000fc800000006ff */
[----:B------:R0:W1:Y:S01]  /*ef40*/  SYNCS.PHASECHK.TRANS64.TRYWAIT P1, [UR6+0x29850], R0 ;  /* 0x02985000ff0075a7 */ /* 0x0000620008020146 */
[----:B------:R-:W-:Y:S05]  /*ef50*/  @!P0 BRA `(.L_x_1126) ;  /* 0x0000000000048947 */ /* 0x000fea0003800000 */
[----:B------:R-:W-:Y:S01]  /*ef60*/  BPT.TRAP 0x1 ;  /* 0x000000040000795c */ /* 0x000fe20000300000 */
.L_x_1126:
[----:B-1----:R-:W-:Y:S05]  /*ef70*/  @P1 BRA `(.L_x_1124) ;  /* 0x0000000000081947 */ /* 0x002fea0003800000 */
[----:B------:R-:W1:Y:S02]  /*ef80*/  SYNCS.PHASECHK.TRANS64.TRYWAIT P1, [UR6+0x29850], R0 ;  /* 0x02985000ff0075a7 */ /* 0x000e640008020146 */
[----:B-1----:R-:W-:Y:S05]  /*ef90*/  @!P1 BRA `(.L_x_1127) ;  /* 0x000000e800b89947 */ /* 0x002fea0003800000 */
.L_x_1124:
        /* <DEDUP_REMOVED lines=57> */
[----:B-1----:R-:W-:Y:S01]  /*f330*/  IMAD.IADD R3, R12, 0x1, R21 ;  /* 0x000000010c037824 */ /* 0x002fe200078e0215 */
[----:B------:R-:W-:Y:S06]  /*f340*/  @P1 BRA `(.L_x_1128) ;  /* 0x0000000000541947 */ /* 0x000fec0003800000 */
        /* <DEDUP_REMOVED lines=12> */
.L_x_1130:
[----:B------:R-:W-:-:S05]  /*f410*/  IMAD.U32 R20, RZ, RZ, UR54 ;  /* 0x00000036ff147e24 */ /* 0x000fca000f8e00ff */
[----:B------:R-:W-:-:S13]  /*f420*/  ISETP.NE.AND P1, PT, R20, 0x1, PT ;  /* 0x000000011400780c */ /* 0x000fda0003f25270 */
[----:B------:R-:W0:Y:S02]  /*f430*/  @P1 LDC.64 R8, c[0x0][0x9e8] ;  /* 0x00027a00ff081b82 */ /* 0x000e240000000a00 */
[----:B0-----:R-:W-:-:S05]  /*f440*/  @P1 IMAD.HI.U32 R8, R21, R8, RZ ;  /* 0x0000000815081227 */ /* 0x001fca00078e00ff */
[----:B------:R-:W-:-:S07]  /*f450*/  @P1 SHF.R.U32.HI R21, RZ, R9, R8 ;  /* 0x00000009ff151219 */ /* 0x000fce0000011608 */
.L_x_1131:
[----:B------:R-:W-:Y:S05]  /*f460*/  BSYNC B0 ;  /* 0x0000000000007941 */ /* 0x000fea0003800000 */
.L_x_1129:
[----:B------:R-:W-:-:S05]  /*f470*/  IMAD R8, R21, R20, R0 ;  /* 0x0000001415087224 */ /* 0x000fca00078e0200 */
[----:B------:R-:W-:Y:S02]  /*f480*/  VIADDMNMX R11, R8, R20, R11, PT ;  /* 0x00000014080b7246 */ /* 0x000fe4000380010b */
[----:B------:R-:W-:-:S07]  /*f490*/  VIMNMX R3, R3, R8, !PT ;  /* 0x0000000803037248 */ /* 0x000fce0007fe0100 */
.L_x_1128:
        /* <DEDUP_REMOVED lines=247> */
.L_x_1134:
[----:B------:R-:W-:-:S05]  /*10410*/  IMAD.U32 R11, RZ, RZ, UR54 ;  /* 0x00000036ff0b7e24 */ /* 0x000fca000f8e00ff */
[----:B------:R-:W-:-:S13]  /*10420*/  ISETP.NE.AND P6, PT, R11, 0x1, PT ;  /* 0x000000010b00780c */ /* 0x000fda0003fc5270 */
[----:B------:R-:W0:Y:S02]  /*10430*/  @P6 LDC.64 R8, c[0x0][0x9e8] ;  /* 0x00027a00ff086b82 */ /* 0x000e240000000a00 */
[----:B0-----:R-:W-:-:S05]  /*10440*/  @P6 IMAD.HI.U32 R8, R3, R8, RZ ;  /* 0x0000000803086227 */ /* 0x001fca00078e00ff */
[----:B------:R-:W-:-:S07]  /*10450*/  @P6 SHF.R.U32.HI R3, RZ, R9, R8 ;  /* 0x00000009ff036219 */ /* 0x000fce0000011608 */
.L_x_1135:
[----:B------:R-:W-:Y:S05]  /*10460*/  BSYNC B0 ;  /* 0x0000000000007941 */ /* 0x000fea0003800000 */
.L_x_1133:
[----:B------:R-:W-:-:S05]  /*10470*/  IMAD R0, R3, R11, R0 ;  /* 0x0000000b03007224 */ /* 0x000fca00078e0200 */
[----:B------:R-:W-:Y:S02]  /*10480*/  VIADDMNMX R13, R0, R11, R13, PT ;  /* 0x0000000b000d7246 */ /* 0x000fe4000380010d */
[----:B------:R-:W-:-:S07]  /*10490*/  VIMNMX R12, R12, R0, !PT ;  /* 0x000000000c0c7248 */ /* 0x000fce0007fe0100 */
.L_x_1132:
        /* <DEDUP_REMOVED lines=501> */
.L_x_1136:
        /* <DEDUP_REMOVED lines=115> */
[----:B------:R-:W-:-:S05]  /*12b20*/  UMOV UR54, UR57 ;  /* 0x0000003900367c82 */ /* 0x000fca0008000000 */
.L_x_1119:
[----:B------:R-:W-:Y:S06]  /*12b30*/  BAR.ARV 0x8, 0x180 ;  /* 0x0206000000007b1d */ /* 0x000fec0000002000 */
[----:B------:R-:W-:Y:S05]  /*12b40*/  @!P0 BRA `(.L_x_1138) ;  /* 0x0000000000048947 */ /* 0x000fea0003800000 */
[----:B------:R-:W-:Y:S01]  /*12b50*/  BPT.TRAP 0x1 ;  /* 0x000000040000795c */ /* 0x000fe20000300000 */
.L_x_1138:
[----:B------:R-:W-:Y:S01]  /*12b60*/  ULEA UR9, UR54, UR41, 0x3 ;  /* 0x0000002936097291 */ /* 0x000fe2000f8e183f */
[----:B------:R-:W-:-:S05]  /*12b70*/  IMAD.U32 R4, RZ, RZ, UR50 ;  /* 0x00000032ff047e24 */ /* 0x000fca000f8e00ff */
[----:B------:R-:W-:-:S04]  /*12b80*/  SHF.L.U32 R4, R4, 0x1f, RZ ;  /* 0x0000001f04047819 */ /* 0x000fc800000006ff */
[----:B------:R0:W1:Y:S01]  /*12b90*/  SYNCS.PHASECHK.TRANS64.TRYWAIT P1, [UR9+0x29850], R4 ;  /* 0x02985004ff0075a7 */ /* 0x0000620008020149 */
[----:B------:R-:W-:Y:S05]  /*12ba0*/  @!P0 BRA `(.L_x_1139) ;  /* 0x0000000000048947 */ /* 0x000fea0003800000 */
[----:B------:R-:W-:Y:S01]  /*12bb0*/  BPT.TRAP 0x1 ;  /* 0x000000040000795c */ /* 0x000fe20000300000 */
.L_x_1139:
[----:B-1----:R-:W-:Y:S05]  /*12bc0*/  @P1 BRA `(.L_x_1140) ;  /* 0x0000000000081947 */ /* 0x002fea0003800000 */
[----:B------:R-:W1:Y:S02]  /*12bd0*/  SYNCS.PHASECHK.TRANS64.TRYWAIT P1, [UR9+0x29850], R4 ;  /* 0x02985004ff0075a7 */ /* 0x000e640008020149 */
[----:B-1----:R-:W-:Y:S05]  /*12be0*/  @!P1 BRA `(.L_x_1141) ;  /* 0x000000ac00bc9947 */ /* 0x002fea0003800000 */
.L_x_1140:
[----:B------:R-:W-:Y:S01]  /*12bf0*/  UIADD3 UR41, UR41, 0x400, URZ ;  /* 0x0000040029297890 */ /* 0x000fe2000fffe03f */
[----:B------:R-:W-:Y:S01]  /*12c00*/  WARPGROUP.ARRIVE ;  /* 0x00000000000079c5 */ /* 0x000fe20000000000 */
[----:B------:R-:W-:Y:S01]  /*12c10*/  UMOV UR7, 0xc0000010 ;  /* 0xc000001000077882 */ /* 0x000fe20000000000 */
[----:B------:R-:W-:Y:S01]  /*12c20*/  ULDC.64 UR10, c[0x0][0x9a0] ;  /* 0x00026800000a7ab9 */ /* 0x000fe20000000a00 */
[----:B------:R-:W-:Y:S01]  /*12c30*/  USHF.R.U32.HI UR41, URZ, 0x4, UR41 ;  /* 0x000000043f297899 */ /* 0x000fe20008011629 */
[----:B01----:R-:W-:Y:S01]  /*12c40*/  IMAD.MOV.U32 R4, RZ, RZ, 0x3f800000 ;  /* 0x3f800000ff047424 */ /* 0x003fe200078e00ff */
[----:B------:R-:W-:Y:S02]  /*12c50*/  UISETP.NE.U32.AND UP0, UPT, UR10, URZ, UPT ;  /* 0x0000003f0a00728c */ /* 0x000fe4000bf05070 */
[----:B------:R-:W-:Y:S02]  /*12c60*/  ULOP3.LUT UR41, UR41, 0x3fff, URZ, 0xc0, !UPT ;  /* 0x00003fff29297892 */ /* 0x000fe4000f8ec03f */
[----:B------:R-:W-:-:S02]  /*12c70*/  UISETP.NE.AND.EX UP0, UPT, UR11, URZ, UPT, UP0 ;  /* 0x0000003f0b00728c */ /* 0x000fc4000bf05300 */
[----:B------:R-:W-:-:S04]  /*12c80*/  ULOP3.LUT UR8, UR41, 0x10000, URZ, 0xfc, !UPT ;  /* 0x0001000029087892 */ /* 0x000fc8000f8efc3f */
[----:B------:R-:W-:Y:S01]  /*12c90*/  UIMAD UR8, UR54, 0x500, UR8 ;  /* 0x00000500360878a4 */ /* 0x000fe2000f8e0208 */
[----:B------:R-:W-:-:S04]  /*12ca0*/  PLOP3.LUT P1, PT, PT, PT, UP0, 0x80, 0x0 ;  /* 0x000000000000781c */ /* 0x000fc80003f2f008 */
[----:B------:R-:W-:Y:S02]  /*12cb0*/  @UP0 ULDC.64 UR12, c[0x0][0x9c8] ;  /* 0x00027200000c0ab9 */ /* 0x000fe40000000a00 */
[----:B------:R-:W-:Y:S01]  /*12cc0*/  UMOV UR6, UR8 ;  /* 0x0000000800067c82 */ /* 0x000fe20008000000 */
[----:B------:R-:W-:-:S09]  /*12cd0*/  @UP0 UIMAD.WIDE.U32 UR4, UR49, UR12, URZ ;  /* 0x0000000c310402a5 */ /* 0x000fd2000f8e003f */
[----:B------:R-:W-:Y:S01]  /*12ce0*/  QGMMA.64x128x32.F32.E4M3.E4M3 R24, R184, gdesc[UR4], R24, gsb0 ;  /* 0x01e00004b8187df3 */ /* 0x000fe20008000818 */
[----:B------:R-:W-:Y:S01]  /*12cf0*/  UIADD3 UR6, UR8, 0x100, URZ ;  /* 0x0000010008067890 */ /* 0x000fe2000fffe03f */
[----:B------:R-:W-:Y:S01]  /*12d00*/  UMOV UR7, 0xc0000010 ;  /* 0xc000001000077882 */ /* 0x000fe20000000000 */
[----:B------:R-:W-:Y:S02]  /*12d10*/  WARPGROUP.DEPBAR.LE gsb0, 0x0 ;  /* 0x00008000000079c5 */ /* 0x000fe40000010000 */
[----:B------:R-:W-:-:S07]  /*12d20*/  WARPGROUP.ARRIVE ;  /* 0x00000000000079c5 */ /* 0x000fce0000000000 */
[----:B------:R-:W-:Y:S01]  /*12d30*/  QGMMA.64x128x32.F32.E4M3.E4M3 R24, R180, gdesc[UR4], R24, gsb0 ;  /* 0x01e00004b4187df3 */ /* 0x000fe20008000818 */
[----:B------:R-:W-:-:S04]  /*12d40*/  @UP0 USHF.R.S32.HI UR6, URZ, 0x1f, UR49 ;  /* 0x0000001f3f060899 */ /* 0x000fc80008011431 */
[----:B------:R-:W-:-:S04]  /*12d50*/  @UP0 UIMAD UR6, UR6, UR12, URZ ;  /* 0x0000000c060602a4 */ /* 0x000fc8000f8e023f */
[----:B------:R-:W-:-:S04]  /*12d60*/  @UP0 UIMAD UR6, UR49, UR13, UR6 ;  /* 0x0000000d310602a4 */ /* 0x000fc8000f8e0206 */
[----:B------:R-:W-:-:S03]  /*12d70*/  @UP0 UIADD3 UR5, UR5, UR6, URZ ;  /* 0x0000000605050290 */ /* 0x000fc6000fffe03f */
[----:B------:R-:W-:Y:S02]  /*12d80*/  @UP0 ULDC.64 UR6, c[0x0][0x9d0] ;  /* 0x0002740000060ab9 */ /* 0x000fe40000000a00 */
[----:B------:R-:W-:-:S04]  /*12d90*/  @UP0 UIMAD.WIDE.U32 UR4, UR43, UR6, UR4 ;  /* 0x000000062b0402a5 */ /* 0x000fc8000f8e0004 */
[----:B------:R-:W-:Y:S02]  /*12da0*/  @UP0 ULEA UR6, UP1, UR4, UR10, 0x2 ;  /* 0x0000000a04060291 */ /* 0x000fe4000f82103f */
[----:B------:R-:W-:-:S04]  /*12db0*/  @UP0 UIMAD UR5, UR43, UR7, UR5 ;  /* 0x000000072b0502a4 */ /* 0x000fc8000f8e0205 */
[----:B------:R-:W-:Y:S01]  /*12dc0*/  IMAD.U32 R8, RZ, RZ, UR6 ;  /* 0x00000006ff087e24 */ /* 0x000fe2000f8e00ff */
[----:B------:R-:W-:Y:S02]  /*12dd0*/  @UP0 ULEA.HI.X UR7, UR4, UR11, UR5, 0x2, UP1 ;  /* 0x0000000b04070291 */ /* 0x000fe400088f1405 */
[----:B------:R-:W-:-:S04]  /*12de0*/  UIADD3 UR6, UR8, 0x200, URZ ;  /* 0x0000020008067890 */ /* 0x000fc8000fffe03f */
[----:B------:R-:W-:Y:S01]  /*12df0*/  IMAD.U32 R9, RZ, RZ, UR7 ;  /* 0x00000007ff097e24 */ /* 0x000fe2000f8e00ff */
[----:B------:R-:W-:-:S04]  /*12e00*/  UMOV UR7, 0xc0000010 ;  /* 0xc000001000077882 */ /* 0x000fc80000000000 */
[----:B------:R0:W2:Y:S01]  /*12e10*/  @P1 LDG.E R4, desc[UR52][R8.64] ;  /* 0x0000003408041981 */ /* 0x0000a2000c1e1900 */
[----:B------:R-:W-:Y:S02]  /*12e20*/  WARPGROUP.DEPBAR.LE gsb0, 0x0 ;  /* 0x00008000000079c5 */ /* 0x000fe40000010000 */
[----:B------:R-:W-:-:S06]  /*12e30*/  WARPGROUP.ARRIVE ;  /* 0x00000000000079c5 */ /* 0x000fcc0000000000 */
        /* <DEDUP_REMOVED lines=11> */
[----:B-1----:R-:W-:-:S01]  /*12ef0*/  FADD.FTZ R7, R7, R6 ;  /* 0x0000000607077221 */ /* 0x002fc20000010000 */
        /* <DEDUP_REMOVED lines=35> */
.L_x_1142:
[----:B------:R-:W-:Y:S01]  /*13130*/  UIADD3 UR4, UR9, 0x29860, URZ ;  /* 0x0002986009047890 */ /* 0x000fe2000fffe03f */
[-C--:B------:R-:W-:Y:S01]  /*13140*/  FMUL.FTZ R90, R53, R5.reuse ;  /* 0x00000005355a7220 */ /* 0x080fe20000410000 */
[----:B------:R-:W-:Y:S01]  /*13150*/  UIADD3 UR54, UR54, 0x1, URZ ;  /* 0x0000000136367890 */ /* 0x000fe2000fffe03f */
[-C--:B------:R-:W-:Y:S01]  /*13160*/  FMUL.FTZ R89, R56, R5.reuse ;  /* 0x0000000538597220 */ /* 0x080fe20000410000 */
[----:B------:R-:W-:Y:S01]  /*13170*/  UPRMT UR4, UR40, 0x654, UR4 ;  /* 0x0000065428047896 */ /* 0x000fe20008000004 */
[-C--:B------:R-:W-:Y:S01]  /*13180*/  FMUL.FTZ R91, R61, R5.reuse ;  /* 0x000000053d5b7220 */ /* 0x080fe20000410000 */
[----:B------:R-:W-:Y:S01]  /*13190*/  UISETP.NE.AND UP0, UPT, UR54, 0x2, UPT ;  /* 0x000000023600788c */ /* 0x000fe2000bf05270 */
[-C--:B------:R-:W-:Y:S01]  /*131a0*/  FMUL.FTZ R92, R64, R5.reuse ;  /* 0x00000005405c7220 */ /* 0x080fe20000410000 */
[-C--:B------:R-:W-:Y:S01]  /*131b0*/  FMUL.FTZ R53, R52, R5.reuse ;  /* 0x0000000534357220 */ /* 0x080fe20000410000 */
[-C--:B------:R-:W-:Y:S01]  /*131c0*/  FMUL.FTZ R15, R45, R5.reuse ;  /* 0x000000052d0f7220 */ /* 0x080fe20000410000 */
[-C--:B------:R-:W-:Y:S01]  /*131d0*/  FMUL.FTZ R88, R48, R5.reuse ;  /* 0x0000000530587220 */ /* 0x080fe20000410000 */
[-C--:B------:R-:W-:Y:S01]  /*131e0*/  FMUL.FTZ R61, R49, R5.reuse ;  /* 0x00000005313d7220 */ /* 0x080fe20000410000 */
[----:B------:R-:W-:Y:S01]  /*131f0*/  FMUL.FTZ R64, R57, R5 ;  /* 0x0000000539407220 */ /* 0x000fe20000410000 */
[----:B------:R-:W-:Y:S01]  /*13200*/  SYNCS.ARRIVE.TRANS64.RED.A1T0 RZ, [UR4], RZ ;  /* 0x000000ffffff79a7 */ /* 0x000fe20008100404 */
[-C--:B------:R-:W-:Y:S01]  /*13210*/  FMUL.FTZ R52, R47, R9.reuse ;  /* 0x000000092f347220 */ /* 0x080fe20000410000 */
[----:B------:R-:W-:Y:S01]  /*13220*/  FMUL.FTZ R56, R50, R9 ;  /* 0x0000000932387220 */ /* 0x000fe20000410000 */
        /* <DEDUP_REMOVED lines=57> */
[----:B------:R-:W-:-:S12]  /*135c0*/  ULOP3.LUT UR50, UR50, UR4, URZ, 0x3c, !UPT ;  /* 0x0000000432327292 */ /* 0x000fd8000f8e3c3f */
.L_x_1068:
        /* <DEDUP_REMOVED lines=9> */
[----:B------:R-:W-:Y:S02]  /*13660*/  R2UR UR6, R10 ;  /* 0x000000000a0672ca */ /* 0x000fe400000e0000 */
[----:B------:R-:W-:Y:S01]  /*13670*/  R2UR UR49, R11 ;  /* 0x000000000b3172ca */ /* 0x000fe200000e0000 */
[----:B------:R-:W-:Y:S06]  /*13680*/  BAR.ARV 0x4, 0x180 ;  /* 0x0106000000007b1d */ /* 0x000fec0000002000 */
[----:B------:R-:W-:Y:S08]  /*13690*/  @P0 BRA `(.L_x_1144) ;  /* 0x0000002c00800947 */ /* 0x000ff00003800000 */
[----:B------:R-:W0:Y:S01]  /*136a0*/  S2R R17, SR_TID.X ;  /* 0x0000000000117919 */ /* 0x000e220000002100 */
[----:B------:R-:W-:Y:S01]  /*136b0*/  ULDC.64 UR8, c[0x4][0x40] ;  /* 0x0100100000087ab9 */ /* 0x000fe20000000a00 */
[----:B------:R-:W-:Y:S01]  /*136c0*/  ULDC.64 UR10, c[0x0][0xc00] ;  /* 0x00030000000a7ab9 */ /* 0x000fe20000000a00 */
[----:B0-----:R-:W-:-:S05]  /*136d0*/  IMAD.SHL.U32 R4, R17, 0x4, RZ ;  /* 0x0000000411047824 */ /* 0x001fca00078e00ff */
[----:B------:R-:W-:Y:S01]  /*136e0*/  LOP3.LUT R4, R4, 0xc, RZ, 0xc0, !PT ;  /* 0x0000000c04047812 */ /* 0x000fe200078ec0ff */
[----:B------:R-:W-:Y:S03]  /*136f0*/  BAR.SYNC.DEFER_BLOCKING 0x1, 0x100 ;  /* 0x0044000000007b1d */ /* 0x000fe60000010000 */
[----:B------:R-:W-:-:S05]  /*13700*/  IADD3 R4, P0, R4, UR8, RZ ;  /* 0x0000000804047c10 */ /* 0x000fca000ff1e0ff */
[----:B------:R-:W-:Y:S01]  /*13710*/  IMAD.X R5, RZ, RZ, UR9, P0 ;  /* 0x00000009ff057e24 */ /* 0x000fe200080e06ff */
[----:B------:R-:W-:-:S04]  /*13720*/  ULDC.64 UR8, c[0x0][0xc00] ;  /* 0x0003000000087ab9 */ /* 0x000fc80000000a00 */
[----:B------:R0:W2:Y:S01]  /*13730*/  LDG.E.CONSTANT R26, desc[UR52][R4.64] ;  /* 0x00000034041a7981 */ /* 0x0000a2000c1e9900 */
[----:B------:R-:W-:Y:S01]  /*13740*/  LOP3.LUT P0, R8, R17, 0x3, RZ, 0xc0, !PT ;  /* 0x0000000311087812 */ /* 0x000fe2000780c0ff */
[----:B------:R-:W-:-:S03]  /*13750*/  UIMAD.WIDE UR8, UR44, 0x4, UR8 ;  /* 0x000000042c0878a5 */ /* 0x000fc6000f8e0208 */
[----:B------:R-:W-:-:S04]  /*13760*/  ISETP.EQ.OR P0, PT, R8, 0x3, !P0 ;  /* 0x000000030800780c */ /* 0x000fc80004702670 */
        /* <DEDUP_REMOVED lines=25> */
[----:B------:R-:W-:-:S02]  /*13900*/  LOP3.LUT R3, R12, 0x380, RZ, 0xc0, !PT ;  /* 0x000003800c037812 */ /* 0x000fc400078ec0ff */
[----:B------:R-:W-:Y:S02]  /*13910*/  IADD3 R6, P6, R12, 0x20, RZ ;  /* 0x000000200c067810 */ /* 0x000fe40007fde0ff */
[----:B------:R-:W-:Y:S02]  /*13920*/  SHF.R.U64 R3, R3, 0x3, RZ ;  /* 0x0000000303037819 */ /* 0x000fe400000012ff */
[----:B------:R-:W-:Y:S01]  /*13930*/  SEL R53, R55, R54, P0 ;  /* 0x0000003637357207 */ /* 0x000fe20000000000 */
[----:B------:R-:W-:Y:S01]  /*13940*/  IMAD.X R99, RZ, RZ, R13, P6 ;  /* 0x000000ffff637224 */ /* 0x000fe200030e060d */
[----:B------:R-:W-:Y:S02]  /*13950*/  LOP3.LUT R4, R6, 0x380, RZ, 0xc0, !PT ;  /* 0x0000038006047812 */ /* 0x000fe400078ec0ff */
[----:B------:R-:W-:Y:S02]  /*13960*/  SEL R89, R56, R57, P0 ;  /* 0x0000003938597207 */ /* 0x000fe40000000000 */
[----:B------:R-:W-:-:S02]  /*13970*/  SEL R50, R57, R56, P0 ;  /* 0x0000003839327207 */ /* 0x000fc40000000000 */
[----:B------:R-:W-:Y:S02]  /*13980*/  SEL R101, R66, R67, P0 ;  /* 0x0000004342657207 */ /* 0x000fe40000000000 */
[----:B------:R-:W-:Y:S02]  /*13990*/  SEL R54, R67, R66, P0 ;  /* 0x0000004243367207 */ /* 0x000fe40000000000 */
[C---:B------:R-:W-:Y:S02]  /*139a0*/  IADD3 R17, P1, R12.reuse, 0x40, RZ ;  /* 0x000000400c117810 */ /* 0x040fe40007f3e0ff */
[C---:B------:R-:W-:Y:S02]  /*139b0*/  IADD3 R55, P2, R12.reuse, 0x60, RZ ;  /* 0x000000600c377810 */ /* 0x040fe40007f5e0ff */
[C---:B------:R-:W-:Y:S02]  /*139c0*/  IADD3 R18, P3, R12.reuse, 0x4000, RZ ;  /* 0x000040000c127810 */ /* 0x040fe40007f7e0ff */
[----:B------:R-:W-:-:S02]  /*139d0*/  IADD3 R57, P4, R12, 0x4020, RZ ;  /* 0x000040200c397810 */ /* 0x000fc40007f9e0ff */
[C---:B------:R-:W-:Y:S01]  /*139e0*/  IADD3 R67, P5, R12.reuse, 0x4040, RZ ;  /* 0x000040400c437810 */ /* 0x040fe20007fbe0ff */
[--C-:B------:R-:W-:Y:S01]  /*139f0*/  IMAD.X R11, RZ, RZ, R13.reuse, P3 ;  /* 0x000000ffff0b7224 */ /* 0x100fe200018e060d */
[----:B------:R-:W-:Y:S01]  /*13a00*/  IADD3 R56, P6, R12, 0x4060, RZ ;  /* 0x000040600c387810 */ /* 0x000fe20007fde0ff */
[--C-:B------:R-:W-:Y:S01]  /*13a10*/  IMAD.X R9, RZ, RZ, R13.reuse, P4 ;  /* 0x000000ffff097224 */ /* 0x100fe200020e060d */
[----:B------:R-:W-:Y:S02]  /*13a20*/  LOP3.LUT R12, R3, R12, RZ, 0x3c, !PT ;  /* 0x0000000c030c7212 */ /* 0x000fe400078e3cff */
[----:B------:R-:W-:Y:S01]  /*13a30*/  SHF.R.U64 R3, R4, 0x3, RZ ;  /* 0x0000000304037819 */ /* 0x000fe200000012ff */
[----:B------:R-:W-:Y:S01]  /*13a40*/  IMAD.X R5, RZ, RZ, R13, P6 ;  /* 0x000000ffff057224 */ /* 0x000fe200030e060d */
[----:B------:R-:W-:Y:S02]  /*13a50*/  LOP3.LUT R8, R17, 0x380, RZ, 0xc0, !PT ;  /* 0x0000038011087812 */ /* 0x000fe400078ec0ff */
[----:B------:R-:W-:-:S02]  /*13a60*/  LOP3.LUT R98, R3, R6, RZ, 0x3c, !PT ;  /* 0x0000000603627212 */ /* 0x000fc400078e3cff */
[----:B------:R-:W-:Y:S02]  /*13a70*/  SHF.R.U64 R4, R8, 0x3, RZ ;  /* 0x0000000308047819 */ /* 0x000fe400000012ff */
[----:B------:R-:W-:Y:S02]  /*13a80*/  LOP3.LUT R6, R67, 0x380, RZ, 0xc0, !PT ;  /* 0x0000038043067812 */ /* 0x000fe400078ec0ff */
[----:B------:R-:W-:Y:S02]  /*13a90*/  SEL R149, R24, R25, P0 ;  /* 0x0000001918957207 */ /* 0x000fe40000000000 */
[----:B------:R-:W-:Y:S01]  /*13aa0*/  SEL R27, R25, R24, P0 ;  /* 0x00000018191b7207 */ /* 0x000fe20000000000 */
[----:B------:R-:W-:Y:S01]  /*13ab0*/  IMAD.X R25, RZ, RZ, R13, P1 ;  /* 0x000000ffff197224 */ /* 0x000fe200008e060d */
[----:B------:R-:W-:Y:S02]  /*13ac0*/  LOP3.LUT R3, R18, 0x380, RZ, 0xc0, !PT ;  /* 0x0000038012037812 */ /* 0x000fe400078ec0ff */
[----:B------:R-:W-:-:S02]  /*13ad0*/  LOP3.LUT R10, R55, 0x380, RZ, 0xc0, !PT ;  /* 0x00000380370a7812 */ /* 0x000fc400078ec0ff */
[----:B------:R-:W-:Y:S02]  /*13ae0*/  LOP3.LUT R24, R4, R17, RZ, 0x3c, !PT ;  /* 0x0000001104187212 */ /* 0x000fe400078e3cff */
[----:B------:R-:W-:Y:S02]  /*13af0*/  SHF.R.U64 R6, R6, 0x3, RZ ;  /* 0x0000000306067819 */ /* 0x000fe400000012ff */
[----:B------:R-:W-:Y:S02]  /*13b00*/  LOP3.LUT R4, R57, 0x380, RZ, 0xc0, !PT ;  /* 0x0000038039047812 */ /* 0x000fe400078ec0ff */
[----:B------:R-:W-:Y:S02]  /*13b10*/  SEL R111, R7, R52, P0 ;  /* 0x00000034076f7207 */ /* 0x000fe40000000000 */
[----:B------:R-:W-:Y:S01]  /*13b20*/  SEL R51, R52, R7, P0 ;  /* 0x0000000734337207 */ /* 0x000fe20000000000 */
[----:B------:R-:W-:Y:S01]  /*13b30*/  IMAD.X R7, RZ, RZ, R13, P5 ;  /* 0x000000ffff077224 */ /* 0x000fe200028e060d */
[----:B------:R-:W-:-:S02]  /*13b40*/  LOP3.LUT R17, R56, 0x380, RZ, 0xc0, !PT ;  /* 0x0000038038117812 */ /* 0x000fc400078ec0ff */
[----:B------:R-:W-:Y:S02]  /*13b50*/  SHF.R.U64 R3, R3, 0x3, RZ ;  /* 0x0000000303037819 */ /* 0x000fe400000012ff */
[----:B------:R-:W-:Y:S02]  /*13b60*/  SHF.R.U64 R8, R10, 0x3, RZ ;  /* 0x000000030a087819 */ /* 0x000fe400000012ff */
[----:B------:R-:W-:Y:S02]  /*13b70*/  LOP3.LUT R6, R6, R67, RZ, 0x3c, !PT ;  /* 0x0000004306067212 */ /* 0x000fe400078e3cff */
[----:B------:R-:W-:Y:S02]  /*13b80*/  SHF.R.U64 R4, R4, 0x3, RZ ;  /* 0x0000000304047819 */ /* 0x000fe400000012ff */
[----:B------:R-:W-:Y:S02]  /*13b90*/  SEL R125, R72, R73, P0 ;  /* 0x00000049487d7207 */ /* 0x000fe40000000000 */
[----:B------:R-:W-:-:S02]  /*13ba0*/  SEL R39, R73, R72, P0 ;  /* 0x0000004849277207 */ /* 0x000fc40000000000 */
[----:B------:R-:W-:Y:S02]  /*13bb0*/  SEL R115, R49, R14, P0 ;  /* 0x0000000e31737207 */ /* 0x000fe40000000000 */
[----:B------:R-:W-:Y:S02]  /*13bc0*/  SHF.R.U64 R17, R17, 0x3, RZ ;  /* 0x0000000311117819 */ /* 0x000fe400000012ff */
[----:B------:R-:W-:Y:S02]  /*13bd0*/  SEL R147, R36, R37, P0 ;  /* 0x0000002524937207 */ /* 0x000fe40000000000 */
[----:B------:R-:W-:Y:S02]  /*13be0*/  SEL R33, R37, R36, P0 ;  /* 0x0000002425217207 */ /* 0x000fe40000000000 */
[----:B------:R-:W-:Y:S02]  /*13bf0*/  SEL R49, R14, R49, P0 ;  /* 0x000000310e317207 */ /* 0x000fe40000000000 */
[----:B------:R-:W-:-:S02]  /*13c00*/  SEL R73, R58, R59, P0 ;  /* 0x0000003b3a497207 */ /* 0x000fc40000000000 */
[----:B------:R-:W-:Y:S02]  /*13c10*/  SEL R52, R59, R58, P0 ;  /* 0x0000003a3b347207 */ /* 0x000fe40000000000 */
[----:B------:R-:W-:Y:S02]  /*13c20*/  LOP3.LUT R10, R3, R18, RZ, 0x3c, !PT ;  /* 0x00000012030a7212 */ /* 0x000fe400078e3cff */
[----:B------:R-:W-:Y:S02]  /*13c30*/  SEL R143, R44, R15, P0 ;  /* 0x0000000f2c8f7207 */ /* 0x000fe40000000000 */
[----:B------:R-:W-:Y:S01]  /*13c40*/  SEL R36, R15, R44, P0 ;  /* 0x0000002c0f247207 */ /* 0x000fe20000000000 */
[----:B------:R-:W-:Y:S01]  /*13c50*/  IMAD.X R15, RZ, RZ, R13, P2 ;  /* 0x000000ffff0f7224 */ /* 0x000fe200010e060d */
[----:B------:R-:W-:Y:S02]  /*13c60*/  SEL R137, R88, R61, P0 ;  /* 0x0000003d58897207 */ /* 0x000fe40000000000 */
[----:B------:R-:W-:-:S02]  /*13c70*/  SEL R34, R61, R88, P0 ;  /* 0x000000583d227207 */ /* 0x000fc40000000000 */
[----:B------:R-:W-:Y:S02]  /*13c80*/  SEL R59, R86, R87, P0 ;  /* 0x00000057563b7207 */ /* 0x000fe40000000000 */
[----:B------:R-:W-:Y:S02]  /*13c90*/  LOP3.LUT R14, R8, R55, RZ, 0x3c, !PT ;  /* 0x00000037080e7212 */ /* 0x000fe400078e3cff */
[----:B------:R-:W-:Y:S02]  /*13ca0*/  MOV R18, R6 ;  /* 0x0000000600127202 */ /* 0x000fe40000000f00 */
[----:B------:R-:W-:Y:S02]  /*13cb0*/  SEL R121, R80, R81, P0 ;  /* 0x0000005150797207 */ /* 0x000fe40000000000 */
[----:B------:R-:W-:Y:S02]  /*13cc0*/  SEL R41, R81, R80, P0 ;  /* 0x0000005051297207 */ /* 0x000fe40000000000 */
[----:B------:R-:W-:-:S02]  /*13cd0*/  SEL R123, R84, R85, P0 ;  /* 0x00000055547b7207 */ /* 0x000fc40000000000 */
[----:B------:R-:W-:Y:S02]  /*13ce0*/  SEL R44, R85, R84, P0 ;  /* 0x00000054552c7207 */ /* 0x000fe40000000000 */
[----:B------:R-:W-:Y:S02]  /*13cf0*/  SEL R61, R87, R86, P0 ;  /* 0x00000056573d7207 */ /* 0x000fe40000000000 */
[----:B------:R-:W-:Y:S02]  /*13d00*/  LOP3.LUT R8, R4, R57, RZ, 0x3c, !PT ;  /* 0x0000003904087212 */ /* 0x000fe400078e3cff */
        /* <DEDUP_REMOVED lines=8> */
[----:B------:R-:W-:-:S02]  /*13d90*/  LOP3.LUT R4, R17, R56, RZ, 0x3c, !PT ;  /* 0x0000003811047212 */ /* 0x000fc400078e3cff */
        /* <DEDUP_REMOVED lines=17> */
[----:B------:R-:W0:Y:S04]  /*13eb0*/  SHFL.IDX PT, R56, R61, R6, 0x1c1f ;  /* 0x001c1f063d387589 */ /* 0x000e2800000e0000 */
[----:B------:R-:W-:Y:S04]  /*13ec0*/  SHFL.IDX PT, R90, R149, R26, 0x1c1f ;  /* 0x001c1f1a955a7589 */ /* 0x000fe800000e0000 */
[----:B------:R-:W-:Y:S04]  /*13ed0*/  SHFL.IDX PT, R5, R151, R26, 0x1c1f ;  /* 0x001c1f1a97057589 */ /* 0x000fe800000e0000 */
[----:B------:R-:W-:Y:S04]  /*13ee0*/  SHFL.IDX PT, R86, R145, R26, 0x1c1f ;  /* 0x001c1f1a91567589 */ /* 0x000fe800000e0000 */
[----:B------:R-:W-:Y:S04]  /*13ef0*/  SHFL.IDX PT, R7, R147, R26, 0x1c1f ;  /* 0x001c1f1a93077589 */ /* 0x000fe800000e0000 */
[----:B------:R-:W-:Y:S04]  /*13f00*/  SHFL.IDX PT, R82, R141, R26, 0x1c1f ;  /* 0x001c1f1a8d527589 */ /* 0x000fe800000e0000 */
[----:B------:R-:W-:Y:S01]  /*13f10*/  SHFL.IDX PT, R9, R143, R26, 0x1c1f ;  /* 0x001c1f1a8f097589 */ /* 0x000fe200000e0000 */
[----:B0-----:R-:W-:-:S02]  /*13f20*/  SEL R61, R59, R56, P0 ;  /* 0x000000383b3d7207 */ /* 0x001fc40000000000 */
        /* <DEDUP_REMOVED lines=26> */
[----:B------:R-:W0:Y:S04]  /*140d0*/  SHFL.IDX PT, R8, R31, R6, 0x1c1f ;  /* 0x001c1f061f087589 */ /* 0x000e2800000e0000 */
[----:B------:R-:W1:Y:S04]  /*140e0*/  SHFL.IDX PT, R46, R46, R6, 0x1c1f ;  /* 0x001c1f062e2e7589 */ /* 0x000e6800000e0000 */
[----:B------:R-:W2:Y:S04]  /*140f0*/  SHFL.IDX PT, R49, R49, R6, 0x1c1f ;  /* 0x001c1f0631317589 */ /* 0x000ea800000e0000 */
[----:B------:R-:W3:Y:S04]  /*14100*/  SHFL.IDX PT, R27, R27, R6, 0x1c1f ;  /* 0x001c1f061b1b7589 */ /* 0x000ee800000e0000 */
[----:B------:R-:W4:Y:S04]  /*14110*/  SHFL.IDX PT, R87, R30, R6, 0x1c1f ;  /* 0x001c1f061e577589 */ /* 0x000f2800000e0000 */
[----:B------:R-:W-:Y:S04]  /*14120*/  SHFL.IDX PT, R26, R47, R6, 0x1c1f ;  /* 0x001c1f062f1a7589 */ /* 0x000fe800000e0000 */
[----:B------:R2:W4:Y:S01]  /*14130*/  SHFL.IDX PT, R31, R51, R6, 0x1c1f ;  /* 0x001c1f06331f7589 */ /* 0x00052200000e0000 */
[----:B0-----:R-:W-:-:S02]  /*14140*/  SEL R93, R5, R8, P0 ;  /* 0x00000008055d7207 */ /* 0x001fc40000000000 */
[----:B------:R-:W-:Y:S01]  /*14150*/  SEL R91, R8, R5, P0 ;  /* 0x00000005085b7207 */ /* 0x000fe20000000000 */
[----:B------:R-:W0:Y:S01]  /*14160*/  SHFL.IDX PT, R83, R32, R6, 0x1c1f ;  /* 0x001c1f0620537589 */ /* 0x000e2200000e0000 */
[----:B-1----:R-:W-:-:S03]  /*14170*/  SEL R56, R57, R46, P0 ;  /* 0x0000002e39387207 */ /* 0x002fc60000000000 */
[----:B------:R-:W-:Y:S01]  /*14180*/  SHFL.IDX PT, R65, R41, R6, 0x1c1f ;  /* 0x001c1f0629417589 */ /* 0x000fe200000e0000 */
[----:B--2---:R-:W-:-:S03]  /*14190*/  SEL R51, R49, R58, P0 ;  /* 0x0000003a31337207 */ /* 0x004fc60000000000 */
[----:B------:R-:W1:Y:S01]  /*141a0*/  SHFL.IDX PT, R10, R33, R6, 0x1c1f ;  /* 0x001c1f06210a7589 */ /* 0x000e6200000e0000 */
[----:B---3--:R-:W-:Y:S02]  /*141b0*/  SEL R92, R90, R27, P0 ;  /* 0x0000001b5a5c7207 */ /* 0x008fe40000000000 */
[----:B------:R-:W-:Y:S01]  /*141c0*/  SEL R90, R27, R90, P0 ;  /* 0x0000005a1b5a7207 */ /* 0x000fe20000000000 */
[----:B------:R-:W2:Y:S01]  /*141d0*/  SHFL.IDX PT, R79, R34, R6, 0x1c1f ;  /* 0x001c1f06224f7589 */ /* 0x000ea200000e0000 */
[----:B----4-:R-:W-:Y:S02]  /*141e0*/  SEL R88, R86, R87, P0 ;  /* 0x0000005756587207 */ /* 0x010fe40000000000 */
[----:B------:R-:W-:Y:S01]  /*141f0*/  SEL R86, R87, R86, P0 ;  /* 0x0000005657567207 */ /* 0x000fe20000000000 */
[----:B------:R-:W-:Y:S04]  /*14200*/  SHFL.IDX PT, R15, R42, R6, 0x1c1f ;  /* 0x001c1f062a0f7589 */ /* 0x000fe800000e0000 */
[----:B------:R-:W3:Y:S01]  /*14210*/  SHFL.IDX PT, R45, R45, R6, 0x1c1f ;  /* 0x001c1f062d2d7589 */ /* 0x000ee200000e0000 */
[----:B------:R-:W-:-:S03]  /*14220*/  SEL R47, R31, R64, P0 ;  /* 0x000000401f2f7207 */ /* 0x000fc60000000000 */
[----:B------:R-:W4:Y:S01]  /*14230*/  SHFL.IDX PT, R36, R36, R6, 0x1c1f ;  /* 0x001c1f0624247589 */ /* 0x000f2200000e0000 */
[----:B0-----:R-:W-:Y:S02]  /*14240*/  SEL R84, R82, R83, P0 ;  /* 0x0000005352547207 */ /* 0x001fe40000000000 */
[----:B------:R-:W-:Y:S01]  /*14250*/  SEL R82, R83, R82, P0 ;  /* 0x0000005253527207 */ /* 0x000fe20000000000 */
[----:B------:R-:W-:Y:S04]  /*14260*/  SHFL.IDX PT, R63, R44, R6, 0x1c1f ;  /* 0x001c1f062c3f7589 */ /* 0x000fe800000e0000 */
[----:B------:R-:W0:Y:S01]  /*14270*/  SHFL.IDX PT, R33, R48, R6, 0x1c1f ;  /* 0x001c1f0630217589 */ /* 0x000e2200000e0000 */
[----:B-1----:R-:W-:Y:S02]  /*14280*/  SEL R89, R7, R10, P0 ;  /* 0x0000000a07597207 */ /* 0x002fe40000000000 */
[----:B------:R-:W-:Y:S01]  /*14290*/  SEL R87, R10, R7, P0 ;  /* 0x000000070a577207 */ /* 0x000fe20000000000 */
[----:B------:R3:W1:Y:S01]  /*142a0*/  SHFL.IDX PT, R42, R50, R6, 0x1c1f ;  /* 0x001c1f06322a7589 */ /* 0x00066200000e0000 */
[----:B--2---:R-:W-:-:S02]  /*142b0*/  SEL R80, R78, R79, P0 ;  /* 0x0000004f4e507207 */ /* 0x004fc40000000000 */
[----:B------:R-:W-:Y:S01]  /*142c0*/  SEL R78, R79, R78, P0 ;  /* 0x0000004e4f4e7207 */ /* 0x000fe20000000000 */
[----:B------:R-:W2:Y:S01]  /*142d0*/  SHFL.IDX PT, R38, R38, R6, 0x1c1f ;  /* 0x001c1f0626267589 */ /* 0x000ea200000e0000 */
[----:B------:R-:W-:Y:S02]  /*142e0*/  F2FP.BF16.F32.PACK_AB R8, R89, R88 ;  /* 0x000000585908723e */ /* 0x000fe400000010ff */
[----:B------:R-:W-:Y:S01]  /*142f0*/  F2FP.BF16.F32.PACK_AB R10, R87, R86 ;  /* 0x00000056570a723e */ /* 0x000fe200000010ff */
[----:B------:R0:W2:Y:S01]  /*14300*/  SHFL.IDX PT, R30, R53, R6, 0x1c1f ;  /* 0x001c1f06351e7589 */ /* 0x0000a200000e0000 */
[----:B---3--:R-:W-:-:S03]  /*14310*/  SEL R50, R45, R60, P0 ;  /* 0x0000003c2d327207 */ /* 0x008fc60000000000 */
[----:B------:R-:W-:Y:S01]  /*14320*/  SHFL.IDX PT, R69, R39, R6, 0x1c1f ;  /* 0x001c1f0627457589 */ /* 0x000fe200000e0000 */
[----:B----4-:R-:W-:Y:S02]  /*14330*/  SEL R85, R9, R36, P0 ;  /* 0x0000002409557207 */ /* 0x010fe40000000000 */
[----:B------:R-:W-:Y:S01]  /*14340*/  SEL R83, R36, R9, P0 ;  /* 0x0000000924537207 */ /* 0x000fe20000000000 */
[----:B------:R-:W-:Y:S01]  /*14350*/  SHFL.IDX PT, R99, R81, R6, 0x1c1f ;  /* 0x001c1f0651637589 */ /* 0x000fe200000e0000 */
[----:B0-----:R-:W-:-:S03]  /*14360*/  SEL R53, R58, R49, P0 ;  /* 0x000000313a357207 */ /* 0x001fc60000000000 */
[----:B------:R0:W3:Y:S01]  /*14370*/  SHFL.IDX PT, R32, R52, R6, 0x1c1f ;  /* 0x001c1f0634207589 */ /* 0x0000e200000e0000 */
[----:B------:R-:W-:Y:S02]  /*14380*/  SEL R49, R64, R31, P0 ;  /* 0x0000001f40317207 */ /* 0x000fe40000000000 */
[----:B------:R-:W-:Y:S01]  /*14390*/  SEL R64, R62, R65, P0 ;  /* 0x000000413e407207 */ /* 0x000fe20000000000 */
[----:B------:R3:W-:Y:S01]  /*143a0*/  SHFL.IDX PT, R13, R40, R6, 0x1c1f ;  /* 0x001c1f06280d7589 */ /* 0x0007e200000e0000 */
[----:B------:R-:W-:Y:S02]  /*143b0*/  SEL R62, R65, R62, P0 ;  /* 0x0000003e413e7207 */ /* 0x000fe40000000000 */
[----:B------:R-:W-:Y:S01]  /*143c0*/  SEL R48, R66, R33, P0 ;  /* 0x0000002142307207 */ /* 0x000fe20000000000 */
[----:B------:R-:W4:Y:S01]  /*143d0*/  SHFL.IDX PT, R35, R35, R6, 0x1c1f ;  /* 0x001c1f0623237589 */ /* 0x000f2200000e0000 */
[----:B-1----:R-:W-:Y:S02]  /*143e0*/  SEL R44, R71, R42, P0 ;  /* 0x0000002a472c7207 */ /* 0x002fe40000000000 */
[----:B0-----:R-:W-:Y:S01]  /*143f0*/  SEL R52, R60, R45, P0 ;  /* 0x0000002d3c347207 */ /* 0x001fe20000000000 */
[----:B------:R-:W0:Y:S01]  /*14400*/  SHFL.IDX PT, R37, R37, R6, 0x1c1f ;  /* 0x001c1f0625257589 */ /* 0x000e2200000e0000 */
[----:B------:R-:W-:-:S02]  /*14410*/  SEL R65, R4, R63, P0 ;  /* 0x0000003f04417207 */ /* 0x000fc40000000000 */
[----:B--2---:R-:W-:Y:S01]  /*14420*/  SEL R81, R11, R38, P0 ;  /* 0x000000260b517207 */ /* 0x004fe20000000000 */
[----:B------:R1:W-:Y:S01]  /*14430*/  SHFL.IDX PT, R25, R43, R6, 0x1c1f ;  /* 0x001c1f062b197589 */ /* 0x0003e200000e0000 */
[----:B------:R-:W-:Y:S02]  /*14440*/  SEL R79, R38, R11, P0 ;  /* 0x0000000b264f7207 */ /* 0x000fe40000000000 */
[----:B------:R-:W-:Y:S01]  /*14450*/  SEL R42, R42, R71, P0 ;  /* 0x000000472a2a7207 */ /* 0x000fe20000000000 */
[----:B------:R2:W0:Y:S01]  /*14460*/  SHFL.IDX PT, R34, R54, R6, 0x1c1f ;  /* 0x001c1f0636227589 */ /* 0x00042200000e0000 */
[----:B------:R-:W-:Y:S02]  /*14470*/  SEL R45, R67, R30, P0 ;  /* 0x0000001e432d7207 */ /* 0x000fe40000000000 */
[----:B------:R-:W-:Y:S01]  /*14480*/  SEL R63, R63, R4, P0 ;  /* 0x000000043f3f7207 */ /* 0x000fe20000000000 */
[----:B------:R-:W0:Y:S01]  /*14490*/  SHFL.IDX PT, R103, R103, R6, 0x1c1f ;  /* 0x001c1f0667677589 */ /* 0x000e2200000e0000 */
[----:B---3--:R-:W-:-:S02]  /*144a0*/  SEL R40, R73, R32, P0 ;  /* 0x0000002049287207 */ /* 0x008fc40000000000 */
[----:B-1----:R-:W-:Y:S01]  /*144b0*/  SEL R43, R30, R67, P0 ;  /* 0x000000431e2b7207 */ /* 0x002fe20000000000 */
[----:B------:R-:W-:Y:S01]  /*144c0*/  SHFL.IDX PT, R105, R105, R6, 0x1c1f ;  /* 0x001c1f0669697589 */ /* 0x000fe200000e0000 */
[----:B------:R-:W-:Y:S02]  /*144d0*/  SEL R38, R32, R73, P0 ;  /* 0x0000004920267207 */ /* 0x000fe40000000000 */
[----:B--2---:R-:W-:Y:S01]  /*144e0*/  SEL R54, R46, R57, P0 ;  /* 0x000000392e367207 */ /* 0x004fe20000000000 */
[----:B------:R-:W1:Y:S01]  /*144f0*/  SHFL.IDX PT, R107, R107, R6, 0x1c1f ;  /* 0x001c1f066b6b7589 */ /* 0x000e6200000e0000 */
[----:B------:R-:W-:Y:S02]  /*14500*/  SEL R57, R55, R26, P0 ;  /* 0x0000001a37397207 */ /* 0x000fe40000000000 */
[----:B------:R-:W-:Y:S01]  /*14510*/  SEL R55, R26, R55, P0 ;  /* 0x000000371a377207 */ /* 0x000fe20000000000 */
[----:B------:R2:W3:Y:S01]  /*14520*/  SHFL.IDX PT, R109, R109, R6, 0x1c1f ;  /* 0x001c1f066d6d7589 */ /* 0x0004e200000e0000 */
[----:B------:R-:W-:-:S02]  /*14530*/  SEL R46, R33, R66, P0 ;  /* 0x00000042212e7207 */ /* 0x000fc40000000000 */
[----:B------:R-:W-:Y:S02]  /*14540*/  SEL R41, R72, R99, P0 ;  /* 0x0000006348297207 */ /* 0x000fe40000000000 */
[----:B------:R-:W-:Y:S02]  /*14550*/  SEL R39, R99, R72, P0 ;  /* 0x0000004863277207 */ /* 0x000fe40000000000 */
[----:B------:R-:W-:Y:S02]  /*14560*/  SEL R66, R68, R69, P0 ;  /* 0x0000004544427207 */ /* 0x000fe40000000000 */
[----:B------:R-:W-:Y:S02]  /*14570*/  F2FP.BF16.F32.PACK_AB R4, R93, R92 ;  /* 0x0000005c5d04723e */ /* 0x000fe400000010ff */
[----:B------:R-:W-:Y:S02]  /*14580*/  F2FP.BF16.F32.PACK_AB R5, R57, R56 ;  /* 0x000000383905723e */ /* 0x000fe400000010ff */
[----:B--2---:R-:W-:-:S02]  /*14590*/  F2FP.BF16.F32.PACK_AB R6, R91, R90 ;  /* 0x0000005a5b06723e */ /* 0x004fc400000010ff */
[----:B------:R-:W-:Y:S02]  /*145a0*/  F2FP.BF16.F32.PACK_AB R7, R55, R54 ;  /* 0x000000363707723e */ /* 0x000fe400000010ff */
[----:B----4-:R-:W-:Y:S02]  /*145b0*/  SEL R76, R74, R35, P0 ;  /* 0x000000234a4c7207 */ /* 0x010fe40000000000 */
[----:B------:R-:W-:Y:S01]  /*145c0*/  SEL R77, R12, R13, P0 ;  /* 0x0000000d0c4d7207 */ /* 0x000fe20000000000 */
[----:B------:R2:W-:Y:S01]  /*145d0*/  STSM.16.M88.4 [R97], R4 ;  /* 0x0000000461007844 */ /* 0x0005e20000000200 */
[----:B------:R-:W-:Y:S02]  /*145e0*/  SEL R75, R13, R12, P0 ;  /* 0x0000000c0d4b7207 */ /* 0x000fe40000000000 */
[----:B0-----:R-:W-:Y:S02]  /*145f0*/  SEL R72, R70, R37, P0 ;  /* 0x0000002546487207 */ /* 0x001fe40000000000 */
[----:B------:R-:W-:-:S02]  /*14600*/  SEL R73, R14, R15, P0 ;  /* 0x0000000f0e497207 */ /* 0x000fc40000000000 */
[----:B------:R-:W-:Y:S02]  /*14610*/  SEL R71, R15, R14, P0 ;  /* 0x0000000e0f477207 */ /* 0x000fe40000000000 */
[----:B------:R-:W-:Y:S02]  /*14620*/  SEL R68, R69, R68, P0 ;  /* 0x0000004445447207 */ /* 0x000fe40000000000 */
[----:B------:R-:W-:Y:S02]  /*14630*/  F2FP.BF16.F32.PACK_AB R9, R53, R52 ;  /* 0x000000343509723e */ /* 0x000fe400000010ff */
[----:B------:R-:W-:Y:S02]  /*14640*/  F2FP.BF16.F32.PACK_AB R11, R51, R50 ;  /* 0x00000032330b723e */ /* 0x000fe400000010ff */
[----:B------:R-:W-:Y:S01]  /*14650*/  SEL R74, R35, R74, P0 ;  /* 0x0000004a234a7207 */ /* 0x000fe20000000000 */
[----:B--2---:R-:W-:Y:S01]  /*14660*/  IMAD.U32 R97, RZ, RZ, UR9 ;  /* 0x00000009ff617e24 */ /* 0x004fe2000f8e00ff */
[----:B------:R-:W-:Y:S01]  /*14670*/  SEL R70, R37, R70, P0 ;  /* 0x0000004625467207 */ /* 0x000fe20000000000 */
[----:B------:R0:W-:Y:S01]  /*14680*/  STSM.16.M88.4 [R98], R8 ;  /* 0x0000000862007844 */ /* 0x0001e20000000200 */
[----:B------:R-:W-:-:S02]  /*14690*/  SEL R36, R101, R34, P0 ;  /* 0x0000002265247207 */ /* 0x000fc40000000000 */
[----:B------:R-:W-:Y:S02]  /*146a0*/  SEL R67, R24, R25, P0 ;  /* 0x0000001918437207 */ /* 0x000fe40000000000 */
[----:B------:R-:W-:Y:S02]  /*146b0*/  SEL R69, R25, R24, P0 ;  /* 0x0000001819457207 */ /* 0x000fe40000000000 */
[----:B------:R-:W-:Y:S02]  /*146c0*/  F2FP.BF16.F32.PACK_AB R12, R85, R84 ;  /* 0x00000054550c723e */ /* 0x000fe400000010ff */
[----:B------:R-:W-:Y:S02]  /*146d0*/  F2FP.BF16.F32.PACK_AB R13, R49, R48 ;  /* 0x00000030310d723e */ /* 0x000fe400000010ff */
[----:B------:R-:W-:Y:S02]  /*146e0*/  F2FP.BF16.F32.PACK_AB R14, R83, R82 ;  /* 0x00000052530e723e */ /* 0x000fe400000010ff */
[----:B------:R-:W-:-:S02]  /*146f0*/  F2FP.BF16.F32.PACK_AB R15, R47, R46 ;  /* 0x0000002e2f0f723e */ /* 0x000fc400000010ff */
[----:B------:R-:W-:Y:S01]  /*14700*/  SEL R34, R34, R101, P0 ;  /* 0x0000006522227207 */ /* 0x000fe20000000000 */
[----:B0-----:R-:W0:Y:S01]  /*14710*/  LDC.64 R98, c[0x0][0xc08] ;  /* 0x00030200ff627b82 */ /* 0x001e220000000a00 */
[----:B------:R-:W-:Y:S01]  /*14720*/  SEL R37, R100, R103, P0 ;  /* 0x0000006764257207 */ /* 0x000fe20000000000 */
[----:B------:R-:W-:Y:S01]  /*14730*/  STSM.16.M88.4 [R95], R12 ;  /* 0x0000000c5f007844 */ /* 0x000fe20000000200 */
[----:B------:R-:W-:Y:S02]  /*14740*/  SEL R35, R103, R100, P0 ;  /* 0x0000006467237207 */ /* 0x000fe40000000000 */
[----:B------:R-:W-:Y:S02]  /*14750*/  F2FP.BF16.F32.PACK_AB R24, R81, R80 ;  /* 0x000000505118723e */ /* 0x000fe400000010ff */
[----:B------:R-:W-:Y:S02]  /*14760*/  F2FP.BF16.F32.PACK_AB R25, R45, R44 ;  /* 0x0000002c2d19723e */ /* 0x000fe400000010ff */
[----:B------:R-:W-:-:S02]  /*14770*/  F2FP.BF16.F32.PACK_AB R26, R79, R78 ;  /* 0x0000004e4f1a723e */ /* 0x000fc400000010ff */
[----:B------:R-:W-:Y:S02]  /*14780*/  F2FP.BF16.F32.PACK_AB R27, R43, R42 ;  /* 0x0000002a2b1b723e */ /* 0x000fe400000010ff */
[----:B-1----:R-:W-:Y:S02]  /*14790*/  SEL R32, R104, R107, P0 ;  /* 0x0000006b68207207 */ /* 0x002fe40000000000 */
[----:B------:R-:W-:Y:S01]  /*147a0*/  SEL R30, R107, R104, P0 ;  /* 0x000000686b1e7207 */ /* 0x000fe20000000000 */
[----:B------:R1:W-:Y:S01]  /*147b0*/  STSM.16.M88.4 [R96], R24 ;  /* 0x0000001860007844 */ /* 0x0003e20000000200 */
[----:B------:R-:W-:Y:S02]  /*147c0*/  SEL R33, R102, R105, P0 ;  /* 0x0000006966217207 */ /* 0x000fe40000000000 */
[----:B------:R-:W-:Y:S02]  /*147d0*/  SEL R31, R105, R102, P0 ;  /* 0x00000066691f7207 */ /* 0x000fe40000000000 */
[----:B---3--:R-:W-:-:S02]  /*147e0*/  SEL R60, R106, R109, P0 ;  /* 0x0000006d6a3c7207 */ /* 0x008fc40000000000 */
[----:B------:R-:W-:Y:S02]  /*147f0*/  SEL R58, R109, R106, P0 ;  /* 0x0000006a6d3a7207 */ /* 0x000fe40000000000 */
[----:B------:R-:W-:Y:S02]  /*14800*/  F2FP.BF16.F32.PACK_AB R4, R77, R76 ;  /* 0x0000004c4d04723e */ /* 0x000fe400000010ff */
[----:B------:R-:W-:Y:S02]  /*14810*/  F2FP.BF16.F32.PACK_AB R5, R41, R40 ;  /* 0x000000282905723e */ /* 0x000fe400000010ff */
[----:B------:R-:W-:Y:S02]  /*14820*/  F2FP.BF16.F32.PACK_AB R6, R75, R74 ;  /* 0x0000004a4b06723e */ /* 0x000fe400000010ff */
[----:B------:R-:W-:Y:S01]  /*14830*/  F2FP.BF16.F32.PACK_AB R7, R39, R38 ;  /* 0x000000262707723e */ /* 0x000fe200000010ff */
[----:B-1----:R-:W-:Y:S01]  /*14840*/  IMAD.U32 R96, RZ, RZ, UR8 ;  /* 0x00000008ff607e24 */ /* 0x002fe2000f8e00ff */
        /* <DEDUP_REMOVED lines=12> */
[----:B------:R3:W-:Y:S01]  /*14910*/  STSM.16.M88.4 [R18], R12 ;  /* 0x0000000c12007844 */ /* 0x0007e20000000200 */
[----:B------:R-:W-:Y:S01]  /*14920*/  F2FP.BF16.F32.PACK_AB R26, R63, R62 ;  /* 0x0000003e3f1a723e */ /* 0x000fe200000010ff */
[----:B-1----:R-:W1:Y:S01]  /*14930*/  LDC R17, c[0x0][0xbe8] ;  /* 0x0002fa00ff117b82 */ /* 0x002e620000000800 */
[----:B------:R-:W-:Y:S02]  /*14940*/  F2FP.BF16.F32.PACK_AB R27, R59, R58 ;  /* 0x0000003a3b1b723e */ /* 0x000fe400000010ff */
[----:B------:R-:W-:-:S03]  /*14950*/  ISETP.NE.U32.AND P0, PT, RZ, UR10, PT ;  /* 0x0000000aff007c0c */ /* 0x000fc6000bf05070 */
[----:B------:R4:W-:Y:S02]  /*14960*/  STSM.16.M88.4 [R94], R24 ;  /* 0x000000185e007844 */ /* 0x0009e40000000200 */
[----:B------:R-:W-:Y:S01]  /*14970*/  BAR.SYNC.DEFER_BLOCKING 0x1, 0x100 ;  /* 0x0044000000007b1d */ /* 0x000fe20000010000 */
[----:B------:R-:W-:-:S13]  /*14980*/  ISETP.NE.AND.EX P0, PT, RZ, UR11, PT, P0 ;  /* 0x0000000bff007c0c */ /* 0x000fda000bf05300 */
[----:B------:R-:W4:Y:S01]  /*14990*/  @P0 LDG.E R95, desc[UR52][R96.64] ;  /* 0x00000034605f0981 */ /* 0x000f22000c1e1900 */
[----:B0-----:R-:W-:Y:S02]  /*149a0*/  ISETP.NE.U32.AND P1, PT, R98, RZ, PT ;  /* 0x000000ff6200720c */ /* 0x001fe40003f25070 */
[----:B------:R-:W-:-:S11]  /*149b0*/  R2UR UR4, R99 ;  /* 0x00000000630472ca */ /* 0x000fd600000e0000 */
[----:B------:R-:W-:Y:S01]  /*149c0*/  VOTEU.ANY UP0, P1 ;  /* 0x00000000003f7886 */ /* 0x000fe20000800100 */
[----:B-1----:R-:W-:Y:S01]  /*149d0*/  ISETP.NE.AND P1, PT, R17, 0x1, PT ;  /* 0x000000011100780c */ /* 0x002fe20003f25270 */
[----:B------:R-:W-:Y:S02]  /*149e0*/  UISETP.NE.AND.EX UP0, UPT, UR4, URZ, UPT, UP0 ;  /* 0x0000003f0400728c */ /* 0x000fe4000bf05300 */
[----:B------:R-:W-:Y:S01]  /*149f0*/  UISETP.GT.AND UP1, UPT, UR46, 0x1, UPT ;  /* 0x000000012e00788c */ /* 0x000fe2000bf24270 */
[----:B------:R-:W-:Y:S01]  /*14a00*/  UMOV UR18, 0x9b8 ;  /* 0x000009b800127882 */ /* 0x000fe20000000000 */
[----:B------:R-:W-:Y:S02]  /*14a10*/  ULDC UR4, c[0x0][0xa88] ;  /* 0x0002a20000047ab9 */ /* 0x000fe40000000800 */
[----:B------:R-:W-:Y:S01]  /*14a20*/  USEL UR18, UR18, 0x978, UP1 ;  /* 0x0000097812127887 */ /* 0x000fe20008800000 */
[----:B------:R-:W-:Y:S01]  /*14a30*/  PLOP3.LUT P4, PT, PT, PT, UP0, 0x80, 0x0 ;  /* 0x000000000000781c */ /* 0x000fe20003f8f008 */
[----:B--2---:R-:W-:-:S03]  /*14a40*/  IMAD.U32 R8, RZ, RZ, UR4 ;  /* 0x00000004ff087e24 */ /* 0x004fc6000f8e00ff */
[----:B------:R-:W-:Y:S01]  /*14a50*/  @UP0 ULDC.64 UR8, c[0x0][0xc08] ;  /* 0x0003020000080ab9 */ /* 0x000fe20000000a00 */
[----:B------:R-:W0:Y:S01]  /*14a60*/  @P1 LDC R3, c[0x0][0xbec] ;  /* 0x0002fb00ff031b82 */ /* 0x000e220000000800 */
[----:B------:R-:W-:-:S07]  /*14a70*/  @UP0 UIMAD.WIDE UR8, UR44, 0x4, UR8 ;  /* 0x000000042c0808a5 */ /* 0x000fce000f8e0208 */
[----:B------:R-:W1:Y:S01]  /*14a80*/  @P1 LDC R7, c[0x0][0xbf0] ;  /* 0x0002fc00ff071b82 */ /* 0x000e620000000800 */
[----:B------:R-:W-:Y:S01]  /*14a90*/  UISETP.NE.U32.AND UP0, UPT, UR10, URZ, UPT ;  /* 0x0000003f0a00728c */ /* 0x000fe2000bf05070 */
[----:B------:R-:W-:Y:S01]  /*14aa0*/  IMAD.U32 R4, RZ, RZ, UR8 ;  /* 0x00000008ff047e24 */ /* 0x000fe2000f8e00ff */
[----:B------:R-:W-:Y:S01]  /*14ab0*/  ULDC.64 UR12, c[0x0][UR18+0x218] ;  /* 0x00008600120c7abb */ /* 0x000fe20008000a00 */
[----:B------:R-:W-:Y:S01]  /*14ac0*/  IMAD.U32 R5, RZ, RZ, UR9 ;  /* 0x00000009ff057e24 */ /* 0x000fe2000f8e00ff */
[----:B------:R-:W-:Y:S02]  /*14ad0*/  UISETP.NE.AND.EX UP0, UPT, UR11, URZ, UPT, UP0 ;  /* 0x0000003f0b00728c */ /* 0x000fe4000bf05300 */
[----:B------:R-:W-:Y:S01]  /*14ae0*/  USEL UR16, UR37, URZ, UP1 ;  /* 0x0000003f25107287 */ /* 0x000fe20008800000 */
[----:B---3--:R-:W-:Y:S01]  /*14af0*/  VIADD R14, R22, UR36 ;  /* 0x00000024160e7c36 */ /* 0x008fe20008000000 */
[----:B------:R-:W-:Y:S01]  /*14b00*/  UMOV UR4, URZ ;  /* 0x0000003f00047c82 */ /* 0x000fe20008000000 */
[----:B------:R-:W-:Y:S01]  /*14b10*/  UIMAD.WIDE.U32 UR8, UR12, UR43, URZ ;  /* 0x0000002b0c0872a5 */ /* 0x000fe2000f8e003f */
[----:B------:R0:W5:Y:S01]  /*14b20*/  @P4 LDG.E R8, desc[UR52][R4.64] ;  /* 0x0000003404084981 */ /* 0x000162000c1e1900 */
[----:B------:R-:W-:Y:S01]  /*14b30*/  ULDC.64 UR14, c[0x0][UR18+0x228] ;  /* 0x00008a00120e7abb */ /* 0x000fe20008000a00 */
[----:B------:R-:W-:-:S02]  /*14b40*/  UIMAD UR12, UR13, UR43, URZ ;  /* 0x0000002b0d0c72a4 */ /* 0x000fc4000f8e023f */
[----:B------:R-:W-:Y:S02]  /*14b50*/  USHF.R.S32.HI UR17, URZ, 0x1f, UR44 ;  /* 0x0000001f3f117899 */ /* 0x000fe4000801142c */
[----:B------:R-:W-:Y:S02]  /*14b60*/  USEL UR7, UR44, URZ, !UP0 ;  /* 0x0000003f2c077287 */ /* 0x000fe4000c000000 */
[----:B------:R-:W-:Y:S01]  /*14b70*/  UIMAD.WIDE.U32 UR20, UR14, UR16, URZ ;  /* 0x000000100e1472a5 */ /* 0x000fe2000f8e003f */
[----:B------:R-:W-:Y:S01]  /*14b80*/  ULDC.64 UR10, c[0x0][UR18+0x220] ;  /* 0x00008800120a7abb */ /* 0x000fe20008000a00 */
[----:B------:R-:W-:Y:S01]  /*14b90*/  UIMAD UR14, UR15, UR16, URZ ;  /* 0x000000100f0e72a4 */ /* 0x000fe2000f8e023f */
[----:B0-----:R-:W-:Y:S01]  /*14ba0*/  @P1 IMAD.HI.U32 R4, R14, R3, RZ ;  /* 0x000000030e041227 */ /* 0x001fe200078e00ff */
[----:B------:R-:W-:Y:S02]  /*14bb0*/  UIADD3 UR15, UR9, UR12, URZ ;  /* 0x0000000c090f7290 */ /* 0x000fe4000fffe03f */
[----:B------:R-:W-:Y:S01]  /*14bc0*/  USEL UR17, UR17, URZ, !UP0 ;  /* 0x0000003f11117287 */ /* 0x000fe2000c000000 */
[----:B------:R-:W-:Y:S01]  /*14bd0*/  IMAD.MOV.U32 R3, RZ, RZ, R14 ;  /* 0x000000ffff037224 */ /* 0x000fe200078e000e */
[----:B------:R-:W-:Y:S01]  /*14be0*/  UIMAD UR9, UR11, UR7, URZ ;  /* 0x000000070b0972a4 */ /* 0x000fe2000f8e023f */
[----:B-1----:R-:W-:Y:S01]  /*14bf0*/  @P1 SHF.R.U32.HI R3, RZ, R7, R4 ;  /* 0x00000007ff031219 */ /* 0x002fe20000011604 */
[----:B------:R-:W-:Y:S01]  /*14c00*/  UIMAD.WIDE.U32 UR12, UR10, UR7, URZ ;  /* 0x000000070a0c72a5 */ /* 0x000fe2000f8e003f */
[----:B------:R-:W-:Y:S01]  /*14c10*/  IMAD.U32 R4, RZ, RZ, UR20 ;  /* 0x00000014ff047e24 */ /* 0x000fe2000f8e00ff */
[----:B------:R-:W-:Y:S01]  /*14c20*/  UIMAD UR9, UR10, UR17, UR9 ;  /* 0x000000110a0972a4 */ /* 0x000fe2000f8e0209 */
[----:B------:R-:W-:Y:S01]  /*14c30*/  IMAD.U32 R5, RZ, RZ, UR21 ;  /* 0x00000015ff057e24 */ /* 0x000fe2000f8e00ff */
[----:B------:R-:W-:Y:S01]  /*14c40*/  UIADD3 UR14, UR21, UR14, URZ ;  /* 0x0000000e150e7290 */ /* 0x000fe2000fffe03f */
[--C-:B------:R-:W-:Y:S01]  /*14c50*/  IMAD.MOV R6, RZ, RZ, -R3.reuse ;  /* 0x000000ffff067224 */ /* 0x100fe200078e0a03 */
[----:B------:R-:W-:Y:S01]  /*14c60*/  UIADD3 UR9, UR13, UR9, URZ ;  /* 0x000000090d097290 */ /* 0x000fe2000fffe03f */
[----:B------:R-:W-:-:S02]  /*14c70*/  SHF.R.S32.HI R5, RZ, 0x1f, R3 ;  /* 0x0000001fff057819 */ /* 0x000fc40000011403 */
[----:B------:R-:W-:Y:S02]  /*14c80*/  IMAD R7, R17, R6, R14 ;  /* 0x0000000611077224 */ /* 0x000fe400078e020e */
[----:B------:R-:W-:Y:S01]  /*14c90*/  IMAD.U32 R10, RZ, RZ, UR14 ;  /* 0x0000000eff0a7e24 */ /* 0x000fe2000f8e00ff */
[----:B----4-:R-:W-:-:S13]  /*14ca0*/  @P0 R2UR UR4, R95 ;  /* 0x000000005f0402ca */ /* 0x010fda00000e0000 */
[----:B------:R-:W-:Y:S02]  /*14cb0*/  UIADD3 UR8, UP0, UP2, UR12, UR8, UR4 ;  /* 0x000000080c087290 */ /* 0x000fe4000fa1e004 */
[----:B------:R-:W-:Y:S01]  /*14cc0*/  USHF.R.S32.HI UR11, URZ, 0x1f, UR4 ;  /* 0x0000001f3f0b7899 */ /* 0x000fe20008011404 */
[----:B------:R-:W-:Y:S01]  /*14cd0*/  ULDC.64 UR12, c[0x0][0xba8] ;  /* 0x0002ea00000c7ab9 */ /* 0x000fe20000000a00 */
[----:B------:R-:W-:Y:S02]  /*14ce0*/  @!UP1 ULDC UR12, c[0x0][0xb50] ;  /* 0x0002d400000c9ab9 */ /* 0x000fe40000000800 */
[----:B------:R-:W-:Y:S01]  /*14cf0*/  UIADD3.X UR10, UR9, UR15, UR11, UP0, UP2 ;  /* 0x0000000f090a7290 */ /* 0x000fe200087e440b */
[----:B------:R-:W-:Y:S01]  /*14d00*/  IADD3 R4, P2, P3, R3, UR8, R4 ;  /* 0x0000000803047c10 */ /* 0x000fe2000fb5e004 */
[----:B------:R-:W-:Y:S01]  /*14d10*/  @!UP1 ULDC UR13, c[0x0][0xb54] ;  /* 0x0002d500000d9ab9 */ /* 0x000fe20000000800 */
[----:B------:R-:W-:Y:S01]  /*14d20*/  ULDC.64 UR8, c[0x0][UR18+0x210] ;  /* 0x0000840012087abb */ /* 0x000fe20008000a00 */
[----:B------:R-:W-:Y:S01]  /*14d30*/  SHF.R.S32.HI R3, RZ, 0x1f, R7 ;  /* 0x0000001fff037819 */ /* 0x000fe20000011407 */
[----:B------:R-:W-:Y:S01]  /*14d40*/  IMAD R6, R7, UR9, RZ ;  /* 0x0000000907067c24 */ /* 0x000fe2000f8e02ff */
[----:B------:R-:W-:-:S03]  /*14d50*/  IADD3.X R5, R5, UR10, R10, P2, P3 ;  /* 0x0000000a05057c10 */ /* 0x000fc600097e640a */
[----:B------:R-:W-:Y:S02]  /*14d60*/  IMAD R3, R3, UR8, R6 ;  /* 0x0000000803037c24 */ /* 0x000fe4000f8e0206 */
[----:B------:R-:W-:-:S04]  /*14d70*/  IMAD.WIDE.U32 R4, R7, UR8, R4 ;  /* 0x0000000807047c25 */ /* 0x000fc8000f8e0004 */
[----:B------:R-:W-:Y:S01]  /*14d80*/  IMAD.IADD R3, R5, 0x1, R3 ;  /* 0x0000000105037824 */ /* 0x000fe200078e0203 */
[----:B------:R-:W-:-:S04]  /*14d90*/  LEA R9, P2, R4, UR12, 0x2 ;  /* 0x0000000c04097c11 */ /* 0x000fc8000f8410ff */
[----:B------:R-:W-:Y:S01]  /*14da0*/  LEA.HI.X R10, R4, UR13, R3, 0x2, P2 ;  /* 0x0000000d040a7c11 */ /* 0x000fe200090f1403 */
[----:B------:R-:W-:Y:S08]  /*14db0*/  @P4 BRA `(.L_x_1145) ;  /* 0x0000000000104947 */ /* 0x000ff00003800000 */
[----:B------:R-:W-:Y:S05]  /*14dc0*/  @!P0 BRA `(.L_x_1145) ;  /* 0x00000000000c8947 */ /* 0x000fea0003800000 */
[----:B------:R-:W2:Y:S04]  /*14dd0*/  LDG.E R3, desc[UR52][R96.64] ;  /* 0x0000003460037981 */ /* 0x000ea8000c1e1900 */
[----:B-----5:R-:W2:Y:S02]  /*14de0*/  LDG.E R8, desc[UR52][R96.64+0x4] ;  /* 0x0000043460087981 */ /* 0x020ea4000c1e1900 */
[----:B--2---:R-:W-:-:S07]  /*14df0*/  IMAD.IADD R8, R8, 0x1, -R3 ;  /* 0x0000000108087824 */ /* 0x004fce00078e0a03 */
.L_x_1145:
[----:B------:R-:W-:Y:S01]  /*14e00*/  SHFL.IDX PT, R4, R9, RZ, 0x1c1f ;  /* 0x001c1fff09047589 */ /* 0x000fe200000e0000 */
[----:B------:R-:W-:Y:S01]  /*14e10*/  VIADD R12, R223, UR36 ;  /* 0x00000024df0c7c36 */ /* 0x000fe20008000000 */
[----:B------:R-:W-:Y:S01]  /*14e20*/  LOP3.LUT P0, RZ, R206, 0x3, RZ, 0xc0, !PT ;  /* 0x00000003ceff7812 */ /* 0x000fe2000780c0ff */
[----:B-----5:R-:W-:Y:S01]  /*14e30*/  IMAD R3, R8, R17, RZ ;  /* 0x0000001108037224 */ /* 0x020fe200078e02ff */
[----:B------:R-:W0:Y:S01]  /*14e40*/  SHFL.IDX PT, R5, R10, RZ, 0x1c1f ;  /* 0x001c1fff0a057589 */ /* 0x000e2200000e0000 */
[----:B------:R-:W-:-:S03]  /*14e50*/  VIADD R18, R12, 0x8 ;  /* 0x000000080c127836 */ /* 0x000fc60000000000 */
[----:B------:R-:W-:Y:S01]  /*14e60*/  SHFL.IDX PT, R6, R9, 0x1, 0x1c1f ;  /* 0x003c1f0009067f89 */ /* 0x000fe200000e0000 */
[-C--:B------:R-:W-:Y:S02]  /*14e70*/  ISETP.GE.OR P2, PT, R12, R3.reuse, P0 ;  /* 0x000000030c00720c */ /* 0x080fe40000746670 */
[----:B------:R-:W-:Y:S01]  /*14e80*/  ISETP.GE.OR P0, PT, R18, R3, P0 ;  /* 0x000000031200720c */ /* 0x000fe20000706670 */
[----:B------:R-:W1:Y:S10]  /*14e90*/  SHFL.IDX PT, R7, R10, 0x1, 0x1c1f ;  /* 0x003c1f000a077f89 */ /* 0x000e7400000e0000 */
[----:B0-----:R0:W-:Y:S04]  /*14ea0*/  @!P2 ST.E desc[UR52][R4.64], R21 ;  /* 0x000000150400a985 */ /* 0x0011e8000c101934 */
[----:B-1----:R0:W-:Y:S01]  /*14eb0*/  @!P0 ST.E desc[UR52][R6.64], R20 ;  /* 0x0000001406008985 */ /* 0x0021e2000c101934 */
[----:B------:R-:W-:-:S13]  /*14ec0*/  PLOP3.LUT P0, PT, PT, PT, UP1, 0x80, 0x0 ;  /* 0x000000000000781c */ /* 0x000fda0003f0f018 */
[----:B0-----:R-:W-:Y:S05]  /*14ed0*/  @P0 BRA `(.L_x_1146) ;  /* 0x00000008008c0947 */ /* 0x001fea0003800000 */
[----:B------:R-:W-:Y:S01]  /*14ee0*/  IMAD R5, R205, 0x40, R23 ;  /* 0x00000040cd057824 */ /* 0x000fe200078e0217 */
[----:B------:R-:W0:Y:S01]  /*14ef0*/  @P1 LDC R21, c[0x0][0xbec] ;  /* 0x0002fb00ff151b82 */ /* 0x000e220000000800 */
[----:B------:R-:W-:Y:S02]  /*14f00*/  ULDC.64 UR12, c[0x0][0xaa0] ;  /* 0x0002a800000c7ab9 */ /* 0x000fe40000000a00 */
[----:B------:R-:W-:Y:S01]  /*14f10*/  IMAD.WIDE R28, R5, 0x2, R28 ;  /* 0x00000002051c7825 */ /* 0x000fe200078e021c */
[----:B------:R-:W-:-:S04]  /*14f20*/  UIMAD UR10, UR11, UR12, URZ ;  /* 0x0000000c0b0a72a4 */ /* 0x000fc8000f8e023f */
[----:B------:R-:W1:Y:S01]  /*14f30*/  @P1 LDC R47, c[0x0][0xbf0] ;  /* 0x0002fc00ff2f1b82 */ /* 0x000e620000000800 */
[C---:B------:R-:W-:Y:S01]  /*14f40*/  IADD3 R9, P6, R28.reuse, 0x1000, RZ ;  /* 0x000010001c097810 */ /* 0x040fe20007fde0ff */
[----:B------:R-:W-:Y:S01]  /*14f50*/  UIMAD UR10, UR4, UR13, UR10 ;  /* 0x0000000d040a72a4 */ /* 0x000fe2000f8e020a */
[----:B------:R-:W-:Y:S01]  /*14f60*/  IMAD R18, R189, 0x20, R205 ;  /* 0x00000020bd127824 */ /* 0x000fe200078e02cd */
[----:B------:R-:W-:Y:S01]  /*14f70*/  UIMAD.WIDE.U32 UR8, UR4, UR12, URZ ;  /* 0x0000000c040872a5 */ /* 0x000fe2000f8e003f */
[----:B------:R-:W-:Y:S02]  /*14f80*/  LOP3.LUT R8, R9, 0x380, RZ, 0xc0, !PT ;  /* 0x0000038009087812 */ /* 0x000fe400078ec0ff */
[----:B------:R-:W-:Y:S01]  /*14f90*/  IADD3 R13, P5, R28, 0x2000, RZ ;  /* 0x000020001c0d7810 */ /* 0x000fe20007fbe0ff */
[----:B------:R-:W-:Y:S01]  /*14fa0*/  UIADD3 UR9, UR9, UR10, URZ ;  /* 0x0000000a09097290 */ /* 0x000fe2000fffe03f */
[----:B------:R-:W-:Y:S02]  /*14fb0*/  SHF.R.U64 R8, R8, 0x3, RZ ;  /* 0x0000000308087819 */ /* 0x000fe400000012ff */
[----:B------:R-:W-:Y:S01]  /*14fc0*/  ULDC.64 UR10, c[0x0][0xae8] ;  /* 0x0002ba00000a7ab9 */ /* 0x000fe20000000a00 */
[----:B------:R-:W-:Y:S01]  /*14fd0*/  VIADD R46, R18, UR36 ;  /* 0x00000024122e7c36 */ /* 0x000fe20008000000 */
[----:B------:R-:W-:Y:S01]  /*14fe0*/  UIMAD.WIDE.U32 UR8, UR43, UR10, UR8 ;  /* 0x0000000a2b0872a5 */ /* 0x000fe2000f8e0008 */
[----:B------:R-:W-:Y:S01]  /*14ff0*/  LOP3.LUT R8, R8, R9, RZ, 0x3c, !PT ;  /* 0x0000000908087212 */ /* 0x000fe200078e3cff */
[----:B------:R-:W-:Y:S01]  /*15000*/  IMAD.X R9, RZ, RZ, R29, P6 ;  /* 0x000000ffff097224 */ /* 0x000fe200030e061d */
[C---:B------:R-:W-:Y:S01]  /*15010*/  IADD3 R25, P4, R28.reuse, 0x3000, RZ ;  /* 0x000030001c197810 */ /* 0x040fe20007f9e0ff */
[----:B------:R-:W-:Y:S01]  /*15020*/  USHF.R.S32.HI UR4, URZ, 0x1f, UR7 ;  /* 0x0000001f3f047899 */ /* 0x000fe20008011407 */
[----:B------:R-:W-:-:S02]  /*15030*/  IADD3 R31, P3, R28, 0x4000, RZ ;  /* 0x000040001c1f7810 */ /* 0x000fc40007f7e0ff */
[C---:B------:R-:W-:Y:S02]  /*15040*/  IADD3 R33, P2, R28.reuse, 0x5000, RZ ;  /* 0x000050001c217810 */ /* 0x040fe40007f5e0ff */
[C---:B------:R-:W-:Y:S01]  /*15050*/  IADD3 R37, P0, R28.reuse, 0x6000, RZ ;  /* 0x000060001c257810 */ /* 0x040fe20007f1e0ff */
[----:B------:R-:W-:Y:S01]  /*15060*/  UIMAD UR9, UR43, UR11, UR9 ;  /* 0x0000000b2b0972a4 */ /* 0x000fe2000f8e0209 */
[----:B------:R-:W-:Y:S01]  /*15070*/  IADD3 R7, P6, R28, 0x7000, RZ ;  /* 0x000070001c077810 */ /* 0x000fe20007fde0ff */
[----:B0-----:R-:W-:Y:S01]  /*15080*/  @P1 IMAD.HI.U32 R18, R46, R21, RZ ;  /* 0x000000152e121227 */ /* 0x001fe200078e00ff */
[----:B------:R-:W-:Y:S01]  /*15090*/  ULDC.64 UR10, c[0x0][0xaf0] ;  /* 0x0002bc00000a7ab9 */ /* 0x000fe20000000a00 */
[----:B------:R-:W-:Y:S01]  /*150a0*/  LOP3.LUT R12, R13, 0x380, RZ, 0xc0, !PT ;  /* 0x000003800d0c7812 */ /* 0x000fe200078ec0ff */
[----:B------:R-:W-:Y:S01]  /*150b0*/  UIMAD UR4, UR4, UR10, URZ ;  /* 0x0000000a040472a4 */ /* 0x000fe2000f8e023f */
[----:B------:R-:W-:Y:S02]  /*150c0*/  LOP3.LUT R24, R25, 0x380, RZ, 0xc0, !PT ;  /* 0x0000038019187812 */ /* 0x000fe400078ec0ff */
[----:B------:R-:W-:Y:S01]  /*150d0*/  LOP3.LUT R5, R28, 0x380, RZ, 0xc0, !PT ;  /* 0x000003801c057812 */ /* 0x000fe200078ec0ff */
[----:B------:R-:W-:Y:S01]  /*150e0*/  IMAD.MOV.U32 R45, RZ, RZ, R46 ;  /* 0x000000ffff2d7224 */ /* 0x000fe200078e002e */
[----:B------:R-:W-:Y:S01]  /*150f0*/  LOP3.LUT R30, R31, 0x380, RZ, 0xc0, !PT ;  /* 0x000003801f1e7812 */ /* 0x000fe200078ec0ff */
[----:B------:R-:W-:Y:S01]  /*15100*/  IMAD.X R41, RZ, RZ, R29, P6 ;  /* 0x000000ffff297224 */ /* 0x000fe200030e061d */
[----:B------:R-:W-:Y:S01]  /*15110*/  LOP3.LUT R32, R33, 0x380, RZ, 0xc0, !PT ;  /* 0x0000038021207812 */ /* 0x000fe200078ec0ff */
[----:B------:R-:W5:Y:S01]  /*15120*/  LD.E.128 R8, desc[UR52][R8.64] ;  /* 0x0000003408087980 */ /* 0x000f62000c101d00 */
[----:B------:R-:W-:-:S02]  /*15130*/  LOP3.LUT R36, R37, 0x380, RZ, 0xc0, !PT ;  /* 0x0000038025247812 */ /* 0x000fc400078ec0ff */
[----:B------:R-:W-:Y:S01]  /*15140*/  LOP3.LUT R6, R7, 0x380, RZ, 0xc0, !PT ;  /* 0x0000038007067812 */ /* 0x000fe200078ec0ff */
[----:B------:R-:W-:Y:S01]  /*15150*/  UIMAD UR4, UR7, UR11, UR4 ;  /* 0x0000000b070472a4 */ /* 0x000fe2000f8e0204 */
[----:B------:R-:W-:Y:S01]  /*15160*/  SHF.R.U64 R12, R12, 0x3, RZ ;  /* 0x000000030c0c7819 */ /* 0x000fe200000012ff */
[----:B------:R-:W-:Y:S01]  /*15170*/  UIMAD.WIDE.U32 UR8, UR7, UR10, UR8 ;  /* 0x0000000a070872a5 */ /* 0x000fe2000f8e0008 */
[----:B------:R-:W-:Y:S02]  /*15180*/  SHF.R.U64 R24, R24, 0x3, RZ ;  /* 0x0000000318187819 */ /* 0x000fe400000012ff */
[----:B------:R-:W-:Y:S02]  /*15190*/  SHF.R.U64 R30, R30, 0x3, RZ ;  /* 0x000000031e1e7819 */ /* 0x000fe400000012ff */
[----:B------:R-:W-:Y:S02]  /*151a0*/  SHF.R.U64 R32, R32, 0x3, RZ ;  /* 0x0000000320207819 */ /* 0x000fe400000012ff */
[----:B------:R-:W-:-:S02]  /*151b0*/  SHF.R.U64 R36, R36, 0x3, RZ ;  /* 0x0000000324247819 */ /* 0x000fc400000012ff */
[----:B------:R-:W-:Y:S02]  /*151c0*/  SHF.R.U64 R5, R5, 0x3, RZ ;  /* 0x0000000305057819 */ /* 0x000fe400000012ff */
[----:B-1----:R-:W-:Y:S02]  /*151d0*/  @P1 SHF.R.U32.HI R45, RZ, R47, R18 ;  /* 0x0000002fff2d1219 */ /* 0x002fe40000011612 */
[----:B------:R-:W-:Y:S01]  /*151e0*/  SHF.R.U64 R6, R6, 0x3, RZ ;  /* 0x0000000306067819 */ /* 0x000fe200000012ff */
[----:B------:R-:W-:Y:S01]  /*151f0*/  UIADD3 UR4, UR9, UR4, URZ ;  /* 0x0000000409047290 */ /* 0x000fe2000fffe03f */
        /* <DEDUP_REMOVED lines=11> */
[----:B------:R-:W-:Y:S01]  /*152b0*/  IMAD.MOV.U32 R5, RZ, RZ, R29 ;  /* 0x000000ffff057224 */ /* 0x000fe200078e001d */
[--C-:B------:R-:W-:Y:S01]  /*152c0*/  SHF.R.S32.HI R18, RZ, 0x1f, R45.reuse ;  /* 0x0000001fff127819 */ /* 0x100fe2000001142d */
[----:B------:R-:W-:Y:S01]  /*152d0*/  IMAD.MOV R44, RZ, RZ, -R45 ;  /* 0x000000ffff2c7224 */ /* 0x000fe200078e0a2d */
[----:B------:R-:W-:Y:S01]  /*152e0*/  LOP3.LUT R40, R6, R7, RZ, 0x3c, !PT ;  /* 0x0000000706287212 */ /* 0x000fe200078e3cff */
[----:B------:R-:W-:Y:S01]  /*152f0*/  ULDC.64 UR10, c[0x0][0xae0] ;  /* 0x0002b800000a7ab9 */ /* 0x000fe20000000a00 */
[----:B------:R-:W-:Y:S01]  /*15300*/  IMAD.U32 R21, RZ, RZ, UR9 ;  /* 0x00000009ff157e24 */ /* 0x000fe2000f8e00ff */
[----:B------:R-:W5:Y:S01]  /*15310*/  LD.E.128 R4, desc[UR52][R4.64] ;  /* 0x0000003404047980 */ /* 0x000f62000c101d00 */
[----:B------:R-:W-:-:S02]  /*15320*/  IMAD R18, R18, UR10, RZ ;  /* 0x0000000a12127c24 */ /* 0x000fc4000f8e02ff */
[----:B------:R-:W-:Y:S01]  /*15330*/  IMAD R17, R17, R44, R46 ;  /* 0x0000002c11117224 */ /* 0x000fe200078e022e */
[----:B------:R-:W5:Y:S01]  /*15340*/  LD.E.128 R12, desc[UR52][R12.64] ;  /* 0x000000340c0c7980 */ /* 0x000f62000c101d00 */
[----:B------:R-:W-:Y:S01]  /*15350*/  IMAD.U32 R20, RZ, RZ, UR8 ;  /* 0x00000008ff147e24 */ /* 0x000fe2000f8e00ff */
[----:B------:R-:W-:Y:S01]  /*15360*/  ULDC.64 UR8, c[0x0][0xad8] ;  /* 0x0002b60000087ab9 */ /* 0x000fe20000000a00 */
[----:B------:R-:W-:Y:S01]  /*15370*/  IMAD.U32 R21, RZ, RZ, UR4 ;  /* 0x00000004ff157e24 */ /* 0x000fe2000f8e00ff */
[----:B------:R-:W5:Y:S01]  /*15380*/  LD.E.128 R24, desc[UR52][R24.64] ;  /* 0x0000003418187980 */ /* 0x000f62000c101d00 */
[----:B------:R-:W-:-:S03]  /*15390*/  IMAD R47, R45, UR11, R18 ;  /* 0x0000000b2d2f7c24 */ /* 0x000fc6000f8e0212 */
[----:B------:R-:W5:Y:S01]  /*153a0*/  LD.E.128 R28, desc[UR52][R30.64] ;  /* 0x000000341e1c7980 */ /* 0x000f62000c101d00 */
[----:B------:R-:W-:-:S03]  /*153b0*/  SHF.R.S32.HI R18, RZ, 0x1f, R17 ;  /* 0x0000001fff127819 */ /* 0x000fc60000011411 */
[----:B------:R-:W5:Y:S04]  /*153c0*/  LD.E.128 R32, desc[UR52][R32.64] ;  /* 0x0000003420207980 */ /* 0x000f68000c101d00 */
[----:B------:R-:W5:Y:S04]  /*153d0*/  LD.E.128 R36, desc[UR52][R36.64] ;  /* 0x0000003424247980 */ /* 0x000f68000c101d00 */
[----:B------:R-:W5:Y:S01]  /*153e0*/  LD.E.128 R40, desc[UR52][R40.64] ;  /* 0x0000003428287980 */ /* 0x000f62000c101d00 */
[----:B------:R-:W-:Y:S01]  /*153f0*/  IMAD.WIDE.U32 R20, R45, UR10, R20 ;  /* 0x0000000a2d147c25 */ /* 0x000fe2000f8e0014 */
[----:B------:R-:W-:Y:S01]  /*15400*/  @!PT LDS RZ, [RZ] ;  /* 0x00000000fffff984 */ /* 0x000fe20000000800 */
[----:B------:R-:W-:Y:S01]  /*15410*/  @!PT LDS RZ, [RZ] ;  /* 0x00000000fffff984 */ /* 0x000fe20000000800 */
[----:B------:R-:W-:Y:S01]  /*15420*/  @!PT LDS RZ, [RZ] ;  /* 0x00000000fffff984 */ /* 0x000fe20000000800 */
[----:B------:R-:W-:Y:S01]  /*15430*/  @!PT LDS RZ, [RZ] ;  /* 0x00000000fffff984 */ /* 0x000fe20000000800 */
[----:B------:R0:W-:Y:S06]  /*15440*/  MEMBAR.ALL.CTA ;  /* 0x0000000000007992 */ /* 0x0001ec0000008000 */
[----:B0-----:R-:W0:Y:S01]  /*15450*/  FENCE.VIEW.ASYNC.S ;  /* 0x00000000000073c6 */ /* 0x001e220000000000 */
[----:B------:R-:W-:-:S02]  /*15460*/  IMAD.IADD R21, R21, 0x1, R47 ;  /* 0x0000000115157824 */ /* 0x000fc400078e022f */
[----:B------:R-:W-:Y:S02]  /*15470*/  IMAD R44, R18, UR8, RZ ;  /* 0x00000008122c7c24 */ /* 0x000fe4000f8e02ff */
[----:B------:R-:W-:Y:S02]  /*15480*/  VIADD R48, R205, UR36 ;  /* 0x00000024cd307c36 */ /* 0x000fe40008000000 */
[C---:B------:R-:W-:Y:S02]  /*15490*/  IMAD R45, R17.reuse, UR9, R44 ;  /* 0x00000009112d7c24 */ /* 0x040fe4000f8e022c */
[----:B------:R-:W-:Y:S01]  /*154a0*/  IMAD.WIDE.U32 R20, R17, UR8, R20 ;  /* 0x0000000811147c25 */ /* 0x000fe2000f8e0014 */
[----:B------:R-:W-:Y:S01]  /*154b0*/  ISETP.GE.AND P2, PT, R48, R3, PT ;  /* 0x000000033000720c */ /* 0x000fe20003f46270 */
[----:B------:R-:W-:Y:S02]  /*154c0*/  ULDC.64 UR8, c[0x0][0xa80] ;  /* 0x0002a00000087ab9 */ /* 0x000fe40000000a00 */
[----:B------:R-:W-:Y:S01]  /*154d0*/  VIADD R0, R0, 0x29820 ;  /* 0x0002982000007836 */ /* 0x000fe20000000000 */
[----:B------:R-:W-:Y:S01]  /*154e0*/  LEA R46, P3, R20, UR8, 0x1 ;  /* 0x00000008142e7c11 */ /* 0x000fe2000f8608ff */
[----:B------:R-:W-:-:S02]  /*154f0*/  IMAD.IADD R17, R21, 0x1, R45 ;  /* 0x0000000115117824 */ /* 0x000fc400078e022d */
[----:B------:R-:W-:Y:S01]  /*15500*/  VIADD R18, R48, 0x20 ;  /* 0x0000002030127836 */ /* 0x000fe20000000000 */
[----:B------:R-:W-:Y:S02]  /*15510*/  PRMT R0, RZ, 0x654, R0 ;  /* 0x00000654ff007816 */ /* 0x000fe40000000000 */
[----:B------:R-:W-:Y:S02]  /*15520*/  LEA.HI.X R17, R20, UR9, R17, 0x1, P3 ;  /* 0x0000000914117c11 */ /* 0x000fe400098f0c11 */
[-C--:B------:R-:W-:Y:S01]  /*15530*/  ISETP.GE.AND P0, PT, R18, R3.reuse, PT ;  /* 0x000000031200720c */ /* 0x080fe20003f06270 */
[----:B------:R-:W-:Y:S01]  /*15540*/  VIADD R18, R48, 0x40 ;  /* 0x0000004030127836 */ /* 0x000fe20000000000 */
[----:B0-----:R0:W-:Y:S01]  /*15550*/  SYNCS.ARRIVE.TRANS64.RED.A1T0 RZ, [R0+URZ], RZ ;  /* 0x000000ff00ff79a7 */ /* 0x0011e2000810043f */
[----:B------:R1:W2:Y:S01]  /*15560*/  SHFL.IDX PT, R44, R46, RZ, 0x181f ;  /* 0x00181fff2e2c7589 */ /* 0x0002a200000e0000 */
[----:B------:R-:W-:Y:S02]  /*15570*/  BSSY B1, `(.L_x_1147) ;  /* 0x000000d000017945 */ /* 0x000fe40003800000 */
[----:B------:R-:W-:Y:S01]  /*15580*/  ISETP.GE.AND P1, PT, R18, R3, PT ;  /* 0x000000031200720c */ /* 0x000fe20003f26270 */
[----:B0-----:R1:W0:Y:S01]  /*15590*/  SHFL.IDX PT, R0, R17, RZ, 0x181f ;  /* 0x00181fff11007589 */ /* 0x00122200000e0000 */
[----:B------:R-:W-:Y:S11]  /*155a0*/  @P2 BRA `(.L_x_1148) ;  /* 0x0000000000242947 */ /* 0x000ff60003800000 */
[----:B------:R-:W-:Y:S02]  /*155b0*/  ULDC UR4, c[0x0][0xac8] ;  /* 0x0002b20000047ab9 */ /* 0x000fe40000000800 */
[----:B------:R-:W-:Y:S02]  /*155c0*/  ISETP.GE.AND P2, PT, R23, UR4, PT ;  /* 0x0000000417007c0c */ /* 0x000fe4000bf46270 */
[----:B------:R-:W-:-:S11]  /*155d0*/  ISETP.GE.AND P3, PT, R188, UR4, PT ;  /* 0x00000004bc007c0c */ /* 0x000fd6000bf66270 */
[CC--:B--2---:R-:W-:Y:S02]  /*155e0*/  @!P2 LEA R20, P4, R23.reuse, R44.reuse, 0x1 ;  /* 0x0000002c1714a211 */ /* 0x0c4fe400078808ff */
[C---:B------:R-:W-:Y:S02]  /*155f0*/  @!P3 LEA R44, P5, R188.reuse, R44, 0x1 ;  /* 0x0000002cbc2cb211 */ /* 0x040fe400078a08ff */
[-C--:B0-----:R-:W-:Y:S02]  /*15600*/  @!P2 LEA.HI.X R21, R23, R0.reuse, R226, 0x1, P4 ;  /* 0x000000001715a211 */ /* 0x081fe400020f0ce2 */
[----:B------:R-:W-:-:S03]  /*15610*/  @!P3 LEA.HI.X R45, R188, R0, R225, 0x1, P5 ;  /* 0x00000000bc2db211 */ /* 0x000fc600028f0ce1 */
[----:B-----5:R3:W-:Y:S04]  /*15620*/  @!P2 ST.E.128 desc[UR52][R20.64], R4 ;  /* 0x000000041400a985 */ /* 0x0207e8000c101d34 */
[----:B------:R3:W-:Y:S02]  /*15630*/  @!P3 ST.E.128 desc[UR52][R44.64], R28 ;  /* 0x0000001c2c00b985 */ /* 0x0007e4000c101d34 */
.L_x_1148:
[----:B------:R-:W-:Y:S05]  /*15640*/  BSYNC B1 ;  /* 0x0000000000017941 */ /* 0x000fea0003800000 */
.L_x_1147:
[----:B0-----:R0:W4:Y:S01]  /*15650*/  SHFL.IDX PT, R0, R17, 0x1, 0x181f ;  /* 0x00381f0011007f89 */ /* 0x00112200000e0000 */
[----:B------:R-:W-:Y:S03]  /*15660*/  BSSY B1, `(.L_x_1149) ;  /* 0x000000c000017945 */ /* 0x000fe60003800000 */
[----:B---3-5:R0:W3:Y:S01]  /*15670*/  SHFL.IDX PT, R6, R46, 0x1, 0x181f ;  /* 0x00381f002e067f89 */ /* 0x0280e200000e0000 */
[----:B------:R-:W-:Y:S05]  /*15680*/  @P0 BRA `(.L_x_1150) ;  /* 0x0000000000240947 */ /* 0x000fea0003800000 */
[----:B------:R-:W-:Y:S02]  /*15690*/  ULDC UR4, c[0x0][0xac8] ;  /* 0x0002b20000047ab9 */ /* 0x000fe40000000800 */
[----:B------:R-:W-:Y:S02]  /*156a0*/  ISETP.GE.AND P3, PT, R23, UR4, PT ;  /* 0x0000000417007c0c */ /* 0x000fe4000bf66270 */
[----:B------:R-:W-:-:S11]  /*156b0*/  ISETP.GE.AND P4, PT, R188, UR4, PT ;  /* 0x00000004bc007c0c */ /* 0x000fd6000bf86270 */
[CC--:B---3--:R-:W-:Y:S02]  /*156c0*/  @!P3 LEA R4, P0, R23.reuse, R6.reuse, 0x1 ;  /* 0x000000061704b211 */ /* 0x0c8fe400078008ff */
[C---:B------:R-:W-:Y:S02]  /*156d0*/  @!P4 LEA R6, P2, R188.reuse, R6, 0x1 ;  /* 0x00000006bc06c211 */ /* 0x040fe400078408ff */
[-C--:B----4-:R-:W-:Y:S02]  /*156e0*/  @!P3 LEA.HI.X R5, R23, R0.reuse, R226, 0x1, P0 ;  /* 0x000000001705b211 */ /* 0x090fe400000f0ce2 */
[----:B------:R-:W-:-:S03]  /*156f0*/  @!P4 LEA.HI.X R7, R188, R0, R225, 0x1, P2 ;  /* 0x00000000bc07c211 */ /* 0x000fc600010f0ce1 */
[----:B------:R3:W-:Y:S04]  /*15700*/  @!P3 ST.E.128 desc[UR52][R4.64], R8 ;  /* 0x000000080400b985 */ /* 0x0007e8000c101d34 */
[----:B------:R3:W-:Y:S02]  /*15710*/  @!P4 ST.E.128 desc[UR52][R6.64], R32 ;  /* 0x000000200600c985 */ /* 0x0007e4000c101d34 */
.L_x_1150:
[----:B------:R-:W-:Y:S05]  /*15720*/  BSYNC B1 ;  /* 0x0000000000017941 */ /* 0x000fea0003800000 */
.L_x_1149:
[----:B----4-:R4:W0:Y:S01]  /*15730*/  SHFL.IDX PT, R0, R17, 0x2, 0x181f ;  /* 0x00581f0011007f89 */ /* 0x01082200000e0000 */
[----:B------:R-:W-:Y:S03]  /*15740*/  BSSY B1, `(.L_x_1151) ;  /* 0x000000c000017945 */ /* 0x000fe60003800000 */
[----:B---3--:R4:W3:Y:S01]  /*15750*/  SHFL.IDX PT, R6, R46, 0x2, 0x181f ;  /* 0x00581f002e067f89 */ /* 0x0088e200000e0000 */
[----:B------:R-:W-:Y:S05]  /*15760*/  @P1 BRA `(.L_x_1152) ;  /* 0x0000000000241947 */ /* 0x000fea0003800000 */
[----:B------:R-:W-:Y:S02]  /*15770*/  ULDC UR4, c[0x0][0xac8] ;  /* 0x0002b20000047ab9 */ /* 0x000fe40000000800 */
[----:B------:R-:W-:Y:S02]  /*15780*/  ISETP.GE.AND P2, PT, R23, UR4, PT ;  /* 0x0000000417007c0c */ /* 0x000fe4000bf46270 */
[----:B------:R-:W-:-:S11]  /*15790*/  ISETP.GE.AND P3, PT, R188, UR4, PT ;  /* 0x00000004bc007c0c */ /* 0x000fd6000bf66270 */
[CC--:B---3--:R-:W-:Y:S02]  /*157a0*/  @!P2 LEA R4, P0, R23.reuse, R6.reuse, 0x1 ;  /* 0x000000061704a211 */ /* 0x0c8fe400078008ff */
[C---:B------:R-:W-:Y:S02]  /*157b0*/  @!P3 LEA R6, P1, R188.reuse, R6, 0x1 ;  /* 0x00000006bc06b211 */ /* 0x040fe400078208ff */
[-C--:B0-----:R-:W-:Y:S02]  /*157c0*/  @!P2 LEA.HI.X R5, R23, R0.reuse, R226, 0x1, P0 ;  /* 0x000000001705a211 */ /* 0x081fe400000f0ce2 */
[----:B------:R-:W-:-:S03]  /*157d0*/  @!P3 LEA.HI.X R7, R188, R0, R225, 0x1, P1 ;  /* 0x00000000bc07b211 */ /* 0x000fc600008f0ce1 */
[----:B------:R0:W-:Y:S04]  /*157e0*/  @!P2 ST.E.128 desc[UR52][R4.64], R12 ;  /* 0x0000000c0400a985 */ /* 0x0001e8000c101d34 */
[----:B------:R0:W-:Y:S02]  /*157f0*/  @!P3 ST.E.128 desc[UR52][R6.64], R36 ;  /* 0x000000240600b985 */ /* 0x0001e4000c101d34 */
.L_x_1152:
[----:B------:R-:W-:Y:S05]  /*15800*/  BSYNC B1 ;  /* 0x0000000000017941 */ /* 0x000fea0003800000 */
.L_x_1151:
[----:B0-----:R-:W-:Y:S01]  /*15810*/  VIADD R0, R48, 0x60 ;  /* 0x0000006030007836 */ /* 0x001fe20000000000 */
[----:B-1--4-:R-:W0:Y:S04]  /*15820*/  SHFL.IDX PT, R17, R17, 0x3, 0x181f ;  /* 0x00781f0011117f89 */ /* 0x012e2800000e0000 */
[----:B------:R-:W-:Y:S01]  /*15830*/  ISETP.GE.AND P0, PT, R0, R3, PT ;  /* 0x000000030000720c */ /* 0x000fe20003f06270 */
[----:B------:R-:W1:-:S12]  /*15840*/  SHFL.IDX PT, R46, R46, 0x3, 0x181f ;  /* 0x00781f002e2e7f89 */ /* 0x000e5800000e0000 */
[----:B------:R-:W-:Y:S05]  /*15850*/  @P0 BRA `(.L_x_1153) ;  /* 0x00000018003c0947 */ /* 0x000fea0003800000 */
[----:B------:R-:W-:Y:S02]  /*15860*/  ULDC UR4, c[0x0][0xac8] ;  /* 0x0002b20000047ab9 */ /* 0x000fe40000000800 */
[----:B------:R-:W-:-:S13]  /*15870*/  ISETP.GE.AND P1, PT, R23, UR4, PT ;  /* 0x0000000417007c0c */ /* 0x000fda000bf26270 */
[----:B-1----:R-:W-:-:S04]  /*15880*/  @!P1 LEA R4, P0, R23, R46, 0x1 ;  /* 0x0000002e17049211 */ /* 0x002fc800078008ff */
[----:B0-----:R-:W-:Y:S02]  /*15890*/  @!P1 LEA.HI.X R5, R23, R17, R226, 0x1, P0 ;  /* 0x0000001117059211 */ /* 0x001fe400000f0ce2 */
[----:B------:R-:W-:-:S03]  /*158a0*/  ISETP.GE.AND P0, PT, R188, UR4, PT ;  /* 0x00000004bc007c0c */ /* 0x000fc6000bf06270 */
[----:B------:R0:W-:Y:S10]  /*158b0*/  @!P1 ST.E.128 desc[UR52][R4.64], R24 ;  /* 0x0000001804009985 */ /* 0x0001f4000c101d34 */
[----:B------:R-:W-:Y:S05]  /*158c0*/  @P0 BRA `(.L_x_1153) ;  /* 0x0000001800200947 */ /* 0x000fea0003800000 */
[----:B0-----:R-:W-:-:S04]  /*158d0*/  LEA R4, P0, R188, R46, 0x1 ;  /* 0x0000002ebc047211 */ /* 0x001fc800078008ff */
[----:B------:R-:W-:-:S05]  /*158e0*/  LEA.HI.X R5, R188, R17, R225, 0x1, P0 ;  /* 0x00000011bc057211 */ /* 0x000fca00000f0ce1 */
[----:B------:R0:W-:Y:S01]  /*158f0*/  ST.E.128 desc[UR52][R4.64], R40 ;  /* 0x0000002804007985 */ /* 0x0001e2000c101d34 */
[----:B------:R-:W-:Y:S05]  /*15900*/  BRA `(.L_x_1153) ;  /* 0x0000001800107947 */ /* 0x000fea0003800000 */
.L_x_1146:
[----:B------:R-:W-:Y:S01]  /*15910*/  ULDC.64 UR12, c[0x0][0xb08] ;  /* 0x0002c200000c7ab9 */ /* 0x000fe20000000a00 */
[----:B------:R-:W0:Y:S01]  /*15920*/  @P1 LDC R5, c[0x0][0xbec] ;  /* 0x0002fb00ff051b82 */ /* 0x000e220000000800 */
[----:B------:R-:W-:Y:S01]  /*15930*/  UIMAD UR10, UR11, UR12, URZ ;  /* 0x0000000c0b0a72a4 */ /* 0x000fe2000f8e023f */
[----:B------:R-:W-:Y:S01]  /*15940*/  IMAD.MOV.U32 R7, RZ, RZ, R14 ;  /* 0x000000ffff077224 */ /* 0x000fe200078e000e */
[----:B------:R-:W-:Y:S01]  /*15950*/  UIMAD.WIDE.U32 UR8, UR4, UR12, URZ ;  /* 0x0000000c040872a5 */ /* 0x000fe2000f8e003f */
[----:B------:R-:W-:Y:S01]  /*15960*/  ISETP.GE.AND P0, PT, R12, R3, PT ;  /* 0x000000030c00720c */ /* 0x000fe20003f06270 */
[----:B------:R-:W-:Y:S01]  /*15970*/  UIMAD UR10, UR4, UR13, UR10 ;  /* 0x0000000d040a72a4 */ /* 0x000fe2000f8e020a */
[----:B------:R-:W-:Y:S01]  /*15980*/  BSSY B1, `(.L_x_1154) ;  /* 0x000006b000017945 */ /* 0x000fe20003800000 */
[----:B------:R-:W-:Y:S01]  /*15990*/  USHF.R.S32.HI UR4, URZ, 0x1f, UR7 ;  /* 0x0000001f3f047899 */ /* 0x000fe20008011407 */
[----:B------:R-:W1:Y:S01]  /*159a0*/  @P1 LDC R4, c[0x0][0xbf0] ;  /* 0x0002fc00ff041b82 */ /* 0x000e620000000800 */
[----:B------:R-:W-:-:S03]  /*159b0*/  UIADD3 UR9, UR9, UR10, URZ ;  /* 0x0000000a09097290 */ /* 0x000fc6000fffe03f */
[----:B------:R-:W-:Y:S02]  /*159c0*/  ULDC.64 UR10, c[0x0][0xb38] ;  /* 0x0002ce00000a7ab9 */ /* 0x000fe40000000a00 */
[----:B------:R-:W-:-:S04]  /*159d0*/  UIMAD.WIDE.U32 UR8, UR43, UR10, UR8 ;  /* 0x0000000a2b0872a5 */ /* 0x000fc8000f8e0008 */
[----:B------:R-:W-:-:S03]  /*159e0*/  UIMAD UR9, UR43, UR11, UR9 ;  /* 0x0000000b2b0972a4 */ /* 0x000fc6000f8e0209 */
[----:B------:R-:W-:Y:S02]  /*159f0*/  ULDC.64 UR10, c[0x0][0xb40] ;  /* 0x0002d000000a7ab9 */ /* 0x000fe40000000a00 */
[----:B------:R-:W-:Y:S01]  /*15a00*/  UIMAD UR4, UR4, UR10, URZ ;  /* 0x0000000a040472a4 */ /* 0x000fe2000f8e023f */
[----:B0-----:R-:W-:Y:S01]  /*15a10*/  @P1 IMAD.HI.U32 R5, R14, R5, RZ ;  /* 0x000000050e051227 */ /* 0x001fe200078e00ff */
[----:B------:R-:W-:Y:S02]  /*15a20*/  UIMAD.WIDE.U32 UR8, UR7, UR10, UR8 ;  /* 0x0000000a070872a5 */ /* 0x000fe4000f8e0008 */
[----:B------:R-:W-:-:S03]  /*15a30*/  UIMAD UR4, UR7, UR11, UR4 ;  /* 0x0000000b070472a4 */ /* 0x000fc6000f8e0204 */
[----:B------:R-:W-:Y:S01]  /*15a40*/  ULDC.64 UR10, c[0x0][0xb48] ;  /* 0x0002d200000a7ab9 */ /* 0x000fe20000000a00 */
[----:B------:R-:W-:Y:S01]  /*15a50*/  UIADD3 UR9, UR9, UR4, URZ ;  /* 0x0000000409097290 */ /* 0x000fe2000fffe03f */
[----:B-1----:R-:W-:-:S03]  /*15a60*/  @P1 SHF.R.U32.HI R7, RZ, R4, R5 ;  /* 0x00000004ff071219 */ /* 0x002fc60000011605 */
[----:B------:R-:W-:Y:S01]  /*15a70*/  UIMAD.WIDE.U32 UR8, UR37, UR10, UR8 ;  /* 0x0000000a250872a5 */ /* 0x000fe2000f8e0008 */
[--C-:B------:R-:W-:Y:S01]  /*15a80*/  SHF.R.S32.HI R4, RZ, 0x1f, R7.reuse ;  /* 0x0000001fff047819 */ /* 0x100fe20000011407 */
[----:B------:R-:W-:Y:S02]  /*15a90*/  IMAD.MOV R6, RZ, RZ, -R7 ;  /* 0x000000ffff067224 */ /* 0x000fe400078e0a07 */
[----:B------:R-:W-:Y:S02]  /*15aa0*/  UIMAD UR37, UR37, UR11, UR9 ;  /* 0x0000000b252572a4 */ /* 0x000fe4000f8e0209 */
[----:B------:R-:W-:Y:S01]  /*15ab0*/  IMAD R17, R17, R6, R14 ;  /* 0x0000000611117224 */ /* 0x000fe200078e020e */
[----:B------:R-:W-:Y:S01]  /*15ac0*/  ULDC.64 UR10, c[0x0][0xb30] ;  /* 0x0002cc00000a7ab9 */ /* 0x000fe20000000a00 */
[----:B------:R-:W-:Y:S02]  /*15ad0*/  IMAD.U32 R5, RZ, RZ, UR9 ;  /* 0x00000009ff057e24 */ /* 0x000fe4000f8e00ff */
[----:B------:R-:W-:-:S02]  /*15ae0*/  IMAD R6, R4, UR10, RZ ;  /* 0x0000000a04067c24 */ /* 0x000fc4000f8e02ff */
        /* <DEDUP_REMOVED lines=11> */
[----:B------:R-:W-:Y:S01]  /*15ba0*/  VIADD R6, R0, 0x29820 ;  /* 0x0002982000067836 */ /* 0x000fe20000000000 */
[----:B------:R-:W-:Y:S01]  /*15bb0*/  LEA R0, P1, R4, UR8, 0x2 ;  /* 0x0000000804007c11 */ /* 0x000fe2000f8210ff */
[----:B------:R-:W-:-:S03]  /*15bc0*/  IMAD.IADD R5, R5, 0x1, R7 ;  /* 0x0000000105057824 */ /* 0x000fc600078e0207 */
[----:B------:R-:W-:Y:S02]  /*15bd0*/  PRMT R6, RZ, 0x654, R6 ;  /* 0x00000654ff067816 */ /* 0x000fe40000000006 */
[----:B------:R-:W-:Y:S02]  /*15be0*/  LEA.HI.X R17, R4, UR9, R5, 0x2, P1 ;  /* 0x0000000904117c11 */ /* 0x000fe400088f1405 */
[----:B------:R0:W-:Y:S03]  /*15bf0*/  SYNCS.ARRIVE.TRANS64.RED.A1T0 RZ, [R6+URZ], RZ ;  /* 0x000000ff06ff79a7 */ /* 0x0001e6000810043f */
[----:B------:R1:W2:Y:S04]  /*15c00*/  SHFL.IDX PT, R7, R17, RZ, 0x1c1f ;  /* 0x001c1fff11077589 */ /* 0x0002a800000e0000 */
[----:B0-----:R1:W0:Y:S01]  /*15c10*/  SHFL.IDX PT, R6, R0, RZ, 0x1c1f ;  /* 0x001c1fff00067589 */ /* 0x00122200000e0000 */
        /* <DEDUP_REMOVED lines=8> */
[----:B--2---:R-:W-:Y:S02]  /*15ca0*/  @!P2 IMAD.WIDE R4, R19, 0x4, R6 ;  /* 0x000000041304a825 */ /* 0x004fe400078e0206 */
        /* <DEDUP_REMOVED lines=22> */
[----:B--2---:R-:W-:-:S03]  /*15e10*/  @!P0 LEA R8, P2, R198, R6, 0x2 ;  /* 0x00000006c6088211 */ /* 0x004fc600078410ff */
        /* <DEDUP_REMOVED lines=23> */
[-C--:B--2---:R-:W-:Y:S02]  /*15f90*/  @!P5 LEA R10, P2, R192, R6.reuse, 0x2 ;  /* 0x00000006c00ad211 */ /* 0x084fe400078410ff */
        /* <DEDUP_REMOVED lines=9> */
.L_x_1155:
[----:B------:R-:W-:Y:S05]  /*16030*/  BSYNC B1 ;  /* 0x0000000000017941 */ /* 0x000fea0003800000 */
.L_x_1154:
[----:B------:R-:W-:Y:S01]  /*16040*/  ISETP.GE.AND P0, PT, R18, R3, PT ;  /* 0x000000031200720c */ /* 0x000fe20003f06270 */
[----:B--2-4-:R2:W3:Y:S04]  /*16050*/  SHFL.IDX PT, R7, R17, 0x1, 0x1c1f ;  /* 0x003c1f0011077f89 */ /* 0x0144e800000e0000 */
[----:B0-----:R2:W0:Y:S08]  /*16060*/  SHFL.IDX PT, R6, R0, 0x1, 0x1c1f ;  /* 0x003c1f0000067f89 */ /* 0x00143000000e0000 */
[----:B--2---:R-:W-:Y:S05]  /*16070*/  @P0 BRA `(.L_x_1153) ;  /* 0x0000001000340947 */ /* 0x004fea0003800000 */
        /* <DEDUP_REMOVED lines=29> */
[----:B--2---:R-:W-:Y:S02]  /*16250*/  @!P1 LEA R8, P5, R198, R6, 0x2 ;  /* 0x00000006c6089211 */ /* 0x004fe400078a10ff */
        /* <DEDUP_REMOVED lines=36> */
.L_x_1144:
[----:B------:R-:W0:Y:S01]  /*164a0*/  LDC.64 R4, c[0x0][0xc00] ;  /* 0x00030000ff047b82 */ /* 0x000e220000000a00 */
[----:B------:R-:W-:Y:S01]  /*164b0*/  ULDC.64 UR8, c[0x0][0xc00] ;  /* 0x0003000000087ab9 */ /* 0x000fe20000000a00 */
[----:B------:R-:W-:Y:S01]  /*164c0*/  IMAD.MOV.U32 R3, RZ, RZ, RZ ;  /* 0x000000ffff037224 */ /* 0x000fe200078e00ff */
[----:B------:R-:W-:-:S05]  /*164d0*/  UIMAD.WIDE UR8, UR44, 0x4, UR8 ;  /* 0x000000042c0878a5 */ /* 0x000fca000f8e0208 */
[----:B------:R-:W1:Y:S01]  /*164e0*/  LDC.64 R6, c[0x0][0xc08] ;  /* 0x00030200ff067b82 */ /* 0x000e620000000a00 */
[----:B0-----:R-:W-:Y:S01]  /*164f0*/  ISETP.NE.U32.AND P0, PT, R4, RZ, PT ;  /* 0x000000ff0400720c */ /* 0x001fe20003f05070 */
[----:B------:R-:W-:Y:S01]  /*16500*/  IMAD.U32 R4, RZ, RZ, UR8 ;  /* 0x00000008ff047e24 */ /* 0x000fe2000f8e00ff */
[----:B------:R-:W-:Y:S01]  /*16510*/  R2UR UR4, R5 ;  /* 0x00000000050472ca */ /* 0x000fe200000e0000 */
[----:B------:R-:W-:Y:S01]  /*16520*/  IMAD.U32 R5, RZ, RZ, UR9 ;  /* 0x00000009ff057e24 */ /* 0x000fe2000f8e00ff */
[----:B-1----:R-:W-:-:S09]  /*16530*/  ISETP.NE.U32.AND P1, PT, R6, RZ, PT ;  /* 0x000000ff0600720c */ /* 0x002fd20003f25070 */
[----:B------:R-:W-:Y:S02]  /*16540*/  VOTEU.ANY UP0, P0 ;  /* 0x00000000003f7886 */ /* 0x000fe40000000100 */
[----:B------:R-:W-:Y:S01]  /*16550*/  UISETP.NE.AND.EX UP0, UPT, UR4, URZ, UPT, UP0 ;  /* 0x0000003f0400728c */ /* 0x000fe2000bf05300 */
[----:B------:R-:W-:Y:S01]  /*16560*/  R2UR UR4, R7 ;  /* 0x00000000070472ca */ /* 0x000fe200000e0000 */
[----:B------:R-:W-:-:S04]  /*16570*/  VOTEU.ANY UP1, P1 ;  /* 0x00000000003f7886 */ /* 0x000fc80000820100 */
[----:B------:R-:W-:-:S08]  /*16580*/  PLOP3.LUT P0, PT, PT, PT, UP0, 0x80, 0x0 ;  /* 0x000000000000781c */ /* 0x000fd00003f0f008 */
[----:B------:R-:W-:-:S06]  /*16590*/  UISETP.NE.AND.EX UP1, UPT, UR4, URZ, UPT, UP1 ;  /* 0x0000003f0400728c */ /* 0x000fcc000bf25310 */
[----:B------:R-:W-:Y:S01]  /*165a0*/  PLOP3.LUT P1, PT, PT, PT, UP1, 0x80, 0x0 ;  /* 0x000000000000781c */ /* 0x000fe20003f2f018 */
[----:B------:R0:W5:Y:S01]  /*165b0*/  @P0 LDG.E R3, desc[UR52][R4.64] ;  /* 0x0000003404030981 */ /* 0x000162000c1e1900 */
[----:B------:R-:W-:Y:S02]  /*165c0*/  ULDC UR4, c[0x0][0xa88] ;  /* 0x0002a20000047ab9 */ /* 0x000fe40000000800 */
[----:B------:R-:W-:Y:S01]  /*165d0*/  IMAD.U32 R0, RZ, RZ, UR4 ;  /* 0x00000004ff007e24 */ /* 0x000fe2000f8e00ff */
[----:B------:R-:W-:Y:S02]  /*165e0*/  @UP1 ULDC.64 UR8, c[0x0][0xc08] ;  /* 0x0003020000081ab9 */ /* 0x000fe40000000a00 */
[----:B------:R-:W-:-:S06]  /*165f0*/  @UP1 UIMAD.WIDE UR8, UR44, 0x4, UR8 ;  /* 0x000000042c0818a5 */ /* 0x000fcc000f8e0208 */
[----:B------:R-:W-:Y:S02]  /*16600*/  IMAD.U32 R6, RZ, RZ, UR8 ;  /* 0x00000008ff067e24 */ /* 0x000fe4000f8e00ff */
[----:B------:R-:W-:-:S05]  /*16610*/  IMAD.U32 R7, RZ, RZ, UR9 ;  /* 0x00000009ff077e24 */ /* 0x000fca000f8e00ff */
[----:B------:R0:W5:Y:S01]  /*16620*/  @P1 LDG.E R0, desc[UR52][R6.64] ;  /* 0x0000003406001981 */ /* 0x000162000c1e1900 */
[----:B------:R-:W-:Y:S05]  /*16630*/  @P1 BRA `(.L_x_1156) ;  /* 0x0000000000101947 */ /* 0x000fea0003800000 */
[----:B------:R-:W-:Y:S05]  /*16640*/  @!P0 BRA `(.L_x_1156) ;  /* 0x00000000000c8947 */ /* 0x000fea0003800000 */
[----:B0-----:R-:W2:Y:S04]  /*16650*/  LDG.E R7, desc[UR52][R4.64] ;  /* 0x0000003404077981 */ /* 0x001ea8000c1e1900 */
[----:B-----5:R-:W2:Y:S02]  /*16660*/  LDG.E R0, desc[UR52][R4.64+0x4] ;  /* 0x0000043404007981 */ /* 0x020ea4000c1e1900 */
[----:B--2---:R-:W-:-:S07]  /*16670*/  IMAD.IADD R0, R0, 0x1, -R7 ;  /* 0x0000000100007824 */ /* 0x004fce00078e0a07 */
.L_x_1156:
[----:B-----5:R-:W-:Y:S01]  /*16680*/  R2UR UR16, R3 ;  /* 0x00000000031072ca */ /* 0x020fe200000e0000 */
[----:B------:R-:W-:Y:S01]  /*16690*/  USHF.R.S32.HI UR7, URZ, 0x1f, UR44 ;  /* 0x0000001f3f077899 */ /* 0x000fe2000801142c */
[----:B------:R-:W-:Y:S01]  /*166a0*/  ISETP.GT.AND P0, PT, R227, 0x7f, PT ;  /* 0x0000007fe300780c */ /* 0x000fe20003f04270 */
[----:B------:R-:W-:Y:S01]  /*166b0*/  USEL UR4, UR44, URZ, !UP0 ;  /* 0x0000003f2c047287 */ /* 0x000fe2000c000000 */
[----:B------:R-:W-:Y:S01]  /*166c0*/  BSSY B1, `(.L_x_1157) ;  /* 0x000003a000017945 */ /* 0x000fe20003800000 */
[----:B------:R-:W-:-:S08]  /*166d0*/  USEL UR7, UR7, URZ, !UP0 ;  /* 0x0000003f07077287 */ /* 0x000fd0000c000000 */
[----:B------:R-:W-:Y:S02]  /*166e0*/  USHF.R.S32.HI UR16, URZ, 0x1f, UR16 ;  /* 0x0000001f3f107899 */ /* 0x000fe40008011410 */
[----:B------:R-:W-:Y:S10]  /*166f0*/  @P0 BRA `(.L_x_1158) ;  /* 0x0000000000d80947 */ /* 0x000ff40003800000 */
[----:B0-----:R-:W0:Y:S01]  /*16700*/  S2R R5, SR_TID.X ;  /* 0x0000000000057919 */ /* 0x001e220000002100 */
[----:B------:R-:W1:Y:S01]  /*16710*/  LDC R9, c[0x0][0xbe8] ;  /* 0x0002fa00ff097b82 */ /* 0x000e620000000800 */
[----:B------:R-:W-:Y:S02]  /*16720*/  IMAD.U32 R8, RZ, RZ, UR36 ;  /* 0x00000024ff087e24 */ /* 0x000fe4000f8e00ff */
[----:B-1----:R-:W-:-:S03]  /*16730*/  IMAD R4, R0, R9, RZ ;  /* 0x0000000900047224 */ /* 0x002fc600078e02ff */
[----:B0-----:R-:W-:-:S04]  /*16740*/  IADD3 R8, R8, -0x80, R5 ;  /* 0xffffff8008087810 */ /* 0x001fc80007ffe005 */
[----:B------:R-:W-:-:S13]  /*16750*/  ISETP.GE.AND P0, PT, R8, R4, PT ;  /* 0x000000040800720c */ /* 0x000fda0003f06270 */
[----:B------:R-:W-:Y:S05]  /*16760*/  @P0 BRA `(.L_x_1158) ;  /* 0x0000000000bc0947 */ /* 0x000fea0003800000 */
[----:B------:R-:W-:Y:S01]  /*16770*/  ISETP.NE.AND P0, PT, R9, 0x1, PT ;  /* 0x000000010900780c */ /* 0x000fe20003f05270 */
[----:B------:R-:W-:Y:S01]  /*16780*/  UISETP.GT.AND UP0, UPT, UR46, 0x1, UPT ;  /* 0x000000012e00788c */ /* 0x000fe2000bf04270 */
[----:B------:R-:W-:Y:S01]  /*16790*/  IMAD.MOV.U32 R6, RZ, RZ, R8 ;  /* 0x000000ffff067224 */ /* 0x000fe200078e0008 */
[----:B------:R-:W-:Y:S02]  /*167a0*/  UMOV UR8, 0x9b8 ;  /* 0x000009b800087882 */ /* 0x000fe40000000000 */
[----:B------:R-:W-:Y:S02]  /*167b0*/  USEL UR17, UR8, 0x978, UP0 ;  /* 0x0000097808117887 */ /* 0x000fe40008000000 */
[----:B------:R-:W-:-:S06]  /*167c0*/  USEL UR19, UR37, URZ, UP0 ;  /* 0x0000003f25137287 */ /* 0x000fcc0008000000 */
[----:B------:R-:W0:Y:S04]  /*167d0*/  @P0 LDC R7, c[0x0][0xbec] ;  /* 0x0002fb00ff070b82 */ /* 0x000e280000000800 */
[----:B------:R-:W-:Y:S01]  /*167e0*/  ULDC.64 UR8, c[0x0][UR17+0x218] ;  /* 0x0000860011087abb */ /* 0x000fe20008000a00 */
[----:B------:R-:W-:Y:S01]  /*167f0*/  ULDC.64 UR10, c[0x0][UR17+0x220] ;  /* 0x00008800110a7abb */ /* 0x000fe20008000a00 */
[----:B------:R-:W-:Y:S02]  /*16800*/  UIMAD.WIDE.U32 UR14, UR8, UR43, URZ ;  /* 0x0000002b080e72a5 */ /* 0x000fe4000f8e003f */
[----:B------:R-:W1:Y:S01]  /*16810*/  @P0 LDC R10, c[0x0][0xbf0] ;  /* 0x0002fc00ff0a0b82 */ /* 0x000e620000000800 */
[----:B------:R-:W-:Y:S02]  /*16820*/  UIMAD UR18, UR9, UR43, URZ ;  /* 0x0000002b091272a4 */ /* 0x000fe4000f8e023f */
[----:B------:R-:W-:Y:S01]  /*16830*/  UIMAD UR11, UR11, UR4, URZ ;  /* 0x000000040b0b72a4 */ /* 0x000fe2000f8e023f */
[----:B------:R-:W-:Y:S01]  /*16840*/  IMAD.U32 R4, RZ, RZ, UR14 ;  /* 0x0000000eff047e24 */ /* 0x000fe2000f8e00ff */
[----:B------:R-:W-:Y:S01]  /*16850*/  UIMAD.WIDE.U32 UR8, UR10, UR4, URZ ;  /* 0x000000040a0872a5 */ /* 0x000fe2000f8e003f */
[----:B------:R-:W-:Y:S01]  /*16860*/  IMAD.U32 R5, RZ, RZ, UR15 ;  /* 0x0000000fff057e24 */ /* 0x000fe2000f8e00ff */
[----:B------:R-:W-:-:S02]  /*16870*/  UIADD3 UR14, UR18, UR15, URZ ;  /* 0x0000000f120e7290 */ /* 0x000fc4000fffe03f */
[----:B------:R-:W-:Y:S01]  /*16880*/  UIMAD UR11, UR10, UR7, UR11 ;  /* 0x000000070a0b72a4 */ /* 0x000fe2000f8e020b */
[----:B------:R-:W-:-:S03]  /*16890*/  ULDC.64 UR12, c[0x0][UR17+0x228] ;  /* 0x00008a00110c7abb */ /* 0x000fc60008000a00 */
[----:B------:R-:W-:Y:S01]  /*168a0*/  UIADD3 UR11, UR9, UR11, URZ ;  /* 0x0000000b090b7290 */ /* 0x000fe2000fffe03f */
[----:B------:R-:W-:Y:S01]  /*168b0*/  IMAD.U32 R11, RZ, RZ, UR14 ;  /* 0x0000000eff0b7e24 */ /* 0x000fe2000f8e00ff */
[----:B------:R-:W-:Y:S01]  /*168c0*/  UIMAD.WIDE.U32 UR20, UR12, UR19, URZ ;  /* 0x000000130c1472a5 */ /* 0x000fe2000f8e003f */
[----:B0-----:R-:W-:Y:S01]  /*168d0*/  @P0 IMAD.HI.U32 R7, R8, R7, RZ ;  /* 0x0000000708070227 */ /* 0x001fe200078e00ff */
[----:B------:R-:W-:-:S04]  /*168e0*/  UIMAD UR10, UR13, UR19, URZ ;  /* 0x000000130d0a72a4 */ /* 0x000fc8000f8e023f */
[----:B------:R-:W-:Y:S01]  /*168f0*/  UIADD3 UR10, UR10, UR21, URZ ;  /* 0x000000150a0a7290 */ /* 0x000fe2000fffe03f */
[----:B-1----:R-:W-:Y:S02]  /*16900*/  @P0 SHF.R.U32.HI R6, RZ, R10, R7 ;  /* 0x0000000aff060219 */ /* 0x002fe40000011607 */
[----:B------:R-:W-:Y:S01]  /*16910*/  IADD3 R5, P0, P1, R4, UR8, R3 ;  /* 0x0000000804057c10 */ /* 0x000fe2000f91e003 */
[----:B------:R-:W-:Y:S01]  /*16920*/  IMAD.U32 R4, RZ, RZ, UR16 ;  /* 0x00000010ff047e24 */ /* 0x000fe2000f8e00ff */
[----:B------:R-:W-:Y:S01]  /*16930*/  ULDC.64 UR8, c[0x0][UR17+0x210] ;  /* 0x0000840011087abb */ /* 0x000fe20008000a00 */
[----:B------:R-:W-:-:S04]  /*16940*/  IMAD.MOV R7, RZ, RZ, -R6 ;  /* 0x000000ffff077224 */ /* 0x000fc800078e0a06 */
[----:B------:R-:W-:Y:S01]  /*16950*/  IMAD R7, R9, R7, R8 ;  /* 0x0000000709077224 */ /* 0x000fe200078e0208 */
[----:B------:R-:W-:Y:S02]  /*16960*/  IADD3.X R8, R11, UR11, R4, P0, P1 ;  /* 0x0000000b0b087c10 */ /* 0x000fe400087e2404 */
[----:B------:R-:W-:Y:S01]  /*16970*/  IADD3 R4, P0, P1, R6, UR20, R5 ;  /* 0x0000001406047c10 */ /* 0x000fe2000f91e005 */
[----:B------:R-:W-:Y:S01]  /*16980*/  IMAD R9, R7, UR9, RZ ;  /* 0x0000000907097c24 */ /* 0x000fe2000f8e02ff */
[----:B------:R-:W-:Y:S02]  /*16990*/  SHF.R.S32.HI R5, RZ, 0x1f, R6 ;  /* 0x0000001fff057819 */ /* 0x000fe40000011406 */
[----:B------:R-:W-:Y:S02]  /*169a0*/  SHF.R.S32.HI R6, RZ, 0x1f, R7 ;  /* 0x0000001fff067819 */ /* 0x000fe40000011407 */
[----:B------:R-:W-:Y:S01]  /*169b0*/  IADD3.X R5, R5, UR10, R8, P0, P1 ;  /* 0x0000000a05057c10 */ /* 0x000fe200087e2408 */
[----:B------:R-:W-:Y:S01]  /*169c0*/  ULDC.64 UR10, c[0x0][0xba8] ;  /* 0x0002ea00000a7ab9 */ /* 0x000fe20000000a00 */
[----:B------:R-:W-:Y:S01]  /*169d0*/  @!UP0 ULDC UR10, c[0x0][0xb50] ;  /* 0x0002d400000a8ab9 */ /* 0x000fe20000000800 */
[----:B------:R-:W-:Y:S01]  /*169e0*/  IMAD R9, R6, UR8, R9 ;  /* 0x0000000806097c24 */ /* 0x000fe2000f8e0209 */
[----:B------:R-:W-:Y:S01]  /*169f0*/  @!UP0 ULDC UR11, c[0x0][0xb54] ;  /* 0x0002d500000b8ab9 */ /* 0x000fe20000000800 */
[----:B------:R-:W-:-:S04]  /*16a00*/  IMAD.WIDE.U32 R4, R7, UR8, R4 ;  /* 0x0000000807047c25 */ /* 0x000fc8000f8e0004 */
[----:B------:R-:W-:Y:S01]  /*16a10*/  IMAD.IADD R5, R5, 0x1, R9 ;  /* 0x0000000105057824 */ /* 0x000fe200078e0209 */
[----:B------:R-:W-:-:S04]  /*16a20*/  LEA R6, P0, R4, UR10, 0x2 ;  /* 0x0000000a04067c11 */ /* 0x000fc8000f8010ff */
[----:B------:R-:W-:Y:S01]  /*16a30*/  LEA.HI.X R7, R4, UR11, R5, 0x2, P0 ;  /* 0x0000000b04077c11 */ /* 0x000fe200080f1405 */
[----:B------:R-:W-:-:S05]  /*16a40*/  IMAD.MOV.U32 R5, RZ, RZ, -0x800000 ;  /* 0xff800000ff057424 */ /* 0x000fca00078e00ff */
[----:B------:R1:W-:Y:S03]  /*16a50*/  STG.E desc[UR52][R6.64], R5 ;  /* 0x0000000506007986 */ /* 0x0003e6000c101934 */
.L_x_1158:
[----:B------:R-:W-:Y:S05]  /*16a60*/  BSYNC B1 ;  /* 0x0000000000017941 */ /* 0x000fea0003800000 */
.L_x_1157:
[----:B------:R-:W-:-:S06]  /*16a70*/  UISETP.GT.AND UP0, UPT, UR46, 0x1, UPT ;  /* 0x000000012e00788c */ /* 0x000fcc000bf04270 */
[----:B------:R-:W-:-:S13]  /*16a80*/  PLOP3.LUT P0, PT, PT, PT, UP0, 0x80, 0x0 ;  /* 0x000000000000781c */ /* 0x000fda0003f0f008 */
[----:B------:R-:W-:Y:S05]  /*16a90*/  @P0 BRA `(.L_x_1153) ;  /* 0x0000000400ac0947 */ /* 0x000fea0003800000 */
[----:B------:R-:W2:Y:S01]  /*16aa0*/  LDC R11, c[0x0][0xbe8] ;  /* 0x0002fa00ff0b7b82 */ /* 0x000ea20000000800 */
[C---:B------:R-:W-:Y:S01]  /*16ab0*/  R2UR UR11, R3.reuse ;  /* 0x00000000030b72ca */ /* 0x040fe200000e0000 */
[----:B------:R-:W-:Y:S01]  /*16ac0*/  ULDC.64 UR12, c[0x0][0xaa0] ;  /* 0x0002a800000c7ab9 */ /* 0x000fe20000000a00 */
[----:B------:R-:W-:Y:S01]  /*16ad0*/  R2UR UR8, R3 ;  /* 0x00000000030872ca */ /* 0x000fe200000e0000 */
[----:B------:R-:W-:Y:S01]  /*16ae0*/  UIMAD UR10, UR16, UR12, URZ ;  /* 0x0000000c100a72a4 */ /* 0x000fe2000f8e023f */
[----:B------:R-:W-:Y:S01]  /*16af0*/  IMAD R3, R189, 0x20, R205 ;  /* 0x00000020bd037824 */ /* 0x000fe200078e02cd */
[----:B------:R-:W-:Y:S03]  /*16b00*/  BSSY B1, `(.L_x_1159) ;  /* 0x000003a000017945 */ /* 0x000fe60003800000 */
[----:B------:R-:W-:-:S04]  /*16b10*/  VIADD R8, R3, UR36 ;  /* 0x0000002403087c36 */ /* 0x000fc80008000000 */
[----:B------:R-:W-:Y:S01]  /*16b20*/  IMAD.MOV.U32 R3, RZ, RZ, R8 ;  /* 0x000000ffff037224 */ /* 0x000fe200078e0008 */
[----:B------:R-:W-:Y:S02]  /*16b30*/  UIMAD UR10, UR11, UR13, UR10 ;  /* 0x0000000d0b0a72a4 */ /* 0x000fe4000f8e020a */
[----:B------:R-:W-:-:S04]  /*16b40*/  UIMAD.WIDE.U32 UR8, UR8, UR12, URZ ;  /* 0x0000000c080872a5 */ /* 0x000fc8000f8e003f */
[----:B------:R-:W-:-:S03]  /*16b50*/  UIADD3 UR9, UR9, UR10, URZ ;  /* 0x0000000a09097290 */ /* 0x000fc6000fffe03f */
[----:B------:R-:W-:Y:S01]  /*16b60*/  ULDC.64 UR10, c[0x0][0xae8] ;  /* 0x0002ba00000a7ab9 */ /* 0x000fe20000000a00 */
[----:B--2---:R-:W-:Y:S01]  /*16b70*/  ISETP.NE.AND P0, PT, R11, 0x1, PT ;  /* 0x000000010b00780c */ /* 0x004fe20003f05270 */
[----:B------:R-:W-:-:S04]  /*16b80*/  UIMAD.WIDE.U32 UR8, UR43, UR10, UR8 ;  /* 0x0000000a2b0872a5 */ /* 0x000fc8000f8e0008 */
[----:B------:R-:W-:-:S03]  /*16b90*/  UIMAD UR9, UR43, UR11, UR9 ;  /* 0x0000000b2b0972a4 */ /* 0x000fc6000f8e0209 */
[----:B------:R-:W-:Y:S02]  /*16ba0*/  ULDC.64 UR10, c[0x0][0xaf0] ;  /* 0x0002bc00000a7ab9 */ /* 0x000fe40000000a00 */
[----:B------:R-:W-:Y:S02]  /*16bb0*/  UIMAD UR7, UR7, UR10, URZ ;  /* 0x0000000a070772a4 */ /* 0x000fe4000f8e023f */
[----:B------:R-:W-:Y:S01]  /*16bc0*/  UIMAD.WIDE.U32 UR8, UR4, UR10, UR8 ;  /* 0x0000000a040872a5 */ /* 0x000fe2000f8e0008 */
[----:B01----:R-:W0:Y:S01]  /*16bd0*/  @P0 LDC R5, c[0x0][0xbec] ;  /* 0x0002fb00ff050b82 */ /* 0x003e220000000800 */
[----:B------:R-:W-:-:S03]  /*16be0*/  UIMAD UR7, UR4, UR11, UR7 ;  /* 0x0000000b040772a4 */ /* 0x000fc6000f8e0207 */
[----:B------:R-:W-:Y:S01]  /*16bf0*/  ULDC.64 UR10, c[0x0][0xae0] ;  /* 0x0002b800000a7ab9 */ /* 0x000fe20000000a00 */
[----:B------:R-:W-:-:S03]  /*16c00*/  UIADD3 UR4, UR9, UR7, URZ ;  /* 0x0000000709047290 */ /* 0x000fc6000fffe03f */
        /* <DEDUP_REMOVED lines=8> */
[----:B------:R-:W-:Y:S01]  /*16c90*/  IMAD.U32 R4, RZ, RZ, UR8 ;  /* 0x00000008ff047e24 */ /* 0x000fe2000f8e00ff */
[----:B------:R-:W-:Y:S01]  /*16ca0*/  ULDC.64 UR8, c[0x0][0xad8] ;  /* 0x0002b60000087ab9 */ /* 0x000fe20000000a00 */
[----:B------:R-:W-:Y:S02]  /*16cb0*/  IMAD R7, R11, R7, R8 ;  /* 0x000000070b077224 */ /* 0x000fe400078e0208 */
[C---:B------:R-:W-:Y:S02]  /*16cc0*/  IMAD R9, R3.reuse, UR11, R6 ;  /* 0x0000000b03097c24 */ /* 0x040fe4000f8e0206 */
[----:B------:R-:W-:Y:S01]  /*16cd0*/  IMAD.WIDE.U32 R4, R3, UR10, R4 ;  /* 0x0000000a03047c25 */ /* 0x000fe2000f8e0004 */
[----:B------:R-:W-:-:S03]  /*16ce0*/  SHF.R.S32.HI R3, RZ, 0x1f, R7 ;  /* 0x0000001fff037819 */ /* 0x000fc60000011407 */
[----:B------:R-:W-:Y:S02]  /*16cf0*/  IMAD.IADD R5, R5, 0x1, R9 ;  /* 0x0000000105057824 */ /* 0x000fe400078e0209 */
[----:B------:R-:W-:Y:S02]  /*16d00*/  IMAD R6, R3, UR8, RZ ;  /* 0x0000000803067c24 */ /* 0x000fe4000f8e02ff */
[----:B------:R-:W-:Y:S02]  /*16d10*/  VIADD R8, R205, UR36 ;  /* 0x00000024cd087c36 */ /* 0x000fe40008000000 */
[----:B------:R-:W-:Y:S02]  /*16d20*/  IMAD R11, R0, R11, RZ ;  /* 0x0000000b000b7224 */ /* 0x000fe400078e02ff */
[C---:B------:R-:W-:Y:S02]  /*16d30*/  IMAD R3, R7.reuse, UR9, R6 ;  /* 0x0000000907037c24 */ /* 0x040fe4000f8e0206 */
[----:B------:R-:W-:Y:S01]  /*16d40*/  IMAD.WIDE.U32 R4, R7, UR8, R4 ;  /* 0x0000000807047c25 */ /* 0x000fe2000f8e0004 */
[----:B------:R-:W-:Y:S01]  /*16d50*/  ISETP.GE.AND P2, PT, R8, R11, PT ;  /* 0x0000000b0800720c */ /* 0x000fe20003f46270 */
[----:B------:R-:W-:-:S02]  /*16d60*/  ULDC.64 UR8, c[0x0][0xa80] ;  /* 0x0002a00000087ab9 */ /* 0x000fc40000000a00 */
[----:B------:R-:W-:Y:S01]  /*16d70*/  VIADD R0, R8, 0x20 ;  /* 0x0000002008007836 */ /* 0x000fe20000000000 */
[----:B------:R-:W-:Y:S01]  /*16d80*/  LEA R6, P3, R4, UR8, 0x1 ;  /* 0x0000000804067c11 */ /* 0x000fe2000f8608ff */
[----:B------:R-:W-:-:S03]  /*16d90*/  IMAD.IADD R3, R5, 0x1, R3 ;  /* 0x0000000105037824 */ /* 0x000fc600078e0203 */
[-C--:B------:R-:W-:Y:S01]  /*16da0*/  ISETP.GE.AND P1, PT, R0, R11.reuse, PT ;  /* 0x0000000b0000720c */ /* 0x080fe20003f26270 */
[----:B------:R-:W-:Y:S01]  /*16db0*/  VIADD R0, R8, 0x40 ;  /* 0x0000004008007836 */ /* 0x000fe20000000000 */
[----:B------:R-:W-:Y:S02]  /*16dc0*/  LEA.HI.X R3, R4, UR9, R3, 0x1, P3 ;  /* 0x0000000904037c11 */ /* 0x000fe400098f0c03 */
[----:B------:R0:W1:Y:S02]  /*16dd0*/  SHFL.IDX PT, R4, R6, RZ, 0x181f ;  /* 0x00181fff06047589 */ /* 0x00006400000e0000 */
[----:B------:R-:W-:Y:S02]  /*16de0*/  ISETP.GE.AND P0, PT, R0, R11, PT ;  /* 0x0000000b0000720c */ /* 0x000fe40003f06270 */
[----:B------:R0:W2:Y:S01]  /*16df0*/  SHFL.IDX PT, R0, R3, RZ, 0x181f ;  /* 0x00181fff03007589 */ /* 0x0000a200000e0000 */
[----:B------:R-:W-:Y:S10]  /*16e00*/  @P2 BRA `(.L_x_1160) ;  /* 0x0000000000242947 */ /* 0x000ff40003800000 */
[----:B------:R-:W-:Y:S02]  /*16e10*/  ULDC UR4, c[0x0][0xac8] ;  /* 0x0002b20000047ab9 */ /* 0x000fe40000000800 */
[----:B------:R-:W-:Y:S02]  /*16e20*/  ISETP.GE.AND P4, PT, R23, UR4, PT ;  /* 0x0000000417007c0c */ /* 0x000fe4000bf86270 */
[----:B------:R-:W-:-:S11]  /*16e30*/  ISETP.GE.AND P5, PT, R188, UR4, PT ;  /* 0x00000004bc007c0c */ /* 0x000fd6000bfa6270 */
[CC--:B-1----:R-:W-:Y:S02]  /*16e40*/  @!P4 LEA R12, P2, R23.reuse, R4.reuse, 0x1 ;  /* 0x00000004170cc211 */ /* 0x0c2fe400078408ff */
[C---:B------:R-:W-:Y:S02]  /*16e50*/  @!P5 LEA R4, P3, R188.reuse, R4, 0x1 ;  /* 0x00000004bc04d211 */ /* 0x040fe400078608ff */
[-C--:B--2---:R-:W-:Y:S02]  /*16e60*/  @!P4 LEA.HI.X R13, R23, R0.reuse, R226, 0x1, P2 ;  /* 0x00000000170dc211 */ /* 0x084fe400010f0ce2 */
[----:B------:R-:W-:-:S03]  /*16e70*/  @!P5 LEA.HI.X R5, R188, R0, R225, 0x1, P3 ;  /* 0x00000000bc05d211 */ /* 0x000fc600018f0ce1 */
[----:B------:R3:W-:Y:S04]  /*16e80*/  @!P4 ST.E.128 desc[UR52][R12.64], RZ ;  /* 0x000000ff0c00c985 */ /* 0x0007e8000c101d34 */
[----:B------:R3:W-:Y:S02]  /*16e90*/  @!P5 ST.E.128 desc[UR52][R4.64], RZ ;  /* 0x000000ff0400d985 */ /* 0x0007e4000c101d34 */
.L_x_1160:
[----:B------:R-:W-:Y:S05]  /*16ea0*/  BSYNC B1 ;  /* 0x0000000000017941 */ /* 0x000fea0003800000 */
.L_x_1159:
[----:B--2---:R2:W4:Y:S01]  /*16eb0*/  SHFL.IDX PT, R0, R3, 0x1, 0x181f ;  /* 0x00381f0003007f89 */ /* 0x00452200000e0000 */
[----:B------:R-:W-:Y:S03]  /*16ec0*/  BSSY B1, `(.L_x_1161) ;  /* 0x000000c000017945 */ /* 0x000fe60003800000 */
[----:B-1-3--:R2:W1:Y:S01]  /*16ed0*/  SHFL.IDX PT, R4, R6, 0x1, 0x181f ;  /* 0x00381f0006047f89 */ /* 0x00a46200000e0000 */
[----:B------:R-:W-:Y:S05]  /*16ee0*/  @P1 BRA `(.L_x_1162) ;  /* 0x0000000000241947 */ /* 0x000fea0003800000 */
[----:B------:R-:W-:Y:S02]  /*16ef0*/  ULDC UR4, c[0x0][0xac8] ;  /* 0x0002b20000047ab9 */ /* 0x000fe40000000800 */
[----:B------:R-:W-:Y:S02]  /*16f00*/  ISETP.GE.AND P3, PT, R23, UR4, PT ;  /* 0x0000000417007c0c */ /* 0x000fe4000bf66270 */
[----:B------:R-:W-:-:S11]  /*16f10*/  ISETP.GE.AND P4, PT, R188, UR4, PT ;  /* 0x00000004bc007c0c */ /* 0x000fd6000bf86270 */
[CC--:B-1----:R-:W-:Y:S02]  /*16f20*/  @!P3 LEA R12, P1, R23.reuse, R4.reuse, 0x1 ;  /* 0x00000004170cb211 */ /* 0x0c2fe400078208ff */
[C---:B------:R-:W-:Y:S02]  /*16f30*/  @!P4 LEA R4, P2, R188.reuse, R4, 0x1 ;  /* 0x00000004bc04c211 */ /* 0x040fe400078408ff */
[-C--:B----4-:R-:W-:Y:S02]  /*16f40*/  @!P3 LEA.HI.X R13, R23, R0.reuse, R226, 0x1, P1 ;  /* 0x00000000170db211 */ /* 0x090fe400008f0ce2 */
[----:B------:R-:W-:-:S03]  /*16f50*/  @!P4 LEA.HI.X R5, R188, R0, R225, 0x1, P2 ;  /* 0x00000000bc05c211 */ /* 0x000fc600010f0ce1 */
[----:B------:R3:W-:Y:S04]  /*16f60*/  @!P3 ST.E.128 desc[UR52][R12.64], RZ ;  /* 0x000000ff0c00b985 */ /* 0x0007e8000c101d34 */
[----:B------:R3:W-:Y:S02]  /*16f70*/  @!P4 ST.E.128 desc[UR52][R4.64], RZ ;  /* 0x000000ff0400c985 */ /* 0x0007e4000c101d34 */
.L_x_1162:
[----:B------:R-:W-:Y:S05]  /*16f80*/  BSYNC B1 ;  /* 0x0000000000017941 */ /* 0x000fea0003800000 */
.L_x_1161:
[----:B----4-:R4:W0:Y:S01]  /*16f90*/  SHFL.IDX PT, R0, R3, 0x2, 0x181f ;  /* 0x00581f0003007f89 */ /* 0x01082200000e0000 */
        /* <DEDUP_REMOVED lines=8> */
[-C--:B0-----:R-:W-:Y:S02]  /*17020*/  @!P2 LEA.HI.X R13, R23, R0.reuse, R226, 0x1, P0 ;  /* 0x00000000170da211 */ /* 0x081fe400000f0ce2 */
[----:B------:R-:W-:-:S03]  /*17030*/  @!P3 LEA.HI.X R5, R188, R0, R225, 0x1, P1 ;  /* 0x00000000bc05b211 */ /* 0x000fc600008f0ce1 */
[----:B------:R3:W-:Y:S04]  /*17040*/  @!P2 ST.E.128 desc[UR52][R12.64], RZ ;  /* 0x000000ff0c00a985 */ /* 0x0007e8000c101d34 */
[----:B------:R3:W-:Y:S02]  /*17050*/  @!P3 ST.E.128 desc[UR52][R4.64], RZ ;  /* 0x000000ff0400b985 */ /* 0x0007e4000c101d34 */
.L_x_1164:
[----:B------:R-:W-:Y:S05]  /*17060*/  BSYNC B1 ;  /* 0x0000000000017941 */ /* 0x000fea0003800000 */
.L_x_1163:
[----:B0-----:R-:W-:Y:S01]  /*17070*/  VIADD R0, R8, 0x60 ;  /* 0x0000006008007836 */ /* 0x001fe20000000000 */
[----:B--2-4-:R-:W2:Y:S04]  /*17080*/  SHFL.IDX PT, R3, R3, 0x3, 0x181f ;  /* 0x00781f0003037f89 */ /* 0x014ea800000e0000 */
[----:B------:R-:W-:Y:S01]  /*17090*/  ISETP.GE.AND P0, PT, R0, R11, PT ;  /* 0x0000000b0000720c */ /* 0x000fe20003f06270 */
[----:B-1-3--:R3:W4:-:S12]  /*170a0*/  SHFL.IDX PT, R4, R6, 0x3, 0x181f ;  /* 0x00781f0006047f89 */ /* 0x00a71800000e0000 */
[----:B---3--:R-:W-:Y:S05]  /*170b0*/  @P0 BRA `(.L_x_1153) ;  /* 0x0000000000240947 */ /* 0x008fea0003800000 */
[----:B------:R-:W-:Y:S02]  /*170c0*/  ULDC UR4, c[0x0][0xac8] ;  /* 0x0002b20000047ab9 */ /* 0x000fe40000000800 */
[----:B------:R-:W-:Y:S02]  /*170d0*/  ISETP.GE.AND P2, PT, R23, UR4, PT ;  /* 0x0000000417007c0c */ /* 0x000fe4000bf46270 */
[----:B------:R-:W-:-:S11]  /*170e0*/  ISETP.GE.AND P3, PT, R188, UR4, PT ;  /* 0x00000004bc007c0c */ /* 0x000fd6000bf66270 */
[CC--:B----4-:R-:W-:Y:S02]  /*170f0*/  @!P2 LEA R6, P0, R23.reuse, R4.reuse, 0x1 ;  /* 0x000000041706a211 */ /* 0x0d0fe400078008ff */
[C---:B------:R-:W-:Y:S02]  /*17100*/  @!P3 LEA R4, P1, R188.reuse, R4, 0x1 ;  /* 0x00000004bc04b211 */ /* 0x040fe400078208ff */
[-C--:B--2---:R-:W-:Y:S02]  /*17110*/  @!P2 LEA.HI.X R7, R23, R3.reuse, R226, 0x1, P0 ;  /* 0x000000031707a211 */ /* 0x084fe400000f0ce2 */
[----:B------:R-:W-:-:S03]  /*17120*/  @!P3 LEA.HI.X R5, R188, R3, R225, 0x1, P1 ;  /* 0x00000003bc05b211 */ /* 0x000fc600008f0ce1 */
[----:B------:R3:W-:Y:S04]  /*17130*/  @!P2 ST.E.128 desc[UR52][R6.64], RZ ;  /* 0x000000ff0600a985 */ /* 0x0007e8000c101d34 */
[----:B------:R3:W-:Y:S02]  /*17140*/  @!P3 ST.E.128 desc[UR52][R4.64], RZ ;  /* 0x000000ff0400b985 */ /* 0x0007e4000c101d34 */
.L_x_1153:
[----:B------:R-:W-:Y:S05]  /*17150*/  BSYNC B0 ;  /* 0x0000000000007941 */ /* 0x000fea0003800000 */
.L_x_1143:
[----:B------:R-:W-:Y:S02]  /*17160*/  ULDC UR4, c[0x0][0xc3c] ;  /* 0x00030f0000047ab9 */ /* 0x000fe40000000800 */
[----:B------:R-:W-:-:S06]  /*17170*/  UISETP.GE.AND UP0, UPT, UR49, UR4, UPT ;  /* 0x000000043100728c */ /* 0x000fcc000bf06270 */
[----:B------:R-:W-:-:S13]  /*17180*/  PLOP3.LUT P0, PT, PT, PT, UP0, 0x80, 0x0 ;  /* 0x000000000000781c */ /* 0x000fda0003f0f008 */
[----:B------:R-:W-:Y:S05]  /*17190*/  @!P0 BRA `(.L_x_1165) ;  /* 0xfffffe9c00988947 */ /* 0x000fea000383ffff */
[----:B------:R-:W-:Y:S05]  /*171a0*/  EXIT ;  /* 0x000000000000794d */ /* 0x000fea0003800000 */
.L_x_1056:
[----:B------:R-:W-:-:S08]  /*171b0*/  NOP ;  /* 0x0000000000007918 */ /* 0x000fd00000000000 */
[----:B------:R-:W0:-:S00]  /*171c0*/  USETMAXREG.DEALLOC.CTAPOOL 0x18 ;  /* 0x00000018000079c8 */ /* 0x000e0000080e0500 */
[----:B0-----:R-:W-:Y:S01]  /*171d0*/  LOP3.LUT R0, R0, 0x3, RZ, 0xc0, !PT ;  /* 0x0000000300007812 */ /* 0x001fe200078ec0ff */
[----:B------:R-:W-:Y:S01]  /*171e0*/  IMAD.MOV.U32 R6, RZ, RZ, RZ ;  /* 0x000000ffff067224 */ /* 0x000fe200078e00ff */
[----:B------:R-:W-:-:S04]  /*171f0*/  LOP3.LUT R16, R16, 0xfffffffd, RZ, 0xc0, !PT ;  /* 0xfffffffd10107812 */ /* 0x000fc800078ec0ff */
[----:B------:R-:W0:Y:S02]  /*17200*/  SHFL.IDX PT, R0, R0, RZ, 0x1f ;  /* 0x00001fff00007589 */ /* 0x000e2400000e0000 */
[----:B0-----:R-:W-:-:S13]  /*17210*/  ISETP.NE.AND P0, PT, R0, RZ, PT ;  /* 0x000000ff0000720c */ /* 0x001fda0003f05270 */
[----:B------:R-:W-:Y:S01]  /*17220*/  @P0 LOP3.LUT R16, R16, 0x2, RZ, 0xfc, !PT ;  /* 0x0000000210100812 */ /* 0x000fe200078efcff */
[----:B------:R-:W-:Y:S06]  /*17230*/  @!P0 BRA `(.L_x_1166) ;  /* 0x00000000002c8947 */ /* 0x000fec0003800000 */
[----:B------:R-:W0:Y:S08]  /*17240*/  S2UR UR5, SR_CgaCtaId ;  /* 0x00000000000579c3 */ /* 0x000e300000008800 */
[----:B------:R-:W-:Y:S06]  /*17250*/  BAR.SYNC.DEFER_BLOCKING 0x5, 0x180 ;  /* 0x0146000000007b1d */ /* 0x000fec0000010000 */
[----:B------:R-:W-:-:S02]  /*17260*/  UMOV UR4, 0x400 ;  /* 0x0000040000047882 */ /* 0x000fc40000000000 */
[----:B0-----:R-:W-:-:S09]  /*17270*/  ULEA UR4, UR5, UR4, 0x18 ;  /* 0x0000000405047291 */ /* 0x001fd2000f8ec03f */
[----:B------:R-:W0:Y:S04]  /*17280*/  LDS.128 R4, [UR4+0x298d0] ;  /* 0x0298d004ff047984 */ /* 0x000e280008000c00 */
[----:B0-----:R1:W-:Y:S01]  /*17290*/  STL.64 [R1+0x10], R4 ;  /* 0x0000100401007387 */ /* 0x0013e20000100a00 */
[----:B------:R-:W-:-:S03]  /*172a0*/  IMAD.MOV.U32 R0, RZ, RZ, R7 ;  /* 0x000000ffff007224 */ /* 0x000fc600078e0007 */
[----:B------:R1:W-:Y:S02]  /*172b0*/  STL [R1+0x18], R6 ;  /* 0x0000180601007387 */ /* 0x0003e40000100800 */
[----:B------:R-:W-:Y:S01]  /*172c0*/  R2UR UR42, R0 ;  /* 0x00000000002a72ca */ /* 0x000fe200000e0000 */
[----:B------:R-:W-:Y:S06]  /*172d0*/  BAR.ARV 0x4, 0x180 ;  /* 0x0106000000007b1d */ /* 0x000fec0000002000 */
[----:B------:R-:W-:Y:S08]  /*172e0*/  BRA `(.L_x_1167) ;  /* 0x0000000c00c47947 */ /* 0x000ff00003800000 */
.L_x_1166:
[----:B------:R-:W0:Y:S01]  /*172f0*/  S2R R0, SR_TID.X ;  /* 0x0000000000007919 */ /* 0x000e220000002100 */
[----:B------:R-:W-:Y:S01]  /*17300*/  ULDC UR4, c[0x0][0xc3c] ;  /* 0x00030f0000047ab9 */ /* 0x000fe20000000800 */
[----:B0-----:R-:W-:-:S04]  /*17310*/  LOP3.LUT R0, R0, 0x1f, RZ, 0xc0, !PT ;  /* 0x0000001f00007812 */ /* 0x001fc800078ec0ff */
[----:B------:R-:W-:-:S04]  /*17320*/  ISETP.NE.AND P0, PT, R0, 0x1f, PT ;  /* 0x0000001f0000780c */ /* 0x000fc80003f05270 */
[----:B------:R-:W-:-:S13]  /*17330*/  ISETP.GE.OR P1, PT, R0, UR4, !P0 ;  /* 0x0000000400007c0c */ /* 0x000fda000c726670 */
[----:B------:R-:W0:Y:S08]  /*17340*/  @!P1 LDC.64 R2, c[0x0][0xc80] ;  /* 0x00032000ff029b82 */ /* 0x000e300000000a00 */
        /* <DEDUP_REMOVED lines=15> */
[----:B------:R-:W-:Y:S02]  /*17440*/  IMAD.IADD R7, R4, 0x1, R7 ;  /* 0x0000000104077824 */ /* 0x000fe400078e0207 */
[----:B------:R-:W0:Y:S03]  /*17450*/  LDC R4, c[0x0][0xc38] ;  /* 0x00030e00ff047b82 */ /* 0x000e260000000800 */
[----:B------:R-:W1:Y:S02]  /*17460*/  SHFL.UP PT, R8, R7, 0x2, RZ ;  /* 0x0440000007087989 */ /* 0x000e6400000e00ff */
[----:B-1----:R-:W-:-:S05]  /*17470*/  SEL R8, R8, RZ, P2 ;  /* 0x000000ff08087207 */ /* 0x002fca0001000000 */
[----:B------:R-:W-:Y:S02]  /*17480*/  IMAD.IADD R8, R7, 0x1, R8 ;  /* 0x0000000107087824 */ /* 0x000fe400078e0208 */
[----:B------:R-:W1:Y:S03]  /*17490*/  S2R R7, SR_CTAID.X ;  /* 0x0000000000077919 */ /* 0x000e660000002500 */
[----:B------:R-:W2:Y:S02]  /*174a0*/  SHFL.UP PT, R9, R8, 0x4, RZ ;  /* 0x0480000008097989 */ /* 0x000ea400000e00ff */
[----:B--2---:R-:W-:-:S05]  /*174b0*/  SEL R9, R9, RZ, P3 ;  /* 0x000000ff09097207 */ /* 0x004fca0001800000 */
[----:B------:R-:W-:-:S05]  /*174c0*/  IMAD.IADD R9, R8, 0x1, R9 ;  /* 0x0000000108097824 */ /* 0x000fca00078e0209 */
[----:B------:R-:W2:Y:S02]  /*174d0*/  SHFL.UP PT, R2, R9, 0x8, RZ ;  /* 0x0500000009027989 */ /* 0x000ea400000e00ff */
[----:B--2---:R-:W-:-:S05]  /*174e0*/  SEL R2, R2, RZ, P4 ;  /* 0x000000ff02027207 */ /* 0x004fca0002000000 */
[----:B------:R-:W-:-:S05]  /*174f0*/  IMAD.IADD R2, R9, 0x1, R2 ;  /* 0x0000000109027824 */ /* 0x000fca00078e0202 */
[----:B------:R-:W2:Y:S02]  /*17500*/  SHFL.UP PT, R3, R2, 0x10, RZ ;  /* 0x0600000002037989 */ /* 0x000ea400000e00ff */
[----:B--2---:R-:W-:-:S05]  /*17510*/  SEL R3, R3, RZ, P5 ;  /* 0x000000ff03037207 */ /* 0x004fca0002800000 */
[----:B------:R-:W-:-:S05]  /*17520*/  IMAD.IADD R3, R2, 0x1, R3 ;  /* 0x0000000102037824 */ /* 0x000fca00078e0203 */
[----:B------:R-:W0:Y:S02]  /*17530*/  SHFL.IDX PT, R11, R3, 0x1f, 0x1f ;  /* 0x03e01f00030b7f89 */ /* 0x000e2400000e0000 */
[----:B0-----:R-:W-:-:S04]  /*17540*/  IMAD R8, R11, R4, RZ ;  /* 0x000000040b087224 */ /* 0x001fc800078e02ff */
[----:B------:R-:W-:Y:S01]  /*17550*/  IMAD.MOV.U32 R9, RZ, RZ, R8 ;  /* 0x000000ffff097224 */ /* 0x000fe200078e0008 */
[----:B-1----:R-:W-:-:S13]  /*17560*/  ISETP.GT.AND P6, PT, R8, R7, PT ;  /* 0x000000070800720c */ /* 0x002fda0003fc4270 */
[----:B------:R-:W-:Y:S05]  /*17570*/  @P6 BRA `(.L_x_1168) ;  /* 0x0000000000a86947 */ /* 0x000fea0003800000 */
[----:B------:R-:W-:Y:S01]  /*17580*/  IMAD.MOV.U32 R8, RZ, RZ, R9 ;  /* 0x000000ffff087224 */ /* 0x000fe200078e0009 */
[----:B------:R-:W-:Y:S01]  /*17590*/  UMOV UR42, URZ ;  /* 0x0000003f002a7c82 */ /* 0x000fe20008000000 */
[----:B------:R-:W-:-:S05]  /*175a0*/  ULDC UR5, c[0x0][0xc3c] ;  /* 0x00030f0000057ab9 */ /* 0x000fca0000000800 */
.L_x_1170:
        /* <DEDUP_REMOVED lines=22> */
[----:B------:R-:W-:Y:S02]  /*17710*/  IMAD.IADD R9, R4, 0x1, R9 ;  /* 0x0000000104097824 */ /* 0x000fe400078e0209 */
[----:B------:R-:W0:Y:S03]  /*17720*/  LDC R4, c[0x0][0xc38] ;  /* 0x00030e00ff047b82 */ /* 0x000e260000000800 */
[----:B------:R-:W1:Y:S02]  /*17730*/  SHFL.UP PT, R10, R9, 0x4, RZ ;  /* 0x04800000090a7989 */ /* 0x000e6400000e00ff */
[----:B-1----:R-:W-:-:S05]  /*17740*/  SEL R10, R10, RZ, P3 ;  /* 0x000000ff0a0a7207 */ /* 0x002fca0001800000 */
[----:B------:R-:W-:-:S05]  /*17750*/  IMAD.IADD R10, R9, 0x1, R10 ;  /* 0x00000001090a7824 */ /* 0x000fca00078e020a */
[----:B------:R-:W1:Y:S02]  /*17760*/  SHFL.UP PT, R2, R10, 0x8, RZ ;  /* 0x050000000a027989 */ /* 0x000e6400000e00ff */
[----:B-1----:R-:W-:-:S05]  /*17770*/  SEL R3, R2, RZ, P4 ;  /* 0x000000ff02037207 */ /* 0x002fca0002000000 */
[----:B------:R-:W-:-:S05]  /*17780*/  IMAD.IADD R3, R10, 0x1, R3 ;  /* 0x000000010a037824 */ /* 0x000fca00078e0203 */
[----:B------:R-:W1:Y:S02]  /*17790*/  SHFL.UP PT, R2, R3, 0x10, RZ ;  /* 0x0600000003027989 */ /* 0x000e6400000e00ff */
[----:B-1----:R-:W-:-:S05]  /*177a0*/  SEL R2, R2, RZ, P5 ;  /* 0x000000ff02027207 */ /* 0x002fca0002800000 */
[----:B------:R-:W-:-:S05]  /*177b0*/  IMAD.IADD R2, R3, 0x1, R2 ;  /* 0x0000000103027824 */ /* 0x000fca00078e0202 */
[----:B------:R-:W0:Y:S02]  /*177c0*/  SHFL.IDX PT, R11, R2, 0x1f, 0x1f ;  /* 0x03e01f00020b7f89 */ /* 0x000e2400000e0000 */
[----:B0-----:R-:W-:-:S04]  /*177d0*/  IMAD R9, R11, R4, RZ ;  /* 0x000000040b097224 */ /* 0x001fc800078e02ff */
[----:B------:R-:W-:-:S05]  /*177e0*/  IMAD.IADD R8, R9, 0x1, R8 ;  /* 0x0000000109087824 */ /* 0x000fca00078e0208 */
[----:B------:R-:W-:-:S13]  /*177f0*/  ISETP.GT.AND P6, PT, R8, R7, PT ;  /* 0x000000070800720c */ /* 0x000fda0003fc4270 */
[----:B------:R-:W-:Y:S05]  /*17800*/  @!P6 BRA `(.L_x_1170) ;  /* 0xfffffffc0068e947 */ /* 0x000fea000383ffff */
[----:B------:R-:W-:-:S07]  /*17810*/  IMAD.MOV.U32 R3, RZ, RZ, R2 ;  /* 0x000000ffff037224 */ /* 0x000fce00078e0002 */
.L_x_1168:
        /* <DEDUP_REMOVED lines=8> */
[----:B------:R-:W-:-:S04]  /*178a0*/  IMAD.U32 R11, RZ, RZ, UR4 ;  /* 0x00000004ff0b7e24 */ /* 0x000fc8000f8e00ff */
[----:B------:R0:W1:Y:S04]  /*178b0*/  SHFL.IDX PT, R8, R5, R8, 0x1f ;  /* 0x00001f0805087589 */ /* 0x00006800000e0000 */
[----:B------:R0:W2:Y:S01]  /*178c0*/  SHFL.IDX PT, R6, R6, R11, 0x1f ;  /* 0x00001f0b06067589 */ /* 0x0000a200000e0000 */
[----:B------:R-:W-:Y:S05]  /*178d0*/  @!P0 BRA `(.L_x_1171) ;  /* 0x00000000000c8947 */ /* 0x000fea0003800000 */
[----:B------:R-:W-:-:S06]  /*178e0*/  UIADD3 UR5, UR4, -0x1, URZ ;  /* 0xffffffff04057890 */ /* 0x000fcc000fffe03f */
[----:B------:R-:W-:-:S05]  /*178f0*/  IMAD.U32 R2, RZ, RZ, UR5 ;  /* 0x00000005ff027e24 */ /* 0x000fca000f8e00ff */
[----:B------:R3:W4:Y:S02]  /*17900*/  SHFL.IDX PT, R9, R3, R2, 0x1f ;  /* 0x00001f0203097589 */ /* 0x00072400000e0000 */
.L_x_1171:
[----:B---34-:R-:W-:Y:S01]  /*17910*/  IMAD R2, R9, R4, R10 ;  /* 0x0000000409027224 */ /* 0x018fe200078e020a */
[----:B-1----:R-:W-:Y:S01]  /*17920*/  ISETP.NE.AND P0, PT, R8, 0x1, PT ;  /* 0x000000010800780c */ /* 0x002fe20003f05270 */
[----:B------:R-:W-:Y:S02]  /*17930*/  UIADD3 UR42, UR4, UR42, URZ ;  /* 0x0000002a042a7290 */ /* 0x000fe4000fffe03f */
[----:B0-----:R-:W-:Y:S01]  /*17940*/  IMAD.IADD R5, R7, 0x1, -R2 ;  /* 0x0000000107057824 */ /* 0x001fe200078e0a02 */
[----:B------:R0:W-:Y:S09]  /*17950*/  STL [R1+0x10], R2 ;  /* 0x0000100201007387 */ /* 0x0001f20000100800 */
[----:B------:R-:W-:Y:S05]  /*17960*/  @!P0 BRA `(.L_x_1172) ;  /* 0x0000000000e08947 */ /* 0x000fea0003800000 */
[----:B--2---:R-:W-:Y:S02]  /*17970*/  IABS R4, R6 ;  /* 0x0000000600047213 */ /* 0x004fe40000000000 */
[----:B------:R-:W-:Y:S02]  /*17980*/  IABS R7, R8 ;  /* 0x0000000800077213 */ /* 0x000fe40000000000 */
[----:B------:R-:W1:Y:S08]  /*17990*/  I2F.RP R9, R4 ;  /* 0x0000000400097306 */ /* 0x000e700000209400 */
[----:B------:R-:W2:Y:S08]  /*179a0*/  I2F.RP R10, R7 ;  /* 0x00000007000a7306 */ /* 0x000eb00000209400 */
[----:B-1----:R-:W0:Y:S08]  /*179b0*/  MUFU.RCP R9, R9 ;  /* 0x0000000900097308 */ /* 0x002e300000001000 */
[----:B--2---:R-:W-:Y:S01]  /*179c0*/  MUFU.RCP R10, R10 ;  /* 0x0000000a000a7308 */ /* 0x004fe20000001000 */
[----:B0-----:R-:W-:Y:S01]  /*179d0*/  VIADD R2, R9, 0xffffffe ;  /* 0x0ffffffe09027836 */ /* 0x001fe20000000000 */
[----:B------:R-:W-:-:S06]  /*179e0*/  IABS R9, R6 ;  /* 0x0000000600097213 */ /* 0x000fcc0000000000 */
[----:B------:R0:W1:Y:S02]  /*179f0*/  F2I.FTZ.U32.TRUNC.NTZ R3, R2 ;  /* 0x0000000200037305 */ /* 0x000064000021f000 */
[----:B0-----:R-:W-:Y:S02]  /*17a00*/  IMAD.MOV.U32 R2, RZ, RZ, RZ ;  /* 0x000000ffff027224 */ /* 0x001fe400078e00ff */
[----:B-1----:R-:W-:-:S04]  /*17a10*/  IMAD.MOV R11, RZ, RZ, -R3 ;  /* 0x000000ffff0b7224 */ /* 0x002fc800078e0a03 */
[----:B------:R-:W-:-:S04]  /*17a20*/  IMAD R11, R11, R4, RZ ;  /* 0x000000040b0b7224 */ /* 0x000fc800078e02ff */
[----:B------:R-:W-:Y:S01]  /*17a30*/  IMAD.HI.U32 R3, R3, R11, R2 ;  /* 0x0000000b03037227 */ /* 0x000fe200078e0002 */
[----:B------:R-:W-:-:S03]  /*17a40*/  IABS R2, R5 ;  /* 0x0000000500027213 */ /* 0x000fc60000000000 */
[----:B------:R-:W-:Y:S02]  /*17a50*/  IMAD.MOV R11, RZ, RZ, -R9 ;  /* 0x000000ffff0b7224 */ /* 0x000fe400078e0a09 */
[----:B------:R-:W-:-:S04]  /*17a60*/  IMAD.HI.U32 R9, R3, R2, RZ ;  /* 0x0000000203097227 */ /* 0x000fc800078e00ff */
[----:B------:R-:W-:Y:S02]  /*17a70*/  VIADD R3, R10, 0xffffffe ;  /* 0x0ffffffe0a037836 */ /* 0x000fe40000000000 */
[----:B------:R-:W-:-:S04]  /*17a80*/  IMAD R11, R9, R11, R2 ;  /* 0x0000000b090b7224 */ /* 0x000fc800078e0202 */
[----:B------:R-:W0:Y:S01]  /*17a90*/  F2I.FTZ.U32.TRUNC.NTZ R3, R3 ;  /* 0x0000000300037305 */ /* 0x000e22000021f000 */
[----:B------:R-:W-:-:S13]  /*17aa0*/  ISETP.GT.U32.AND P1, PT, R4, R11, PT ;  /* 0x0000000b0400720c */ /* 0x000fda0003f24070 */
[----:B------:R-:W-:Y:S02]  /*17ab0*/  @!P1 IMAD.IADD R11, R11, 0x1, -R4 ;  /* 0x000000010b0b9824 */ /* 0x000fe400078e0a04 */
[----:B0-----:R-:W-:Y:S02]  /*17ac0*/  IMAD.MOV R2, RZ, RZ, -R3 ;  /* 0x000000ffff027224 */ /* 0x001fe400078e0a03 */
[----:B------:R-:W-:Y:S01]  /*17ad0*/  @!P1 VIADD R9, R9, 0x1 ;  /* 0x0000000109099836 */ /* 0x000fe20000000000 */
[----:B------:R-:W-:Y:S01]  /*17ae0*/  ISETP.GE.U32.AND P0, PT, R11, R4, PT ;  /* 0x000000040b00720c */ /* 0x000fe20003f06070 */
[----:B------:R-:W-:Y:S01]  /*17af0*/  IMAD R11, R2, R7, RZ ;  /* 0x00000007020b7224 */ /* 0x000fe200078e02ff */
[----:B------:R-:W-:Y:S01]  /*17b00*/  ISETP.NE.AND P1, PT, R6, RZ, PT ;  /* 0x000000ff0600720c */ /* 0x000fe20003f25270 */
[----:B------:R-:W-:-:S04]  /*17b10*/  IMAD.MOV.U32 R2, RZ, RZ, RZ ;  /* 0x000000ffff027224 */ /* 0x000fc800078e00ff */
[----:B------:R-:W-:Y:S01]  /*17b20*/  IMAD.HI.U32 R4, R3, R11, R2 ;  /* 0x0000000b03047227 */ /* 0x000fe200078e0002 */
[----:B------:R-:W-:-:S04]  /*17b30*/  LOP3.LUT R2, R5, R6, RZ, 0x3c, !PT ;  /* 0x0000000605027212 */ /* 0x000fc800078e3cff */
[----:B------:R-:W-:Y:S01]  /*17b40*/  ISETP.GE.AND P2, PT, R2, RZ, PT ;  /* 0x000000ff0200720c */ /* 0x000fe20003f46270 */
[----:B------:R-:W-:Y:S01]  /*17b50*/  @P0 VIADD R9, R9, 0x1 ;  /* 0x0000000109090836 */ /* 0x000fe20000000000 */
[----:B------:R-:W-:-:S05]  /*17b60*/  IABS R2, R8 ;  /* 0x0000000800027213 */ /* 0x000fca0000000000 */
[----:B------:R-:W-:-:S06]  /*17b70*/  IMAD.MOV R2, RZ, RZ, -R2 ;  /* 0x000000ffff027224 */ /* 0x000fcc00078e0a02 */
[----:B------:R-:W-:Y:S01]  /*17b80*/  @!P2 IMAD.MOV R9, RZ, RZ, -R9 ;  /* 0x000000ffff09a224 */ /* 0x000fe200078e0a09 */
[----:B------:R-:W-:-:S04]  /*17b90*/  @!P1 LOP3.LUT R9, RZ, R6, RZ, 0x33, !PT ;  /* 0x00000006ff099212 */ /* 0x000fc800078e33ff */
        /* <DEDUP_REMOVED lines=15> */
[--C-:B------:R-:W-:Y:S02]  /*17c90*/  IMAD R8, R8, R2, R9.reuse ;  /* 0x0000000208087224 */ /* 0x100fe400078e0209 */
[----:B------:R-:W-:Y:S02]  /*17ca0*/  IMAD.MOV R2, RZ, RZ, -R9 ;  /* 0x000000ffff027224 */ /* 0x000fe400078e0a09 */
[----:B------:R-:W-:Y:S02]  /*17cb0*/  IMAD R3, R8, 0x10000, R3 ;  /* 0x0001000008037824 */ /* 0x000fe400078e0203 */
[----:B------:R-:W-:-:S03]  /*17cc0*/  IMAD R2, R6, R2, R5 ;  /* 0x0000000206027224 */ /* 0x000fc600078e0205 */
[----:B------:R0:W-:Y:S01]  /*17cd0*/  STL [R1+0x18], R3 ;  /* 0x0000180301007387 */ /* 0x0001e20000100800 */
[----:B------:R-:W-:Y:S05]  /*17ce0*/  BRA `(.L_x_1173) ;  /* 0x0000000000fc7947 */ /* 0x000fea0003800000 */
.L_x_1172:
[----:B------:R-:W-:Y:S02]  /*17cf0*/  ULDC.64 UR4, c[0x0][0xc90] ;  /* 0x0003240000047ab9 */ /* 0x000fe40000000a00 */
[----:B------:R-:W-:-:S06]  /*17d00*/  UIMAD.WIDE UR4, UR42, 0x4, UR4 ;  /* 0x000000042a0478a5 */ /* 0x000fcc000f8e0204 */
[----:B0-----:R-:W-:Y:S02]  /*17d10*/  IMAD.U32 R2, RZ, RZ, UR4 ;  /* 0x00000004ff027e24 */ /* 0x001fe4000f8e00ff */
[----:B------:R-:W-:-:S05]  /*17d20*/  IMAD.U32 R3, RZ, RZ, UR5 ;  /* 0x00000005ff037e24 */ /* 0x000fca000f8e00ff */
[----:B------:R0:W2:Y:S02]  /*17d30*/  LDG.E R7, desc[UR52][R2.64] ;  /* 0x0000003402077981 */ /* 0x0000a4000c1e1900 */
[----:B0-----:R-:W-:Y:S02]  /*17d40*/  IMAD.MOV.U32 R2, RZ, RZ, RZ ;  /* 0x000000ffff027224 */ /* 0x001fe400078e00ff */
[----:B--2---:R-:W-:-:S05]  /*17d50*/  IMAD R8, R6, R7, RZ ;  /* 0x0000000706087224 */ /* 0x004fca00078e02ff */
[----:B------:R-:W-:-:S04]  /*17d60*/  IABS R9, R8 ;  /* 0x0000000800097213 */ /* 0x000fc80000000000 */
[----:B------:R-:W0:Y:S08]  /*17d70*/  I2F.RP R10, R9 ;  /* 0x00000009000a7306 */ /* 0x000e300000209400 */
[----:B0-----:R-:W0:Y:S02]  /*17d80*/  MUFU.RCP R10, R10 ;  /* 0x0000000a000a7308 */ /* 0x001e240000001000 */
[----:B0-----:R-:W-:-:S06]  /*17d90*/  VIADD R11, R10, 0xffffffe ;  /* 0x0ffffffe0a0b7836 */ /* 0x001fcc0000000000 */
[----:B------:R-:W0:Y:S02]  /*17da0*/  F2I.FTZ.U32.TRUNC.NTZ R3, R11 ;  /* 0x0000000b00037305 */ /* 0x000e24000021f000 */
[----:B0-----:R-:W-:-:S04]  /*17db0*/  IMAD.MOV R12, RZ, RZ, -R3 ;  /* 0x000000ffff0c7224 */ /* 0x001fc800078e0a03 */
[----:B------:R-:W-:-:S04]  /*17dc0*/  IMAD R13, R12, R9, RZ ;  /* 0x000000090c0d7224 */ /* 0x000fc800078e02ff */
[----:B------:R-:W-:Y:S01]  /*17dd0*/  IMAD.HI.U32 R2, R3, R13, R2 ;  /* 0x0000000d03027227 */ /* 0x000fe200078e0002 */
[----:B------:R-:W-:Y:S02]  /*17de0*/  IABS R13, R5 ;  /* 0x00000005000d7213 */ /* 0x000fe40000000000 */
[----:B------:R-:W-:-:S03]  /*17df0*/  IABS R3, R8 ;  /* 0x0000000800037213 */ /* 0x000fc60000000000 */
[----:B------:R-:W-:-:S04]  /*17e00*/  IMAD.HI.U32 R2, R2, R13, RZ ;  /* 0x0000000d02027227 */ /* 0x000fc800078e00ff */
[----:B------:R-:W-:-:S04]  /*17e10*/  IMAD.MOV R3, RZ, RZ, -R3 ;  /* 0x000000ffff037224 */ /* 0x000fc800078e0a03 */
[----:B------:R-:W-:Y:S01]  /*17e20*/  IMAD R10, R2, R3, R13 ;  /* 0x00000003020a7224 */ /* 0x000fe200078e020d */
[----:B------:R-:W-:-:S04]  /*17e30*/  LOP3.LUT R3, R5, R8, RZ, 0x3c, !PT ;  /* 0x0000000805037212 */ /* 0x000fc800078e3cff */
[----:B------:R-:W-:Y:S02]  /*17e40*/  ISETP.GT.U32.AND P1, PT, R9, R10, PT ;  /* 0x0000000a0900720c */ /* 0x000fe40003f24070 */
[----:B------:R-:W-:-:S11]  /*17e50*/  ISETP.GE.AND P2, PT, R3, RZ, PT ;  /* 0x000000ff0300720c */ /* 0x000fd60003f46270 */
[----:B------:R-:W-:Y:S02]  /*17e60*/  @!P1 IMAD.IADD R10, R10, 0x1, -R9 ;  /* 0x000000010a0a9824 */ /* 0x000fe400078e0a09 */
[----:B------:R-:W-:Y:S01]  /*17e70*/  @!P1 VIADD R2, R2, 0x1 ;  /* 0x0000000102029836 */ /* 0x000fe20000000000 */
[----:B------:R-:W-:Y:S02]  /*17e80*/  ISETP.NE.AND P1, PT, R8, RZ, PT ;  /* 0x000000ff0800720c */ /* 0x000fe40003f25270 */
[----:B------:R-:W-:-:S13]  /*17e90*/  ISETP.GE.U32.AND P0, PT, R10, R9, PT ;  /* 0x000000090a00720c */ /* 0x000fda0003f06070 */
[----:B------:R-:W-:-:S04]  /*17ea0*/  @P0 VIADD R2, R2, 0x1 ;  /* 0x0000000102020836 */ /* 0x000fc80000000000 */
[----:B------:R-:W-:Y:S01]  /*17eb0*/  @!P2 IMAD.MOV R2, RZ, RZ, -R2 ;  /* 0x000000ffff02a224 */ /* 0x000fe200078e0a02 */
[----:B------:R-:W-:-:S05]  /*17ec0*/  @!P1 LOP3.LUT R2, RZ, R8, RZ, 0x33, !PT ;  /* 0x00000008ff029212 */ /* 0x000fca00078e33ff */
[----:B------:R-:W-:Y:S02]  /*17ed0*/  IMAD R9, R7, R2, RZ ;  /* 0x0000000207097224 */ /* 0x000fe400078e02ff */
[----:B------:R-:W-:Y:S02]  /*17ee0*/  IMAD.MOV R2, RZ, RZ, -R2 ;  /* 0x000000ffff027224 */ /* 0x000fe400078e0a02 */
[----:B------:R-:W-:Y:S02]  /*17ef0*/  IMAD.MOV R3, RZ, RZ, -R9 ;  /* 0x000000ffff037224 */ /* 0x000fe400078e0a09 */
[----:B------:R-:W-:-:S03]  /*17f00*/  IMAD R5, R8, R2, R5 ;  /* 0x0000000208057224 */ /* 0x000fc600078e0205 */
[----:B------:R-:W-:-:S04]  /*17f10*/  VIADDMNMX R4, R3, R4, R7, PT ;  /* 0x0000000403047246 */ /* 0x000fc80003800107 */
[-C--:B------:R-:W-:Y:S02]  /*17f20*/  IABS R7, R4.reuse ;  /* 0x0000000400077213 */ /* 0x080fe40000000000 */
[----:B------:R-:W-:Y:S02]  /*17f30*/  IABS R8, R4 ;  /* 0x0000000400087213 */ /* 0x000fe40000000000 */
[----:B------:R-:W0:Y:S03]  /*17f40*/  I2F.RP R10, R7 ;  /* 0x00000007000a7306 */ /* 0x000e260000209400 */
[----:B------:R-:W-:-:S05]  /*17f50*/  IMAD.MOV R8, RZ, RZ, -R8 ;  /* 0x000000ffff087224 */ /* 0x000fca00078e0a08 */
[----:B0-----:R-:W0:Y:S02]  /*17f60*/  MUFU.RCP R10, R10 ;  /* 0x0000000a000a7308 */ /* 0x001e240000001000 */
[----:B0-----:R-:W-:-:S06]  /*17f70*/  VIADD R3, R10, 0xffffffe ;  /* 0x0ffffffe0a037836 */ /* 0x001fcc0000000000 */
[----:B------:R-:W0:Y:S02]  /*17f80*/  F2I.FTZ.U32.TRUNC.NTZ R3, R3 ;  /* 0x0000000300037305 */ /* 0x000e24000021f000 */
[----:B0-----:R-:W-:-:S04]  /*17f90*/  IMAD.MOV R2, RZ, RZ, -R3 ;  /* 0x000000ffff027224 */ /* 0x001fc800078e0a03 */
[----:B------:R-:W-:Y:S02]  /*17fa0*/  IMAD R11, R2, R7, RZ ;  /* 0x00000007020b7224 */ /* 0x000fe400078e02ff */
[----:B------:R-:W-:-:S04]  /*17fb0*/  IMAD.MOV.U32 R2, RZ, RZ, RZ ;  /* 0x000000ffff027224 */ /* 0x000fc800078e00ff */
[----:B------:R-:W-:Y:S01]  /*17fc0*/  IMAD.HI.U32 R2, R3, R11, R2 ;  /* 0x0000000b03027227 */ /* 0x000fe200078e0002 */
[----:B------:R-:W-:Y:S02]  /*17fd0*/  IABS R11, R5 ;  /* 0x00000005000b7213 */ /* 0x000fe40000000000 */
[----:B------:R-:W-:Y:S02]  /*17fe0*/  LOP3.LUT R3, R5, R4, RZ, 0x3c, !PT ;  /* 0x0000000405037212 */ /* 0x000fe400078e3cff */
[----:B------:R-:W-:Y:S01]  /*17ff0*/  IADD3 R5, R9, 0x1000000, R5 ;  /* 0x0100000009057810 */ /* 0x000fe20007ffe005 */
        /* <DEDUP_REMOVED lines=8> */
[----:B------:R-:W-:-:S04]  /*18080*/  @P0 VIADD R2, R2, 0x1 ;  /* 0x0000000102020836 */ /* 0x000fc80000000000 */
[----:B------:R-:W-:Y:S01]  /*18090*/  @!P2 IMAD.MOV R2, RZ, RZ, -R2 ;  /* 0x000000ffff02a224 */ /* 0x000fe200078e0a02 */
[----:B------:R-:W-:Y:S01]  /*180a0*/  @!P1 LOP3.LUT R2, RZ, R4, RZ, 0x33, !PT ;  /* 0x00000004ff029212 */ /* 0x000fe200078e33ff */
[----:B------:R-:W-:-:S04]  /*180b0*/  IMAD.MOV R4, RZ, RZ, -R4 ;  /* 0x000000ffff047224 */ /* 0x000fc800078e0a04 */
[----:B------:R-:W-:-:S05]  /*180c0*/  IMAD R3, R2, R4, R5 ;  /* 0x0000000402037224 */ /* 0x000fca00078e0205 */
[----:B------:R1:W-:Y:S02]  /*180d0*/  STL [R1+0x18], R3 ;  /* 0x0000180301007387 */ /* 0x0003e40000100800 */
.L_x_1173:
[----:B01----:R-:W-:-:S05]  /*180e0*/  LOP3.LUT R3, RZ, R2, RZ, 0x33, !PT ;  /* 0x00000002ff037212 */ /* 0x003fca00078e33ff */
[----:B------:R-:W-:-:S05]  /*180f0*/  IMAD.IADD R2, R6, 0x1, R3 ;  /* 0x0000000106027824 */ /* 0x000fca00078e0203 */
[----:B------:R1:W-:Y:S01]  /*18100*/  STL [R1+0x14], R2 ;  /* 0x0000140201007387 */ /* 0x0003e20000100800 */
[----:B------:R-:W-:Y:S05]  /*18110*/  BRA `(.L_x_1174) ;  /* 0x00000000000c7947 */ /* 0x000fea0003800000 */
.L_x_1169:
[----:B------:R0:W-:Y:S04]  /*18120*/  STL [R1+0x10], R7 ;  /* 0x0000100701007387 */ /* 0x0001e80000100800 */
[----:B------:R0:W-:Y:S04]  /*18130*/  STL [R1+0x14], RZ ;  /* 0x000014ff01007387 */ /* 0x0001e80000100800 */
[----:B------:R0:W-:Y:S02]  /*18140*/  STL [R1+0x18], RZ ;  /* 0x000018ff01007387 */ /* 0x0001e40000100800 */
.L_x_1174:
[----:B------:R-:W2:Y:S04]  /*18150*/  LDL R4, [R1+0x10] ;  /* 0x0000100001047983 */ /* 0x000ea80000100800 */
[----:B------:R-:W2:Y:S04]  /*18160*/  LDL R5, [R1+0x14] ;  /* 0x0000140001057983 */ /* 0x000ea80000100800 */
[----:B------:R-:W2:Y:S01]  /*18170*/  LDL R6, [R1+0x18] ;  /* 0x0000180001067983 */ /* 0x000ea20000100800 */
[----:B------:R-:W-:Y:S01]  /*18180*/  ISETP.NE.AND P0, PT, R0, RZ, PT ;  /* 0x000000ff0000720c */ /* 0x000fe20003f05270 */
[----:B-1----:R-:W-:-:S12]  /*18190*/  IMAD.U32 R2, RZ, RZ, UR42 ;  /* 0x0000002aff027e24 */ /* 0x002fd8000f8e00ff */
[----:B------:R-:W1:Y:S01]  /*181a0*/  @!P0 S2R R3, SR_CgaCtaId ;  /* 0x0000000000038919 */ /* 0x000e620000008800 */
[----:B------:R-:W-:Y:S01]  /*181b0*/  @!P0 MOV R0, 0x400 ;  /* 0x0000040000008802 */ /* 0x000fe20000000f00 */
[----:B0-----:R-:W-:-:S03]  /*181c0*/  @!P0 IMAD.MOV.U32 R7, RZ, RZ, R2 ;  /* 0x000000ffff078224 */ /* 0x001fc600078e0002 */
[----:B-1----:R-:W-:-:S05]  /*181d0*/  @!P0 LEA R0, R3, R0, 0x18 ;  /* 0x0000000003008211 */ /* 0x002fca00078ec0ff */
[----:B--2---:R0:W-:Y:S01]  /*181e0*/  @!P0 STS.128 [R0+0x298d0], R4 ;  /* 0x0298d00400008388 */ /* 0x0041e20000000c00 */
[----:B------:R-:W-:Y:S06]  /*181f0*/  BAR.ARV 0x5, 0x180 ;  /* 0x0146000000007b1d */ /* 0x000fec0000002000 */
.L_x_1167:
[----:B0-----:R-:W-:Y:S01]  /*18200*/  IMAD.MOV.U32 R0, RZ, RZ, 0x1 ;  /* 0x00000001ff007424 */ /* 0x001fe200078e00ff */
[----:B------:R-:W-:Y:S01]  /*18210*/  ULDC UR4, c[0x0][0xc3c] ;  /* 0x00030f0000047ab9 */ /* 0x000fe20000000800 */
[----:B------:R-:W-:Y:S01]  /*18220*/  IMAD.MOV.U32 R19, RZ, RZ, RZ ;  /* 0x000000ffff137224 */ /* 0x000fe200078e00ff */
[----:B------:R-:W-:Y:S02]  /*18230*/  UISETP.GE.AND UP0, UPT, UR42, UR4, UPT ;  /* 0x000000042a00728c */ /* 0x000fe4000bf06270 */
[----:B------:R0:W-:Y:S04]  /*18240*/  STL [R1], R0 ;  /* 0x0000000001007387 */ /* 0x0001e80000100800 */
[----:B------:R0:W-:Y:S01]  /*18250*/  STL [R1+0x30], RZ ;  /* 0x000030ff01007387 */ /* 0x0001e20000100800 */
[----:B------:R-:W-:-:S13]  /*18260*/  PLOP3.LUT P0, PT, PT, PT, UP0, 0x80, 0x0 ;  /* 0x000000000000781c */ /* 0x000fda0003f0f008 */
[----:B0-----:R-:W-:Y:S05]  /*18270*/  @P0 BRA `(.L_x_1175) ;  /* 0x0000005000540947 */ /* 0x001fea0003800000 */
[----:B------:R-:W0:Y:S01]  /*18280*/  S2R R10, SR_TID.X ;  /* 0x00000000000a7919 */ /* 0x000e220000002100 */
[----:B------:R-:W2:Y:S01]  /*18290*/  S2UR UR5, SR_CgaCtaId ;  /* 0x00000000000579c3 */ /* 0x000ea20000008800 */
[----:B------:R-:W-:Y:S01]  /*182a0*/  UMOV UR4, 0x400 ;  /* 0x0000040000047882 */ /* 0x000fe20000000000 */
[----:B------:R-:W-:Y:S01]  /*182b0*/  IMAD.MOV.U32 R19, RZ, RZ, RZ ;  /* 0x000000ffff137224 */ /* 0x000fe200078e00ff */
[----:B------:R-:W-:Y:S01]  /*182c0*/  ULDC UR40, c[0x0][0xc] ;  /* 0x0000030000287ab9 */ /* 0x000fe20000000800 */
[----:B------:R-:W-:Y:S02]  /*182d0*/  ULOP3.LUT UR39, UR38, 0x1, URZ, 0xfc, !UPT ;  /* 0x0000000126277892 */ /* 0x000fe4000f8efc3f */
[----:B------:R-:W-:Y:S01]  /*182e0*/  ULOP3.LUT UR41, UR38, 0x2, URZ, 0xfc, !UPT ;  /* 0x0000000226297892 */ /* 0x000fe2000f8efc3f */
[----:B------:R-:W-:Y:S01]  /*182f0*/  ULDC.64 UR44, c[0x0][0x198] ;  /* 0x00006600002c7ab9 */ /* 0x000fe20000000a00 */
[----:B--2---:R-:W-:-:S06]  /*18300*/  ULEA UR4, UR5, UR4, 0x18 ;  /* 0x0000000405047291 */ /* 0x004fcc000f8ec03f */
[----:B------:R-:W-:Y:S01]  /*18310*/  IMAD.U32 R18, RZ, RZ, UR4 ;  /* 0x00000004ff127e24 */ /* 0x000fe2000f8e00ff */
[C---:B0-----:R-:W-:Y:S01]  /*18320*/  LOP3.LUT R8, R10.reuse, 0x7f, RZ, 0xc0, !PT ;  /* 0x0000007f0a087812 */ /* 0x041fe200078ec0ff */
[C---:B-1----:R-:W-:Y:S01]  /*18330*/  IMAD.SHL.U32 R4, R10.reuse, 0x80, RZ ;  /* 0x000000800a047824 */ /* 0x042fe200078e00ff */
[C---:B------:R-:W-:Y:S01]  /*18340*/  LOP3.LUT P0, RZ, R10.reuse, 0x4, RZ, 0xc0, !PT ;  /* 0x000000040aff7812 */ /* 0x040fe2000780c0ff */
[C---:B------:R-:W-:Y:S01]  /*18350*/  IMAD.SHL.U32 R2, R10.reuse, 0x10, RZ ;  /* 0x000000100a027824 */ /* 0x040fe200078e00ff */
[----:B------:R-:W-:Y:S01]  /*18360*/  SHF.R.U32.HI R0, RZ, 0x5, R8 ;  /* 0x00000005ff007819 */ /* 0x000fe20000011608 */
[----:B------:R-:W-:Y:S01]  /*18370*/  IMAD.SHL.U32 R3, R10, 0x2, RZ ;  /* 0x000000020a037824 */ /* 0x000fe200078e00ff */
[----:B------:R-:W-:Y:S01]  /*18380*/  LOP3.LUT R5, R4, 0x380, RZ, 0xc0, !PT ;  /* 0x0000038004057812 */ /* 0x000fe200078ec0ff */
[----:B------:R-:W-:Y:S02]  /*18390*/  IMAD.SHL.U32 R9, R10, 0x4, RZ ;  /* 0x000000040a097824 */ /* 0x000fe400078e00ff */
[----:B------:R-:W-:-:S02]  /*183a0*/  IMAD.SHL.U32 R7, R0, 0x200, RZ ;  /* 0x0000020000077824 */ /* 0x000fc400078e00ff */
[----:B------:R-:W-:Y:S01]  /*183b0*/  IMAD R5, R0, 0x10, R5 ;  /* 0x0000001000057824 */ /* 0x000fe200078e0205 */
[----:B------:R-:W-:-:S04]  /*183c0*/  LOP3.LUT R0, R2, 0x1b0, RZ, 0xc0, !PT ;  /* 0x000001b002007812 */ /* 0x000fc800078ec0ff */
[----:B------:R-:W-:Y:S02]  /*183d0*/  LOP3.LUT R3, R0, 0x30, R3, 0x78, !PT ;  /* 0x0000003000037812 */ /* 0x000fe400078e7803 */
[--C-:B------:R-:W-:Y:S02]  /*183e0*/  LOP3.LUT R0, R7, 0x40, R2.reuse, 0xf8, !PT ;  /* 0x0000004007007812 */ /* 0x100fe400078ef802 */
[----:B------:R-:W-:Y:S02]  /*183f0*/  LOP3.LUT R5, R5, 0x70, R2, 0x78, !PT ;  /* 0x0000007005057812 */ /* 0x000fe400078e7802 */
[----:B------:R-:W-:Y:S01]  /*18400*/  LOP3.LUT R3, R0, R3, RZ, 0xfc, !PT ;  /* 0x0000000300037212 */ /* 0x000fe200078efcff */
[----:B------:R-:W-:Y:S01]  /*18410*/  IMAD.SHL.U32 R0, R10, 0x20, RZ ;  /* 0x000000200a007824 */ /* 0x000fe200078e00ff */
[----:B------:R-:W-:-:S04]  /*18420*/  LOP3.LUT R5, R5, 0xc00, R4, 0xf8, !PT ;  /* 0x00000c0005057812 */ /* 0x000fc800078ef804 */
[----:B------:R-:W-:Y:S01]  /*18430*/  LOP3.LUT R6, R0, 0x80, RZ, 0xc0, !PT ;  /* 0x0000008000067812 */ /* 0x000fe200078ec0ff */
[----:B------:R0:W-:Y:S01]  /*18440*/  STL [R1+0x24], R5 ;  /* 0x0000240501007387 */ /* 0x0001e20000100800 */
        /* <DEDUP_REMOVED lines=11> */
[----:B------:R-:W-:Y:S01]  /*18500*/  SEL R6, R2, 0xffffffc0, !P0 ;  /* 0xffffffc002067807 */ /* 0x000fe20004000000 */
[----:B------:R-:W-:-:S05]  /*18510*/  IMAD.IADD R2, R18, 0x1, R3 ;  /* 0x0000000112027824 */ /* 0x000fca00078e0203 */
[----:B------:R0:W-:Y:S04]  /*18520*/  STL [R1+0x28], R2 ;  /* 0x0000280201007387 */ /* 0x0001e80000100800 */
[----:B------:R-:W-:Y:S04]  /*18530*/  STL [R1+0x30], RZ ;  /* 0x000030ff01007387 */ /* 0x000fe80000100800 */
[----:B------:R1:W-:Y:S01]  /*18540*/  STL [R1], R0 ;  /* 0x0000000001007387 */ /* 0x0003e20000100800 */
[C---:B0-----:R-:W-:Y:S02]  /*18550*/  LOP3.LUT R2, R4.reuse, 0x40, RZ, 0xfc, !PT ;  /* 0x0000004004027812 */ /* 0x041fe400078efcff */
[----:B-1----:R-:W-:-:S07]  /*18560*/  LOP3.LUT R0, R4, 0x80, RZ, 0xfc, !PT ;  /* 0x0000008004007812 */ /* 0x002fce00078efcff */
.L_x_1253:
[----:B------:R-:W-:Y:S01]  /*18570*/  ULDC.64 UR4, c[0x0][0xa28] ;  /* 0x00028a0000047ab9 */ /* 0x000fe20000000a00 */
[----:B------:R-:W-:Y:S01]  /*18580*/  ULDC.64 UR8, c[0x0][0xa00] ;  /* 0x0002800000087ab9 */ /* 0x000fe20000000a00 */
[----:B------:R-:W-:Y:S01]  /*18590*/  UISETP.NE.U32.AND UP0, UPT, UR4, URZ, UPT ;  /* 0x0000003f0400728c */ /* 0x000fe2000bf05070 */
[----:B------:R-:W-:Y:S01]  /*185a0*/  ISETP.NE.U32.AND P0, PT, RZ, UR8, PT ;  /* 0x00000008ff007c0c */ /* 0x000fe2000bf05070 */
[----:B------:R-:W-:Y:S01]  /*185b0*/  ULDC.64 UR6, c[0x0][0xa00] ;  /* 0x0002800000067ab9 */ /* 0x000fe20000000a00 */
[----:B------:R-:W-:Y:S01]  /*185c0*/  IMAD.MOV.U32 R0, RZ, RZ, RZ ;  /* 0x000000ffff007224 */ /* 0x000fe200078e00ff */
[----:B------:R-:W-:Y:S01]  /*185d0*/  UISETP.NE.AND.EX UP0, UPT, UR5, URZ, UPT, UP0 ;  /* 0x0000003f0500728c */ /* 0x000fe2000bf05300 */
[----:B------:R-:W-:Y:S01]  /*185e0*/  ISETP.NE.AND.EX P0, PT, RZ, UR9, PT, P0 ;  /* 0x00000009ff007c0c */ /* 0x000fe2000bf05300 */
[----:B------:R-:W-:Y:S01]  /*185f0*/  UIMAD.WIDE UR6, UR42, 0x4, UR6 ;  /* 0x000000042a0678a5 */ /* 0x000fe2000f8e0206 */
[----:B-123--:R-:W2:Y:S01]  /*18600*/  LDL.LU R6, [R1+0x18] ;  /* 0x0000180001067983 */ /* 0x00eea20000300800 */
[----:B------:R-:W-:Y:S01]  /*18610*/  ULDC.64 UR10, c[0x0][0xa18] ;  /* 0x00028600000a7ab9 */ /* 0x000fe20000000a00 */
[----:B0-----:R-:W0:Y:S01]  /*18620*/  LDC R7, c[0x0][0x288] ;  /* 0x0000a200ff077b82 */ /* 0x001e220000000800 */
[----:B------:R-:W-:Y:S01]  /*18630*/  PLOP3.LUT P1, PT, PT, PT, UP0, 0x80, 0x0 ;  /* 0x000000000000781c */ /* 0x000fe20003f2f008 */
[----:B------:R-:W-:Y:S01]  /*18640*/  ULDC.64 UR8, c[0x0][0xa08] ;  /* 0x0002820000087ab9 */ /* 0x000fe20000000a00 */
[----:B------:R-:W-:-:S02]  /*18650*/  IMAD.U32 R2, RZ, RZ, UR6 ;  /* 0x00000006ff027e24 */ /* 0x000fc4000f8e00ff */
[----:B------:R-:W-:Y:S01]  /*18660*/  IMAD.U32 R3, RZ, RZ, UR7 ;  /* 0x00000007ff037e24 */ /* 0x000fe2000f8e00ff */
[----:B------:R-:W-:Y:S02]  /*18670*/  @UP0 ULDC.64 UR4, c[0x0][0xa28] ;  /* 0x00028a0000040ab9 */ /* 0x000fe40000000a00 */
[----:B------:R-:W-:Y:S02]  /*18680*/  @UP0 UIMAD.WIDE UR4, UR42, 0x4, UR4 ;  /* 0x000000042a0408a5 */ /* 0x000fe4000f8e0204 */
[----:B------:R1:W3:Y:S01]  /*18690*/  @P0 LDG.E R5, desc[UR52][R2.64] ;  /* 0x0000003402050981 */ /* 0x0002e2000c1e1900 */
[----:B------:R-:W-:-:S04]  /*186a0*/  UISETP.NE.U32.AND UP0, UPT, UR10, URZ, UPT ;  /* 0x0000003f0a00728c */ /* 0x000fc8000bf05070 */
[----:B------:R-:W-:Y:S01]  /*186b0*/  UISETP.NE.AND.EX UP0, UPT, UR11, URZ, UPT, UP0 ;  /* 0x0000003f0b00728c */ /* 0x000fe2000bf05300 */
[----:B-1----:R-:W-:Y:S02]  /*186c0*/  IMAD.U32 R2, RZ, RZ, UR4 ;  /* 0x00000004ff027e24 */ /* 0x002fe4000f8e00ff */
[----:B------:R-:W-:Y:S01]  /*186d0*/  IMAD.U32 R3, RZ, RZ, UR5 ;  /* 0x00000005ff037e24 */ /* 0x000fe2000f8e00ff */
[----:B------:R-:W-:-:S04]  /*186e0*/  ULDC.64 UR4, c[0x0][0xa08] ;  /* 0x0002820000047ab9 */ /* 0x000fc80000000a00 */
[----:B------:R1:W5:Y:S01]  /*186f0*/  @P1 LDG.E R0, desc[UR52][R2.64] ;  /* 0x0000003402001981 */ /* 0x000362000c1e1900 */
[----:B------:R-:W-:Y:S01]  /*18700*/  ISETP.NE.U32.AND P1, PT, RZ, UR4, PT ;  /* 0x00000004ff007c0c */ /* 0x000fe2000bf25070 */
[----:B------:R-:W-:Y:S01]  /*18710*/  UIMAD.WIDE UR8, UR42, 0x4, UR8 ;  /* 0x000000042a0878a5 */ /* 0x000fe2000f8e0208 */
[----:B------:R-:W-:Y:S02]  /*18720*/  IMAD.MOV.U32 R4, RZ, RZ, RZ ;  /* 0x000000ffff047224 */ /* 0x000fe400078e00ff */
[----:B------:R-:W-:Y:S01]  /*18730*/  ISETP.NE.AND.EX P1, PT, RZ, UR5, PT, P1 ;  /* 0x00000005ff007c0c */ /* 0x000fe2000bf25310 */
[----:B------:R-:W-:Y:S01]  /*18740*/  @UP0 ULDC.64 UR4, c[0x0][0xa18] ;  /* 0x0002860000040ab9 */ /* 0x000fe20000000a00 */
[----:B------:R-:W-:Y:S01]  /*18750*/  PLOP3.LUT P4, PT, PT, PT, UP0, 0x80, 0x0 ;  /* 0x000000000000781c */ /* 0x000fe20003f8f008 */
[----:B------:R-:W-:Y:S01]  /*18760*/  @UP0 UIMAD.WIDE UR4, UR42, 0x4, UR4 ;  /* 0x000000042a0408a5 */ /* 0x000fe2000f8e0204 */
[----:B-1----:R-:W-:Y:S02]  /*18770*/  IMAD.U32 R2, RZ, RZ, UR8 ;  /* 0x00000008ff027e24 */ /* 0x002fe4000f8e00ff */
[----:B------:R-:W-:-:S07]  /*18780*/  IMAD.U32 R3, RZ, RZ, UR9 ;  /* 0x00000009ff037e24 */ /* 0x000fce000f8e00ff */
[----:B------:R1:W5:Y:S02]  /*18790*/  @P1 LDG.E R4, desc[UR52][R2.64] ;  /* 0x0000003402041981 */ /* 0x000364000c1e1900 */
[----:B-1----:R-:W-:Y:S02]  /*187a0*/  IMAD.U32 R2, RZ, RZ, UR4 ;  /* 0x00000004ff027e24 */ /* 0x002fe4000f8e00ff */
[----:B------:R-:W-:Y:S01]  /*187b0*/  IMAD.U32 R3, RZ, RZ, UR5 ;  /* 0x00000005ff037e24 */ /* 0x000fe2000f8e00ff */
[----:B------:R-:W-:Y:S01]  /*187c0*/  UMOV UR43, URZ ;  /* 0x0000003f002b7c82 */ /* 0x000fe20008000000 */
[----:B------:R-:W-:-:S03]  /*187d0*/  ULDC.64 UR4, c[0x0][0xa20] ;  /* 0x0002880000047ab9 */ /* 0x000fc60000000a00 */
[----:B0-----:R0:W4:Y:S01]  /*187e0*/  @P4 LDG.E R7, desc[UR52][R2.64] ;  /* 0x0000003402074981 */ /* 0x001122000c1e1900 */
[----:B------:R-:W-:-:S04]  /*187f0*/  ISETP.NE.U32.AND P3, PT, RZ, UR4, PT ;  /* 0x00000004ff007c0c */ /* 0x000fc8000bf65070 */
[----:B------:R-:W-:Y:S01]  /*18800*/  ISETP.NE.AND.EX P3, PT, RZ, UR5, PT, P3 ;  /* 0x00000005ff007c0c */ /* 0x000fe2000bf65330 */
[----:B0-----:R-:W0:Y:S02]  /*18810*/  LDC.64 R2, c[0x0][0x418] ;  /* 0x00010600ff027b82 */ /* 0x001e240000000a00 */
[----:B0-----:R-:W-:-:S04]  /*18820*/  ISETP.NE.U32.AND P2, PT, R2, RZ, PT ;  /* 0x000000ff0200720c */ /* 0x001fc80003f45070 */
[----:B------:R-:W-:Y:S02]  /*18830*/  ISETP.NE.AND.EX P2, PT, R3, RZ, PT, P2 ;  /* 0x000000ff0300720c */ /* 0x000fe40003f45320 */
[C---:B--2---:R-:W-:Y:S02]  /*18840*/  R2UR UR36, R6.reuse ;  /* 0x00000000062472ca */ /* 0x044fe400000e0000 */
[C---:B------:R-:W-:Y:S02]  /*18850*/  LOP3.LUT R2, R6.reuse, 0xff000000, RZ, 0xc0, !PT ;  /* 0xff00000006027812 */ /* 0x040fe400078ec0ff */
[----:B------:R-:W-:Y:S02]  /*18860*/  LOP3.LUT R6, R6, 0xff0000, RZ, 0xc0, !PT ;  /* 0x00ff000006067812 */ /* 0x000fe400078ec0ff */
[----:B------:R-:W-:-:S04]  /*18870*/  SHF.R.U32.HI R2, RZ, 0x8, R2 ;  /* 0x00000008ff027819 */ /* 0x000fc80000011602 */
[----:B------:R-:W-:Y:S02]  /*18880*/  LEA.HI R6, R6, R2, RZ, 0x10 ;  /* 0x0000000206067211 */ /* 0x000fe400078f80ff */
[----:B---3--:R-:W-:Y:S01]  /*18890*/  @P0 R2UR UR43, R5 ;  /* 0x00000000052b02ca */ /* 0x008fe200000e0000 */
[----:B------:R-:W-:Y:S01]  /*188a0*/  ULOP3.LUT UR36, UR36, 0xffff, URZ, 0xc0, !UPT ;  /* 0x0000ffff24247892 */ /* 0x000fe2000f8ec03f */
[----:B------:R-:W0:Y:S02]  /*188b0*/  LDC R5, c[0x0][0x424] ;  /* 0x00010900ff057b82 */ /* 0x000e240000000800 */
[----:B0-----:R-:W-:Y:S01]  /*188c0*/  SEL R5, R5, 0x1, P2 ;  /* 0x0000000105057807 */ /* 0x001fe20001000000 */
[----:B----4-:R0:W-:Y:S01]  /*188d0*/  STL [R1+0x1c], R7 ;  /* 0x00001c0701007387 */ /* 0x0101e20000100800 */
[----:B------:R-:W-:-:S04]  /*188e0*/  IMAD.MOV.U32 R9, RZ, RZ, R7 ;  /* 0x000000ffff097224 */ /* 0x000fc800078e0007 */
[----:B0-----:R-:W0:Y:S02]  /*188f0*/  LDC R7, c[0x0][0x2f0] ;  /* 0x0000bc00ff077b82 */ /* 0x001e240000000800 */
[----:B0-----:R-:W-:Y:S01]  /*18900*/  IMAD R5, R5, R7, RZ ;  /* 0x0000000705057224 */ /* 0x001fe200078e02ff */
[----:B------:R-:W-:Y:S06]  /*18910*/  @P4 BRA `(.L_x_1176) ;  /* 0x00000000001c4947 */ /* 0x000fec0003800000 */
[----:B------:R-:W-:Y:S05]  /*18920*/  @!P0 BRA `(.L_x_1176) ;  /* 0x0000000000188947 */ /* 0x000fea0003800000 */
[----:B------:R-:W-:Y:S02]  /*18930*/  IMAD.U32 R2, RZ, RZ, UR6 ;  /* 0x00000006ff027e24 */ /* 0x000fe4000f8e00ff */
[----:B------:R-:W-:-:S05]  /*18940*/  IMAD.U32 R3, RZ, RZ, UR7 ;  /* 0x00000007ff037e24 */ /* 0x000fca000f8e00ff */
[----:B------:R-:W2:Y:S04]  /*18950*/  LDG.E R7, desc[UR52][R2.64] ;  /* 0x0000003402077981 */ /* 0x000ea8000c1e1900 */
[----:B------:R-:W2:Y:S02]  /*18960*/  LDG.E R2, desc[UR52][R2.64+0x4] ;  /* 0x0000043402027981 */ /* 0x000ea4000c1e1900 */
[----:B--2---:R-:W-:-:S05]  /*18970*/  IMAD.IADD R9, R2, 0x1, -R7 ;  /* 0x0000000102097824 */ /* 0x004fca00078e0a07 */
[----:B------:R0:W-:Y:S02]  /*18980*/  STL [R1+0x1c], R9 ;  /* 0x00001c0901007387 */ /* 0x0001e40000100800 */
.L_x_1176:
[----:B-----5:R-:W-:-:S05]  /*18990*/  IMAD.IADD R2, R4, 0x1, R0 ;  /* 0x0000000104027824 */ /* 0x020fca00078e0200 */
[----:B------:R1:W-:Y:S01]  /*189a0*/  STL [R1+0x18], R2 ;  /* 0x0000180201007387 */ /* 0x0003e20000100800 */
[----:B------:R-:W-:Y:S05]  /*189b0*/  @!P3 BRA `(.L_x_1177) ;  /* 0x000000000018b947 */ /* 0x000fea0003800000 */
[----:B------:R-:W-:Y:S02]  /*189c0*/  ULDC.64 UR4, c[0x0][0xa20] ;  /* 0x0002880000047ab9 */ /* 0x000fe40000000a00 */
[----:B------:R-:W-:-:S06]  /*189d0*/  UIMAD.WIDE UR4, UR42, 0x4, UR4 ;  /* 0x000000042a0478a5 */ /* 0x000fcc000f8e0204 */
[----:B-1----:R-:W-:Y:S02]  /*189e0*/  IMAD.U32 R2, RZ, RZ, UR4 ;  /* 0x00000004ff027e24 */ /* 0x002fe4000f8e00ff */
[----:B------:R-:W-:-:S05]  /*189f0*/  IMAD.U32 R3, RZ, RZ, UR5 ;  /* 0x00000005ff037e24 */ /* 0x000fca000f8e00ff */
[----:B------:R2:W5:Y:S01]  /*18a00*/  LDG.E R5, desc[UR52][R2.64] ;  /* 0x0000003402057981 */ /* 0x000562000c1e1900 */
[----:B------:R-:W-:Y:S05]  /*18a10*/  BRA `(.L_x_1178) ;  /* 0x0000000000187947 */ /* 0x000fea0003800000 */
.L_x_1177:
[----:B------:R-:W-:Y:S05]  /*18a20*/  @!P1 BRA `(.L_x_1178) ;  /* 0x0000000000149947 */ /* 0x000fea0003800000 */
[----:B-1----:R-:W-:Y:S02]  /*18a30*/  IMAD.U32 R2, RZ, RZ, UR8 ;  /* 0x00000008ff027e24 */ /* 0x002fe4000f8e00ff */
[----:B------:R-:W-:-:S05]  /*18a40*/  IMAD.U32 R3, RZ, RZ, UR9 ;  /* 0x00000009ff037e24 */ /* 0x000fca000f8e00ff */
[----:B------:R-:W2:Y:S04]  /*18a50*/  LDG.E R5, desc[UR52][R2.64] ;  /* 0x0000003402057981 */ /* 0x000ea8000c1e1900 */
[----:B------:R-:W2:Y:S02]  /*18a60*/  LDG.E R2, desc[UR52][R2.64+0x4] ;  /* 0x0000043402027981 */ /* 0x000ea4000c1e1900 */
[----:B--2---:R-:W-:-:S07]  /*18a70*/  IMAD.IADD R5, R2, 0x1, -R5 ;  /* 0x0000000102057824 */ /* 0x004fce00078e0a05 */
.L_x_1178:
[----:B------:R-:W3:Y:S01]  /*18a80*/  LDL.LU R4, [R1+0x14] ;  /* 0x0000140001047983 */ /* 0x000ee20000300800 */
[----:B-12---:R-:W1:Y:S01]  /*18a90*/  LDC R2, c[0x0][0x448] ;  /* 0x00011200ff027b82 */ /* 0x006e620000000800 */
[----:B-----5:R-:W-:Y:S01]  /*18aa0*/  IMAD.IADD R0, R5, 0x1, -R0 ;  /* 0x0000000105007824 */ /* 0x020fe200078e0a00 */
[----:B-1----:R-:W-:-:S13]  /*18ab0*/  ISETP.NE.AND P1, PT, R2, 0x1, PT ;  /* 0x000000010200780c */ /* 0x002fda0003f25270 */
[----:B------:R-:W1:Y:S08]  /*18ac0*/  @P1 LDC R3, c[0x0][0x44c] ;  /* 0x00011300ff031b82 */ /* 0x000e700000000800 */
[----:B------:R-:W2:Y:S01]  /*18ad0*/  @P1 LDC R2, c[0x0][0x450] ;  /* 0x00011400ff021b82 */ /* 0x000ea20000000800 */
[----:B---3--:R-:W-:-:S04]  /*18ae0*/  IMAD.SHL.U32 R10, R4, 0x80, RZ ;  /* 0x00000080040a7824 */ /* 0x008fc800078e00ff */
[----:B------:R-:W-:Y:S01]  /*18af0*/  VIADD R4, R10, 0x7f ;  /* 0x0000007f0a047836 */ /* 0x000fe20000000000 */
[----:B------:R3:W-:Y:S03]  /*18b00*/  STL [R1+0x14], R10 ;  /* 0x0000140a01007387 */ /* 0x0007e60000100800 */
[----:B-1----:R-:W-:-:S04]  /*18b10*/  @P1 IMAD.HI.U32 R3, R4, R3, RZ ;  /* 0x0000000304031227 */ /* 0x002fc800078e00ff */
[----:B------:R-:W-:Y:S01]  /*18b20*/  IMAD.MOV.U32 R7, RZ, RZ, R4 ;  /* 0x000000ffff077224 */ /* 0x000fe200078e0004 */
[----:B--2---:R-:W-:Y:S02]  /*18b30*/  @P1 SHF.R.U32.HI R7, RZ, R2, R3 ;  /* 0x00000002ff071219 */ /* 0x004fe40000011603 */
[----:B------:R-:W-:-:S05]  /*18b40*/  IADD3 R2, R0, 0x1, -R9 ;  /* 0x0000000100027810 */ /* 0x000fca0007ffe809 */
[----:B------:R-:W-:Y:S02]  /*18b50*/  IMAD.IADD R7, R2, 0x1, R7 ;  /* 0x0000000102077824 */ /* 0x000fe400078e0207 */
[----:B------:R-:W1:Y:S02]  /*18b60*/  LDC.64 R2, c[0x0][0x9e0] ;  /* 0x00027800ff027b82 */ /* 0x000e640000000a00 */
[----:B-1----:R-:W-:Y:S01]  /*18b70*/  ISETP.GE.AND P2, PT, R3, 0x1, PT ;  /* 0x000000010300780c */ /* 0x002fe20003f46270 */
[----:B------:R-:W-:-:S12]  /*18b80*/  IMAD.IADD R2, R7, 0x1, R2 ;  /* 0x0000000107027824 */ /* 0x000fd800078e0202 */
[----:B---3--:R-:W-:Y:S05]  /*18b90*/  @!P2 BRA `(.L_x_1179) ;  /* 0x000000000040a947 */ /* 0x008fea0003800000 */
[C---:B------:R-:W-:Y:S01]  /*18ba0*/  ISETP.GT.AND P0, PT, R7.reuse, RZ, PT ;  /* 0x000000ff0700720c */ /* 0x040fe20003f04270 */
[----:B------:R-:W-:-:S12]  /*18bb0*/  VIADD R8, R7, 0xffffffff ;  /* 0xffffffff07087836 */ /* 0x000fd80000000000 */
[----:B------:R-:W-:Y:S05]  /*18bc0*/  @P0 BRA `(.L_x_1180) ;  /* 0x00000000001c0947 */ /* 0x000fea0003800000 */
[----:B------:R-:W-:Y:S01]  /*18bd0*/  ISETP.NE.AND P0, PT, R3, 0x1, PT ;  /* 0x000000010300780c */ /* 0x000fe20003f05270 */
[----:B------:R-:W-:-:S12]  /*18be0*/  IMAD.MOV R7, RZ, RZ, -R7 ;  /* 0x000000ffff077224 */ /* 0x000fd800078e0a07 */
[----:B------:R-:W1:Y:S02]  /*18bf0*/  @P0 LDC.64 R4, c[0x0][0x9e8] ;  /* 0x00027a00ff040b82 */ /* 0x000e640000000a00 */
[----:B-1----:R-:W-:-:S05]  /*18c00*/  @P0 IMAD.HI.U32 R4, R7, R4, RZ ;  /* 0x0000000407040227 */ /* 0x002fca00078e00ff */
[----:B------:R-:W-:-:S04]  /*18c10*/  @P0 SHF.R.U32.HI R7, RZ, R5, R4 ;  /* 0x00000005ff070219 */ /* 0x000fc80000011604 */
[----:B------:R-:W-:Y:S01]  /*18c20*/  LOP3.LUT R8, RZ, R7, RZ, 0x33, !PT ;  /* 0x00000007ff087212 */ /* 0x000fe200078e33ff */
[----:B------:R-:W-:Y:S06]  /*18c30*/  BRA `(.L_x_1181) ;  /* 0x0000000000107947 */ /* 0x000fec0003800000 */
.L_x_1180:
[----:B------:R-:W-:-:S13]  /*18c40*/  ISETP.NE.AND P0, PT, R3, 0x1, PT ;  /* 0x000000010300780c */ /* 0x000fda0003f05270 */
[----:B------:R-:W1:Y:S02]  /*18c50*/  @P0 LDC.64 R4, c[0x0][0x9e8] ;  /* 0x00027a00ff040b82 */ /* 0x000e640000000a00 */
[----:B-1----:R-:W-:-:S05]  /*18c60*/  @P0 IMAD.HI.U32 R4, R8, R4, RZ ;  /* 0x0000000408040227 */ /* 0x002fca00078e00ff */
[----:B------:R-:W-:-:S07]  /*18c70*/  @P0 SHF.R.U32.HI R8, RZ, R5, R4 ;  /* 0x00000005ff080219 */ /* 0x000fce0000011604 */
.L_x_1181:
[----:B------:R-:W-:-:S05]  /*18c80*/  IMAD R8, R8, R3, R3 ;  /* 0x0000000308087224 */ /* 0x000fca00078e0203 */
[----:B------:R-:W-:-:S07]  /*18c90*/  VIMNMX R2, R2, R8, PT ;  /* 0x0000000802027248 */ /* 0x000fce0003fe0100 */
.L_x_1179:
[----:B------:R-:W1:Y:S01]  /*18ca0*/  @P1 LDC R7, c[0x0][0x44c] ;  /* 0x00011300ff071b82 */ /* 0x000e620000000800 */
[----:B------:R-:W-:Y:S01]  /*18cb0*/  VIADD R2, R2, 0x9f ;  /* 0x0000009f02027836 */ /* 0x000fe20000000000 */
[----:B------:R-:W-:Y:S01]  /*18cc0*/  ULDC UR4, c[0x0][0x9dc] ;  /* 0x0002770000047ab9 */ /* 0x000fe20000000800 */
[----:B------:R-:W-:Y:S02]  /*18cd0*/  IMAD.MOV.U32 R4, RZ, RZ, R10 ;  /* 0x000000ffff047224 */ /* 0x000fe400078e000a */
[----:B------:R-:W-:-:S03]  /*18ce0*/  IMAD.HI R2, R2, 0x66666667, RZ ;  /* 0x6666666702027827 */ /* 0x000fc600078e02ff */
[----:B------:R-:W2:Y:S01]  /*18cf0*/  @P1 LDC R5, c[0x0][0x450] ;  /* 0x00011400ff051b82 */ /* 0x000ea20000000800 */
[----:B-1----:R-:W-:-:S05]  /*18d00*/  @P1 IMAD.HI.U32 R7, R10, R7, RZ ;  /* 0x000000070a071227 */ /* 0x002fca00078e00ff */
[----:B--2---:R-:W-:Y:S01]  /*18d10*/  @P1 SHF.R.U32.HI R4, RZ, R5, R7 ;  /* 0x00000005ff041219 */ /* 0x004fe20000011607 */
[----:B------:R-:W-:-:S03]  /*18d20*/  VIADD R5, R0, 0x9f ;  /* 0x0000009f00057836 */ /* 0x000fc60000000000 */
[----:B------:R-:W-:Y:S01]  /*18d30*/  IADD3 R7, R4, R0, -R9 ;  /* 0x0000000004077210 */ /* 0x000fe20007ffe809 */
[----:B------:R-:W-:Y:S01]  /*18d40*/  IMAD.HI R5, R5, 0x66666667, RZ ;  /* 0x6666666705057827 */ /* 0x000fe200078e02ff */
[----:B------:R-:W-:-:S04]  /*18d50*/  SHF.R.U32.HI R0, RZ, 0x1f, R2 ;  /* 0x0000001fff007819 */ /* 0x000fc80000011602 */
[----:B------:R-:W-:Y:S02]  /*18d60*/  LEA.HI.SX32 R0, R2, R0, 0x1a ;  /* 0x0000000002007211 */ /* 0x000fe400078fd2ff */
[----:B------:R-:W-:-:S04]  /*18d70*/  SHF.R.U32.HI R2, RZ, 0x1f, R5 ;  /* 0x0000001fff027819 */ /* 0x000fc80000011605 */
[----:B------:R-:W-:-:S04]  /*18d80*/  LEA.HI.SX32 R2, R5, R2, 0x1a ;  /* 0x0000000205027211 */ /* 0x000fc800078fd2ff */
[----:B------:R-:W-:Y:S01]  /*18d90*/  VIMNMX R0, R2, R0, PT ;  /* 0x0000000002007248 */ /* 0x000fe20003fe0100 */
[----:B------:R-:W-:Y:S01]  /*18da0*/  VIADD R2, R7, -UR4 ;  /* 0x8000000407027c36 */ /* 0x000fe20008000000 */
[----:B------:R-:W-:Y:S06]  /*18db0*/  @!P2 BRA `(.L_x_1182) ;  /* 0x00000000003ca947 */ /* 0x000fec0003800000 */
[----:B------:R-:W-:-:S13]  /*18dc0*/  ISETP.GT.AND P0, PT, R7, -0x1, PT ;  /* 0xffffffff0700780c */ /* 0x000fda0003f04270 */
[----:B------:R-:W-:Y:S05]  /*18dd0*/  @P0 BRA `(.L_x_1183) ;  /* 0x00000000001c0947 */ /* 0x000fea0003800000 */
[----:B------:R-:W-:Y:S02]  /*18de0*/  ISETP.NE.AND P0, PT, R3, 0x1, PT ;  /* 0x000000010300780c */ /* 0x000fe40003f05270 */
[----:B------:R-:W-:-:S11]  /*18df0*/  LOP3.LUT R7, RZ, R7, RZ, 0x33, !PT ;  /* 0x00000007ff077212 */ /* 0x000fd600078e33ff */
[----:B------:R-:W1:Y:S02]  /*18e00*/  @P0 LDC.64 R4, c[0x0][0x9e8] ;  /* 0x00027a00ff040b82 */ /* 0x000e640000000a00 */
[----:B-1----:R-:W-:-:S05]  /*18e10*/  @P0 IMAD.HI.U32 R4, R7, R4, RZ ;  /* 0x0000000407040227 */ /* 0x002fca00078e00ff */
[----:B------:R-:W-:-:S04]  /*18e20*/  @P0 SHF.R.U32.HI R7, RZ, R5, R4 ;  /* 0x00000005ff070219 */ /* 0x000fc80000011604 */
[----:B------:R-:W-:Y:S01]  /*18e30*/  LOP3.LUT R7, RZ, R7, RZ, 0x33, !PT ;  /* 0x00000007ff077212 */ /* 0x000fe200078e33ff */
[----:B------:R-:W-:Y:S06]  /*18e40*/  BRA `(.L_x_1184) ;  /* 0x0000000000107947 */ /* 0x000fec0003800000 */
.L_x_1183:
[----:B------:R-:W-:-:S13]  /*18e50*/  ISETP.NE.AND P0, PT, R3, 0x1, PT ;  /* 0x000000010300780c */ /* 0x000fda0003f05270 */
[----:B------:R-:W1:Y:S02]  /*18e60*/  @P0 LDC.64 R4, c[0x0][0x9e8] ;  /* 0x00027a00ff040b82 */ /* 0x000e640000000a00 */
[----:B-1----:R-:W-:-:S05]  /*18e70*/  @P0 IMAD.HI.U32 R4, R7, R4, RZ ;  /* 0x0000000407040227 */ /* 0x002fca00078e00ff */
[----:B------:R-:W-:-:S07]  /*18e80*/  @P0 SHF.R.U32.HI R7, RZ, R5, R4 ;  /* 0x00000005ff070219 */ /* 0x000fce0000011604 */
.L_x_1184:
[----:B------:R-:W-:-:S05]  /*18e90*/  IMAD R3, R7, R3, RZ ;  /* 0x0000000307037224 */ /* 0x000fca00078e02ff */
[----:B------:R-:W-:-:S07]  /*18ea0*/  VIMNMX R2, R2, R3, !PT ;  /* 0x0000000302027248 */ /* 0x000fce0007fe0100 */
.L_x_1182:
[----:B------:R-:W-:Y:S01]  /*18eb0*/  SHF.R.U32.HI R5, RZ, 0x10, R6 ;  /* 0x00000010ff057819 */ /* 0x000fe20000011606 */
[----:B------:R-:W-:-:S03]  /*18ec0*/  IMAD.HI R2, R2, 0x66666667, RZ ;  /* 0x6666666702027827 */ /* 0x000fc600078e02ff */
[----:B------:R-:W-:Y:S02]  /*18ed0*/  ISETP.NE.AND P0, PT, R5, RZ, PT ;  /* 0x000000ff0500720c */ /* 0x000fe40003f05270 */
[----:B------:R-:W-:-:S04]  /*18ee0*/  SHF.R.U32.HI R3, RZ, 0x1f, R2 ;  /* 0x0000001fff037819 */ /* 0x000fc80000011602 */
[----:B------:R-:W-:Y:S01]  /*18ef0*/  LEA.HI.SX32 R3, R2, R3, 0x1a ;  /* 0x0000000302037211 */ /* 0x000fe200078fd2ff */
[----:B------:R-:W-:-:S03]  /*18f00*/  IMAD.MOV.U32 R2, RZ, RZ, RZ ;  /* 0x000000ffff027224 */ /* 0x000fc600078e00ff */
[----:B------:R-:W-:-:S03]  /*18f10*/  VIMNMX R4, RZ, R3, !PT ;  /* 0x00000003ff047248 */ /* 0x000fc60007fe0100 */
[----:B------:R-:W1:Y:S01]  /*18f20*/  @!P0 LDC R5, c[0x0][0x9f0] ;  /* 0x00027c00ff058b82 */ /* 0x000e620000000800 */
[----:B------:R-:W-:-:S13]  /*18f30*/  ISETP.GT.AND P1, PT, R0, R4, PT ;  /* 0x000000040000720c */ /* 0x000fda0003f24270 */
[----:B------:R-:W-:Y:S05]  /*18f40*/  @!P1 BRA `(.L_x_1185) ;  /* 0x00000000006c9947 */ /* 0x000fea0003800000 */
[-C--:B-1----:R-:W-:Y:S02]  /*18f50*/  IABS R7, R5.reuse ;  /* 0x0000000500077213 */ /* 0x082fe40000000000 */
[----:B0-----:R-:W-:Y:S02]  /*18f60*/  IABS R9, R5 ;  /* 0x0000000500097213 */ /* 0x001fe40000000000 */
        /* <DEDUP_REMOVED lines=9> */
[----:B------:R-:W-:-:S05]  /*19000*/  IADD3 R3, R5, -0x1, R0 ;  /* 0xffffffff05037810 */ /* 0x000fca0007ffe000 */
[----:B------:R-:W-:-:S05]  /*19010*/  IMAD.IADD R3, R3, 0x1, -R4 ;  /* 0x0000000103037824 */ /* 0x000fca00078e0a04 */
[----:B------:R-:W-:Y:S02]  /*19020*/  IABS R2, R3 ;  /* 0x0000000300027213 */ /* 0x000fe40000000000 */
[----:B------:R-:W-:-:S03]  /*19030*/  LOP3.LUT R3, R3, R5, RZ, 0x3c, !PT ;  /* 0x0000000503037212 */ /* 0x000fc600078e3cff */
        /* <DEDUP_REMOVED lines=12> */
.L_x_1185:
[----:B------:R-:W-:Y:S01]  /*19100*/  LOP3.LUT R6, R6, 0xff, RZ, 0xc0, !PT ;  /* 0x000000ff06067812 */ /* 0x000fe200078ec0ff */
[----:B------:R-:W-:Y:S04]  /*19110*/  BSSY B7, `(.L_x_1186) ;  /* 0x0000320000077945 */ /* 0x000fe80003800000 */
[----:B------:R-:W-:-:S05]  /*19120*/  IMAD R3, R6, R2, R4 ;  /* 0x0000000206037224 */ /* 0x000fca00078e0204 */
        /* <DEDUP_REMOVED lines=10> */
[----:B------:R-:W-:Y:S02]  /*191d0*/  VOTEU.ANY UR4, UPT, PT ;  /* 0x0000000000047886 */ /* 0x000fe400038e0100 */
[----:B------:R-:W2:Y:S08]  /*191e0*/  FLO.U32 R0, UR4 ;  /* 0x0000000400007d00 */ /* 0x000eb000080e0000 */
[----:B-1----:R-:W1:Y:S01]  /*191f0*/  POPC R5, UR4 ;  /* 0x0000000400057d09 */ /* 0x002e620008000000 */
[----:B--2---:R-:W-:-:S02]  /*19200*/  ISETP.EQ.U32.AND P0, PT, R0, R3, PT ;  /* 0x000000030000720c */ /* 0x004fc40003f02070 */
[----:B------:R-:W1:Y:S11]  /*19210*/  LDC.64 R2, c[0x0][0xc60] ;  /* 0x00031800ff027b82 */ /* 0x000e760000000a00 */
[----:B-1----:R-:W2:Y:S01]  /*19220*/  @P0 ATOMG.E.ADD.STRONG.GPU PT, R3, desc[UR52][R2.64], R5 ;  /* 0x00000005020309a8 */ /* 0x002ea200081ee1f4 */
[----:B------:R-:W1:Y:S02]  /*19230*/  S2R R4, SR_LTMASK ;  /* 0x0000000000047919 */ /* 0x000e640000003900 */
[----:B-1----:R-:W-:-:S04]  /*19240*/  LOP3.LUT R4, R4, UR4, RZ, 0xc0, !PT ;  /* 0x0000000404047c12 */ /* 0x002fc8000f8ec0ff */
[----:B------:R-:W1:Y:S01]  /*19250*/  POPC R7, R4 ;  /* 0x0000000400077309 */ /* 0x000e620000000000 */
[----:B--2---:R-:W1:Y:S02]  /*19260*/  SHFL.IDX PT, R0, R3, R0, 0x1f ;  /* 0x00001f0003007589 */ /* 0x004e6400000e0000 */
[----:B-1----:R-:W-:-:S05]  /*19270*/  IADD3 R0, R0, UR40, R7 ;  /* 0x0000002800007c10 */ /* 0x002fca000fffe007 */
[----:B------:R3:W-:Y:S01]  /*19280*/  STL [R1+0x10], R0 ;  /* 0x0000100001007387 */ /* 0x0007e20000100800 */
[----:B------:R-:W-:Y:S05]  /*19290*/  BRA `(.L_x_1188) ;  /* 0x00000030001c7947 */ /* 0x000fea0003800000 */
.L_x_1187:
        /* <DEDUP_REMOVED lines=9> */
[----:B------:R-:W2:Y:S01]  /*19330*/  LDC.64 R2, c[0x4][R2] ;  /* 0x0100000002027b82 */ /* 0x000ea20000000a00 */
[----:B-1----:R-:W-:Y:S02]  /*19340*/  IMAD.U32 R5, RZ, RZ, UR7 ;  /* 0x00000007ff057e24 */ /* 0x002fe4000f8e00ff */
        /* <DEDUP_REMOVED lines=9> */
.L_x_1190:
[----:B------:R-:W-:Y:S05]  /*193e0*/  BSYNC B6 ;  /* 0x0000000000067941 */ /* 0x000fea0003800000 */
.L_x_1189:
[----:B------:R-:W-:Y:S01]  /*193f0*/  VIADD R0, R18, 0xa400 ;  /* 0x0000a40012007836 */ /* 0x000fe20000000000 */
[----:B------:R-:W-:Y:S01]  /*19400*/  LOP3.LUT R16, R16, 0xfffffffe, RZ, 0xc0, !PT ;  /* 0xfffffffe10107812 */ /* 0x000fe200078ec0ff */
[----:B------:R-:W-:Y:S03]  /*19410*/  BSSY B6, `(.L_x_1191) ;  /* 0x0000014000067945 */ /* 0x000fe60003800000 */
[----:B------:R-:W-:-:S13]  /*19420*/  LOP3.LUT P0, RZ, R0, 0x3ff, RZ, 0xc0, !PT ;  /* 0x000003ff00ff7812 */ /* 0x000fda000780c0ff */
[----:B------:R-:W-:Y:S01]  /*19430*/  @P0 LOP3.LUT R16, R16, 0x1, RZ, 0xfc, !PT ;  /* 0x0000000110100812 */ /* 0x000fe200078efcff */
[----:B------:R-:W-:Y:S06]  /*19440*/  @!P0 BRA `(.L_x_1192) ;  /* 0x0000000000408947 */ /* 0x000fec0003800000 */
        /* <DEDUP_REMOVED lines=16> */
.L_x_1192:
[----:B------:R-:W-:Y:S05]  /*19550*/  BSYNC B6 ;  /* 0x0000000000067941 */ /* 0x000fea0003800000 */
.L_x_1191:
        /* <DEDUP_REMOVED lines=20> */
.L_x_1194:
[----:B------:R-:W-:Y:S05]  /*196a0*/  BSYNC B6 ;  /* 0x0000000000067941 */ /* 0x000fea0003800000 */
.L_x_1193:
        /* <DEDUP_REMOVED lines=19> */
.L_x_1196:
[----:B------:R-:W-:Y:S05]  /*197e0*/  BSYNC B6 ;  /* 0x0000000000067941 */ /* 0x000fea0003800000 */
.L_x_1195:
[----:B------:R-:W-:Y:S01]  /*197f0*/  ULDC.64 UR4, c[0x0][0x9f8] ;  /* 0x00027e0000047ab9 */ /* 0x000fe20000000a00 */
[----:B------:R-:W-:Y:S01]  /*19800*/  IMAD.U32 R8, RZ, RZ, UR42 ;  /* 0x0000002aff087e24 */ /* 0x000fe2000f8e00ff */
[----:B------:R-:W-:-:S04]  /*19810*/  UISETP.NE.U32.AND UP0, UPT, UR4, URZ, UPT ;  /* 0x0000003f0400728c */ /* 0x000fc8000bf05070 */
[----:B------:R-:W-:-:S06]  /*19820*/  UISETP.NE.AND.EX UP0, UPT, UR5, URZ, UPT, UP0 ;  /* 0x0000003f0500728c */ /* 0x000fcc000bf05300 */
[----:B------:R-:W-:-:S05]  /*19830*/  PLOP3.LUT P0, PT, PT, PT, UP0, 0x80, 0x0 ;  /* 0x000000000000781c */ /* 0x000fca0003f0f008 */
[----:B------:R-:W-:Y:S02]  /*19840*/  @UP0 ULDC.64 UR4, c[0x0][0x9f8] ;  /* 0x00027e0000040ab9 */ /* 0x000fe40000000a00 */
[----:B------:R-:W-:-:S06]  /*19850*/  @UP0 UIMAD.WIDE UR4, UR42, 0x4, UR4 ;  /* 0x000000042a0408a5 */ /* 0x000fcc000f8e0204 */
[----:B------:R-:W-:Y:S02]  /*19860*/  IMAD.U32 R2, RZ, RZ, UR4 ;  /* 0x00000004ff027e24 */ /* 0x000fe4000f8e00ff */
[----:B------:R-:W-:Y:S01]  /*19870*/  IMAD.U32 R3, RZ, RZ, UR5 ;  /* 0x00000005ff037e24 */ /* 0x000fe2000f8e00ff */
[----:B------:R-:W2:Y:S01]  /*19880*/  S2R R0, SR_TID.X ;  /* 0x0000000000007919 */ /* 0x000ea20000002100 */
[----:B------:R-:W-:-:S03]  /*19890*/  ULDC.64 UR4, c[0x0][0xa08] ;  /* 0x0002820000047ab9 */ /* 0x000fc60000000a00 */
[----:B------:R3:W0:Y:S02]  /*198a0*/  @P0 LDG.E R8, desc[UR52][R2.64] ;  /* 0x0000003402080981 */ /* 0x000624000c1e1900 */
[----:B---3--:R-:W3:Y:S01]  /*198b0*/  LDC.64 R2, c[0x0][0x418] ;  /* 0x00010600ff027b82 */ /* 0x008ee20000000a00 */
[----:B--2---:R-:W-:-:S04]  /*198c0*/  SHF.R.U32.HI R0, RZ, 0x5, R0 ;  /* 0x00000005ff007819 */ /* 0x004fc80000011600 */
[----:B------:R-:W-:Y:S02]  /*198d0*/  LOP3.LUT R0, R0, 0x3, RZ, 0xc0, !PT ;  /* 0x0000000300007812 */ /* 0x000fe400078ec0ff */
[----:B---3--:R-:W-:Y:S01]  /*198e0*/  LOP3.LUT P0, RZ, R2, UR4, RZ, 0xfc, !PT ;  /* 0x0000000402ff7c12 */ /* 0x008fe2000f80fcff */
[----:B------:R-:W-:-:S03]  /*198f0*/  UMOV UR4, 0xffffffff ;  /* 0xffffffff00047882 */ /* 0x000fc60000000000 */
[----:B------:R-:W-:Y:S02]  /*19900*/  LOP3.LUT P0, RZ, R3, UR5, RZ, 0xfc, P0 ;  /* 0x0000000503ff7c12 */ /* 0x000fe4000800fcff */
[----:B0-----:R-:W-:Y:S01]  /*19910*/  SHF.R.S32.HI R9, RZ, 0x1f, R8 ;  /* 0x0000001fff097819 */ /* 0x001fe20000011408 */
[----:B------:R0:W-:Y:S01]  /*19920*/  STL [R1+0x4], R8 ;  /* 0x0000040801007387 */ /* 0x0001e20000100800 */
[----:B------:R-:W-:-:S03]  /*19930*/  SEL R17, R8, RZ, !P0 ;  /* 0x000000ff08117207 */ /* 0x000fc60004000000 */
[----:B------:R0:W-:Y:S01]  /*19940*/  STL [R1+0xc], R9 ;  /* 0x00000c0901007387 */ /* 0x0001e20000100800 */
[----:B------:R-:W-:Y:S05]  /*19950*/  BRA.DIV UR4, `(.L_x_1197) ;  /* 0x0000004204787947 */ /* 0x000fea000b800000 */
[----:B------:R2:W3:Y:S02]  /*19960*/  SHFL.IDX PT, R14, R0, RZ, 0x1f ;  /* 0x00001fff000e7589 */ /* 0x0004e400000e0000 */
.L_x_1272:
[----:B---3--:R-:W-:Y:S02]  /*19970*/  ISETP.NE.AND P0, PT, R14, RZ, PT ;  /* 0x000000ff0e00720c */ /* 0x008fe40003f05270 */
[----:B------:R-:W-:Y:S02]  /*19980*/  PLOP3.LUT P1, PT, PT, PT, PT, 0x8, 0x0 ;  /* 0x000000000000781c */ /* 0x000fe40003f2e170 */
[----:B------:R-:W-:-:S11]  /*19990*/  LOP3.LUT R16, R16, 0xfffffffe, RZ, 0xc0, !PT ;  /* 0xfffffffe10107812 */ /* 0x000fd600078ec0ff */
[----:B------:R-:W-:Y:S01]  /*199a0*/  @P1 LOP3.LUT R16, R16, 0x1, RZ, 0xfc, !PT ;  /* 0x0000000110101812 */ /* 0x000fe200078efcff */
[----:B------:R-:W-:Y:S06]  /*199b0*/  @P0 BRA `(.L_x_1198) ;  /* 0x00000004008c0947 */ /* 0x000fec0003800000 */
[----:B--2---:R-:W2:Y:S01]  /*199c0*/  LDL R0, [R1+0x2c] ;  /* 0x00002c0001007983 */ /* 0x004ea20000100800 */
[----:B------:R-:W-:Y:S01]  /*199d0*/  UMOV UR4, 0xffffffff ;  /* 0xffffffff00047882 */ /* 0x000fe20000000000 */
[----:B--2---:R-:W-:Y:S02]  /*199e0*/  VIADD R0, R0, 0xffffffff ;  /* 0xffffffff00007836 */ /* 0x004fe40000000000 */
[----:B------:R-:W-:Y:S05]  /*199f0*/  BRA.DIV UR4, `(.L_x_1199) ;  /* 0x0000004204707947 */ /* 0x000fea000b800000 */
[----:B------:R-:W-:-:S13]  /*19a00*/  ELECT P6, URZ, PT ;  /* 0x00000000003f782f */ /* 0x000fda00038c0000 */
.L_x_1275:
[----:B------:R-:W-:Y:S05]  /*19a10*/  @!P6 BRA `(.L_x_1198) ;  /* 0x000000040074e947 */ /* 0x000fea0003800000 */
[----:B------:R-:W-:-:S04]  /*19a20*/  ISETP.NE.U32.AND P0, PT, R2, RZ, PT ;  /* 0x000000ff0200720c */ /* 0x000fc80003f05070 */
[----:B------:R-:W-:-:S13]  /*19a30*/  ISETP.NE.AND.EX P0, PT, R3, RZ, PT, P0 ;  /* 0x000000ff0300720c */ /* 0x000fda0003f05300 */
[----:B------:R-:W-:Y:S05]  /*19a40*/  @!P0 BRA `(.L_x_1200) ;  /* 0x0000000000448947 */ /* 0x000fea0003800000 */
[----:B------:R-:W2:Y:S01]  /*19a50*/  LDC R7, c[0x0][0x43c] ;  /* 0x00010f00ff077b82 */ /* 0x000ea20000000800 */
[----:B------:R-:W-:Y:S01]  /*19a60*/  ULDC.64 UR4, c[0x0][0x428] ;  /* 0x00010a0000047ab9 */ /* 0x000fe20000000a00 */
[----:B--2---:R-:W-:-:S13]  /*19a70*/  ISETP.NE.AND P0, PT, R7, 0x1, PT ;  /* 0x000000010700780c */ /* 0x004fda0003f05270 */
[----:B-1----:R-:W1:Y:S02]  /*19a80*/  @P0 LDC.64 R4, c[0x0][0x440] ;  /* 0x00011000ff040b82 */ /* 0x002e640000000a00 */
        /* <DEDUP_REMOVED lines=13> */
.L_x_1200:
[----:B--2---:R-:W2:Y:S01]  /*19b60*/  LDL R3, [R1] ;  /* 0x0000000001037983 */ /* 0x004ea20000100800 */
[----:B------:R-:W-:Y:S01]  /*19b70*/  IMAD R2, R19, 0x8, R18 ;  /* 0x0000000813027824 */ /* 0x000fe200078e0212 */
[----:B0-----:R-:W0:Y:S02]  /*19b80*/  S2R R8, SR_TID.X ;  /* 0x0000000000087919 */ /* 0x001e240000002100 */
[----:B0-----:R-:W-:-:S04]  /*19b90*/  LOP3.LUT R8, R8, 0x7f, RZ, 0xc0, !PT ;  /* 0x0000007f08087812 */ /* 0x001fc800078ec0ff */
[----:B------:R-:W-:Y:S02]  /*19ba0*/  ISETP.NE.AND P1, PT, R8, RZ, PT ;  /* 0x000000ff0800720c */ /* 0x000fe40003f25270 */
[----:B--2---:R-:W-:-:S04]  /*19bb0*/  SHF.L.U32 R3, R3, 0x1f, RZ ;  /* 0x0000001f03037819 */ /* 0x004fc800000006ff */
[----:B------:R-:W0:Y:S02]  /*19bc0*/  SYNCS.PHASECHK.TRANS64.TRYWAIT P0, [R2+URZ+0x29880], R3 ;  /* 0x02988003020075a7 */ /* 0x000e24000800017f */
[----:B0-----:R-:W-:Y:S05]  /*19bd0*/  @!P0 BRA `(.L_x_1201) ;  /* 0x0000004000188947 */ /* 0x001fea0003800000 */
.L_x_1276:
[----:B------:R-:W-:Y:S05]  /*19be0*/  @P1 BRA `(.L_x_1202) ;  /* 0x00000000001c1947 */ /* 0x000fea0003800000 */
[----:B------:R-:W1:Y:S02]  /*19bf0*/  S2R R4, SR_TID.X ;  /* 0x0000000000047919 */ /* 0x000e640000002100 */
[----:B-1----:R-:W-:Y:S01]  /*19c00*/  LOP3.LUT R5, R4, 0x1f, RZ, 0xc0, !PT ;  /* 0x0000001f04057812 */ /* 0x002fe200078ec0ff */
[----:B------:R-:W-:-:S03]  /*19c10*/  IMAD.MOV.U32 R4, RZ, RZ, 0x5000 ;  /* 0x00005000ff047424 */ /* 0x000fc600078e00ff */
[----:B------:R-:W-:Y:S01]  /*19c20*/  ISETP.NE.AND P0, PT, R5, RZ, PT ;  /* 0x000000ff0500720c */ /* 0x000fe20003f05270 */
[----:B------:R2:W-:-:S12]  /*19c30*/  SYNCS.ARRIVE.TRANS64 RZ, [R2+URZ+0x29870], R4 ;  /* 0x0298700402ff79a7 */ /* 0x0005d8000800003f */
[----:B--2---:R-:W-:Y:S05]  /*19c40*/  @!P0 BRA `(.L_x_1202) ;  /* 0x0000000000048947 */ /* 0x004fea0003800000 */
[----:B------:R-:W-:Y:S01]  /*19c50*/  BPT.TRAP 0x1 ;  /* 0x000000040000795c */ /* 0x000fe20000300000 */
.L_x_1202:
[----:B-1----:R-:W2:Y:S01]  /*19c60*/  LDL R5, [R1+0x18] ;  /* 0x0000180001057983 */ /* 0x002ea20000100800 */
[----:B------:R-:W-:Y:S01]  /*19c70*/  IMAD R4, R19, 0x5000, R18 ;  /* 0x0000500013047824 */ /* 0x000fe200078e0212 */
[----:B------:R-:W-:Y:S01]  /*19c80*/  R2UR UR33, R2 ;  /* 0x00000000022172ca */ /* 0x000fe200000e0000 */
[----:B------:R-:W-:Y:S01]  /*19c90*/  UIADD3 UR4, UP0, UR44, 0x470, URZ ;  /* 0x000004702c047890 */ /* 0x000fe2000ff1e03f */
[----:B-----5:R-:W-:Y:S01]  /*19ca0*/  R2UR UR37, R17 ;  /* 0x00000000112572ca */ /* 0x020fe200000e0000 */
[----:B------:R-:W-:Y:S01]  /*19cb0*/  UMOV UR6, 0x0 ;  /* 0x0000000000067882 */ /* 0x000fe20000000000 */
[----:B------:R-:W-:Y:S01]  /*19cc0*/  R2UR UR32, R4 ;  /* 0x00000000042072ca */ /* 0x000fe200000e0000 */
[----:B------:R-:W-:Y:S01]  /*19cd0*/  UIADD3.X UR5, URZ, UR45, URZ, UP0, !UPT ;  /* 0x0000002d3f057290 */ /* 0x000fe200087fe43f */
[----:B------:R-:W-:Y:S01]  /*19ce0*/  UMOV UR7, 0x14f00000 ;  /* 0x14f0000000077882 */ /* 0x000fe20000000000 */
[----:B------:R-:W-:-:S06]  /*19cf0*/  UMOV UR34, URZ ;  /* 0x0000003f00227c82 */ /* 0x000fcc0008000000 */
[----:B------:R-:W-:-:S04]  /*19d00*/  UIADD3 UR33, UR33, 0x29870, URZ ;  /* 0x0002987021217890 */ /* 0x000fc8000fffe03f */
[----:B------:R-:W-:Y:S01]  /*19d10*/  UIADD3 UR32, UR32, 0xa400, URZ ;  /* 0x0000a40020207890 */ /* 0x000fe2000fffe03f */
[----:B--2---:R-:W-:-:S05]  /*19d20*/  IMAD R0, R0, 0xa0, R5 ;  /* 0x000000a000007824 */ /* 0x004fca00078e0205 */
[----:B------:R-:W-:-:S13]  /*19d30*/  R2UR UR35, R0 ;  /* 0x00000000002372ca */ /* 0x000fda00000e0000 */
[----:B------:R1:W-:Y:S01]  /*19d40*/  UTMALDG.4D [UR32], [UR4], desc[UR6] ;  /* 0x00000620040075b4 */ /* 0x0003e20008019000 */
[----:B------:R-:W2:Y:S02]  /*19d50*/  SYNCS.PHASECHK.TRANS64.TRYWAIT P0, [R2+URZ+0x29840], R3 ;  /* 0x02984003020075a7 */ /* 0x000ea4000800017f */
[----:B-12---:R-:W-:Y:S05]  /*19d60*/  @!P0 BRA `(.L_x_1203) ;  /* 0x0000003c00c88947 */ /* 0x006fea0003800000 */
.L_x_1277:
        /* <DEDUP_REMOVED lines=8> */
.L_x_1204:
[----:B------:R-:W-:Y:S01]  /*19df0*/  R2UR UR27, R0 ;  /* 0x00000000001b72ca */ /* 0x000fe200000e0000 */
[----:B------:R-:W-:Y:S01]  /*19e00*/  IMAD R0, R19, 0x7800, R18 ;  /* 0x0000780013007824 */ /* 0x000fe200078e0212 */
[----:B------:R-:W-:Y:S01]  /*19e10*/  R2UR UR25, R2 ;  /* 0x00000000021972ca */ /* 0x000fe200000e0000 */
[----:B------:R-:W-:Y:S01]  /*19e20*/  UIADD3 UR4, UP0, UR44, 0x370, URZ ;  /* 0x000003702c047890 */ /* 0x000fe2000ff1e03f */
[----:B------:R-:W-:Y:S01]  /*19e30*/  R2UR UR29, R17 ;  /* 0x00000000111d72ca */ /* 0x000fe200000e0000 */
[----:B------:R-:W-:Y:S01]  /*19e40*/  UMOV UR6, 0x0 ;  /* 0x0000000000067882 */ /* 0x000fe20000000000 */
[----:B------:R-:W-:Y:S01]  /*19e50*/  R2UR UR8, R0 ;  /* 0x00000000000872ca */ /* 0x000fe200000e0000 */
[----:B------:R-:W-:Y:S01]  /*19e60*/  UIADD3.X UR5, URZ, UR45, URZ, UP0, !UPT ;  /* 0x0000002d3f057290 */ /* 0x000fe200087fe43f */
[----:B------:R-:W-:Y:S01]  /*19e70*/  PLOP3.LUT P0, PT, PT, PT, PT, 0x80, 0x0 ;  /* 0x000000000000781c */ /* 0x000fe20003f0f070 */
[----:B------:R-:W-:Y:S01]  /*19e80*/  UMOV UR7, 0x14f00000 ;  /* 0x14f0000000077882 */ /* 0x000fe20000000000 */
[----:B------:R-:W-:Y:S01]  /*19e90*/  UMOV UR26, URZ ;  /* 0x0000003f001a7c82 */ /* 0x000fe20008000000 */
[----:B------:R-:W-:Y:S01]  /*19ea0*/  UMOV UR28, UR36 ;  /* 0x00000024001c7c82 */ /* 0x000fe20008000000 */
[----:B------:R-:W-:Y:S01]  /*19eb0*/  UMOV UR18, 0x40 ;  /* 0x0000004000127882 */ /* 0x000fe20000000000 */
[----:B------:R-:W-:Y:S01]  /*19ec0*/  UMOV UR20, UR36 ;  /* 0x0000002400147c82 */ /* 0x000fe20008000000 */
[----:B------:R-:W-:Y:S01]  /*19ed0*/  UMOV UR19, UR27 ;  /* 0x0000001b00137c82 */ /* 0x000fe20008000000 */
[----:B------:R-:W-:Y:S01]  /*19ee0*/  UIADD3 UR25, UR25, 0x29830, URZ ;  /* 0x0002983019197890 */ /* 0x000fe2000fffe03f */
[----:B------:R-:W-:Y:S01]  /*19ef0*/  LOP3.LUT R16, R16, 0xfffffffe, RZ, 0xc0, !PT ;  /* 0xfffffffe10107812 */ /* 0x000fe200078ec0ff */
[----:B------:R-:W-:Y:S01]  /*19f00*/  UMOV UR21, UR29 ;  /* 0x0000001d00157c82 */ /* 0x000fe20008000000 */
[----:B------:R-:W-:Y:S01]  /*19f10*/  UMOV UR10, 0x80 ;  /* 0x00000080000a7882 */ /* 0x000fe20000000000 */
[----:B------:R-:W-:-:S02]  /*19f20*/  UIADD3 UR24, UR8, 0x1a400, URZ ;  /* 0x0001a40008187890 */ /* 0x000fc4000fffe03f */
[----:B------:R-:W-:Y:S01]  /*19f30*/  UIADD3 UR16, UR8, 0x1cc00, URZ ;  /* 0x0001cc0008107890 */ /* 0x000fe2000fffe03f */
[----:B------:R-:W-:Y:S01]  /*19f40*/  @P0 LOP3.LUT R16, R16, 0x1, RZ, 0xfc, !PT ;  /* 0x0000000110100812 */ /* 0x000fe200078efcff */
        /* <DEDUP_REMOVED lines=8> */
[----:B------:R3:W-:Y:S02]  /*19fd0*/  UTMALDG.4D [UR8], [UR4], desc[UR6] ;  /* 0x00000608040075b4 */ /* 0x0007e40008019000 */
[----:B---3--:R-:W-:Y:S01]  /*19fe0*/  NOP ;  /* 0x0000000000007918 */ /* 0x008fe20000000000 */
.L_x_1198:
[----:B------:R-:W-:Y:S05]  /*19ff0*/  WARPSYNC.ALL ;  /* 0x0000000000007948 */ /* 0x000fea0003800000 */
[----:B--2---:R-:W-:Y:S01]  /*1a000*/  VIADD R0, R18, 0x14400 ;  /* 0x0001440012007836 */ /* 0x004fe20000000000 */
[----:B------:R-:W-:Y:S01]  /*1a010*/  USHF.R.S32.HI UR4, URZ, 0x1f, UR43 ;  /* 0x0000001f3f047899 */ /* 0x000fe2000801142b */
[----:B------:R-:W-:Y:S03]  /*1a020*/  BAR.SYNC.DEFER_BLOCKING 0x8, 0x180 ;  /* 0x0206000000007b1d */ /* 0x000fe60000010000 */
[----:B------:R-:W-:-:S03]  /*1a030*/  LOP3.LUT P0, RZ, R0, 0x1bf, RZ, 0xc0, !PT ;  /* 0x000001bf00ff7812 */ /* 0x000fc6000780c0ff */
[----:B------:R-:W-:Y:S01]  /*1a040*/  ULDC.64 UR6, c[0x0][0x298] ;  /* 0x0000a60000067ab9 */ /* 0x000fe20000000a00 */
[----:B------:R-:W-:Y:S01]  /*1a050*/  BSSY B6, `(.L_x_1205) ;  /* 0x0000016000067945 */ /* 0x000fe20003800000 */
[----:B------:R-:W-:Y:S02]  /*1a060*/  UIMAD UR4, UR4, UR6, URZ ;  /* 0x00000006040472a4 */ /* 0x000fe4000f8e023f */
[----:B------:R-:W-:Y:S02]  /*1a070*/  UIMAD.WIDE.U32 UR46, UR43, UR6, URZ ;  /* 0x000000062b2e72a5 */ /* 0x000fe4000f8e003f */
[----:B------:R-:W-:-:S04]  /*1a080*/  UIMAD UR4, UR43, UR7, UR4 ;  /* 0x000000072b0472a4 */ /* 0x000fc8000f8e0204 */
[----:B------:R-:W-:Y:S01]  /*1a090*/  UIADD3 UR37, UR47, UR4, URZ ;  /* 0x000000042f257290 */ /* 0x000fe2000fffe03f */
[----:B------:R-:W-:Y:S11]  /*1a0a0*/  @!P0 BRA `(.L_x_1206) ;  /* 0x0000000000408947 */ /* 0x000ff60003800000 */
[----:B01----:R-:W-:Y:S01]  /*1a0b0*/  MOV R2, 0x0 ;  /* 0x0000000000027802 */ /* 0x003fe20000000f00 */
        /* <DEDUP_REMOVED lines=15> */
.L_x_1206:
[----:B------:R-:W-:Y:S05]  /*1a1b0*/  BSYNC B6 ;  /* 0x0000000000067941 */ /* 0x000fea0003800000 */
.L_x_1205:
[----:B------:R-:W2:Y:S01]  /*1a1c0*/  LDL R12, [R1+0x14] ;  /* 0x00001400010c7983 */ /* 0x000ea20000100800 */
[----:B0-----:R-:W0:Y:S01]  /*1a1d0*/  LDC R8, c[0x0][0x448] ;  /* 0x00011200ff087b82 */ /* 0x001e220000000800 */
[----:B------:R-:W-:Y:S01]  /*1a1e0*/  ULDC.64 UR8, c[0x0][0xa00] ;  /* 0x0002800000087ab9 */ /* 0x000fe20000000a00 */
[----:B------:R-:W-:Y:S01]  /*1a1f0*/  ULDC.64 UR6, c[0x0][0x2d8] ;  /* 0x0000b60000067ab9 */ /* 0x000fe20000000a00 */
[----:B-1----:R-:W1:Y:S01]  /*1a200*/  S2R R2, SR_TID.X ;  /* 0x0000000000027919 */ /* 0x002e620000002100 */
[----:B------:R-:W3:Y:S01]  /*1a210*/  S2R R0, SR_TID.X ;  /* 0x0000000000007919 */ /* 0x000ee20000002100 */
[----:B0-----:R-:W-:Y:S02]  /*1a220*/  ISETP.NE.AND P0, PT, R8, 0x1, PT ;  /* 0x000000010800780c */ /* 0x001fe40003f05270 */
[----:B-1----:R-:W-:-:S11]  /*1a230*/  LOP3.LUT R2, R2, 0x7f, RZ, 0xc0, !PT ;  /* 0x0000007f02027812 */ /* 0x002fd600078ec0ff */
[----:B------:R-:W0:Y:S01]  /*1a240*/  @P0 LDC R3, c[0x0][0x450] ;  /* 0x00011400ff030b82 */ /* 0x000e220000000800 */
[----:B------:R-:W-:Y:S01]  /*1a250*/  SHF.R.U32.HI R2, RZ, 0x2, R2 ;  /* 0x00000002ff027819 */ /* 0x000fe20000011602 */
[----:B---3--:R-:W-:-:S05]  /*1a260*/  IMAD.SHL.U32 R0, R0, 0x20, RZ ;  /* 0x0000002000007824 */ /* 0x008fca00078e00ff */
[----:B------:R-:W-:Y:S02]  /*1a270*/  LOP3.LUT R0, R2, 0x60, R0, 0xf8, !PT ;  /* 0x0000006002007812 */ /* 0x000fe400078ef800 */
[----:B------:R-:W1:Y:S01]  /*1a280*/  @P0 LDC R2, c[0x0][0x44c] ;  /* 0x00011300ff020b82 */ /* 0x000e620000000800 */
[----:B------:R-:W3:Y:S01]  /*1a290*/  S2R R9, SR_TID.X ;  /* 0x0000000000097919 */ /* 0x000ee20000002100 */
[----:B------:R-:W-:Y:S01]  /*1a2a0*/  UISETP.NE.U32.AND UP0, UPT, UR8, URZ, UPT ;  /* 0x0000003f0800728c */ /* 0x000fe2000bf05070 */
[----:B------:R-:W-:Y:S01]  /*1a2b0*/  UMOV UR4, UR46 ;  /* 0x0000002e00047c82 */ /* 0x000fe20008000000 */
[----:B------:R-:W-:Y:S02]  /*1a2c0*/  UMOV UR5, UR37 ;  /* 0x0000002500057c82 */ /* 0x000fe40008000000 */
[----:B------:R-:W-:Y:S02]  /*1a2d0*/  UISETP.NE.AND.EX UP0, UPT, UR9, URZ, UPT, UP0 ;  /* 0x0000003f0900728c */ /* 0x000fe4000bf05300 */
[----:B------:R-:W-:-:S02]  /*1a2e0*/  UIMAD.WIDE.U32 UR4, UR36, UR6, UR4 ;  /* 0x00000006240472a5 */ /* 0x000fc4000f8e0004 */
[----:B------:R-:W-:Y:S01]  /*1a2f0*/  USHF.R.S32.HI UR6, URZ, 0x1f, UR42 ;  /* 0x0000001f3f067899 */ /* 0x000fe2000801142a */
[----:B------:R-:W-:-:S03]  /*1a300*/  ULDC.64 UR8, c[0x0][0x2e0] ;  /* 0x0000b80000087ab9 */ /* 0x000fc60000000a00 */
[----:B------:R-:W-:Y:S02]  /*1a310*/  USEL UR6, UR6, URZ, !UP0 ;  /* 0x0000003f06067287 */ /* 0x000fe4000c000000 */
[----:B------:R-:W-:Y:S02]  /*1a320*/  UIMAD UR5, UR36, UR7, UR5 ;  /* 0x00000007240572a4 */ /* 0x000fe4000f8e0205 */
[----:B------:R-:W-:Y:S02]  /*1a330*/  USEL UR7, UR42, URZ, !UP0 ;  /* 0x0000003f2a077287 */ /* 0x000fe4000c000000 */
[----:B------:R-:W-:Y:S02]  /*1a340*/  UIMAD UR6, UR6, UR8, URZ ;  /* 0x00000008060672a4 */ /* 0x000fe4000f8e023f */
[----:B------:R-:W-:Y:S02]  /*1a350*/  UIMAD.WIDE.U32 UR4, UR7, UR8, UR4 ;  /* 0x00000008070472a5 */ /* 0x000fe4000f8e0004 */
[----:B------:R-:W-:-:S04]  /*1a360*/  UIMAD UR6, UR7, UR9, UR6 ;  /* 0x00000009070672a4 */ /* 0x000fc8000f8e0206 */
[----:B------:R-:W-:Y:S01]  /*1a370*/  UIADD3 UR6, UR5, UR6, URZ ;  /* 0x0000000605067290 */ /* 0x000fe2000fffe03f */
[----:B------:R-:W-:Y:S02]  /*1a380*/  IMAD.U32 R6, RZ, RZ, UR4 ;  /* 0x00000004ff067e24 */ /* 0x000fe4000f8e00ff */
[----:B------:R-:W-:Y:S01]  /*1a390*/  IMAD.U32 R7, RZ, RZ, UR5 ;  /* 0x00000005ff077e24 */ /* 0x000fe2000f8e00ff */
[----:B------:R-:W-:Y:S01]  /*1a3a0*/  ULDC.64 UR4, c[0x0][0x2d0] ;  /* 0x0000b40000047ab9 */ /* 0x000fe20000000a00 */
[----:B---3--:R-:W-:-:S05]  /*1a3b0*/  IMAD.SHL.U32 R9, R9, 0x10, RZ ;  /* 0x0000001009097824 */ /* 0x008fca00078e00ff */
[----:B------:R-:W-:-:S04]  /*1a3c0*/  LOP3.LUT R9, R9, 0x30, RZ, 0xc0, !PT ;  /* 0x0000003009097812 */ /* 0x000fc800078ec0ff */
[C---:B------:R-:W-:Y:S02]  /*1a3d0*/  LOP3.LUT R11, R9.reuse, 0x40, RZ, 0xfc, !PT ;  /* 0x00000040090b7812 */ /* 0x040fe400078efcff */
[----:B------:R-:W-:Y:S01]  /*1a3e0*/  LOP3.LUT R9, R9, 0x80, RZ, 0xfc, !PT ;  /* 0x0000008009097812 */ /* 0x000fe200078efcff */
[----:B--2---:R-:W-:-:S04]  /*1a3f0*/  IMAD.IADD R0, R0, 0x1, R12 ;  /* 0x0000000100007824 */ /* 0x004fc800078e020c */
[----:B-1----:R-:W-:-:S04]  /*1a400*/  @P0 IMAD.HI.U32 R2, R0, R2, RZ ;  /* 0x0000000200020227 */ /* 0x002fc800078e00ff */
[----:B------:R-:W-:Y:S01]  /*1a410*/  IMAD.MOV.U32 R4, RZ, RZ, R0 ;  /* 0x000000ffff047224 */ /* 0x000fe200078e0000 */
[----:B0-----:R-:W-:-:S04]  /*1a420*/  @P0 SHF.R.U32.HI R4, RZ, R3, R2 ;  /* 0x00000003ff040219 */ /* 0x001fc80000011602 */
[--C-:B------:R-:W-:Y:S01]  /*1a430*/  SHF.R.S32.HI R5, RZ, 0x1f, R4.reuse ;  /* 0x0000001fff057819 */ /* 0x100fe20000011404 */
[----:B------:R-:W-:Y:S02]  /*1a440*/  IMAD.MOV R2, RZ, RZ, -R4 ;  /* 0x000000ffff027224 */ /* 0x000fe400078e0a04 */
[----:B------:R-:W-:Y:S01]  /*1a450*/  IMAD.U32 R3, RZ, RZ, UR6 ;  /* 0x00000006ff037e24 */ /* 0x000fe2000f8e00ff */
[----:B------:R-:W0:Y:S01]  /*1a460*/  S2R R7, SR_TID.X ;  /* 0x0000000000077919 */ /* 0x000e220000002100 */
[----:B------:R-:W-:Y:S01]  /*1a470*/  IMAD R0, R8, R2, R0 ;  /* 0x0000000208007224 */ /* 0x000fe200078e0200 */
[----:B------:R-:W-:Y:S01]  /*1a480*/  ULDC.64 UR6, c[0x0][0x280] ;  /* 0x0000a00000067ab9 */ /* 0x000fe20000000a00 */
[----:B------:R-:W-:Y:S02]  /*1a490*/  IMAD.MOV.U32 R2, RZ, RZ, R6 ;  /* 0x000000ffff027224 */ /* 0x000fe400078e0006 */
[----:B------:R-:W-:Y:S02]  /*1a4a0*/  IMAD R5, R5, UR4, RZ ;  /* 0x0000000405057c24 */ /* 0x000fe4000f8e02ff */
[----:B------:R-:W-:-:S04]  /*1a4b0*/  IMAD.WIDE.U32 R2, R4, UR4, R2 ;  /* 0x0000000404027c25 */ /* 0x000fc8000f8e0002 */
[----:B------:R-:W-:Y:S01]  /*1a4c0*/  IMAD R5, R4, UR5, R5 ;  /* 0x0000000504057c24 */ /* 0x000fe2000f8e0205 */
[----:B------:R-:W-:Y:S01]  /*1a4d0*/  SHF.R.S32.HI R4, RZ, 0x1f, R0 ;  /* 0x0000001fff047819 */ /* 0x000fe20000011400 */
[----:B------:R-:W-:Y:S02]  /*1a4e0*/  ULDC.64 UR4, c[0x0][0x2c8] ;  /* 0x0000b20000047ab9 */ /* 0x000fe40000000a00 */
[----:B------:R-:W-:Y:S02]  /*1a4f0*/  IMAD.IADD R3, R3, 0x1, R5 ;  /* 0x0000000103037824 */ /* 0x000fe400078e0205 */
[----:B------:R-:W-:Y:S02]  /*1a500*/  IMAD R4, R4, UR4, RZ ;  /* 0x0000000404047c24 */ /* 0x000fe4000f8e02ff */
[----:B------:R-:W-:Y:S01]  /*1a510*/  IMAD.WIDE.U32 R2, R0, UR4, R2 ;  /* 0x0000000400027c25 */ /* 0x000fe2000f8e0002 */
[----:B------:R-:W-:Y:S02]  /*1a520*/  ULDC UR4, c[0x0][0x2b8] ;  /* 0x0000ae0000047ab9 */ /* 0x000fe40000000800 */
[----:B------:R-:W-:-:S02]  /*1a530*/  ISETP.GE.AND P2, PT, R9, UR4, PT ;  /* 0x0000000409007c0c */ /* 0x000fc4000bf46270 */
[----:B------:R1:W5:Y:S01]  /*1a540*/  LDL R9, [R1+0x28] ;  /* 0x0000280001097983 */ /* 0x0003620000100800 */
[----:B------:R-:W-:Y:S02]  /*1a550*/  IMAD R0, R0, UR5, R4 ;  /* 0x0000000500007c24 */ /* 0x000fe4000f8e0204 */
[----:B0-----:R-:W-:Y:S01]  /*1a560*/  IMAD.SHL.U32 R10, R7, 0x10, RZ ;  /* 0x00000010070a7824 */ /* 0x001fe200078e00ff */
[----:B------:R-:W-:-:S04]  /*1a570*/  IADD3 R4, P3, R2, UR6, RZ ;  /* 0x0000000602047c10 */ /* 0x000fc8000ff7e0ff */
[----:B------:R-:W-:Y:S02]  /*1a580*/  LOP3.LUT R10, R10, 0x30, RZ, 0xc0, !PT ;  /* 0x000000300a0a7812 */ /* 0x000fe400078ec0ff */
[----:B------:R-:W-:Y:S02]  /*1a590*/  ISETP.GE.AND P1, PT, R11, UR4, PT ;  /* 0x000000040b007c0c */ /* 0x000fe4000bf26270 */
[----:B------:R-:W-:Y:S01]  /*1a5a0*/  ISETP.GE.AND P0, PT, R10, UR4, PT ;  /* 0x000000040a007c0c */ /* 0x000fe2000bf06270 */
[----:B------:R-:W-:Y:S01]  /*1a5b0*/  UMOV UR4, 0xffffffff ;  /* 0xffffffff00047882 */ /* 0x000fe20000000000 */
[----:B------:R-:W-:Y:S02]  /*1a5c0*/  IADD3.X R3, R3, UR7, R0, P3, !PT ;  /* 0x0000000703037c10 */ /* 0x000fe40009ffe400 */
[----:B-1----:R-:W-:Y:S09]  /*1a5d0*/  BRA.DIV UR4, `(.L_x_1207) ;  /* 0x0000003604c07947 */ /* 0x002ff2000b800000 */
[----:B------:R-:W0:Y:S02]  /*1a5e0*/  S2R R5, SR_TID.X ;  /* 0x0000000000057919 */ /* 0x000e240000002100 */
[----:B0-----:R-:W-:Y:S02]  /*1a5f0*/  LOP3.LUT R6, R5, 0x7f, RZ, 0xc0, !PT ;  /* 0x0000007f05067812 */ /* 0x001fe400078ec0ff */
[----:B------:R-:W2:Y:S04]  /*1a600*/  LDL.LU R5, [R1+0x1c] ;  /* 0x00001c0001057983 */ /* 0x000ea80000300800 */
[----:B------:R-:W3:Y:S01]  /*1a610*/  LDL.LU R11, [R1+0x14] ;  /* 0x00001400010b7983 */ /* 0x000ee20000300800 */
[----:B------:R-:W-:-:S03]  /*1a620*/  SHF.R.U32.HI R7, RZ, 0x2, R6 ;  /* 0x00000002ff077819 */ /* 0x000fc60000011606 */
[----:B------:R-:W-:Y:S01]  /*1a630*/  SHFL.IDX PT, R6, R3, RZ, 0x1c1f ;  /* 0x001c1fff03067589 */ /* 0x000fe200000e0000 */
[----:B--2---:R-:W-:-:S03]  /*1a640*/  IMAD R0, R5, R8, RZ ;  /* 0x0000000805007224 */ /* 0x004fc600078e02ff */
[----:B------:R-:W0:Y:S01]  /*1a650*/  SHFL.IDX PT, R5, R4, RZ, 0x1c1f ;  /* 0x001c1fff04057589 */ /* 0x000e2200000e0000 */
[----:B---3--:R-:W-:-:S05]  /*1a660*/  IMAD.IADD R2, R7, 0x1, R11 ;  /* 0x0000000107027824 */ /* 0x008fca00078e020b */
[----:B------:R-:W-:-:S13]  /*1a670*/  ISETP.GE.AND P4, PT, R2, R0, PT ;  /* 0x000000000200720c */ /* 0x000fda0003f86270 */
[----:B0-----:R-:W-:-:S05]  /*1a680*/  @!P4 IADD3 R5, P3, R10, R5, RZ ;  /* 0x000000050a05c210 */ /* 0x001fca0007f7e0ff */
[----:B------:R-:W-:-:S04]  /*1a690*/  @!P4 IMAD.X R6, RZ, RZ, R6, P3 ;  /* 0x000000ffff06c224 */ /* 0x000fc800018e0606 */
[----:B------:R-:W-:Y:S02]  /*1a6a0*/  @!P4 IMAD.MOV.U32 R7, RZ, RZ, R6 ;  /* 0x000000ffff07c224 */ /* 0x000fe400078e0006 */
[----:B------:R-:W-:Y:S02]  /*1a6b0*/  @!P4 IMAD.MOV.U32 R6, RZ, RZ, R5 ;  /* 0x000000ffff06c224 */ /* 0x000fe400078e0005 */
[----:B------:R-:W-:-:S03]  /*1a6c0*/  VIADD R5, R2, 0x20 ;  /* 0x0000002002057836 */ /* 0x000fc60000000000 */
[----:B------:R-:W-:Y:S01]  /*1a6d0*/  @!PT LDS RZ, [RZ] ;  /* 0x00000000fffff984 */ /* 0x000fe20000000800 */
[----:B-----5:R-:W-:Y:S02]  /*1a6e0*/  @!P4 LDGSTS.E.BYPASS.LTC128B.128 [R9+0x14400], desc[UR52][R6.64], !P0 ;  /* 0x144000000609cfae */ /* 0x020fe4000c101d74 */
[----:B------:R-:W-:Y:S02]  /*1a6f0*/  ISETP.GE.AND P3, PT, R5, R0, PT ;  /* 0x000000000500720c */ /* 0x000fe40003f66270 */
[----:B------:R-:W-:Y:S04]  /*1a700*/  @!P4 LDGSTS.E.BYPASS.LTC128B.128 [R9+0x16400], desc[UR52][R6.64+0x40], !P1 ;  /* 0x164000400609cfae */ /* 0x000fe8000c901d74 */
[----:B------:R0:W-:Y:S04]  /*1a710*/  @!P4 LDGSTS.E.BYPASS.LTC128B.128 [R9+0x18400], desc[UR52][R6.64+0x80], !P2 ;  /* 0x184000800609cfae */ /* 0x0001e8000d101d74 */
[----:B------:R-:W-:Y:S04]  /*1a720*/  SHFL.IDX PT, R5, R3, 0x1, 0x1c1f ;  /* 0x003c1f0003057f89 */ /* 0x000fe800000e0000 */
        /* <DEDUP_REMOVED lines=19> */
.L_x_1286:
        /* <DEDUP_REMOVED lines=12> */
.L_x_1209:
[----:B------:R-:W-:Y:S05]  /*1a920*/  BSYNC B0 ;  /* 0x0000000000007941 */ /* 0x000fea0003800000 */
.L_x_1208:
[----:B------:R-:W-:Y:S01]  /*1a930*/  NOP ;  /* 0x0000000000007918 */ /* 0x000fe20000000000 */
[----:B------:R-:W-:-:S13]  /*1a940*/  PLOP3.LUT P0, PT, PT, PT, PT, 0x80, 0x0 ;  /* 0x000000000000781c */ /* 0x000fda0003f0f070 */
.L_x_1210:
        /* <DEDUP_REMOVED lines=18> */
.L_x_1287:
[----:B------:R-:W-:Y:S05]  /*1aa70*/  BSYNC B0 ;  /* 0x0000000000007941 */ /* 0x000fea0003800000 */
.L_x_1211:
[----:B------:R-:W2:Y:S04]  /*1aa80*/  LDL.LU R2, [R1+0x2c] ;  /* 0x00002c0001027983 */ /* 0x000ea80000300800 */
[----:B------:R-:W3:Y:S01]  /*1aa90*/  LDL R3, [R1+0x8] ;  /* 0x0000080001037983 */ /* 0x000ee20000100800 */
[----:B--2---:R-:W-:-:S05]  /*1aaa0*/  VIADD R2, R2, 0xfffffffe ;  /* 0xfffffffe02027836 */ /* 0x004fca0000000000 */
[----:B---3--:R-:W-:-:S13]  /*1aab0*/  ISETP.GE.AND P0, PT, R2, R3, PT ;  /* 0x000000030200720c */ /* 0x008fda0003f06270 */
[----:B------:R-:W-:Y:S05]  /*1aac0*/  @!P0 BRA `(.L_x_1213) ;  /* 0x0000001000008947 */ /* 0x000fea0003800000 */
[----:B------:R2:W5:Y:S01]  /*1aad0*/  LDL.LU R3, [R1] ;  /* 0x0000000001037983 */ /* 0x0005620000300800 */
[----:B-1----:R-:W-:-:S07]  /*1aae0*/  IMAD.MOV.U32 R0, RZ, RZ, R19 ;  /* 0x000000ffff007224 */ /* 0x002fce00078e0013 */
.L_x_1235:
[----:B------:R-:W-:Y:S01]  /*1aaf0*/  VIADD R19, R0, 0x1 ;  /* 0x0000000100137836 */ /* 0x000fe20000000000 */
[----:B------:R-:W-:Y:S01]  /*1ab00*/  LOP3.LUT P1, RZ, R16, 0x1, RZ, 0xc0, !PT ;  /* 0x0000000110ff7812 */ /* 0x000fe2000782c0ff */
[----:B------:R-:W-:Y:S05]  /*1ab10*/  YIELD ;  /* 0x0000000000007946 */ /* 0x000fea0003800000 */
[----:B------:R-:W-:Y:S01]  /*1ab20*/  ISETP.NE.AND P0, PT, R19, 0x2, PT ;  /* 0x000000021300780c */ /* 0x000fe20003f05270 */
[----:B------:R-:W-:Y:S03]  /*1ab30*/  BSSY B0, `(.L_x_1214) ;  /* 0x0000088000007945 */ /* 0x000fe60003800000 */
[----:B------:R-:W-:-:S02]  /*1ab40*/  SEL R4, RZ, 0x1, P0 ;  /* 0x00000001ff047807 */ /* 0x000fc40000000000 */
[----:B------:R-:W-:Y:S02]  /*1ab50*/  SEL R19, R19, RZ, P0 ;  /* 0x000000ff13137207 */ /* 0x000fe40000000000 */
[----:B01---5:R-:W-:-:S05]  /*1ab60*/  LOP3.LUT R9, R3, R4, RZ, 0x3c, !PT ;  /* 0x0000000403097212 */ /* 0x023fca00078e3cff */
[----:B------:R0:W-:Y:S01]  /*1ab70*/  STL [R1], R9 ;  /* 0x0000000901007387 */ /* 0x0001e20000100800 */
[----:B------:R-:W-:Y:S05]  /*1ab80*/  @!P1 BRA `(.L_x_1215) ;  /* 0x0000000800089947 */ /* 0x000fea0003800000 */
[----:B------:R-:W-:Y:S01]  /*1ab90*/  ULDC.64 UR4, c[0x0][0x418] ;  /* 0x0001060000047ab9 */ /* 0x000fe20000000a00 */
[----:B------:R-:W-:Y:S01]  /*1aba0*/  IMAD.MOV.U32 R8, RZ, RZ, R2 ;  /* 0x000000ffff087224 */ /* 0x000fe200078e0002 */
[----:B------:R-:W-:-:S04]  /*1abb0*/  ISETP.NE.U32.AND P0, PT, RZ, UR4, PT ;  /* 0x00000004ff007c0c */ /* 0x000fc8000bf05070 */
[----:B------:R-:W-:-:S13]  /*1abc0*/  ISETP.NE.AND.EX P0, PT, RZ, UR5, PT, P0 ;  /* 0x00000005ff007c0c */ /* 0x000fda000bf05300 */
[----:B------:R-:W-:Y:S05]  /*1abd0*/  @!P0 BRA `(.L_x_1216) ;  /* 0x00000000004c8947 */ /* 0x000fea0003800000 */
[----:B------:R-:W3:Y:S01]  /*1abe0*/  LDL R10, [R1+0xc] ;  /* 0x00000c00010a7983 */ /* 0x000ee20000100800 */
[----:B------:R-:W1:Y:S01]  /*1abf0*/  LDC R8, c[0x0][0x43c] ;  /* 0x00010f00ff087b82 */ /* 0x000e620000000800 */
[----:B------:R-:W-:Y:S02]  /*1ac00*/  ULDC.64 UR6, c[0x0][0x428] ;  /* 0x00010a0000067ab9 */ /* 0x000fe40000000a00 */
[----:B------:R-:W4:Y:S01]  /*1ac10*/  LDL R7, [R1+0x4] ;  /* 0x0000040001077983 */ /* 0x000f220000100800 */
[----:B-1----:R-:W-:-:S13]  /*1ac20*/  ISETP.NE.AND P0, PT, R8, 0x1, PT ;  /* 0x000000010800780c */ /* 0x002fda0003f05270 */
[----:B------:R-:W1:Y:S02]  /*1ac30*/  @P0 LDC.64 R4, c[0x0][0x440] ;  /* 0x00011000ff040b82 */ /* 0x000e640000000a00 */
[----:B-1----:R-:W-:-:S04]  /*1ac40*/  @P0 IMAD.HI.U32 R6, R2, R4, RZ ;  /* 0x0000000402060227 */ /* 0x002fc800078e00ff */
[----:B------:R-:W-:Y:S01]  /*1ac50*/  IMAD.MOV.U32 R4, RZ, RZ, R2 ;  /* 0x000000ffff047224 */ /* 0x000fe200078e0002 */
[----:B------:R-:W-:-:S05]  /*1ac60*/  @P0 SHF.R.U32.HI R4, RZ, R5, R6 ;  /* 0x00000005ff040219 */ /* 0x000fca0000011606 */
[----:B------:R-:W-:-:S04]  /*1ac70*/  IMAD.MOV R5, RZ, RZ, -R4 ;  /* 0x000000ffff057224 */ /* 0x000fc800078e0a04 */
[----:B------:R-:W-:Y:S01]  /*1ac80*/  IMAD R8, R8, R5, R2 ;  /* 0x0000000508087224 */ /* 0x000fe200078e0202 */
[----:B------:R-:W-:Y:S01]  /*1ac90*/  SHF.R.S32.HI R5, RZ, 0x1f, R4 ;  /* 0x0000001fff057819 */ /* 0x000fe20000011404 */
[----:B---3--:R-:W-:-:S04]  /*1aca0*/  IMAD R6, R10, UR6, RZ ;  /* 0x000000060a067c24 */ /* 0x008fc8000f8e02ff */
[C---:B----4-:R-:W-:Y:S02]  /*1acb0*/  IMAD R6, R7.reuse, UR7, R6 ;  /* 0x0000000707067c24 */ /* 0x050fe4000f8e0206 */
[----:B------:R-:W-:-:S04]  /*1acc0*/  IMAD.WIDE.U32 R4, R7, UR6, R4 ;  /* 0x0000000607047c25 */ /* 0x000fc8000f8e0004 */
[----:B------:R-:W-:Y:S01]  /*1acd0*/  IMAD.IADD R5, R6, 0x1, R5 ;  /* 0x0000000106057824 */ /* 0x000fe200078e0205 */
[----:B------:R-:W-:-:S04]  /*1ace0*/  LEA R6, P0, R4, UR4, 0x2 ;  /* 0x0000000404067c11 */ /* 0x000fc8000f8010ff */
[----:B------:R-:W-:-:S05]  /*1acf0*/  LEA.HI.X R7, R4, UR5, R5, 0x2, P0 ;  /* 0x0000000504077c11 */ /* 0x000fca00080f1405 */
[----:B------:R1:W5:Y:S04]  /*1ad00*/  LDG.E R17, desc[UR52][R6.64] ;  /* 0x0000003406117981 */ /* 0x000368000c1e1900 */
.L_x_1216:
[----:B------:R-:W1:Y:S01]  /*1ad10*/  S2R R4, SR_TID.X ;  /* 0x0000000000047919 */ /* 0x000e620000002100 */
[----:B------:R-:W-:Y:S01]  /*1ad20*/  IMAD R5, R19, 0x8, R18 ;  /* 0x0000000813057824 */ /* 0x000fe200078e0212 */
[----:B------:R-:W-:Y:S01]  /*1ad30*/  BSSY B1, `(.L_x_1217) ;  /* 0x0000006000017945 */ /* 0x000fe20003800000 */
[----:B-1----:R-:W-:Y:S02]  /*1ad40*/  LOP3.LUT R6, R4, 0x7f, RZ, 0xc0, !PT ;  /* 0x0000007f04067812 */ /* 0x002fe400078ec0ff */
[----:B------:R-:W-:Y:S02]  /*1ad50*/  SHF.L.U32 R4, R9, 0x1f, RZ ;  /* 0x0000001f09047819 */ /* 0x000fe400000006ff */
[----:B------:R-:W-:Y:S02]  /*1ad60*/  ISETP.NE.AND P1, PT, R6, RZ, PT ;  /* 0x000000ff0600720c */ /* 0x000fe40003f25270 */
[----:B------:R-:W1:Y:S02]  /*1ad70*/  SYNCS.PHASECHK.TRANS64.TRYWAIT P0, [R5+URZ+0x29880], R4 ;  /* 0x02988004050075a7 */ /* 0x000e64000800017f */
[----:B-1----:R-:W-:Y:S09]  /*1ad80*/  @!P0 BRA `(.L_x_1218) ;  /* 0x00000034004c8947 */ /* 0x002ff20003800000 */
.L_x_1288:
[----:B------:R-:W-:Y:S05]  /*1ad90*/  BSYNC B1 ;  /* 0x0000000000017941 */ /* 0x000fea0003800000 */
.L_x_1217:
        /* <DEDUP_REMOVED lines=9> */
.L_x_1220:
[----:B------:R-:W-:Y:S05]  /*1ae30*/  BSYNC B1 ;  /* 0x0000000000017941 */ /* 0x000fea0003800000 */
.L_x_1219:
[----:B------:R-:W3:Y:S01]  /*1ae40*/  LDL R6, [R1+0x18] ;  /* 0x0000180001067983 */ /* 0x000ee20000100800 */
[----:B------:R-:W-:Y:S01]  /*1ae50*/  IMAD.MOV.U32 R10, RZ, RZ, RZ ;  /* 0x000000ffff0a7224 */ /* 0x000fe200078e00ff */
[----:B------:R-:W-:Y:S01]  /*1ae60*/  UIADD3 UR4, UP0, UR44, 0x470, URZ ;  /* 0x000004702c047890 */ /* 0x000fe2000ff1e03f */
[----:B------:R-:W-:Y:S01]  /*1ae70*/  IMAD R7, R19, 0x5000, R18 ;  /* 0x0000500013077824 */ /* 0x000fe200078e0212 */
        /* <DEDUP_REMOVED lines=8> */
.L_x_1221:
        /* <DEDUP_REMOVED lines=13> */
.L_x_1289:
[----:B------:R-:W-:Y:S05]  /*1afd0*/  BSYNC B1 ;  /* 0x0000000000017941 */ /* 0x000fea0003800000 */
.L_x_1222:
[----:B------:R-:W-:Y:S01]  /*1afe0*/  BSSY B1, `(.L_x_1224) ;  /* 0x000000b000017945 */ /* 0x000fe20003800000 */
[----:B------:R-:W-:Y:S02]  /*1aff0*/  IMAD.MOV.U32 R8, RZ, RZ, 0x0 ;  /* 0x00000000ff087424 */ /* 0x000fe400078e00ff */
[----:B0-----:R-:W-:Y:S01]  /*1b000*/  IMAD.MOV.U32 R9, RZ, RZ, 0x14f00000 ;  /* 0x14f00000ff097424 */ /* 0x001fe200078e00ff */
[----:B------:R-:W-:Y:S06]  /*1b010*/  @P1 BRA `(.L_x_1225) ;  /* 0x00000000001c1947 */ /* 0x000fec0003800000 */
[----:B------:R-:W0:Y:S01]  /*1b020*/  S2R R7, SR_TID.X ;  /* 0x0000000000077919 */ /* 0x000e220000002100 */
[----:B-1-3--:R-:W-:-:S04]  /*1b030*/  IMAD.MOV.U32 R4, RZ, RZ, 0x7800 ;  /* 0x00007800ff047424 */ /* 0x00afc800078e00ff */
[----:B------:R4:W-:Y:S01]  /*1b040*/  SYNCS.ARRIVE.TRANS64 RZ, [R5+URZ+0x29830], R4 ;  /* 0x0298300405ff79a7 */ /* 0x0009e2000800003f */
[----:B0-----:R-:W-:-:S04]  /*1b050*/  LOP3.LUT R7, R7, 0x1f, RZ, 0xc0, !PT ;  /* 0x0000001f07077812 */ /* 0x001fc800078ec0ff */
[----:B------:R-:W-:-:S13]  /*1b060*/  ISETP.NE.AND P0, PT, R7, RZ, PT ;  /* 0x000000ff0700720c */ /* 0x000fda0003f05270 */
[----:B----4-:R-:W-:Y:S05]  /*1b070*/  @!P0 BRA `(.L_x_1225) ;  /* 0x0000000000048947 */ /* 0x010fea0003800000 */
[----:B------:R-:W-:Y:S01]  /*1b080*/  BPT.TRAP 0x1 ;  /* 0x000000040000795c */ /* 0x000fe20000300000 */
.L_x_1225:
[----:B------:R-:W-:Y:S05]  /*1b090*/  BSYNC B1 ;  /* 0x0000000000017941 */ /* 0x000fea0003800000 */
.L_x_1224:
[----:B------:R-:W-:Y:S01]  /*1b0a0*/  R2UR UR10, R10 ;  /* 0x000000000a0a72ca */ /* 0x000fe200000e0000 */
[----:B-1-3--:R-:W-:Y:S01]  /*1b0b0*/  IMAD R4, R19, 0x7800, R18 ;  /* 0x0000780013047824 */ /* 0x00afe200078e0212 */
[----:B------:R-:W-:Y:S01]  /*1b0c0*/  R2UR UR6, R8 ;  /* 0x00000000080672ca */ /* 0x000fe200000e0000 */
[----:B------:R-:W-:Y:S01]  /*1b0d0*/  UIADD3 UR4, UP0, UR44, 0x370, URZ ;  /* 0x000003702c047890 */ /* 0x000fe2000ff1e03f */
[----:B------:R-:W-:Y:S01]  /*1b0e0*/  R2UR UR7, R9 ;  /* 0x00000000090772ca */ /* 0x000fe200000e0000 */
[----:B------:R-:W-:Y:S01]  /*1b0f0*/  VIADD R5, R5, 0x29830 ;  /* 0x0002983005057836 */ /* 0x000fe20000000000 */
[----:B------:R-:W-:Y:S01]  /*1b100*/  PLOP3.LUT P0, PT, PT, PT, PT, 0x80, 0x0 ;  /* 0x000000000000781c */ /* 0x000fe20003f0f070 */
[----:B------:R-:W-:Y:S01]  /*1b110*/  VIADD R7, R4, 0x1a400 ;  /* 0x0001a40004077836 */ /* 0x000fe20000000000 */
[----:B------:R-:W-:-:S12]  /*1b120*/  UIADD3.X UR5, URZ, UR45, URZ, UP0, !UPT ;  /* 0x0000002d3f057290 */ /* 0x000fd800087fe43f */
.L_x_1226:
        /* <DEDUP_REMOVED lines=15> */
.L_x_1227:
        /* <DEDUP_REMOVED lines=15> */
.L_x_1228:
        /* <DEDUP_REMOVED lines=9> */
[----:B-1----:R-:W-:Y:S05]  /*1b3a0*/  @P0 BRA.U.ANY `(.L_x_1228) ;  /* 0xfffffffd00d80947 */ /* 0x002fea000393ffff */
.L_x_1215:
[----:B------:R-:W-:Y:S05]  /*1b3b0*/  BSYNC B0 ;  /* 0x0000000000007941 */ /* 0x000fea0003800000 */
.L_x_1214:
[----:B------:R-:W-:-:S06]  /*1b3c0*/  UISETP.NE.AND UP0, UPT, UR39, 0x3, UPT ;  /* 0x000000032700788c */ /* 0x000fcc000bf05270 */
[----:B------:R-:W-:-:S13]  /*1b3d0*/  PLOP3.LUT P0, PT, PT, PT, UP0, 0x80, 0x0 ;  /* 0x000000000000781c */ /* 0x000fda0003f0f008 */
[----:B------:R-:W-:Y:S05]  /*1b3e0*/  @!P0 BRA `(.L_x_1229) ;  /* 0x0000000000048947 */ /* 0x000fea0003800000 */
[----:B------:R-:W-:Y:S01]  /*1b3f0*/  BPT.TRAP 0x1 ;  /* 0x000000040000795c */ /* 0x000fe20000300000 */
.L_x_1229:
[----:B------:R-:W-:Y:S01]  /*1b400*/  IMAD.U32 R4, RZ, RZ, UR41 ;  /* 0x00000029ff047e24 */ /* 0x000fe2000f8e00ff */
[----:B------:R-:W-:Y:S01]  /*1b410*/  BSSY B0, `(.L_x_1230) ;  /* 0x0000007000007945 */ /* 0x000fe20003800000 */
[----:B------:R-:W-:-:S03]  /*1b420*/  IMAD R20, R0, 0x8, R18 ;  /* 0x0000000800147824 */ /* 0x000fc600078e0212 */
[----:B------:R-:W-:Y:S02]  /*1b430*/  ISETP.NE.AND P1, PT, R4, 0x3, PT ;  /* 0x000000030400780c */ /* 0x000fe40003f25270 */
[----:B------:R-:W-:-:S04]  /*1b440*/  LOP3.LUT R4, R3, 0x1, RZ, 0x3c, !PT ;  /* 0x0000000103047812 */ /* 0x000fc800078e3cff */
[----:B------:R-:W-:-:S04]  /*1b450*/  SHF.L.U32 R4, R4, 0x1f, RZ ;  /* 0x0000001f04047819 */ /* 0x000fc800000006ff */
[----:B------:R-:W1:Y:S02]  /*1b460*/  SYNCS.PHASECHK.TRANS64.TRYWAIT P0, [R20+URZ+0x29870], R4 ;  /* 0x02987004140075a7 */ /* 0x000e64000800017f */
[----:B-1----:R-:W-:Y:S05]  /*1b470*/  @!P0 BRA `(.L_x_1231) ;  /* 0x0000002c00b88947 */ /* 0x002fea0003800000 */
.L_x_1290:
[----:B------:R-:W-:Y:S05]  /*1b480*/  BSYNC B0 ;  /* 0x0000000000007941 */ /* 0x000fea0003800000 */
.L_x_1230:
[----:B------:R-:W-:Y:S05]  /*1b490*/  @!P1 BRA `(.L_x_1232) ;  /* 0x0000000000049947 */ /* 0x000fea0003800000 */
[----:B------:R-:W-:Y:S01]  /*1b4a0*/  BPT.TRAP 0x1 ;  /* 0x000000040000795c */ /* 0x000fe20000300000 */
.L_x_1232:
[----:B------:R-:W-:Y:S01]  /*1b4b0*/  SHF.L.U32 R3, R3, 0x1f, RZ ;  /* 0x0000001f03037819 */ /* 0x000fe200000006ff */
[----:B------:R-:W-:-:S03]  /*1b4c0*/  IMAD R12, R0, 0x5000, RZ ;  /* 0x00005000000c7824 */ /* 0x000fc600078e02ff */
[----:B------:R-:W3:Y:S02]  /*1b4d0*/  SYNCS.PHASECHK.TRANS64.TRYWAIT P0, [R20+URZ+0x29860], R3 ;  /* 0x02986003140075a7 */ /* 0x000ee4000800017f */
[----:B---3--:R-:W-:Y:S05]  /*1b4e0*/  @!P0 BRA `(.L_x_1233) ;  /* 0x0000002c00b08947 */ /* 0x008fea0003800000 */
.L_x_1291:
[----:B------:R-:W4:Y:S04]  /*1b4f0*/  LDL R0, [R1+0x24] ;  /* 0x0000240001007983 */ /* 0x000f280000100800 */
[----:B------:R-:W5:Y:S01]  /*1b500*/  LDL R13, [R1+0x20] ;  /* 0x00002000010d7983 */ /* 0x000f620000100800 */
[----:B------:R-:W-:Y:S05]  /*1b510*/  WARPSYNC.ALL ;  /* 0x0000000000007948 */ /* 0x000fea0003800000 */
[----:B0-----:R-:W0:Y:S01]  /*1b520*/  S2R R9, SR_TID.X ;  /* 0x0000000000097919 */ /* 0x001e220000002100 */
[----:B------:R-:W-:Y:S01]  /*1b530*/  IMAD.MOV.U32 R14, RZ, RZ, 0x40 ;  /* 0x00000040ff0e7424 */ /* 0x000fe200078e00ff */
[----:B0-----:R-:W-:-:S04]  /*1b540*/  LOP3.LUT P0, RZ, R9, 0x4, RZ, 0xc0, !PT ;  /* 0x0000000409ff7812 */ /* 0x001fc8000780c0ff */
[----:B------:R-:W-:Y:S02]  /*1b550*/  SEL R14, R14, 0xffffffc0, !P0 ;  /* 0xffffffc00e0e7807 */ /* 0x000fe40004000000 */
[C---:B----4-:R-:W-:Y:S02]  /*1b560*/  LOP3.LUT R0, R12.reuse, R0, RZ, 0xfc, !PT ;  /* 0x000000000c007212 */ /* 0x050fe400078efcff */
[----:B-----5:R-:W-:-:S03]  /*1b570*/  LOP3.LUT R21, R12, R13, RZ, 0xfc, !PT ;  /* 0x0000000d0c157212 */ /* 0x020fc600078efcff */
[----:B------:R-:W-:-:S04]  /*1b580*/  IMAD.IADD R0, R18, 0x1, R0 ;  /* 0x0000000112007824 */ /* 0x000fc800078e0200 */
[----:B---3--:R-:W-:Y:S01]  /*1b590*/  IMAD.IADD R3, R14, 0x1, R0 ;  /* 0x000000010e037824 */ /* 0x008fe200078e0200 */
[----:B-1----:R-:W0:Y:S01]  /*1b5a0*/  LDSM.16.MT88.4 R4, [R0+0xa400] ;  /* 0x00a400000004783b */ /* 0x002e220000004200 */
        /* <DEDUP_REMOVED lines=68> */
.L_x_1234:
[----:B------:R-:W3:Y:S01]  /*1b9f0*/  S2R R0, SR_TID.X ;  /* 0x0000000000007919 */ /* 0x000ee20000002100 */
[----:B0-----:R0:W-:Y:S01]  /*1ba00*/  SYNCS.ARRIVE.TRANS64.A1T0 RZ, [R20+URZ+0x29850], RZ ;  /* 0x029850ff14ff79a7 */ /* 0x0011e2000810003f */
[----:B---3--:R-:W-:Y:S02]  /*1ba10*/  LOP3.LUT R3, R0, 0x7f, RZ, 0xc0, !PT ;  /* 0x0000007f00037812 */ /* 0x008fe400078ec0ff */
[----:B------:R-:W3:Y:S01]  /*1ba20*/  LDL R0, [R1+0x8] ;  /* 0x0000080001007983 */ /* 0x000ee20000100800 */
[----:B------:R-:W-:Y:S01]  /*1ba30*/  BAR.SYNC.DEFER_BLOCKING 0x2, 0x80 ;  /* 0x0082000000007b1d */ /* 0x000fe20000010000 */
[----:B------:R-:W-:-:S05]  /*1ba40*/  ISETP.NE.AND P0, PT, R3, RZ, PT ;  /* 0x000000ff0300720c */ /* 0x000fca0003f05270 */
[----:B------:R4:W5:Y:S08]  /*1ba50*/  LDL R3, [R1] ;  /* 0x0000000001037983 */ /* 0x0009700000100800 */
[----:B0-----:R-:W-:-:S05]  /*1ba60*/  @!P0 VIADD R20, R20, 0x29880 ;  /* 0x0002988014148836 */ /* 0x001fca0000000000 */
[----:B------:R-:W-:-:S04]  /*1ba70*/  @!P0 PRMT R20, RZ, 0x654, R20 ;  /* 0x00000654ff148816 */ /* 0x000fc80000000014 */
[----:B------:R4:W-:Y:S01]  /*1ba80*/  @!P0 SYNCS.ARRIVE.TRANS64.RED.A1T0 RZ, [R20+URZ], RZ ;  /* 0x000000ff14ff89a7 */ /* 0x0009e2000810043f */
[C---:B---3--:R-:W-:Y:S01]  /*1ba90*/  ISETP.GT.AND P0, PT, R2.reuse, R0, PT ;  /* 0x000000000200720c */ /* 0x048fe20003f04270 */
[----:B------:R-:W-:Y:S02]  /*1baa0*/  VIADD R2, R2, 0xffffffff ;  /* 0xffffffff02027836 */ /* 0x000fe40000000000 */
[----:B------:R-:W-:-:S10]  /*1bab0*/  IMAD.MOV.U32 R0, RZ, RZ, R19 ;  /* 0x000000ffff007224 */ /* 0x000fd400078e0013 */
[----:B----4-:R-:W-:Y:S05]  /*1bac0*/  @P0 BRA `(.L_x_1235) ;  /* 0xfffffff000080947 */ /* 0x010fea000383ffff */
.L_x_1213:
[----:B------:R-:W3:Y:S01]  /*1bad0*/  S2R R4, SR_TID.X ;  /* 0x0000000000047919 */ /* 0x000ee20000002100 */
[----:B------:R-:W-:Y:S01]  /*1bae0*/  BSSY B0, `(.L_x_1236) ;  /* 0x0000011000007945 */ /* 0x000fe20003800000 */
[----:B---3--:R-:W-:-:S04]  /*1baf0*/  LOP3.LUT R4, R4, 0x7f, RZ, 0xc0, !PT ;  /* 0x0000007f04047812 */ /* 0x008fc800078ec0ff */
[----:B------:R-:W-:-:S13]  /*1bb00*/  ISETP.NE.AND P0, PT, R4, RZ, PT ;  /* 0x000000ff0400720c */ /* 0x000fda0003f05270 */
[----:B------:R-:W-:Y:S05]  /*1bb10*/  @P0 BRA `(.L_x_1237) ;  /* 0x0000000000340947 */ /* 0x000fea0003800000 */
[----:B-----5:R-:W3:Y:S01]  /*1bb20*/  S2R R3, SR_LANEID ;  /* 0x0000000000037919 */ /* 0x020ee20000000000 */
[----:B------:R-:W-:Y:S02]  /*1bb30*/  VOTEU.ANY UR4, UPT, PT ;  /* 0x0000000000047886 */ /* 0x000fe400038e0100 */
[----:B-1----:R-:W3:Y:S08]  /*1bb40*/  FLO.U32 R0, UR4 ;  /* 0x0000000400007d00 */ /* 0x002ef000080e0000 */
[----:B------:R-:W1:Y:S01]  /*1bb50*/  POPC R5, UR4 ;  /* 0x0000000400057d09 */ /* 0x000e620008000000 */
[----:B---3--:R-:W-:-:S02]  /*1bb60*/  ISETP.EQ.U32.AND P1, PT, R0, R3, PT ;  /* 0x000000030000720c */ /* 0x008fc40003f22070 */
[----:B------:R-:W1:Y:S11]  /*1bb70*/  LDC.64 R2, c[0x0][0xc60] ;  /* 0x00031800ff027b82 */ /* 0x000e760000000a00 */
[----:B-1----:R-:W3:Y:S01]  /*1bb80*/  @P1 ATOMG.E.ADD.STRONG.GPU PT, R3, desc[UR52][R2.64], R5 ;  /* 0x00000005020319a8 */ /* 0x002ee200081ee1f4 */
[----:B------:R-:W1:Y:S02]  /*1bb90*/  S2R R4, SR_LTMASK ;  /* 0x0000000000047919 */ /* 0x000e640000003900 */
[----:B-1----:R-:W-:-:S04]  /*1bba0*/  LOP3.LUT R4, R4, UR4, RZ, 0xc0, !PT ;  /* 0x0000000404047c12 */ /* 0x002fc8000f8ec0ff */
[----:B0-----:R-:W0:Y:S01]  /*1bbb0*/  POPC R7, R4 ;  /* 0x0000000400077309 */ /* 0x001e220000000000 */
[----:B---3--:R-:W0:Y:S02]  /*1bbc0*/  SHFL.IDX PT, R0, R3, R0, 0x1f ;  /* 0x00001f0003007589 */ /* 0x008e2400000e0000 */
[----:B0-----:R-:W-:-:S05]  /*1bbd0*/  IADD3 R0, R0, UR40, R7 ;  /* 0x0000002800007c10 */ /* 0x001fca000fffe007 */
[----:B------:R3:W-:Y:S02]  /*1bbe0*/  STL [R1+0x10], R0 ;  /* 0x0000100001007387 */ /* 0x0007e40000100800 */
.L_x_1237:
[----:B------:R-:W-:Y:S05]  /*1bbf0*/  BSYNC B0 ;  /* 0x0000000000007941 */ /* 0x000fea0003800000 */
.L_x_1236:
[----:B------:R-:W-:-:S06]  /*1bc00*/  UISETP.NE.AND UP0, UPT, UR39, 0x3, UPT ;  /* 0x000000032700788c */ /* 0x000fcc000bf05270 */
[----:B------:R-:W-:-:S13]  /*1bc10*/  PLOP3.LUT P1, PT, PT, PT, UP0, 0x80, 0x0 ;  /* 0x000000000000781c */ /* 0x000fda0003f2f008 */
[----:B------:R-:W-:Y:S05]  /*1bc20*/  @!P1 BRA `(.L_x_1238) ;  /* 0x0000000000049947 */ /* 0x000fea0003800000 */
[----:B------:R-:W-:Y:S01]  /*1bc30*/  BPT.TRAP 0x1 ;  /* 0x000000040000795c */ /* 0x000fe20000300000 */
.L_x_1238:
[----:B------:R-:W4:Y:S01]  /*1bc40*/  LDL R2, [R1] ;  /* 0x0000000001027983 */ /* 0x000f220000100800 */
[----:B-1-3--:R-:W-:Y:S01]  /*1bc50*/  IMAD.U32 R0, RZ, RZ, UR41 ;  /* 0x00000029ff007e24 */ /* 0x00afe2000f8e00ff */
[----:B------:R-:W-:Y:S01]  /*1bc60*/  BSSY B0, `(.L_x_1239) ;  /* 0x0000007000007945 */ /* 0x000fe20003800000 */
[----:B------:R-:W-:-:S03]  /*1bc70*/  IMAD R17, R19, 0x8, R18 ;  /* 0x0000000813117824 */ /* 0x000fc600078e0212 */
[----:B------:R-:W-:Y:S02]  /*1bc80*/  ISETP.NE.AND P2, PT, R0, 0x3, PT ;  /* 0x000000030000780c */ /* 0x000fe40003f45270 */
[----:B----4-:R-:W-:-:S04]  /*1bc90*/  LOP3.LUT R0, R2, 0x1, RZ, 0x3c, !PT ;  /* 0x0000000102007812 */ /* 0x010fc800078e3cff */
[----:B------:R-:W-:-:S04]  /*1bca0*/  SHF.L.U32 R0, R0, 0x1f, RZ ;  /* 0x0000001f00007819 */ /* 0x000fc800000006ff */
[----:B------:R-:W1:Y:S02]  /*1bcb0*/  SYNCS.PHASECHK.TRANS64.TRYWAIT P1, [R17+URZ+0x29870], R0 ;  /* 0x02987000110075a7 */ /* 0x000e64000802017f */
[----:B-1----:R-:W-:Y:S05]  /*1bcc0*/  @!P1 BRA `(.L_x_1240) ;  /* 0x0000002400cc9947 */ /* 0x002fea0003800000 */
.L_x_1292:
[----:B------:R-:W-:Y:S05]  /*1bcd0*/  BSYNC B0 ;  /* 0x0000000000007941 */ /* 0x000fea0003800000 */
.L_x_1239:
[----:B------:R-:W-:Y:S05]  /*1bce0*/  @!P2 BRA `(.L_x_1241) ;  /* 0x000000000004a947 */ /* 0x000fea0003800000 */
[----:B------:R-:W-:Y:S01]  /*1bcf0*/  BPT.TRAP 0x1 ;  /* 0x000000040000795c */ /* 0x000fe20000300000 */
.L_x_1241:
[----:B-1----:R-:W3:Y:S02]  /*1bd00*/  LDL R0, [R1] ;  /* 0x0000000001007983 */ /* 0x002ee40000100800 */
[----:B---3--:R-:W-:-:S04]  /*1bd10*/  SHF.L.U32 R0, R0, 0x1f, RZ ;  /* 0x0000001f00007819 */ /* 0x008fc800000006ff */
[----:B------:R-:W1:Y:S02]  /*1bd20*/  SYNCS.PHASECHK.TRANS64.TRYWAIT P1, [R17+URZ+0x29860], R0 ;  /* 0x02986000110075a7 */ /* 0x000e64000802017f */
[----:B-1----:R-:W-:Y:S05]  /*1bd30*/  @!P1 BRA `(.L_x_1242) ;  /* 0x0000002400c49947 */ /* 0x002fea0003800000 */
.L_x_1293:
[----:B------:R-:W3:Y:S04]  /*1bd40*/  LDL R2, [R1+0x24] ;  /* 0x0000240001027983 */ /* 0x000ee80000100800 */
[----:B------:R-:W4:Y:S01]  /*1bd50*/  LDL R12, [R1+0x20] ;  /* 0x00002000010c7983 */ /* 0x000f220000100800 */
[----:B-1----:R-:W-:Y:S01]  /*1bd60*/  IMAD R0, R19, 0x5000, RZ ;  /* 0x0000500013007824 */ /* 0x002fe200078e02ff */
[----:B------:R-:W-:Y:S05]  /*1bd70*/  WARPSYNC.ALL ;  /* 0x0000000000007948 */ /* 0x000fea0003800000 */
[----:B0-----:R-:W0:Y:S01]  /*1bd80*/  S2R R9, SR_TID.X ;  /* 0x0000000000097919 */ /* 0x001e220000002100 */
[----:B------:R-:W-:Y:S01]  /*1bd90*/  IMAD.MOV.U32 R13, RZ, RZ, 0x40 ;  /* 0x00000040ff0d7424 */ /* 0x000fe200078e00ff */
[----:B0-----:R-:W-:-:S04]  /*1bda0*/  LOP3.LUT P1, RZ, R9, 0x4, RZ, 0xc0, !PT ;  /* 0x0000000409ff7812 */ /* 0x001fc8000782c0ff */
[----:B------:R-:W-:Y:S02]  /*1bdb0*/  SEL R13, R13, 0xffffffc0, !P1 ;  /* 0xffffffc00d0d7807 */ /* 0x000fe40004800000 */
[C---:B---3-5:R-:W-:Y:S02]  /*1bdc0*/  LOP3.LUT R3, R0.reuse, R2, RZ, 0xfc, !PT ;  /* 0x0000000200037212 */ /* 0x068fe400078efcff */
[----:B----4-:R-:W-:-:S03]  /*1bdd0*/  LOP3.LUT R0, R0, R12, RZ, 0xfc, !PT ;  /* 0x0000000c00007212 */ /* 0x010fc600078efcff */
[----:B------:R-:W-:-:S04]  /*1bde0*/  IMAD.IADD R2, R18, 0x1, R3 ;  /* 0x0000000112027824 */ /* 0x000fc800078e0203 */
[----:B------:R-:W-:Y:S01]  /*1bdf0*/  IMAD.IADD R3, R13, 0x1, R2 ;  /* 0x000000010d037824 */ /* 0x000fe200078e0202 */
        /* <DEDUP_REMOVED lines=69> */
.L_x_1243:
[----:B------:R-:W3:Y:S01]  /*1c250*/  LDL.LU R2, [R1] ;  /* 0x0000000001027983 */ /* 0x000ee20000300800 */
        /* <DEDUP_REMOVED lines=9> */
[----:B---3--:R-:W-:-:S05]  /*1c2f0*/  LOP3.LUT R2, R2, R0, RZ, 0x3c, !PT ;  /* 0x0000000002027212 */ /* 0x008fca00078e3cff */
[----:B------:R0:W-:Y:S02]  /*1c300*/  STL [R1], R2 ;  /* 0x0000000201007387 */ /* 0x0001e40000100800 */
.L_x_1188:
[----:B------:R-:W-:Y:S05]  /*1c310*/  BSYNC B7 ;  /* 0x0000000000077941 */ /* 0x000fea0003800000 */
.L_x_1186:
[----:B------:R-:W-:-:S13]  /*1c320*/  LOP3.LUT P0, RZ, R16, 0x2, RZ, 0xc0, !PT ;  /* 0x0000000210ff7812 */ /* 0x000fda000780c0ff */
[----:B------:R-:W-:Y:S05]  /*1c330*/  @!P0 BRA `(.L_x_1244) ;  /* 0x0000000000308947 */ /* 0x000fea0003800000 */
[----:B------:R-:W4:Y:S08]  /*1c340*/  S2UR UR5, SR_CgaCtaId ;  /* 0x00000000000579c3 */ /* 0x000f300000008800 */
[----:B------:R-:W-:Y:S06]  /*1c350*/  BAR.SYNC.DEFER_BLOCKING 0x5, 0x180 ;  /* 0x0146000000007b1d */ /* 0x000fec0000010000 */
[----:B------:R-:W-:-:S02]  /*1c360*/  UMOV UR4, 0x400 ;  /* 0x0000040000047882 */ /* 0x000fc40000000000 */
[----:B----4-:R-:W-:-:S06]  /*1c370*/  ULEA UR4, UR5, UR4, 0x18 ;  /* 0x0000000405047291 */ /* 0x010fcc000f8ec03f */
[----:B------:R-:W-:-:S05]  /*1c380*/  IMAD.U32 R18, RZ, RZ, UR4 ;  /* 0x00000004ff127e24 */ /* 0x000fca000f8e00ff */
[----:B-1----:R-:W1:Y:S04]  /*1c390*/  LDS.128 R4, [R18+0x298d0] ;  /* 0x0298d00012047984 */ /* 0x002e680000000c00 */
[----:B-1----:R1:W-:Y:S01]  /*1c3a0*/  STL.64 [R1+0x10], R4 ;  /* 0x0000100401007387 */ /* 0x0023e20000100a00 */
[----:B---3--:R-:W-:-:S03]  /*1c3b0*/  IMAD.MOV.U32 R0, RZ, RZ, R7 ;  /* 0x000000ffff007224 */ /* 0x008fc600078e0007 */
[----:B------:R1:W-:Y:S02]  /*1c3c0*/  STL [R1+0x18], R6 ;  /* 0x0000180601007387 */ /* 0x0003e40000100800 */
[----:B------:R-:W-:Y:S01]  /*1c3d0*/  R2UR UR42, R0 ;  /* 0x00000000002a72ca */ /* 0x000fe200000e0000 */
[----:B------:R-:W-:Y:S06]  /*1c3e0*/  BAR.ARV 0x4, 0x180 ;  /* 0x0106000000007b1d */ /* 0x000fec0000002000 */
[----:B------:R-:W-:Y:S08]  /*1c3f0*/  BRA `(.L_x_1245) ;  /* 0x0000000c00e47947 */ /* 0x000ff00003800000 */
.L_x_1244:
[----:B---3--:R-:W3:Y:S01]  /*1c400*/  LDL.LU R0, [R1+0x10] ;  /* 0x0000100001007983 */ /* 0x008ee20000300800 */
[----:B------:R-:W-:Y:S01]  /*1c410*/  ULDC UR4, c[0x0][0xc3c] ;  /* 0x00030f0000047ab9 */ /* 0x000fe20000000800 */
[----:B0-----:R-:W0:Y:S02]  /*1c420*/  S2R R2, SR_TID.X ;  /* 0x0000000000027919 */ /* 0x001e240000002100 */
[----:B0-----:R-:W-:-:S04]  /*1c430*/  LOP3.LUT R8, R2, 0x1f, RZ, 0xc0, !PT ;  /* 0x0000001f02087812 */ /* 0x001fc800078ec0ff */
[C---:B------:R-:W-:Y:S01]  /*1c440*/  ISETP.NE.AND P0, PT, R8.reuse, 0x1f, PT ;  /* 0x0000001f0800780c */ /* 0x040fe20003f05270 */
[----:B------:R-:W-:-:S05]  /*1c450*/  VIADD R6, R8, UR42 ;  /* 0x0000002a08067c36 */ /* 0x000fca0008000000 */
[----:B------:R-:W-:Y:S01]  /*1c460*/  ISETP.GE.OR P1, PT, R6, UR4, !P0 ;  /* 0x0000000406007c0c */ /* 0x000fe2000c726670 */
[----:B------:R-:W-:Y:S02]  /*1c470*/  IMAD.MOV.U32 R7, RZ, RZ, RZ ;  /* 0x000000ffff077224 */ /* 0x000fe400078e00ff */
[----:B---3--:R-:W-:-:S10]  /*1c480*/  IMAD.MOV.U32 R9, RZ, RZ, R0 ;  /* 0x000000ffff097224 */ /* 0x008fd400078e0000 */
[----:B------:R-:W0:Y:S01]  /*1c490*/  @!P1 LDC.64 R2, c[0x0][0xc80] ;  /* 0x00032000ff029b82 */ /* 0x000e220000000a00 */
[----:B------:R-:W-:Y:S01]  /*1c4a0*/  IMAD.MOV.U32 R0, RZ, RZ, RZ ;  /* 0x000000ffff007224 */ /* 0x000fe200078e00ff */
[----:B------:R-:W-:Y:S01]  /*1c4b0*/  ISETP.GE.U32.AND P2, PT, R8, 0x2, PT ;  /* 0x000000020800780c */ /* 0x000fe20003f46070 */
[----:B------:R-:W-:-:S05]  /*1c4c0*/  ULDC UR4, c[0x0][0xc3c] ;  /* 0x00030f0000047ab9 */ /* 0x000fca0000000800 */
[----:B-1----:R-:W1:Y:S01]  /*1c4d0*/  @!P1 LDC.64 R4, c[0x0][0xc78] ;  /* 0x00031e00ff049b82 */ /* 0x002e620000000a00 */
[----:B0-----:R-:W-:-:S05]  /*1c4e0*/  @!P1 IMAD.WIDE R2, R6, 0x4, R2 ;  /* 0x0000000406029825 */ /* 0x001fca00078e0202 */
[----:B------:R1:W3:Y:S02]  /*1c4f0*/  @!P1 LDG.E R0, desc[UR52][R2.64] ;  /* 0x0000003402009981 */ /* 0x0002e4000c1e1900 */
[----:B-1----:R-:W-:-:S05]  /*1c500*/  @!P1 IMAD.WIDE R2, R6, 0x4, R4 ;  /* 0x0000000406029825 */ /* 0x002fca00078e0204 */
[----:B------:R-:W3:Y:S01]  /*1c510*/  @!P1 LDG.E R7, desc[UR52][R2.64] ;  /* 0x0000003402079981 */ /* 0x000ee2000c1e1900 */
[C---:B------:R-:W-:Y:S01]  /*1c520*/  ISETP.NE.AND P1, PT, R8.reuse, RZ, PT ;  /* 0x000000ff0800720c */ /* 0x040fe20003f25270 */
[----:B------:R-:W-:Y:S01]  /*1c530*/  IMAD.MOV.U32 R5, RZ, RZ, RZ ;  /* 0x000000ffff057224 */ /* 0x000fe200078e00ff */
[C---:B------:R-:W-:Y:S01]  /*1c540*/  ISETP.GE.U32.AND P3, PT, R8.reuse, 0x4, PT ;  /* 0x000000040800780c */ /* 0x040fe20003f66070 */
[----:B------:R-:W-:Y:S01]  /*1c550*/  SHFL.IDX PT, R6, R9, 0x1, 0x1f ;  /* 0x00201f0009067f89 */ /* 0x000fe200000e0000 */
[C---:B------:R-:W-:Y:S02]  /*1c560*/  ISETP.GE.U32.AND P4, PT, R8.reuse, 0x8, PT ;  /* 0x000000080800780c */ /* 0x040fe40003f86070 */
[----:B------:R-:W-:Y:S01]  /*1c570*/  ISETP.GE.U32.AND P5, PT, R8, 0x10, PT ;  /* 0x000000100800780c */ /* 0x000fe20003fa6070 */
[----:B------:R-:W-:Y:S01]  /*1c580*/  SHFL.IDX PT, R4, R9, RZ, 0x1f ;  /* 0x00001fff09047589 */ /* 0x000fe200000e0000 */
[----:B------:R-:W0:Y:S01]  /*1c590*/  LDC R8, c[0x0][0xc38] ;  /* 0x00030e00ff087b82 */ /* 0x000e220000000800 */
[----:B---3--:R-:W-:-:S05]  /*1c5a0*/  IMAD R2, R7, R0, RZ ;  /* 0x0000000007027224 */ /* 0x008fca00078e02ff */
        /* <DEDUP_REMOVED lines=19> */
[----:B------:R-:W-:Y:S05]  /*1c6e0*/  @P6 BRA `(.L_x_1246) ;  /* 0x0000000000986947 */ /* 0x000fea0003800000 */
.L_x_1248:
[----:B------:R-:W-:-:S04]  /*1c6f0*/  UIADD3 UR42, UR42, 0x1f, URZ ;  /* 0x0000001f2a2a7890 */ /* 0x000fc8000fffe03f */
[----:B------:R-:W-:-:S06]  /*1c700*/  UISETP.GE.AND UP0, UPT, UR42, UR4, UPT ;  /* 0x000000042a00728c */ /* 0x000fcc000bf06270 */
[----:B------:R-:W-:-:S13]  /*1c710*/  PLOP3.LUT P6, PT, PT, PT, UP0, 0x40, 0x0 ;  /* 0x000000000000781c */ /* 0x000fda0003fce808 */
[----:B------:R-:W-:Y:S05]  /*1c720*/  @!P6 BRA `(.L_x_1247) ;  /* 0x0000000800c8e947 */ /* 0x000fea0003800000 */
[----:B------:R-:W0:Y:S01]  /*1c730*/  S2R R0, SR_TID.X ;  /* 0x0000000000007919 */ /* 0x000e220000002100 */
[----:B------:R-:W1:Y:S01]  /*1c740*/  LDC R8, c[0x0][0xc38] ;  /* 0x00030e00ff087b82 */ /* 0x000e620000000800 */
[----:B0-----:R-:W-:-:S05]  /*1c750*/  LOP3.LUT R0, R0, 0x1f, RZ, 0xc0, !PT ;  /* 0x0000001f00007812 */ /* 0x001fca00078ec0ff */
[----:B------:R-:W-:Y:S02]  /*1c760*/  VIADD R7, R0, UR42 ;  /* 0x0000002a00077c36 */ /* 0x000fe40008000000 */
[----:B------:R-:W-:-:S03]  /*1c770*/  IMAD.MOV.U32 R0, RZ, RZ, RZ ;  /* 0x000000ffff007224 */ /* 0x000fc600078e00ff */
[----:B------:R-:W-:-:S13]  /*1c780*/  ISETP.GE.OR P6, PT, R7, UR4, !P0 ;  /* 0x0000000407007c0c */ /* 0x000fda000c7c6670 */
[----:B------:R-:W0:Y:S02]  /*1c790*/  @!P6 LDC.64 R2, c[0x0][0xc80] ;  /* 0x00032000ff02eb82 */ /* 0x000e240000000a00 */
[----:B0-----:R-:W-:-:S05]  /*1c7a0*/  @!P6 IMAD.WIDE R2, R7, 0x4, R2 ;  /* 0x000000040702e825 */ /* 0x001fca00078e0202 */
[----:B------:R0:W3:Y:S02]  /*1c7b0*/  @!P6 LDG.E R0, desc[UR52][R2.64] ;  /* 0x000000340200e981 */ /* 0x0000e4000c1e1900 */
[----:B0-----:R-:W0:Y:S02]  /*1c7c0*/  @!P6 LDC.64 R2, c[0x0][0xc78] ;  /* 0x00031e00ff02eb82 */ /* 0x001e240000000a00 */
[----:B0-----:R-:W-:-:S04]  /*1c7d0*/  @!P6 IMAD.WIDE R2, R7, 0x4, R2 ;  /* 0x000000040702e825 */ /* 0x001fc800078e0202 */
[----:B------:R-:W-:-:S06]  /*1c7e0*/  IMAD.MOV.U32 R7, RZ, RZ, RZ ;  /* 0x000000ffff077224 */ /* 0x000fcc00078e00ff */
[----:B------:R-:W3:Y:S02]  /*1c7f0*/  @!P6 LDG.E R7, desc[UR52][R2.64] ;  /* 0x000000340207e981 */ /* 0x000ee4000c1e1900 */
        /* <DEDUP_REMOVED lines=16> */
[----:B------:R-:W1:Y:S02]  /*1c900*/  SHFL.IDX PT, R3, R2, 0x1f, 0x1f ;  /* 0x03e01f0002037f89 */ /* 0x000e6400000e0000 */
[----:B-1----:R-:W-:-:S04]  /*1c910*/  IMAD R3, R3, R8, RZ ;  /* 0x0000000803037224 */ /* 0x002fc800078e02ff */
[----:B------:R-:W-:-:S05]  /*1c920*/  IMAD.IADD R6, R3, 0x1, R6 ;  /* 0x0000000103067824 */ /* 0x000fca00078e0206 */
[----:B------:R-:W-:-:S13]  /*1c930*/  ISETP.GT.AND P6, PT, R6, R4, PT ;  /* 0x000000040600720c */ /* 0x000fda0003fc4270 */
[----:B------:R-:W-:Y:S05]  /*1c940*/  @!P6 BRA `(.L_x_1248) ;  /* 0xfffffffc0068e947 */ /* 0x000fea000383ffff */
.L_x_1246:
        /* <DEDUP_REMOVED lines=8> */
[----:B------:R0:W3:Y:S01]  /*1c9d0*/  SHFL.IDX PT, R7, R7, R3, 0x1f ;  /* 0x00001f0307077589 */ /* 0x0000e200000e0000 */
[----:B------:R-:W-:Y:S05]  /*1c9e0*/  @!P0 BRA `(.L_x_1249) ;  /* 0x00000000000c8947 */ /* 0x000fea0003800000 */
[----:B------:R-:W-:-:S06]  /*1c9f0*/  UIADD3 UR5, UR4, -0x1, URZ ;  /* 0xffffffff04057890 */ /* 0x000fcc000fffe03f */
[----:B------:R-:W-:-:S06]  /*1ca00*/  IMAD.U32 R5, RZ, RZ, UR5 ;  /* 0x00000005ff057e24 */ /* 0x000fcc000f8e00ff */
[----:B------:R4:W0:Y:S02]  /*1ca10*/  SHFL.IDX PT, R5, R2, R5, 0x1f ;  /* 0x00001f0502057589 */ /* 0x00082400000e0000 */
.L_x_1249:
[----:B0---4-:R-:W-:Y:S01]  /*1ca20*/  IMAD R2, R5, R8, R6 ;  /* 0x0000000805027224 */ /* 0x011fe200078e0206 */
[----:B---3--:R-:W-:Y:S01]  /*1ca30*/  ISETP.NE.AND P0, PT, R7, 0x1, PT ;  /* 0x000000010700780c */ /* 0x008fe20003f05270 */
[----:B------:R-:W-:Y:S02]  /*1ca40*/  UIADD3 UR42, UR4, UR42, URZ ;  /* 0x0000002a042a7290 */ /* 0x000fe4000fffe03f */
[----:B------:R-:W-:Y:S01]  /*1ca50*/  IMAD.IADD R4, R4, 0x1, -R2 ;  /* 0x0000000104047824 */ /* 0x000fe200078e0a02 */
[----:B------:R0:W-:Y:S09]  /*1ca60*/  STL [R1+0x10], R2 ;  /* 0x0000100201007387 */ /* 0x0001f20000100800 */
[----:B------:R-:W-:Y:S05]  /*1ca70*/  @!P0 BRA `(.L_x_1250) ;  /* 0x0000000000e48947 */ /* 0x000fea0003800000 */
[----:B-1----:R-:W-:-:S04]  /*1ca80*/  IABS R5, R0 ;  /* 0x0000000000057213 */ /* 0x002fc80000000000 */
[----:B0-----:R-:W0:Y:S08]  /*1ca90*/  I2F.RP R2, R5 ;  /* 0x0000000500027306 */ /* 0x001e300000209400 */
        /* <DEDUP_REMOVED lines=16> */
[----:B------:R-:W-:Y:S02]  /*1cba0*/  ISETP.GE.U32.AND P0, PT, R2, R5, PT ;  /* 0x000000050200720c */ /* 0x000fe40003f06070 */
[----:B------:R-:W-:-:S04]  /*1cbb0*/  IABS R5, R7 ;  /* 0x0000000700057213 */ /* 0x000fc80000000000 */
        /* <DEDUP_REMOVED lines=9> */
[----:B------:R-:W-:-:S03]  /*1cc50*/  LOP3.LUT R2, R4, R0, RZ, 0x3c, !PT ;  /* 0x0000000004027212 */ /* 0x000fc600078e3cff */
[----:B------:R-:W-:Y:S01]  /*1cc60*/  IMAD.MOV.U32 R3, RZ, RZ, R8 ;  /* 0x000000ffff037224 */ /* 0x000fe200078e0008 */
[----:B------:R-:W-:Y:S02]  /*1cc70*/  ISETP.GE.AND P2, PT, R2, RZ, PT ;  /* 0x000000ff0200720c */ /* 0x000fe40003f46270 */
        /* <DEDUP_REMOVED lines=11> */
[----:B------:R-:W-:Y:S01]  /*1cd30*/  ISETP.GE.U32.AND P0, PT, R2, R5, PT ;  /* 0x000000050200720c */ /* 0x000fe20003f06070 */
[----:B------:R-:W-:-:S04]  /*1cd40*/  IMAD.MOV R2, RZ, RZ, -R3 ;  /* 0x000000ffff027224 */ /* 0x000fc800078e0a03 */
[----:B------:R-:W-:Y:S01]  /*1cd50*/  IMAD R4, R0, R2, R4 ;  /* 0x0000000200047224 */ /* 0x000fe200078e0204 */
[----:B------:R-:W-:-:S04]  /*1cd60*/  LOP3.LUT R2, R3, R7, RZ, 0x3c, !PT ;  /* 0x0000000703027212 */ /* 0x000fc800078e3cff */
[----:B------:R-:W-:-:S03]  /*1cd70*/  ISETP.GE.AND P2, PT, R2, RZ, PT ;  /* 0x000000ff0200720c */ /* 0x000fc60003f46270 */
[----:B------:R-:W-:-:S10]  /*1cd80*/  @P0 VIADD R6, R6, 0x1 ;  /* 0x0000000106060836 */ /* 0x000fd40000000000 */
[----:B------:R-:W-:Y:S01]  /*1cd90*/  @!P2 IMAD.MOV R6, RZ, RZ, -R6 ;  /* 0x000000ffff06a224 */ /* 0x000fe200078e0a06 */
[----:B------:R-:W-:-:S05]  /*1cda0*/  @!P1 LOP3.LUT R6, RZ, R7, RZ, 0x33, !PT ;  /* 0x00000007ff069212 */ /* 0x000fca00078e33ff */
[--C-:B------:R-:W-:Y:S02]  /*1cdb0*/  IMAD.MOV R2, RZ, RZ, -R6.reuse ;  /* 0x000000ffff027224 */ /* 0x100fe400078e0a06 */
[C---:B------:R-:W-:Y:S02]  /*1cdc0*/  IMAD R6, R7.reuse, 0x1000000, R6 ;  /* 0x0100000007067824 */ /* 0x040fe400078e0206 */
[----:B------:R-:W-:-:S04]  /*1cdd0*/  IMAD R2, R7, R2, R3 ;  /* 0x0000000207027224 */ /* 0x000fc800078e0203 */
[----:B------:R-:W-:-:S05]  /*1cde0*/  IMAD R2, R2, 0x10000, R6 ;  /* 0x0001000002027824 */ /* 0x000fca00078e0206 */
[----:B------:R0:W-:Y:S01]  /*1cdf0*/  STL [R1+0x18], R2 ;  /* 0x0000180201007387 */ /* 0x0001e20000100800 */
[----:B------:R-:W-:Y:S05]  /*1ce00*/  BRA `(.L_x_1251) ;  /* 0x0000000400007947 */ /* 0x000fea0003800000 */
.L_x_1250:
[----:B------:R-:W-:Y:S02]  /*1ce10*/  ULDC.64 UR4, c[0x0][0xc90] ;  /* 0x0003240000047ab9 */ /* 0x000fe40000000a00 */
[----:B------:R-:W-:-:S06]  /*1ce20*/  UIMAD.WIDE UR4, UR42, 0x4, UR4 ;  /* 0x000000042a0478a5 */ /* 0x000fcc000f8e0204 */
[----:B0-----:R-:W-:Y:S02]  /*1ce30*/  IMAD.U32 R2, RZ, RZ, UR4 ;  /* 0x00000004ff027e24 */ /* 0x001fe4000f8e00ff */
[----:B------:R-:W-:-:S05]  /*1ce40*/  IMAD.U32 R3, RZ, RZ, UR5 ;  /* 0x00000005ff037e24 */ /* 0x000fca000f8e00ff */
[----:B------:R-:W1:Y:S02]  /*1ce50*/  LDG.E R6, desc[UR52][R2.64] ;  /* 0x0000003402067981 */ /* 0x000e64000c1e1900 */
[----:B-1----:R-:W-:-:S05]  /*1ce60*/  IMAD R5, R0, R6, RZ ;  /* 0x0000000600057224 */ /* 0x002fca00078e02ff */
[----:B------:R-:W-:-:S04]  /*1ce70*/  IABS R7, R5 ;  /* 0x0000000500077213 */ /* 0x000fc80000000000 */
[----:B------:R-:W0:Y:S08]  /*1ce80*/  I2F.RP R2, R7 ;  /* 0x0000000700027306 */ /* 0x000e300000209400 */
        /* <DEDUP_REMOVED lines=22> */
[----:B------:R-:W-:Y:S02]  /*1cff0*/  IMAD R7, R6, R2, RZ ;  /* 0x0000000206077224 */ /* 0x000fe400078e02ff */
[----:B------:R-:W-:Y:S02]  /*1d000*/  IMAD.MOV R2, RZ, RZ, -R2 ;  /* 0x000000ffff027224 */ /* 0x000fe400078e0a02 */
[----:B------:R-:W-:Y:S02]  /*1d010*/  IMAD.MOV R3, RZ, RZ, -R7 ;  /* 0x000000ffff037224 */ /* 0x000fe400078e0a07 */
[----:B------:R-:W-:-:S03]  /*1d020*/  IMAD R4, R5, R2, R4 ;  /* 0x0000000205047224 */ /* 0x000fc600078e0204 */
[----:B------:R-:W-:-:S04]  /*1d030*/  VIADDMNMX R6, R3, R8, R6, PT ;  /* 0x0000000803067246 */ /* 0x000fc80003800106 */
        /* <DEDUP_REMOVED lines=19> */
[----:B------:R-:W-:Y:S02]  /*1d170*/  LOP3.LUT R3, R4, R6, RZ, 0x3c, !PT ;  /* 0x0000000604037212 */ /* 0x000fe400078e3cff */
[----:B------:R-:W-:Y:S02]  /*1d180*/  IADD3 R4, R7, 0x1000000, R4 ;  /* 0x0100000007047810 */ /* 0x000fe40007ffe004 */
[----:B------:R-:W-:-:S07]  /*1d190*/  ISETP.GE.AND P2, PT, R3, RZ, PT ;  /* 0x000000ff0300720c */ /* 0x000fce0003f46270 */
[----:B------:R-:W-:-:S06]  /*1d1a0*/  @P0 VIADD R2, R2, 0x1 ;  /* 0x0000000102020836 */ /* 0x000fcc0000000000 */
[----:B------:R-:W-:Y:S01]  /*1d1b0*/  @!P2 IMAD.MOV R2, RZ, RZ, -R2 ;  /* 0x000000ffff02a224 */ /* 0x000fe200078e0a02 */
[----:B------:R-:W-:Y:S01]  /*1d1c0*/  @!P1 LOP3.LUT R2, RZ, R6, RZ, 0x33, !PT ;  /* 0x00000006ff029212 */ /* 0x000fe200078e33ff */
[----:B------:R-:W-:-:S04]  /*1d1d0*/  IMAD.MOV R6, RZ, RZ, -R6 ;  /* 0x000000ffff067224 */ /* 0x000fc800078e0a06 */
[----:B------:R-:W-:Y:S02]  /*1d1e0*/  IMAD R3, R2, R6, R4 ;  /* 0x0000000602037224 */ /* 0x000fe400078e0204 */
[----:B------:R-:W-:-:S03]  /*1d1f0*/  IMAD.MOV.U32 R4, RZ, RZ, R2 ;  /* 0x000000ffff047224 */ /* 0x000fc600078e0002 */
[----:B------:R1:W-:Y:S04]  /*1d200*/  STL [R1+0x18], R3 ;  /* 0x0000180301007387 */ /* 0x0003e80000100800 */
.L_x_1251:
[----:B-1----:R-:W-:-:S05]  /*1d210*/  LOP3.LUT R3, RZ, R4, RZ, 0x33, !PT ;  /* 0x00000004ff037212 */ /* 0x002fca00078e33ff */
[----:B------:R-:W-:-:S05]  /*1d220*/  IMAD.IADD R0, R0, 0x1, R3 ;  /* 0x0000000100007824 */ /* 0x000fca00078e0203 */
[----:B------:R1:W-:Y:S01]  /*1d230*/  STL [R1+0x14], R0 ;  /* 0x0000140001007387 */ /* 0x0003e20000100800 */
[----:B------:R-:W-:Y:S05]  /*1d240*/  BRA `(.L_x_1252) ;  /* 0x0000000000107947 */ /* 0x000fea0003800000 */
.L_x_1247:
[----:B------:R0:W-:Y:S01]  /*1d250*/  STL [R1+0x10], R4 ;  /* 0x0000100401007387 */ /* 0x0001e20000100800 */
[----:B------:R-:W-:-:S03]  /*1d260*/  ULDC UR42, c[0x0][0xc3c] ;  /* 0x00030f00002a7ab9 */ /* 0x000fc60000000800 */
[----:B------:R0:W-:Y:S04]  /*1d270*/  STL [R1+0x14], RZ ;  /* 0x000014ff01007387 */ /* 0x0001e80000100800 */
[----:B------:R0:W-:Y:S02]  /*1d280*/  STL [R1+0x18], RZ ;  /* 0x000018ff01007387 */ /* 0x0001e40000100800 */
.L_x_1252:
[----:B0-----:R-:W3:Y:S04]  /*1d290*/  LDL R2, [R1+0x18] ;  /* 0x0000180001027983 */ /* 0x001ee80000100800 */
[----:B------:R-:W4:Y:S04]  /*1d2a0*/  LDL R3, [R1+0x14] ;  /* 0x0000140001037983 */ /* 0x000f280000100800 */
[----:B------:R-:W5:Y:S01]  /*1d2b0*/  LDL R4, [R1+0x10] ;  /* 0x0000100001047983 */ /* 0x000f620000100800 */
[----:B-1----:R-:W0:Y:S02]  /*1d2c0*/  S2R R0, SR_TID.X ;  /* 0x0000000000007919 */ /* 0x002e240000002100 */
[----:B0-----:R-:W-:Y:S01]  /*1d2d0*/  LOP3.LUT R0, R0, 0x1f, RZ, 0xc0, !PT ;  /* 0x0000001f00007812 */ /* 0x001fe200078ec0ff */
[----:B------:R-:W-:Y:S03]  /*1d2e0*/  BAR.SYNC.DEFER_BLOCKING 0x4, 0x180 ;  /* 0x0106000000007b1d */ /* 0x000fe60000010000 */
[----:B------:R-:W-:-:S13]  /*1d2f0*/  ISETP.NE.AND P0, PT, R0, RZ, PT ;  /* 0x000000ff0000720c */ /* 0x000fda0003f05270 */
[----:B------:R-:W0:Y:S01]  /*1d300*/  @!P0 S2R R0, SR_CgaCtaId ;  /* 0x0000000000008919 */ /* 0x000e220000008800 */
[----:B---3--:R-:W-:Y:S01]  /*1d310*/  IMAD.MOV.U32 R6, RZ, RZ, R2 ;  /* 0x000000ffff067224 */ /* 0x008fe200078e0002 */
[----:B------:R-:W-:-:S04]  /*1d320*/  @!P0 MOV R2, 0x400 ;  /* 0x0000040000028802 */ /* 0x000fc80000000f00 */
[----:B0-----:R-:W-:Y:S01]  /*1d330*/  @!P0 LEA R18, R0, R2, 0x18 ;  /* 0x0000000200128211 */ /* 0x001fe200078ec0ff */
[----:B------:R-:W-:Y:S02]  /*1d340*/  IMAD.U32 R0, RZ, RZ, UR42 ;  /* 0x0000002aff007e24 */ /* 0x000fe4000f8e00ff */
[----:B----4-:R-:W-:Y:S02]  /*1d350*/  IMAD.MOV.U32 R5, RZ, RZ, R3 ;  /* 0x000000ffff057224 */ /* 0x010fe400078e0003 */
[----:B------:R-:W-:-:S05]  /*1d360*/  @!P0 IMAD.MOV.U32 R7, RZ, RZ, R0 ;  /* 0x000000ffff078224 */ /* 0x000fca00078e0000 */
[----:B-----5:R3:W-:Y:S01]  /*1d370*/  @!P0 STS.128 [R18+0x298d0], R4 ;  /* 0x0298d00412008388 */ /* 0x0207e20000000c00 */
[----:B------:R-:W-:Y:S06]  /*1d380*/  BAR.ARV 0x5, 0x180 ;  /* 0x0146000000007b1d */ /* 0x000fec0000002000 */
.L_x_1245:
[----:B------:R-:W-:Y:S02]  /*1d390*/  ULDC UR4, c[0x0][0xc3c] ;  /* 0x00030f0000047ab9 */ /* 0x000fe40000000800 */
[----:B------:R-:W-:-:S06]  /*1d3a0*/  UISETP.GE.AND UP0, UPT, UR42, UR4, UPT ;  /* 0x000000042a00728c */ /* 0x000fcc000bf06270 */
[----:B------:R-:W-:-:S13]  /*1d3b0*/  PLOP3.LUT P0, PT, PT, PT, UP0, 0x80, 0x0 ;  /* 0x000000000000781c */ /* 0x000fda0003f0f008 */
[----:B------:R-:W-:Y:S05]  /*1d3c0*/  @!P0 BRA `(.L_x_1253) ;  /* 0xffffffb000688947 */ /* 0x000fea000383ffff */
.L_x_1175:
[----:B------:R-:W4:Y:S01]  /*1d3d0*/  LDL.LU R0, [R1+0x30] ;  /* 0x0000300001007983 */ /* 0x000f220000300800 */
[----:B------:R-:W-:Y:S01]  /*1d3e0*/  BSSY B0, `(.L_x_1254) ;  /* 0x000000b000007945 */ /* 0x000fe20003800000 */
[----:B-1-3--:R-:W1:Y:S01]  /*1d3f0*/  S2R R5, SR_CgaCtaId ;  /* 0x0000000000057919 */ /* 0x00ae620000008800 */
[----:B----4-:R-:W-:-:S05]  /*1d400*/  VIADD R0, R0, 0x1 ;  /* 0x0000000100007836 */ /* 0x010fca0000000000 */
[----:B0-----:R-:W-:-:S04]  /*1d410*/  LEA.HI R2, R0, R0, RZ, 0x1 ;  /* 0x0000000000027211 */ /* 0x001fc800078f08ff */
[----:B------:R-:W-:-:S05]  /*1d420*/  LOP3.LUT R3, R2, 0xfffffffe, RZ, 0xc0, !PT ;  /* 0xfffffffe02037812 */ /* 0x000fca00078ec0ff */
[----:B------:R-:W-:Y:S01]  /*1d430*/  IMAD.IADD R3, R0, 0x1, -R3 ;  /* 0x0000000100037824 */ /* 0x000fe200078e0a03 */
[----:B------:R-:W-:-:S04]  /*1d440*/  MOV R0, 0x400 ;  /* 0x0000040000007802 */ /* 0x000fc80000000f00 */
[----:B-1----:R-:W-:Y:S02]  /*1d450*/  LEA R0, R5, R0, 0x18 ;  /* 0x0000000005007211 */ /* 0x002fe400078ec0ff */
[----:B------:R-:W-:-:S04]  /*1d460*/  SHF.L.U32 R3, R3, 0x1f, RZ ;  /* 0x0000001f03037819 */ /* 0x000fc800000006ff */
[----:B------:R-:W0:Y:S02]  /*1d470*/  SYNCS.PHASECHK.TRANS64.TRYWAIT P0, [R0+URZ+0x29820], R3 ;  /* 0x02982003000075a7 */ /* 0x000e24000800017f */
[----:B0-----:R-:W-:Y:S05]  /*1d480*/  @!P0 BRA `(.L_x_1255) ;  /* 0x0000001000048947 */ /* 0x001fea0003800000 */
.L_x_1294:
[----:B------:R-:W-:Y:S05]  /*1d490*/  BSYNC B0 ;  /* 0x0000000000007941 */ /* 0x000fea0003800000 */
.L_x_1254:
[----:B------:R-:W-:-:S03]  /*1d4a0*/  UMOV UR4, 0xffffffff ;  /* 0xffffffff00047882 */ /* 0x000fc60000000000 */
[----:B------:R-:W-:Y:S05]  /*1d4b0*/  BRA.DIV UR4, `(.L_x_1256) ;  /* 0x00000012040c7947 */ /* 0x000fea000b800000 */
[----:B------:R-:W1:Y:S02]  /*1d4c0*/  S2R R2, SR_TID.X ;  /* 0x0000000000027919 */ /* 0x000e640000002100 */
[----:B-1----:R-:W-:-:S04]  /*1d4d0*/  SHF.R.U32.HI R2, RZ, 0x5, R2 ;  /* 0x00000005ff027819 */ /* 0x002fc80000011602 */
[----:B------:R-:W-:-:S05]  /*1d4e0*/  LOP3.LUT R2, R2, 0x3, RZ, 0xc0, !PT ;  /* 0x0000000302027812 */ /* 0x000fca00078ec0ff */
[----:B------:R1:W3:Y:S02]  /*1d4f0*/  SHFL.IDX PT, R14, R2, RZ, 0x1f ;  /* 0x00001fff020e7589 */ /* 0x0002e400000e0000 */
.L_x_1297:
[----:B---3--:R-:W-:Y:S01]  /*1d500*/  ISETP.NE.AND P0, PT, R14, RZ, PT ;  /* 0x000000ff0e00720c */ /* 0x008fe20003f05270 */
[----:B------:R-:W-:-:S12]  /*1d510*/  BSSY B0, `(.L_x_1257) ;  /* 0x000002c000007945 */ /* 0x000fd80003800000 */
[----:B------:R-:W-:Y:S05]  /*1d520*/  @P0 BRA `(.L_x_1258) ;  /* 0x0000000000a80947 */ /* 0x000fea0003800000 */
[----:B------:R-:W-:-:S03]  /*1d530*/  UMOV UR4, 0xffffffff ;  /* 0xffffffff00047882 */ /* 0x000fc60000000000 */
[----:B------:R-:W-:Y:S05]  /*1d540*/  BRA.DIV UR4, `(.L_x_1259) ;  /* 0x00000012041c7947 */ /* 0x000fea000b800000 */
[----:B------:R-:W-:-:S13]  /*1d550*/  ELECT P6, URZ, PT ;  /* 0x00000000003f782f */ /* 0x000fda00038c0000 */
.L_x_1300:
[----:B------:R-:W-:Y:S05]  /*1d560*/  @!P6 BRA `(.L_x_1258) ;  /* 0x000000000098e947 */ /* 0x000fea0003800000 */
[----:B------:R-:W-:-:S06]  /*1d570*/  ULOP3.LUT UR4, UR38, 0x2, URZ, 0xfc, !UPT ;  /* 0x0000000226047892 */ /* 0x000fcc000f8efc3f */
[----:B-1----:R-:W-:-:S05]  /*1d580*/  IMAD.U32 R2, RZ, RZ, UR4 ;  /* 0x00000004ff027e24 */ /* 0x002fca000f8e00ff */
[----:B------:R-:W-:-:S13]  /*1d590*/  ISETP.NE.AND P0, PT, R2, 0x3, PT ;  /* 0x000000030200780c */ /* 0x000fda0003f05270 */
[----:B------:R-:W-:Y:S05]  /*1d5a0*/  @!P0 BRA `(.L_x_1260) ;  /* 0x0000000000048947 */ /* 0x000fea0003800000 */
[----:B------:R-:W-:Y:S01]  /*1d5b0*/  BPT.TRAP 0x1 ;  /* 0x000000040000795c */ /* 0x000fe20000300000 */
.L_x_1260:
[----:B------:R-:W3:Y:S01]  /*1d5c0*/  LDL.LU R7, [R1] ;  /* 0x0000000001077983 */ /* 0x000ee20000300800 */
[----:B------:R-:W-:Y:S02]  /*1d5d0*/  VIADD R2, R0, 0x29840 ;  /* 0x0002984000027836 */ /* 0x000fe40000000000 */
[C---:B0-----:R-:W-:Y:S02]  /*1d5e0*/  VIADD R3, R19.reuse, 0x1 ;  /* 0x0000000113037836 */ /* 0x041fe40000000000 */
[----:B------:R-:W-:-:S03]  /*1d5f0*/  IMAD R6, R19, 0x8, R2 ;  /* 0x0000000813067824 */ /* 0x000fc600078e0202 */
[----:B------:R-:W-:-:S04]  /*1d600*/  ISETP.NE.AND P2, PT, R3, 0x2, PT ;  /* 0x000000020300780c */ /* 0x000fc80003f45270 */
[----:B------:R-:W-:Y:S02]  /*1d610*/  SEL R4, RZ, 0x1, P2 ;  /* 0x00000001ff047807 */ /* 0x000fe40001000000 */
[----:B------:R-:W-:Y:S02]  /*1d620*/  SEL R3, R3, RZ, P2 ;  /* 0x000000ff03037207 */ /* 0x000fe40001000000 */
[C---:B---3--:R-:W-:Y:S02]  /*1d630*/  SHF.L.U32 R5, R7.reuse, 0x1f, RZ ;  /* 0x0000001f07057819 */ /* 0x048fe400000006ff */
[----:B------:R-:W-:Y:S01]  /*1d640*/  LOP3.LUT R4, R7, R4, RZ, 0x3c, !PT ;  /* 0x0000000407047212 */ /* 0x000fe200078e3cff */
[----:B------:R-:W-:Y:S01]  /*1d650*/  IMAD R7, R3, 0x8, R2 ;  /* 0x0000000803077824 */ /* 0x000fe200078e0202 */
[----:B------:R-:W0:Y:S02]  /*1d660*/  SYNCS.PHASECHK.TRANS64.TRYWAIT P1, [R6+URZ], R5 ;  /* 0x00000005060075a7 */ /* 0x000e24000802017f */
[----:B------:R-:W-:Y:S01]  /*1d670*/  SHF.L.U32 R2, R4, 0x1f, RZ ;  /* 0x0000001f04027819 */ /* 0x000fe200000006ff */
[----:B0-----:R-:W-:Y:S06]  /*1d680*/  @!P1 BRA `(.L_x_1261) ;  /* 0x0000000c00ec9947 */ /* 0x001fec0003800000 */
.L_x_1301:
[----:B------:R-:W1:Y:S02]  /*1d690*/  SYNCS.PHASECHK.TRANS64.TRYWAIT P1, [R7+URZ], R2 ;  /* 0x00000002070075a7 */ /* 0x000e64000802017f */
[----:B-1----:R-:W-:Y:S05]  /*1d6a0*/  @!P1 BRA `(.L_x_1262) ;  /* 0x0000000c00f89947 */ /* 0x002fea0003800000 */
.L_x_1302:
[----:B------:R-:W-:Y:S05]  /*1d6b0*/  @!P0 BRA `(.L_x_1263) ;  /* 0x0000000000048947 */ /* 0x000fea0003800000 */
[----:B------:R-:W-:Y:S01]  /*1d6c0*/  BPT.TRAP 0x1 ;  /* 0x000000040000795c */ /* 0x000fe20000300000 */
.L_x_1263:
[----:B------:R-:W-:-:S04]  /*1d6d0*/  IMAD R4, R19, 0x8, R0 ;  /* 0x0000000813047824 */ /* 0x000fc800078e0200 */
[----:B------:R-:W3:Y:S02]  /*1d6e0*/  SYNCS.PHASECHK.TRANS64.TRYWAIT P1, [R4+URZ+0x29860], R5 ;  /* 0x02986005040075a7 */ /* 0x000ee4000802017f */
[----:B---3--:R-:W-:Y:S05]  /*1d6f0*/  @!P1 BRA `(.L_x_1264) ;  /* 0x0000000c00f89947 */ /* 0x008fea0003800000 */
.L_x_1303:
[----:B------:R-:W-:Y:S05]  /*1d700*/  @!P0 BRA `(.L_x_1265) ;  /* 0x0000000000048947 */ /* 0x000fea0003800000 */
[----:B------:R-:W-:Y:S01]  /*1d710*/  BPT.TRAP 0x1 ;  /* 0x000000040000795c */ /* 0x000fe20000300000 */
.L_x_1265:
[----:B------:R-:W-:-:S04]  /*1d720*/  IMAD R3, R3, 0x8, R0 ;  /* 0x0000000803037824 */ /* 0x000fc800078e0200 */
[----:B------:R-:W4:Y:S02]  /*1d730*/  SYNCS.PHASECHK.TRANS64.TRYWAIT P1, [R3+URZ+0x29860], R2 ;  /* 0x02986002030075a7 */ /* 0x000f24000802017f */
[----:B----4-:R-:W-:Y:S05]  /*1d740*/  @!P1 BRA `(.L_x_1266) ;  /* 0x0000000c00f89947 */ /* 0x010fea0003800000 */
.L_x_1304:
[----:B------:R-:W-:Y:S05]  /*1d750*/  @!P0 BRA `(.L_x_1267) ;  /* 0x0000000000048947 */ /* 0x000fea0003800000 */
[----:B------:R-:W-:Y:S01]  /*1d760*/  BPT.TRAP 0x1 ;  /* 0x000000040000795c */ /* 0x000fe20000300000 */
.L_x_1267:
[----:B------:R-:W5:Y:S02]  /*1d770*/  SYNCS.PHASECHK.TRANS64.TRYWAIT P0, [R4+URZ+0x29880], R5 ;  /* 0x02988005040075a7 */ /* 0x000f64000800017f */
[----:B-----5:R-:W-:Y:S05]  /*1d780*/  @!P0 BRA `(.L_x_1268) ;  /* 0x0000000c00fc8947 */ /* 0x020fea0003800000 */
.L_x_1269:
[----:B------:R0:W0:Y:S02]  /*1d790*/  SYNCS.PHASECHK.TRANS64.TRYWAIT P0, [R3+URZ+0x29880], R2 ;  /* 0x02988002030075a7 */ /* 0x000024000800017f */
[----:B0-----:R-:W-:Y:S05]  /*1d7a0*/  @!P0 NANOSLEEP.SYNCS 0x989680 ;  /* 0x009896800000895d */ /* 0x001fea0003900000 */
[----:B------:R-:W0:Y:S02]  /*1d7b0*/  @!P0 SYNCS.PHASECHK.TRANS64 P0, [R3+URZ+0x29880], R2 ;  /* 0x02988002030085a7 */ /* 0x000e24000800007f */
[----:B0-----:R-:W-:Y:S05]  /*1d7c0*/  @!P0 BRA `(.L_x_1269) ;  /* 0xfffffffc00f08947 */ /* 0x001fea000383ffff */
.L_x_1258:
[----:B------:R-:W-:Y:S05]  /*1d7d0*/  BSYNC B0 ;  /* 0x0000000000007941 */ /* 0x000fea0003800000 */
.L_x_1257:
[----:B------:R-:W-:Y:S05]  /*1d7e0*/  EXIT ;  /* 0x000000000000794d */ /* 0x000fea0003800000 */
.L_x_1070:
[----:B0-----:R-:W-:-:S04]  /*1d7f0*/  IMAD.U32 R3, RZ, RZ, UR41 ;  /* 0x00000029ff037e24 */ /* 0x001fc8000f8e00ff */
[----:B------:R0:W1:Y:S03]  /*1d800*/  SYNCS.PHASECHK.TRANS64.TRYWAIT P1, [R3+URZ+0x29800], R0 ;  /* 0x02980000030075a7 */ /* 0x000066000802017f */
[----:B-1----:R-:W-:Y:S05]  /*1d810*/  @!P1 NANOSLEEP.SYNCS 0x989680 ;  /* 0x009896800000995d */ /* 0x002fea0003900000 */
[----:B------:R-:W1:Y:S02]  /*1d820*/  @!P1 SYNCS.PHASECHK.TRANS64 P1, [R3+URZ+0x29800], R0 ;  /* 0x02980000030095a7 */ /* 0x000e64000802007f */
[----:B-1----:R-:W-:Y:S05]  /*1d830*/  @!P1 BRA `(.L_x_1070) ;  /* 0xfffffffc00ec9947 */ /* 0x002fea000383ffff */
[----:B------:R-:W-:Y:S05]  /*1d840*/  BRA `(.L_x_1270) ;  /* 0xfffffe4800a07947 */ /* 0x000fea000383ffff */
.L_x_1074:
[----:B-1----:R1:W2:Y:S02]  /*1d850*/  SYNCS.PHASECHK.TRANS64.TRYWAIT P1, [R5+URZ+0x29830], R0 ;  /* 0x02983000050075a7 */ /* 0x0022a4000802017f */
[----:B--2---:R-:W-:Y:S05]  /*1d860*/  @!P1 NANOSLEEP.SYNCS 0x989680 ;  /* 0x009896800000995d */ /* 0x004fea0003900000 */
[----:B------:R-:W2:Y:S02]  /*1d870*/  @!P1 SYNCS.PHASECHK.TRANS64 P1, [R5+URZ+0x29830], R0 ;  /* 0x02983000050095a7 */ /* 0x000ea4000802007f */
[----:B--2---:R-:W-:Y:S05]  /*1d880*/  @!P1 BRA `(.L_x_1074) ;  /* 0xfffffffc00f09947 */ /* 0x004fea000383ffff */
[----:B------:R-:W-:Y:S05]  /*1d890*/  BRA `(.L_x_1073) ;  /* 0xfffffe4800cc7947 */ /* 0x000fea000383ffff */
.L_x_1090:
[----:B-1----:R-:W-:-:S04]  /*1d8a0*/  IMAD.U32 R8, RZ, RZ, UR6 ;  /* 0x00000006ff087e24 */ /* 0x002fc8000f8e00ff */
[----:B------:R1:W2:Y:S03]  /*1d8b0*/  SYNCS.PHASECHK.TRANS64.TRYWAIT P1, [R8+URZ+0x29830], R7 ;  /* 0x02983007080075a7 */ /* 0x0002a6000802017f */
[----:B--2---:R-:W-:Y:S05]  /*1d8c0*/  @!P1 NANOSLEEP.SYNCS 0x989680 ;  /* 0x009896800000995d */ /* 0x004fea0003900000 */
[----:B------:R-:W2:Y:S02]  /*1d8d0*/  @!P1 SYNCS.PHASECHK.TRANS64 P1, [R8+URZ+0x29830], R7 ;  /* 0x02983007080095a7 */ /* 0x000ea4000802007f */
[----:B--2---:R-:W-:Y:S05]  /*1d8e0*/  @!P1 BRA `(.L_x_1090) ;  /* 0xfffffffc00ec9947 */ /* 0x004fea000383ffff */
[----:B------:R-:W-:Y:S05]  /*1d8f0*/  BRA `(.L_x_1087) ;  /* 0xfffffe90002c7947 */ /* 0x000fea000383ffff */
.L_x_1094:
[----:B-1----:R-:W-:-:S04]  /*1d900*/  IMAD.U32 R8, RZ, RZ, UR6 ;  /* 0x00000006ff087e24 */ /* 0x002fc8000f8e00ff */
[----:B------:R1:W2:Y:S03]  /*1d910*/  SYNCS.PHASECHK.TRANS64.TRYWAIT P1, [R8+URZ+0x29850], R7 ;  /* 0x02985007080075a7 */ /* 0x0002a6000802017f */
[----:B--2---:R-:W-:Y:S05]  /*1d920*/  @!P1 NANOSLEEP.SYNCS 0x989680 ;  /* 0x009896800000995d */ /* 0x004fea0003900000 */
[----:B------:R-:W2:Y:S02]  /*1d930*/  @!P1 SYNCS.PHASECHK.TRANS64 P1, [R8+URZ+0x29850], R7 ;  /* 0x02985007080095a7 */ /* 0x000ea4000802007f */
[----:B--2---:R-:W-:Y:S05]  /*1d940*/  @!P1 BRA `(.L_x_1094) ;  /* 0xfffffffc00ec9947 */ /* 0x004fea000383ffff */
[----:B------:R-:W-:Y:S05]  /*1d950*/  BRA `(.L_x_1091) ;  /* 0xfffffe9c00287947 */ /* 0x000fea000383ffff */
.L_x_1112:
[----:B-1----:R-:W-:-:S04]  /*1d960*/  IMAD.U32 R3, RZ, RZ, UR6 ;  /* 0x00000006ff037e24 */ /* 0x002fc8000f8e00ff */
[----:B------:R1:W2:Y:S03]  /*1d970*/  SYNCS.PHASECHK.TRANS64.TRYWAIT P1, [R3+URZ+0x29830], R0 ;  /* 0x02983000030075a7 */ /* 0x0002a6000802017f */
[----:B--2---:R-:W-:Y:S05]  /*1d980*/  @!P1 NANOSLEEP.SYNCS 0x989680 ;  /* 0x009896800000995d */ /* 0x004fea0003900000 */
[----:B------:R-:W2:Y:S02]  /*1d990*/  @!P1 SYNCS.PHASECHK.TRANS64 P1, [R3+URZ+0x29830], R0 ;  /* 0x02983000030095a7 */ /* 0x000ea4000802007f */
[----:B--2---:R-:W-:Y:S05]  /*1d9a0*/  @!P1 BRA `(.L_x_1112) ;  /* 0xfffffffc00ec9947 */ /* 0x004fea000383ffff */
[----:B------:R-:W-:Y:S05]  /*1d9b0*/  BRA `(.L_x_1109) ;  /* 0xfffffedc00047947 */ /* 0x000fea000383ffff */
.L_x_1116:
[----:B-1----:R-:W-:-:S04]  /*1d9c0*/  IMAD.U32 R3, RZ, RZ, UR6 ;  /* 0x00000006ff037e24 */ /* 0x002fc8000f8e00ff */
[----:B------:R1:W2:Y:S03]  /*1d9d0*/  SYNCS.PHASECHK.TRANS64.TRYWAIT P1, [R3+URZ+0x29850], R0 ;  /* 0x02985000030075a7 */ /* 0x0002a6000802017f */
[----:B--2---:R-:W-:Y:S05]  /*1d9e0*/  @!P1 NANOSLEEP.SYNCS 0x989680 ;  /* 0x009896800000995d */ /* 0x004fea0003900000 */
[----:B------:R-:W2:Y:S02]  /*1d9f0*/  @!P1 SYNCS.PHASECHK.TRANS64 P1, [R3+URZ+0x29850], R0 ;  /* 0x02985000030095a7 */ /* 0x000ea4000802007f */
[----:B--2---:R-:W-:Y:S05]  /*1da00*/  @!P1 BRA `(.L_x_1116) ;  /* 0xfffffffc00ec9947 */ /* 0x004fea000383ffff */
[----:B------:R-:W-:Y:S05]  /*1da10*/  BRA `(.L_x_1113) ;  /* 0xfffffee8000c7947 */ /* 0x000fea000383ffff */
.L_x_1123:
[----:B-1----:R-:W-:-:S04]  /*1da20*/  IMAD.U32 R3, RZ, RZ, UR6 ;  /* 0x00000006ff037e24 */ /* 0x002fc8000f8e00ff */
[----:B------:R1:W2:Y:S03]  /*1da30*/  SYNCS.PHASECHK.TRANS64.TRYWAIT P1, [R3+URZ+0x29830], R0 ;  /* 0x02983000030075a7 */ /* 0x0002a6000802017f */
[----:B--2---:R-:W-:Y:S05]  /*1da40*/  @!P1 NANOSLEEP.SYNCS 0x989680 ;  /* 0x009896800000995d */ /* 0x004fea0003900000 */
[----:B------:R-:W2:Y:S02]  /*1da50*/  @!P1 SYNCS.PHASECHK.TRANS64 P1, [R3+URZ+0x29830], R0 ;  /* 0x02983000030095a7 */ /* 0x000ea4000802007f */
[----:B--2---:R-:W-:Y:S05]  /*1da60*/  @!P1 BRA `(.L_x_1123) ;  /* 0xfffffffc00ec9947 */ /* 0x004fea000383ffff */
[----:B------:R-:W-:Y:S05]  /*1da70*/  BRA `(.L_x_1120) ;  /* 0xffffff0800287947 */ /* 0x000fea000383ffff */
.L_x_1127:
[----:B-1----:R-:W-:-:S04]  /*1da80*/  IMAD.U32 R3, RZ, RZ, UR6 ;  /* 0x00000006ff037e24 */ /* 0x002fc8000f8e00ff */
[----:B------:R1:W2:Y:S03]  /*1da90*/  SYNCS.PHASECHK.TRANS64.TRYWAIT P1, [R3+URZ+0x29850], R0 ;  /* 0x02985000030075a7 */ /* 0x0002a6000802017f */
[----:B--2---:R-:W-:Y:S05]  /*1daa0*/  @!P1 NANOSLEEP.SYNCS 0x989680 ;  /* 0x009896800000995d */ /* 0x004fea0003900000 */
[----:B------:R-:W2:Y:S02]  /*1dab0*/  @!P1 SYNCS.PHASECHK.TRANS64 P1, [R3+URZ+0x29850], R0 ;  /* 0x02985000030095a7 */ /* 0x000ea4000802007f */
[----:B--2---:R-:W-:Y:S05]  /*1dac0*/  @!P1 BRA `(.L_x_1127) ;  /* 0xfffffffc00ec9947 */ /* 0x004fea000383ffff */
[----:B------:R-:W-:Y:S05]  /*1dad0*/  BRA `(.L_x_1124) ;  /* 0xffffff1400307947 */ /* 0x000fea000383ffff */
.L_x_1141:
[----:B-1----:R-:W-:-:S04]  /*1dae0*/  IMAD.U32 R7, RZ, RZ, UR9 ;  /* 0x00000009ff077e24 */ /* 0x002fc8000f8e00ff */
[----:B------:R1:W2:Y:S03]  /*1daf0*/  SYNCS.PHASECHK.TRANS64.TRYWAIT P1, [R7+URZ+0x29850], R4 ;  /* 0x02985004070075a7 */ /* 0x0002a6000802017f */
[----:B--2---:R-:W-:Y:S05]  /*1db00*/  @!P1 NANOSLEEP.SYNCS 0x989680 ;  /* 0x009896800000995d */ /* 0x004fea0003900000 */
[----:B------:R-:W2:Y:S02]  /*1db10*/  @!P1 SYNCS.PHASECHK.TRANS64 P1, [R7+URZ+0x29850], R4 ;  /* 0x02985004070095a7 */ /* 0x000ea4000802007f */
[----:B--2---:R-:W-:Y:S05]  /*1db20*/  @!P1 BRA `(.L_x_1141) ;  /* 0xfffffffc00ec9947 */ /* 0x004fea000383ffff */
[----:B------:R-:W-:Y:S05]  /*1db30*/  BRA `(.L_x_1140) ;  /* 0xffffff50002c7947 */ /* 0x000fea000383ffff */
.L_x_1197:
[----:B------:R-:W-:Y:S02]  /*1db40*/  IMAD.MOV.U32 R13, RZ, RZ, R0 ;  /* 0x000000ffff0d7224 */ /* 0x000fe400078e0000 */
[----:B------:R-:W-:Y:S02]  /*1db50*/  IMAD.MOV.U32 R12, RZ, RZ, RZ ;  /* 0x000000ffff0c7224 */ /* 0x000fe400078e00ff */
[----:B------:R-:W-:Y:S02]  /*1db60*/  IMAD.MOV.U32 R11, RZ, RZ, 0x1f ;  /* 0x0000001fff0b7424 */ /* 0x000fe400078e00ff */
[----:B------:R-:W-:-:S07]  /*1db70*/  IMAD.MOV.U32 R15, RZ, RZ, -0x1 ;  /* 0xffffffffff0f7424 */ /* 0x000fce00078e00ff */
[----:B01----:R-:W-:Y:S05]  /*1db80*/  WARPSYNC.COLLECTIVE R15, `(.L_x_1271) ;  /* 0x000000000f087348 */ /* 0x003fea0003c00000 */
[----:B------:R2:W3:Y:S02]  /*1db90*/  SHFL.IDX P6, R14, R13, R12, R11 ;  /* 0x0000000c0d0e7389 */ /* 0x0004e400000c000b */
[----:B0123--:R-:W-:Y:S01]  /*1dba0*/  ENDCOLLECTIVE ;  /* 0x000000000000791b */ /* 0x00ffe20003800000 */
.L_x_1271:
[----:B------:R-:W-:Y:S05]  /*1dbb0*/  BRA `(.L_x_1272) ;  /* 0xffffffbc006c7947 */ /* 0x000fea000383ffff */
.L_x_1199:
[----:B------:R-:W-:Y:S01]  /*1dbc0*/  BSSY B0, `(.L_x_1273) ;  /* 0x0000006000007945 */ /* 0x000fe20003800000 */
[----:B------:R-:W-:-:S07]  /*1dbd0*/  IMAD.MOV.U32 R15, RZ, RZ, -0x1 ;  /* 0xffffffffff0f7424 */ /* 0x000fce00078e00ff */
[----:B01----:R-:W-:Y:S05]  /*1dbe0*/  WARPSYNC.COLLECTIVE R15, `(.L_x_1274) ;  /* 0x000000000f0c7348 */ /* 0x003fea0003c00000 */
[----:B------:R-:W-:Y:S02]  /*1dbf0*/  ELECT P6, UR62, PT ;  /* 0x00000000003e782f */ /* 0x000fe400038c0000 */
[----:B------:R-:W-:Y:S01]  /*1dc00*/  MOV R14, UR62 ;  /* 0x0000003e000e7c02 */ /* 0x000fe20008000f00 */
[----:B01----:R-:W-:Y:S10]  /*1dc10*/  ENDCOLLECTIVE ;  /* 0x000000000000791b */ /* 0x003ff40003800000 */
.L_x_1274:
[----:B------:R-:W-:Y:S05]  /*1dc20*/  BSYNC B0 ;  /* 0x0000000000007941 */ /* 0x000fea0003800000 */
.L_x_1273:
[----:B------:R-:W-:Y:S05]  /*1dc30*/  BRA `(.L_x_1275) ;  /* 0xffffffbc00747947 */ /* 0x000fea000383ffff */
.L_x_1201:
[----:B0-----:R0:W2:Y:S02]  /*1dc40*/  SYNCS.PHASECHK.TRANS64.TRYWAIT P0, [R2+URZ+0x29880], R3 ;  /* 0x02988003020075a7 */ /* 0x0010a4000800017f */
[----:B--2---:R-:W-:Y:S05]  /*1dc50*/  @!P0 NANOSLEEP.SYNCS 0x989680 ;  /* 0x009896800000895d */ /* 0x004fea0003900000 */
[----:B------:R-:W2:Y:S02]  /*1dc60*/  @!P0 SYNCS.PHASECHK.TRANS64 P0, [R2+URZ+0x29880], R3 ;  /* 0x02988003020085a7 */ /* 0x000ea4000800007f */
[----:B--2---:R-:W-:Y:S05]  /*1dc70*/  @!P0 BRA `(.L_x_1201) ;  /* 0xfffffffc00f08947 */ /* 0x004fea000383ffff */
[----:B------:R-:W-:Y:S05]  /*1dc80*/  BRA `(.L_x_1276) ;  /* 0xffffffbc00d47947 */ /* 0x000fea000383ffff */
.L_x_1203:
[----:B-1----:R1:W2:Y:S02]  /*1dc90*/  SYNCS.PHASECHK.TRANS64.TRYWAIT P0, [R2+URZ+0x29840], R3 ;  /* 0x02984003020075a7 */ /* 0x0022a4000800017f */
[----:B--2---:R-:W-:Y:S05]  /*1dca0*/  @!P0 NANOSLEEP.SYNCS 0x989680 ;  /* 0x009896800000895d */ /* 0x004fea0003900000 */
[----:B------:R-:W2:Y:S02]  /*1dcb0*/  @!P0 SYNCS.PHASECHK.TRANS64 P0, [R2+URZ+0x29840], R3 ;  /* 0x02984003020085a7 */ /* 0x000ea4000800007f */
[----:B--2---:R-:W-:Y:S05]  /*1dcc0*/  @!P0 BRA `(.L_x_1203) ;  /* 0xfffffffc00f08947 */ /* 0x004fea000383ffff */
[----:B------:R-:W-:Y:S05]  /*1dcd0*/  BRA `(.L_x_1277) ;  /* 0xffffffc000247947 */ /* 0x000fea000383ffff */
.L_x_1207:
[----:B------:R-:W2:Y:S01]  /*1dce0*/  LDL.LU R11, [R1+0x1c] ;  /* 0x00001c00010b7983 */ /* 0x000ea20000300800 */
[----:B------:R-:W-:Y:S01]  /*1dcf0*/  IMAD.MOV.U32 R2, RZ, RZ, R12 ;  /* 0x000000ffff027224 */ /* 0x000fe200078e000c */
[----:B------:R-:W-:Y:S01]  /*1dd00*/  LOP3.LUT R7, R7, 0x7f, RZ, 0xc0, !PT ;  /* 0x0000007f07077812 */ /* 0x000fe200078ec0ff */
[----:B------:R-:W-:Y:S02]  /*1dd10*/  IMAD.MOV.U32 R13, RZ, RZ, R3 ;  /* 0x000000ffff0d7224 */ /* 0x000fe400078e0003 */
[----:B------:R-:W-:Y:S01]  /*1dd20*/  IMAD.MOV.U32 R12, RZ, RZ, RZ ;  /* 0x000000ffff0c7224 */ /* 0x000fe200078e00ff */
[----:B------:R-:W-:Y:S01]  /*1dd30*/  SHF.R.U32.HI R7, RZ, 0x2, R7 ;  /* 0x00000002ff077819 */ /* 0x000fe20000011607 */
[----:B------:R-:W-:-:S04]  /*1dd40*/  IMAD.MOV.U32 R15, RZ, RZ, -0x1 ;  /* 0xffffffffff0f7424 */ /* 0x000fc800078e00ff */
[----:B------:R-:W-:Y:S02]  /*1dd50*/  IMAD.IADD R2, R7, 0x1, R2 ;  /* 0x0000000107027824 */ /* 0x000fe400078e0202 */
[----:B--2---:R-:W-:Y:S02]  /*1dd60*/  IMAD R0, R11, R8, RZ ;  /* 0x000000080b007224 */ /* 0x004fe400078e02ff */
[----:B------:R-:W-:-:S03]  /*1dd70*/  IMAD.MOV.U32 R11, RZ, RZ, 0x1c1f ;  /* 0x00001c1fff0b7424 */ /* 0x000fc600078e00ff */
[----:B------:R-:W-:-:S13]  /*1dd80*/  ISETP.GE.AND P4, PT, R2, R0, PT ;  /* 0x000000000200720c */ /* 0x000fda0003f86270 */
[----:B-----5:R-:W-:Y:S05]  /*1dd90*/  WARPSYNC.COLLECTIVE R15, `(.L_x_1278) ;  /* 0x000000000f087348 */ /* 0x020fea0003c00000 */
[----:B------:R0:W1:Y:S02]  /*1dda0*/  SHFL.IDX P6, R14, R13, R12, R11 ;  /* 0x0000000c0d0e7389 */ /* 0x00006400000c000b */
[----:B01---5:R-:W-:Y:S01]  /*1ddb0*/  ENDCOLLECTIVE ;  /* 0x000000000000791b */ /* 0x023fe20003800000 */
.L_x_1278:
[----:B------:R-:W-:Y:S02]  /*1ddc0*/  IMAD.MOV.U32 R13, RZ, RZ, R4 ;  /* 0x000000ffff0d7224 */ /* 0x000fe400078e0004 */
[----:B------:R-:W-:-:S07]  /*1ddd0*/  IMAD.MOV.U32 R6, RZ, RZ, R14 ;  /* 0x000000ffff067224 */ /* 0x000fce00078e000e */
[----:B------:R-:W-:Y:S05]  /*1dde0*/  WARPSYNC.COLLECTIVE R15, `(.L_x_1279) ;  /* 0x000000000f087348 */ /* 0x000fea0003c00000 */
[----:B------:R0:W1:Y:S02]  /*1ddf0*/  SHFL.IDX P6, R14, R13, R12, R11 ;  /* 0x0000000c0d0e7389 */ /* 0x00006400000c000b */
[----:B01----:R-:W-:Y:S01]  /*1de00*/  ENDCOLLECTIVE ;  /* 0x000000000000791b */ /* 0x003fe20003800000 */
.L_x_1279:
[----:B------:R-:W-:Y:S02]  /*1de10*/  IMAD.MOV.U32 R13, RZ, RZ, R3 ;  /* 0x000000ffff0d7224 */ /* 0x000fe400078e0003 */
[----:B------:R-:W-:Y:S02]  /*1de20*/  IMAD.MOV.U32 R12, RZ, RZ, 0x1 ;  /* 0x00000001ff0c7424 */ /* 0x000fe400078e00ff */
[----:B------:R-:W-:-:S07]  /*1de30*/  IMAD.MOV.U32 R5, RZ, RZ, R14 ;  /* 0x000000ffff057224 */ /* 0x000fce00078e000e */
[----:B------:R-:W-:Y:S05]  /*1de40*/  WARPSYNC.COLLECTIVE R15, `(.L_x_1280) ;  /* 0x000000000f087348 */ /* 0x000fea0003c00000 */
[----:B------:R0:W1:Y:S02]  /*1de50*/  SHFL.IDX P6, R14, R13, R12, R11 ;  /* 0x0000000c0d0e7389 */ /* 0x00006400000c000b */
[----:B01----:R-:W-:Y:S01]  /*1de60*/  ENDCOLLECTIVE ;  /* 0x000000000000791b */ /* 0x003fe20003800000 */
.L_x_1280:
[----:B------:R-:W-:-:S05]  /*1de70*/  @!P4 IADD3 R5, P3, R10, R5, RZ ;  /* 0x000000050a05c210 */ /* 0x000fca0007f7e0ff */
[----:B------:R-:W-:-:S04]  /*1de80*/  @!P4 IMAD.X R6, RZ, RZ, R6, P3 ;  /* 0x000000ffff06c224 */ /* 0x000fc800018e0606 */
[----:B------:R-:W-:Y:S02]  /*1de90*/  @!P4 IMAD.MOV.U32 R7, RZ, RZ, R6 ;  /* 0x000000ffff07c224 */ /* 0x000fe400078e0006 */
[----:B------:R-:W-:Y:S02]  /*1dea0*/  @!P4 IMAD.MOV.U32 R6, RZ, RZ, R5 ;  /* 0x000000ffff06c224 */ /* 0x000fe400078e0005 */
[----:B------:R-:W-:Y:S02]  /*1deb0*/  VIADD R5, R2, 0x20 ;  /* 0x0000002002057836 */ /* 0x000fe40000000000 */
[----:B------:R-:W-:Y:S01]  /*1dec0*/  IMAD.MOV.U32 R13, RZ, RZ, R4 ;  /* 0x000000ffff0d7224 */ /* 0x000fe200078e0004 */
[----:B------:R-:W-:Y:S01]  /*1ded0*/  @!PT LDS RZ, [RZ] ;  /* 0x00000000fffff984 */ /* 0x000fe20000000800 */
[----:B------:R-:W-:Y:S01]  /*1dee0*/  @!PT LDS RZ, [RZ] ;  /* 0x00000000fffff984 */ /* 0x000fe20000000800 */
[----:B------:R-:W-:Y:S01]  /*1def0*/  @!PT LDS RZ, [RZ] ;  /* 0x00000000fffff984 */ /* 0x000fe20000000800 */
[----:B------:R0:W-:Y:S02]  /*1df00*/  @!P4 LDGSTS.E.BYPASS.LTC128B.128 [R9+0x14400], desc[UR52][R6.64], !P0 ;  /* 0x144000000609cfae */ /* 0x0001e4000c101d74 */
[----:B------:R-:W-:Y:S02]  /*1df10*/  ISETP.GE.AND P3, PT, R5, R0, PT ;  /* 0x000000000500720c */ /* 0x000fe40003f66270 */
[----:B------:R0:W-:Y:S01]  /*1df20*/  @!P4 LDGSTS.E.BYPASS.LTC128B.128 [R9+0x16400], desc[UR52][R6.64+0x40], !P1 ;  /* 0x164000400609cfae */ /* 0x0001e2000c901d74 */
[----:B------:R-:W-:-:S10]  /*1df30*/  IMAD.MOV.U32 R5, RZ, RZ, R14 ;  /* 0x000000ffff057224 */ /* 0x000fd400078e000e */
[----:B0-----:R-:W-:Y:S05]  /*1df40*/  WARPSYNC.COLLECTIVE R15, `(.L_x_1281) ;  /* 0x000000000f087348 */ /* 0x001fea0003c00000 */
[----:B------:R1:W2:Y:S02]  /*1df50*/  SHFL.IDX P6, R14, R13, R12, R11 ;  /* 0x0000000c0d0e7389 */ /* 0x0002a400000c000b */
[----:B012---:R-:W-:Y:S01]  /*1df60*/  ENDCOLLECTIVE ;  /* 0x000000000000791b */ /* 0x007fe20003800000 */
.L_x_1281:
[----:B------:R-:W-:Y:S01]  /*1df70*/  @!PT LDS RZ, [RZ] ;  /* 0x00000000fffff984 */ /* 0x000fe20000000800 */
[----:B------:R-:W-:Y:S01]  /*1df80*/  @!PT LDS RZ, [RZ] ;  /* 0x00000000fffff984 */ /* 0x000fe20000000800 */
[----:B------:R-:W-:Y:S01]  /*1df90*/  @!PT LDS RZ, [RZ] ;  /* 0x00000000fffff984 */ /* 0x000fe20000000800 */
[----:B------:R0:W-:Y:S01]  /*1dfa0*/  @!P4 LDGSTS.E.BYPASS.LTC128B.128 [R9+0x18400], desc[UR52][R6.64+0x80], !P2 ;  /* 0x184000800609cfae */ /* 0x0001e2000d101d74 */
[----:B------:R-:W-:Y:S02]  /*1dfb0*/  IMAD.MOV.U32 R13, RZ, RZ, R3 ;  /* 0x000000ffff0d7224 */ /* 0x000fe400078e0003 */
[----:B------:R-:W-:Y:S02]  /*1dfc0*/  IMAD.MOV.U32 R12, RZ, RZ, 0x2 ;  /* 0x00000002ff0c7424 */ /* 0x000fe400078e00ff */
[----:B0-----:R-:W-:-:S07]  /*1dfd0*/  IMAD.MOV.U32 R6, RZ, RZ, R14 ;  /* 0x000000ffff067224 */ /* 0x001fce00078e000e */
[----:B------:R-:W-:Y:S05]  /*1dfe0*/  WARPSYNC.COLLECTIVE R15, `(.L_x_1282) ;  /* 0x000000000f087348 */ /* 0x000fea0003c00000 */
[----:B------:R0:W1:Y:S02]  /*1dff0*/  SHFL.IDX P6, R14, R13, R12, R11 ;  /* 0x0000000c0d0e7389 */ /* 0x00006400000c000b */
[----:B01----:R-:W-:Y:S01]  /*1e000*/  ENDCOLLECTIVE ;  /* 0x000000000000791b */ /* 0x003fe20003800000 */
.L_x_1282:
        /* <DEDUP_REMOVED lines=16> */
.L_x_1283:
[----:B------:R-:W-:Y:S02]  /*1e110*/  IMAD.MOV.U32 R13, RZ, RZ, R3 ;  /* 0x000000ffff0d7224 */ /* 0x000fe400078e0003 */
[----:B------:R-:W-:Y:S02]  /*1e120*/  IMAD.MOV.U32 R12, RZ, RZ, 0x3 ;  /* 0x00000003ff0c7424 */ /* 0x000fe400078e00ff */
[----:B------:R-:W-:-:S07]  /*1e130*/  IMAD.MOV.U32 R6, RZ, RZ, R14 ;  /* 0x000000ffff067224 */ /* 0x000fce00078e000e */
[----:B------:R-:W-:Y:S05]  /*1e140*/  WARPSYNC.COLLECTIVE R15, `(.L_x_1284) ;  /* 0x000000000f087348 */ /* 0x000fea0003c00000 */
[----:B------:R0:W1:Y:S02]  /*1e150*/  SHFL.IDX P6, R14, R13, R12, R11 ;  /* 0x0000000c0d0e7389 */ /* 0x00006400000c000b */
[----:B01----:R-:W-:Y:S01]  /*1e160*/  ENDCOLLECTIVE ;  /* 0x000000000000791b */ /* 0x003fe20003800000 */
.L_x_1284:
        /* <DEDUP_REMOVED lines=14> */
.L_x_1285:
[----:B------:R-:W-:Y:S01]  /*1e250*/  IMAD.MOV.U32 R4, RZ, RZ, R14 ;  /* 0x000000ffff047224 */ /* 0x000fe200078e000e */
[----:B------:R-:W-:Y:S06]  /*1e260*/  BRA `(.L_x_1286) ;  /* 0xffffffc4007c7947 */ /* 0x000fec000383ffff */
.L_x_1212:
[----:B-1----:R1:W2:Y:S02]  /*1e270*/  SYNCS.PHASECHK.TRANS64.TRYWAIT P0, [R18+URZ+0x29820], R0 ;  /* 0x02982000120075a7 */ /* 0x0022a4000800017f */
[----:B--2---:R-:W-:Y:S05]  /*1e280*/  @!P0 NANOSLEEP.SYNCS 0x989680 ;  /* 0x009896800000895d */ /* 0x004fea0003900000 */
[----:B------:R-:W2:Y:S02]  /*1e290*/  @!P0 SYNCS.PHASECHK.TRANS64 P0, [R18+URZ+0x29820], R0 ;  /* 0x02982000120085a7 */ /* 0x000ea4000800007f */
[----:B--2---:R-:W-:Y:S05]  /*1e2a0*/  @!P0 BRA `(.L_x_1212) ;  /* 0xfffffffc00f08947 */ /* 0x004fea000383ffff */
[----:B------:R-:W-:Y:S05]  /*1e2b0*/  BRA `(.L_x_1287) ;  /* 0xffffffc400ec7947 */ /* 0x000fea000383ffff */
.L_x_1218:
[----:B-1----:R1:W3:Y:S02]  /*1e2c0*/  SYNCS.PHASECHK.TRANS64.TRYWAIT P0, [R5+URZ+0x29880], R4 ;  /* 0x02988004050075a7 */ /* 0x0022e4000800017f */
[----:B---3--:R-:W-:Y:S05]  /*1e2d0*/  @!P0 NANOSLEEP.SYNCS 0x989680 ;  /* 0x009896800000895d */ /* 0x008fea0003900000 */
[----:B------:R-:W3:Y:S02]  /*1e2e0*/  @!P0 SYNCS.PHASECHK.TRANS64 P0, [R5+URZ+0x29880], R4 ;  /* 0x02988004050085a7 */ /* 0x000ee4000800007f */
[----:B---3--:R-:W-:Y:S05]  /*1e2f0*/  @!P0 BRA `(.L_x_1218) ;  /* 0xfffffffc00f08947 */ /* 0x008fea000383ffff */
[----:B------:R-:W-:Y:S05]  /*1e300*/  BRA `(.L_x_1288) ;  /* 0xffffffc800a07947 */ /* 0x000fea000383ffff */
.L_x_1223:
[----:B---3--:R3:W4:Y:S02]  /*1e310*/  SYNCS.PHASECHK.TRANS64.TRYWAIT P0, [R5+URZ+0x29840], R4 ;  /* 0x02984004050075a7 */ /* 0x008724000800017f */
[----:B----4-:R-:W-:Y:S05]  /*1e320*/  @!P0 NANOSLEEP.SYNCS 0x989680 ;  /* 0x009896800000895d */ /* 0x010fea0003900000 */
[----:B------:R-:W4:Y:S02]  /*1e330*/  @!P0 SYNCS.PHASECHK.TRANS64 P0, [R5+URZ+0x29840], R4 ;  /* 0x02984004050085a7 */ /* 0x000f24000800007f */
[----:B----4-:R-:W-:Y:S05]  /*1e340*/  @!P0 BRA `(.L_x_1223) ;  /* 0xfffffffc00f08947 */ /* 0x010fea000383ffff */
[----:B------:R-:W-:Y:S05]  /*1e350*/  BRA `(.L_x_1289) ;  /* 0xffffffcc001c7947 */ /* 0x000fea000383ffff */
.L_x_1231:
[----:B-1----:R1:W3:Y:S02]  /*1e360*/  SYNCS.PHASECHK.TRANS64.TRYWAIT P0, [R20+URZ+0x29870], R4 ;  /* 0x02987004140075a7 */ /* 0x0022e4000800017f */
[----:B---3--:R-:W-:Y:S05]  /*1e370*/  @!P0 NANOSLEEP.SYNCS 0x989680 ;  /* 0x009896800000895d */ /* 0x008fea0003900000 */
[----:B------:R-:W3:Y:S02]  /*1e380*/  @!P0 SYNCS.PHASECHK.TRANS64 P0, [R20+URZ+0x29870], R4 ;  /* 0x02987004140085a7 */ /* 0x000ee4000800007f */
[----:B---3--:R-:W-:Y:S05]  /*1e390*/  @!P0 BRA `(.L_x_1231) ;  /* 0xfffffffc00f08947 */ /* 0x008fea000383ffff */
[----:B------:R-:W-:Y:S05]  /*1e3a0*/  BRA `(.L_x_1290) ;  /* 0xffffffd000347947 */ /* 0x000fea000383ffff */
.L_x_1233:
[----:B---3--:R3:W4:Y:S02]  /*1e3b0*/  SYNCS.PHASECHK.TRANS64.TRYWAIT P0, [R20+URZ+0x29860], R3 ;  /* 0x02986003140075a7 */ /* 0x008724000800017f */
[----:B----4-:R-:W-:Y:S05]  /*1e3c0*/  @!P0 NANOSLEEP.SYNCS 0x989680 ;  /* 0x009896800000895d */ /* 0x010fea0003900000 */
[----:B------:R-:W4:Y:S02]  /*1e3d0*/  @!P0 SYNCS.PHASECHK.TRANS64 P0, [R20+URZ+0x29860], R3 ;  /* 0x02986003140085a7 */ /* 0x000f24000800007f */
[----:B----4-:R-:W-:Y:S05]  /*1e3e0*/  @!P0 BRA `(.L_x_1233) ;  /* 0xfffffffc00f08947 */ /* 0x010fea000383ffff */
[----:B------:R-:W-:Y:S05]  /*1e3f0*/  BRA `(.L_x_1291) ;  /* 0xffffffd0003c7947 */ /* 0x000fea000383ffff */
.L_x_1240:
[----:B-1----:R1:W3:Y:S02]  /*1e400*/  SYNCS.PHASECHK.TRANS64.TRYWAIT P1, [R17+URZ+0x29870], R0 ;  /* 0x02987000110075a7 */ /* 0x0022e4000802017f */
[----:B---3--:R-:W-:Y:S05]  /*1e410*/  @!P1 NANOSLEEP.SYNCS 0x989680 ;  /* 0x009896800000995d */ /* 0x008fea0003900000 */
[----:B------:R-:W3:Y:S02]  /*1e420*/  @!P1 SYNCS.PHASECHK.TRANS64 P1, [R17+URZ+0x29870], R0 ;  /* 0x02987000110095a7 */ /* 0x000ee4000802007f */
[----:B---3--:R-:W-:Y:S05]  /*1e430*/  @!P1 BRA `(.L_x_1240) ;  /* 0xfffffffc00f09947 */ /* 0x008fea000383ffff */
[----:B------:R-:W-:Y:S05]  /*1e440*/  BRA `(.L_x_1292) ;  /* 0xffffffd800207947 */ /* 0x000fea000383ffff */
.L_x_1242:
[----:B-1----:R1:W3:Y:S02]  /*1e450*/  SYNCS.PHASECHK.TRANS64.TRYWAIT P1, [R17+URZ+0x29860], R0 ;  /* 0x02986000110075a7 */ /* 0x0022e4000802017f */
[----:B---3--:R-:W-:Y:S05]  /*1e460*/  @!P1 NANOSLEEP.SYNCS 0x989680 ;  /* 0x009896800000995d */ /* 0x008fea0003900000 */
[----:B------:R-:W3:Y:S02]  /*1e470*/  @!P1 SYNCS.PHASECHK.TRANS64 P1, [R17+URZ+0x29860], R0 ;  /* 0x02986000110095a7 */ /* 0x000ee4000802007f */
[----:B---3--:R-:W-:Y:S05]  /*1e480*/  @!P1 BRA `(.L_x_1242) ;  /* 0xfffffffc00f09947 */ /* 0x008fea000383ffff */
[----:B------:R-:W-:Y:S05]  /*1e490*/  BRA `(.L_x_1293) ;  /* 0xffffffd800287947 */ /* 0x000fea000383ffff */
.L_x_1255:
[----:B0-----:R0:W1:Y:S02]  /*1e4a0*/  SYNCS.PHASECHK.TRANS64.TRYWAIT P0, [R0+URZ+0x29820], R3 ;  /* 0x02982003000075a7 */ /* 0x001064000800017f */
[----:B-1----:R-:W-:Y:S05]  /*1e4b0*/  @!P0 NANOSLEEP.SYNCS 0x989680 ;  /* 0x009896800000895d */ /* 0x002fea0003900000 */
[----:B------:R-:W1:Y:S02]  /*1e4c0*/  @!P0 SYNCS.PHASECHK.TRANS64 P0, [R0+URZ+0x29820], R3 ;  /* 0x02982003000085a7 */ /* 0x000e64000800007f */
[----:B-1----:R-:W-:Y:S05]  /*1e4d0*/  @!P0 BRA `(.L_x_1255) ;  /* 0xfffffffc00f08947 */ /* 0x002fea000383ffff */
[----:B------:R-:W-:Y:S05]  /*1e4e0*/  BRA `(.L_x_1294) ;  /* 0xffffffec00e87947 */ /* 0x000fea000383ffff */
.L_x_1256:
        /* <DEDUP_REMOVED lines=8> */
[----:B0-2---:R-:W-:Y:S05]  /*1e570*/  WARPSYNC.COLLECTIVE R15, `(.L_x_1296) ;  /* 0x000000000f087348 */ /* 0x005fea0003c00000 */
[----:B------:R1:W3:Y:S02]  /*1e580*/  SHFL.IDX P6, R14, R13, R12, R11 ;  /* 0x0000000c0d0e7389 */ /* 0x0002e400000c000b */
[----:B0123--:R-:W-:Y:S01]  /*1e590*/  ENDCOLLECTIVE ;  /* 0x000000000000791b */ /* 0x00ffe20003800000 */
.L_x_1296:
[----:B------:R-:W-:Y:S05]  /*1e5a0*/  BSYNC B0 ;  /* 0x0000000000007941 */ /* 0x000fea0003800000 */
.L_x_1295:
[----:B------:R-:W-:Y:S05]  /*1e5b0*/  BRA `(.L_x_1297) ;  /* 0xffffffec00d07947 */ /* 0x000fea000383ffff */
.L_x_1259:
[----:B------:R-:W-:Y:S01]  /*1e5c0*/  BSSY B1, `(.L_x_1298) ;  /* 0x0000006000017945 */ /* 0x000fe20003800000 */
[----:B------:R-:W-:-:S07]  /*1e5d0*/  IMAD.MOV.U32 R15, RZ, RZ, -0x1 ;  /* 0xffffffffff0f7424 */ /* 0x000fce00078e00ff */
[----:B012---:R-:W-:Y:S05]  /*1e5e0*/  WARPSYNC.COLLECTIVE R15, `(.L_x_1299) ;  /* 0x000000000f0c7348 */ /* 0x007fea0003c00000 */
[----:B------:R-:W-:Y:S02]  /*1e5f0*/  ELECT P6, UR62, PT ;  /* 0x00000000003e782f */ /* 0x000fe400038c0000 */
[----:B------:R-:W-:Y:S01]  /*1e600*/  MOV R14, UR62 ;  /* 0x0000003e000e7c02 */ /* 0x000fe20008000f00 */
[----:B012---:R-:W-:Y:S10]  /*1e610*/  ENDCOLLECTIVE ;  /* 0x000000000000791b */ /* 0x007ff40003800000 */
.L_x_1299:
[----:B------:R-:W-:Y:S05]  /*1e620*/  BSYNC B1 ;  /* 0x0000000000017941 */ /* 0x000fea0003800000 */
.L_x_1298:
[----:B------:R-:W-:Y:S05]  /*1e630*/  BRA `(.L_x_1300) ;  /* 0xffffffec00c87947 */ /* 0x000fea000383ffff */
.L_x_1261:
[----:B0-----:R0:W1:Y:S02]  /*1e640*/  SYNCS.PHASECHK.TRANS64.TRYWAIT P1, [R6+URZ], R5 ;  /* 0x00000005060075a7 */ /* 0x001064000802017f */
[----:B-1----:R-:W-:Y:S05]  /*1e650*/  @!P1 NANOSLEEP.SYNCS 0x989680 ;  /* 0x009896800000995d */ /* 0x002fea0003900000 */
[----:B------:R-:W1:Y:S02]  /*1e660*/  @!P1 SYNCS.PHASECHK.TRANS64 P1, [R6+URZ], R5 ;  /* 0x00000005060095a7 */ /* 0x000e64000802007f */
[----:B-1----:R-:W-:Y:S05]  /*1e670*/  @!P1 BRA `(.L_x_1261) ;  /* 0xfffffffc00f09947 */ /* 0x002fea000383ffff */
[----:B------:R-:W-:Y:S05]  /*1e680*/  BRA `(.L_x_1301) ;  /* 0xfffffff000007947 */ /* 0x000fea000383ffff */
.L_x_1262:
[----:B-1----:R1:W3:Y:S02]  /*1e690*/  SYNCS.PHASECHK.TRANS64.TRYWAIT P1, [R7+URZ], R2 ;  /* 0x00000002070075a7 */ /* 0x0022e4000802017f */
[----:B---3--:R-:W-:Y:S05]  /*1e6a0*/  @!P1 NANOSLEEP.SYNCS 0x989680 ;  /* 0x009896800000995d */ /* 0x008fea0003900000 */
[----:B------:R-:W3:Y:S02]  /*1e6b0*/  @!P1 SYNCS.PHASECHK.TRANS64 P1, [R7+URZ], R2 ;  /* 0x00000002070095a7 */ /* 0x000ee4000802007f */
[----:B---3--:R-:W-:Y:S05]  /*1e6c0*/  @!P1 BRA `(.L_x_1262) ;  /* 0xfffffffc00f09947 */ /* 0x008fea000383ffff */
[----:B------:R-:W-:Y:S05]  /*1e6d0*/  BRA `(.L_x_1302) ;  /* 0xffffffec00f47947 */ /* 0x000fea000383ffff */
.L_x_1264:
[----:B---3--:R3:W4:Y:S02]  /*1e6e0*/  SYNCS.PHASECHK.TRANS64.TRYWAIT P1, [R4+URZ+0x29860], R5 ;  /* 0x02986005040075a7 */ /* 0x008724000802017f */
[----:B----4-:R-:W-:Y:S05]  /*1e6f0*/  @!P1 NANOSLEEP.SYNCS 0x989680 ;  /* 0x009896800000995d */ /* 0x010fea0003900000 */
[----:B------:R-:W4:Y:S02]  /*1e700*/  @!P1 SYNCS.PHASECHK.TRANS64 P1, [R4+URZ+0x29860], R5 ;  /* 0x02986005040095a7 */ /* 0x000f24000802007f */
[----:B----4-:R-:W-:Y:S05]  /*1e710*/  @!P1 BRA `(.L_x_1264) ;  /* 0xfffffffc00f09947 */ /* 0x010fea000383ffff */
[----:B------:R-:W-:Y:S05]  /*1e720*/  BRA `(.L_x_1303) ;  /* 0xffffffec00f47947 */ /* 0x000fea000383ffff */
.L_x_1266:
[----:B----4-:R4:W0:Y:S02]  /*1e730*/  SYNCS.PHASECHK.TRANS64.TRYWAIT P1, [R3+URZ+0x29860], R2 ;  /* 0x02986002030075a7 */ /* 0x010824000802017f */
[----:B0-----:R-:W-:Y:S05]  /*1e740*/  @!P1 NANOSLEEP.SYNCS 0x989680 ;  /* 0x009896800000995d */ /* 0x001fea0003900000 */
[----:B------:R-:W0:Y:S02]  /*1e750*/  @!P1 SYNCS.PHASECHK.TRANS64 P1, [R3+URZ+0x29860], R2 ;  /* 0x02986002030095a7 */ /* 0x000e24000802007f */
[----:B0-----:R-:W-:Y:S05]  /*1e760*/  @!P1 BRA `(.L_x_1266) ;  /* 0xfffffffc00f09947 */ /* 0x001fea000383ffff */
[----:B------:R-:W-:Y:S05]  /*1e770*/  BRA `(.L_x_1304) ;  /* 0xffffffec00f47947 */ /* 0x000fea000383ffff */
.L_x_1268:
[----:B------:R0:W0:Y:S02]  /*1e780*/  SYNCS.PHASECHK.TRANS64.TRYWAIT P0, [R4+URZ+0x29880], R5 ;  /* 0x02988005040075a7 */ /* 0x000024000800017f */
[----:B0-----:R-:W-:Y:S05]  /*1e790*/  @!P0 NANOSLEEP.SYNCS 0x989680 ;  /* 0x009896800000895d */ /* 0x001fea0003900000 */
[----:B------:R-:W0:Y:S02]  /*1e7a0*/  @!P0 SYNCS.PHASECHK.TRANS64 P0, [R4+URZ+0x29880], R5 ;  /* 0x02988005040085a7 */ /* 0x000e24000800007f */
[----:B0-----:R-:W-:Y:S05]  /*1e7b0*/  @!P0 BRA `(.L_x_1268) ;  /* 0xfffffffc00f08947 */ /* 0x001fea000383ffff */
[----:B------:R-:W-:Y:S05]  /*1e7c0*/  BRA `(.L_x_1269) ;  /* 0xffffffec00f07947 */ /* 0x000fea000383ffff */
.L_x_1305:
        /* <DEDUP_REMOVED lines=11> */
.L_x_2848:


//--------------------- .text._ZN7cutlass13device_kernelIN5flash11enable_sm90INS1_16FlashAttnFwdSm90INS1_25CollectiveMainloopFwdSm90ILi2EN4cute5tupleIJNS5_1CILi1EEES8_S8_EEENS6_IJNS7_ILi128EEENS7_ILi160EEENS7_ILi192EEEEEELi128ENS_12float_e4m3_tEfNS_4arch4Sm90ELb0ELb1ELb0ELb1ELb0ELb1ELb0ELb1ELb1ELb1ELb1ELb0EEENS1_21CollectiveEpilogueFwdINS6_IJSA_SA_SB_EEES9_NS_10bfloat16_tESG_Li256ELb1ELb1ELb1ELb1EEENS1_36VarlenDynamicPersistentTileSchedulerILi128ELi160ELi256ELi128ELb1ELb1ELb1ELb1ELb0ELb1EEEEEEEEEvNT_6ParamsE --------------------------
	.section	.text._ZN7cutlass13device_kernelIN5flash11enable_sm90INS1_16FlashAttnFwdSm90INS1_25CollectiveMainloopFwdSm90ILi2EN4cute5tupleIJNS5_1CILi1EEES8_S8_EEENS6_IJNS7_ILi128EEENS7_ILi160EEENS7_ILi192EEEEEELi128ENS_12float_e4m3_tEfNS_4arch4Sm90ELb0ELb1ELb0ELb1ELb0ELb1ELb0ELb1ELb1ELb1ELb1ELb0EEENS1_21CollectiveEpilogueFwdINS6_IJSA_SA_SB_EEES9_NS_10bfloat16_tESG_Li256ELb1ELb1ELb1ELb1EEENS1_36VarlenDynamicPersistentTileSchedulerILi128ELi160ELi256ELi128ELb1ELb1ELb1ELb1ELb0ELb1EEEEEEEEEvNT_6ParamsE,"ax",@progbits
	.align	128
.text._ZN7cutlass13device_kernelIN5flash11enable_sm90INS1_16FlashAttnFwdSm90INS1_25CollectiveMainloopFwdSm90ILi2EN4cute5tupleIJNS5_1CILi1EEES8_S8_EEENS6_IJNS7_ILi128EEENS7_ILi160EEENS7_ILi192EEEEEELi128ENS_12float_e4m3_tEfNS_4arch4Sm90ELb0ELb1ELb0ELb1ELb0ELb1ELb0ELb1ELb1ELb1ELb1ELb0EEENS1_21CollectiveEpilogueFwdINS6_IJSA_SA_SB_EEES9_NS_10bfloat16_tESG_Li256ELb1ELb1ELb1ELb1EEENS1_36VarlenDynamicPersistentTileSchedulerILi128ELi160ELi256ELi128ELb1ELb1ELb1ELb1ELb0ELb1EEEEEEEEEvNT_6ParamsE:
        .type           _ZN7cutlass13device_kernelIN5flash11enable_sm90INS1_16FlashAttnFwdSm90INS1_25CollectiveMainloopFwdSm90ILi2EN4cute5tupleIJNS5_1CILi1EEES8_S8_EEENS6_IJNS7_ILi128EEENS7_ILi160EEENS7_ILi192EEEEEELi128ENS_12float_e4m3_tEfNS_4arch4Sm90ELb0ELb1ELb0ELb1ELb0ELb1ELb0ELb1ELb1ELb1ELb1ELb0EEENS1_21CollectiveEpilogueFwdINS6_IJSA_SA_SB_EEES9_NS_10bfloat16_tESG_Li256ELb1ELb1ELb1ELb1EEENS1_36VarlenDynamicPersistentTileSchedulerILi128ELi160ELi256ELi128ELb1ELb1ELb1ELb1ELb0ELb1EEEEEEEEEvNT_6ParamsE,@function
        .size           _ZN7cutlass13device_kernelIN5flash11enable_sm90INS1_16FlashAttnFwdSm90INS1_25CollectiveMainloopFwdSm90ILi2EN4cute5tupleIJNS5_1CILi1EEES8_S8_EEENS6_IJNS7_ILi128EEENS7_ILi160EEENS7_ILi192EEEEEELi128ENS_12float_e4m3_tEfNS_4arch4Sm90ELb0ELb1ELb0ELb1ELb0ELb1ELb0ELb1ELb1ELb1ELb1ELb0EEENS1_21CollectiveEpilogueFwdINS6_IJSA_SA_SB_EEES9_NS_10bfloat16_tESG_Li256ELb1ELb1ELb1ELb1EEENS1_36VarlenDynamicPersistentTileSchedulerILi128ELi160ELi256ELi128ELb1ELb1ELb1ELb1ELb0ELb1EEEEEEEEEvNT_6ParamsE,(.L_x_2849 - _ZN7cutlass13device_kernelIN5flash11enable_sm90INS1_16FlashAttnFwdSm90INS1_25CollectiveMainloopFwdSm90ILi2EN4cute5tupleIJNS5_1CILi1EEES8_S8_EEENS6_IJNS7_ILi128EEENS7_ILi160EEENS7_ILi192EEEEEELi128ENS_12float_e4m3_tEfNS_4arch4Sm90ELb0ELb1ELb0ELb1ELb0ELb1ELb0ELb1ELb1ELb1ELb1ELb0EEENS1_21CollectiveEpilogueFwdINS6_IJSA_SA_SB_EEES9_NS_10bfloat16_tESG_Li256ELb1ELb1ELb1ELb1EEENS1_36VarlenDynamicPersistentTileSchedulerILi128ELi160ELi256ELi128ELb1ELb1ELb1ELb1ELb0ELb1EEEEEEEEEvNT_6ParamsE)
        .other          _ZN7cutlass13device_kernelIN5flash11enable_sm90INS1_16FlashAttnFwdSm90INS1_25CollectiveMainloopFwdSm90ILi2EN4cute5tupleIJNS5_1CILi1EEES8_S8_EEENS6_IJNS7_ILi128EEENS7_ILi160EEENS7_ILi192EEEEEELi128ENS_12float_e4m3_tEfNS_4arch4Sm90ELb0ELb1ELb0ELb1ELb0ELb1ELb0ELb1ELb1ELb1ELb1ELb0EEENS1_21CollectiveEpilogueFwdINS6_IJSA_SA_SB_EEES9_NS_10bfloat16_tESG_Li256ELb1ELb1ELb1ELb1EEENS1_36VarlenDynamicPersistentTileSchedulerILi128ELi160ELi256ELi128ELb1ELb1ELb1ELb1ELb0ELb1EEEEEEEEEvNT_6ParamsE,@"STO_CUDA_ENTRY STV_DEFAULT"
_ZN7cutlass13device_kernelIN5flash11enable_sm90INS1_16FlashAttnFwdSm90INS1_25CollectiveMainloopFwdSm90ILi2EN4cute5tupleIJNS5_1CILi1EEES8_S8_EEENS6_IJNS7_ILi128EEENS7_ILi160EEENS7_ILi192EEEEEELi128ENS_12float_e4m3_tEfNS_4arch4Sm90ELb0ELb1ELb0ELb1ELb0ELb1ELb0ELb1ELb1ELb1ELb1ELb0EEENS1_21CollectiveEpilogueFwdINS6_IJSA_SA_SB_EEES9_NS_10bfloat16_tESG_Li256ELb1ELb1ELb1ELb1EEENS1_36VarlenDynamicPersistentTileSchedulerILi128ELi160ELi256ELi128ELb1ELb1ELb1ELb1ELb0ELb1EEEEEEEEEvNT_6ParamsE:
        /* <DEDUP_REMOVED lines=24> */
.L_x_1307:
[----:B------:R-:W-:Y:S05]  /*0180*/  BSYNC B0 ;  /* 0x0000000000007941 */ /* 0x000fea0003800000 */
.L_x_1306:
        /* <DEDUP_REMOVED lines=41> */
.L_x_1308:
        /* <DEDUP_REMOVED lines=22> */
.L_x_1309:
        /* <DEDUP_REMOVED lines=18> */
.L_x_1310:
        /* <DEDUP_REMOVED lines=22> */
.L_x_1311:
        /* <DEDUP_REMOVED lines=22> */
.L_x_1312:
        /* <DEDUP_REMOVED lines=8> */
.L_x_1315:
[----:B------:R-:W-:-:S08]  /*09e0*/  NOP ;  /* 0x0000000000007918 */ /* 0x000fd00000000000 */
[----:B------:R-:W0:Y:S02]  /*09f0*/  USETMAXREG.TRY_ALLOC.CTAPOOL UP0, 0xf0 ;  /* 0x000000f0000079c8 */ /* 0x000e240008000600 */
[----:B0-----:R-:W-:-:S13]  /*0a00*/  PLOP3.LUT P0, PT, PT, PT, UP0, 0x80, 0x0 ;  /* 0x000000000000781c */ /* 0x001fda0003f0f008 */
[----:B------:R-:W-:Y:S05]  /*0a10*/  @!P0 BRA `(.L_x_1315) ;  /* 0xfffffffc00f08947 */ /* 0x000fea000383ffff */
[----:B------:R-:W0:Y:S01]  /*0a20*/  S2R R0, SR_TID.X ;  /* 0x0000000000007919 */ /* 0x000e220000002100 */
[----:B------:R-:W1:Y:S01]  /*0a30*/  S2UR UR37, SR_CgaCtaId ;  /* 0x00000000002579c3 */ /* 0x000e620000008800 */
[----:B------:R-:W-:Y:S01]  /*0a40*/  UMOV UR4, 0x400 ;  /* 0x0000040000047882 */ /* 0x000fe20000000000 */
[----:B------:R-:W-:-:S06]  /*0a50*/  LOP3.LUT R18, R18, 0xffffffbf, RZ, 0xc0, !PT ;  /* 0xffffffbf12127812 */ /* 0x000fcc00078ec0ff */
[----:B------:R-:W-:Y:S06]  /*0a60*/  BAR.ARV 0x8, 0x180 ;  /* 0x0206000000007b1d */ /* 0x000fec0000002000 */
[----:B-1----:R-:W-:-:S06]  /*0a70*/  ULEA UR4, UR37, UR4, 0x18 ;  /* 0x0000000425047291 */ /* 0x002fcc000f8ec03f */
[----:B------:R-:W-:Y:S01]  /*0a80*/  IMAD.U32 R16, RZ, RZ, UR4 ;  /* 0x00000004ff107e24 */ /* 0x000fe2000f8e00ff */
[----:B0-----:R-:W-:Y:S01]  /*0a90*/  SHF.R.U32.HI R0, RZ, 0x7, R0 ;  /* 0x00000007ff007819 */ /* 0x001fe20000011600 */
[----:B------:R-:W-:-:S03]  /*0aa0*/  ULDC UR4, c[0x0][0xc3c] ;  /* 0x00030f0000047ab9 */ /* 0x000fc60000000800 */
[----:B------:R-:W-:-:S13]  /*0ab0*/  ISETP.NE.AND P0, PT, R0, 0x1, PT ;  /* 0x000000010000780c */ /* 0x000fda0003f05270 */
[----:B------:R-:W-:Y:S01]  /*0ac0*/  @P0 LOP3.LUT R18, R18, 0x40, RZ, 0xfc, !PT ;  /* 0x0000004012120812 */ /* 0x000fe200078efcff */
[----:B------:R-:W-:Y:S08]  /*0ad0*/  @!P0 BAR.ARV 0x9, 0x100 ;  /* 0x0244000000008b1d */ /* 0x000ff00000002000 */
[----:B------:R-:W-:Y:S06]  /*0ae0*/  BAR.SYNC.DEFER_BLOCKING 0x5, 0x180 ;  /* 0x0146000000007b1d */ /* 0x000fec0000010000 */
[----:B------:R-:W0:Y:S02]  /*0af0*/  LDS.128 R212, [R16+0x298d0] ;  /* 0x0298d00010d47984 */ /* 0x000e240000000c00 */
[----:B------:R-:W-:Y:S06]  /*0b00*/  BAR.ARV 0x4, 0x180 ;  /* 0x0106000000007b1d */ /* 0x000fec0000002000 */
[----:B0-----:R-:W-:-:S13]  /*0b10*/  ISETP.GE.AND P0, PT, R215, UR4, PT ;  /* 0x00000004d7007c0c */ /* 0x001fda000bf06270 */
[----:B------:R-:W-:Y:S05]  /*0b20*/  @P0 BRA `(.L_x_1316) ;  /* 0x0000035800840947 */ /* 0x000fea0003800000 */
[----:B------:R-:W0:Y:S01]  /*0b30*/  S2R R0, SR_TID.X ;  /* 0x0000000000007919 */ /* 0x000e220000002100 */
[----:B------:R-:W-:Y:S01]  /*0b40*/  R2UR UR52, R16 ;  /* 0x00000000103472ca */ /* 0x000fe200000e0000 */
[----:B------:R-:W-:Y:S01]  /*0b50*/  IMAD.MOV.U32 R19, RZ, RZ, RZ ;  /* 0x000000ffff137224 */ /* 0x000fe200078e00ff */
[----:B------:R-:W-:Y:S01]  /*0b60*/  CS2R R188, SRZ ;  /* 0x0000000000bc7805 */ /* 0x000fe2000001ff00 */
[----:B------:R-:W-:Y:S01]  /*0b70*/  IMAD.MOV.U32 R197, RZ, RZ, RZ ;  /* 0x000000ffffc57224 */ /* 0x000fe200078e00ff */
[----:B------:R-:W-:Y:S01]  /*0b80*/  ULOP3.LUT UR53, UR36, 0x1, URZ, 0xfc, !UPT ;  /* 0x0000000124357892 */ /* 0x000fe2000f8efc3f */
[----:B------:R-:W-:-:S08]  /*0b90*/  UMOV UR43, URZ ;  /* 0x0000003f002b7c82 */ /* 0x000fd00008000000 */
[----:B------:R-:W-:Y:S01]  /*0ba0*/  UIADD3 UR52, UR52, 0x14400, URZ ;  /* 0x0001440034347890 */ /* 0x000fe2000fffe03f */
[----:B0-----:R-:W-:-:S05]  /*0bb0*/  VIADD R0, R0, 0xffffff80 ;  /* 0xffffff8000007836 */ /* 0x001fca0000000000 */
[CC--:B------:R-:W-:Y:S02]  /*0bc0*/  LEA.HI R5, R0.reuse, R0.reuse, RZ, 0x1 ;  /* 0x0000000000057211 */ /* 0x0c0fe400078f08ff */
[----:B------:R-:W-:Y:S02]  /*0bd0*/  SHF.R.S32.HI R3, RZ, 0x1f, R0 ;  /* 0x0000001fff037819 */ /* 0x000fe40000011400 */
[----:B------:R-:W-:Y:S02]  /*0be0*/  LOP3.LUT R7, R5, 0xfffffffe, RZ, 0xc0, !PT ;  /* 0xfffffffe05077812 */ /* 0x000fe400078ec0ff */
[CC--:B------:R-:W-:Y:S02]  /*0bf0*/  LEA.HI R8, R3.reuse, R0.reuse, RZ, 0x4 ;  /* 0x0000000003087211 */ /* 0x0c0fe400078f20ff */
[CC--:B------:R-:W-:Y:S01]  /*0c00*/  LEA.HI R6, R3.reuse, R0.reuse, RZ, 0x5 ;  /* 0x0000000003067211 */ /* 0x0c0fe200078f28ff */
[----:B------:R-:W-:Y:S01]  /*0c10*/  IMAD.IADD R232, R0, 0x1, -R7 ;  /* 0x0000000100e87824 */ /* 0x000fe200078e0a07 */
[----:B------:R-:W-:-:S02]  /*0c20*/  LEA.HI R2, R3, R0, RZ, 0x7 ;  /* 0x0000000003027211 */ /* 0x000fc400078f38ff */
[CC--:B------:R-:W-:Y:S01]  /*0c30*/  LEA.HI R4, R3.reuse, R0.reuse, RZ, 0x2 ;  /* 0x0000000003047211 */ /* 0x0c0fe200078f10ff */
[----:B------:R-:W-:Y:S01]  /*0c40*/  IMAD.SHL.U32 R9, R6, 0x20, RZ ;  /* 0x0000002006097824 */ /* 0x000fe200078e00ff */
[----:B------:R-:W-:Y:S01]  /*0c50*/  LEA.HI R230, R3, R0, RZ, 0x3 ;  /* 0x0000000003e67211 */ /* 0x000fe200078f18ff */
[C---:B------:R-:W-:Y:S01]  /*0c60*/  IMAD.SHL.U32 R190, R232.reuse, 0x8, RZ ;  /* 0x00000008e8be7824 */ /* 0x040fe200078e00ff */
[----:B------:R-:W-:Y:S01]  /*0c70*/  SHF.R.S32.HI R219, RZ, 0x4, R8 ;  /* 0x00000004ffdb7819 */ /* 0x000fe20000011408 */
[----:B------:R-:W-:Y:S01]  /*0c80*/  IMAD.SHL.U32 R22, R232, 0x10, RZ ;  /* 0x00000010e8167824 */ /* 0x000fe200078e00ff */
[----:B------:R-:W-:Y:S01]  /*0c90*/  LOP3.LUT R13, R4, 0xfffffffc, RZ, 0xc0, !PT ;  /* 0xfffffffc040d7812 */ /* 0x000fe200078ec0ff */
[----:B------:R-:W-:Y:S01]  /*0ca0*/  VIADD R200, R190, 0x20 ;  /* 0x00000020bec87836 */ /* 0x000fe20000000000 */
[----:B------:R-:W-:Y:S01]  /*0cb0*/  LOP3.LUT R7, R8, 0x3fffff0, RZ, 0xc0, !PT ;  /* 0x03fffff008077812 */ /* 0x000fe200078ec0ff */
[----:B------:R-:W-:Y:S01]  /*0cc0*/  VIADD R199, R190, 0x40 ;  /* 0x00000040bec77836 */ /* 0x000fe20000000000 */
[----:B------:R-:W-:Y:S01]  /*0cd0*/  LOP3.LUT R11, R2, 0xffffff80, RZ, 0xc0, !PT ;  /* 0xffffff80020b7812 */ /* 0x000fe200078ec0ff */
[----:B------:R-:W-:Y:S01]  /*0ce0*/  IMAD.IADD R13, R0, 0x1, -R13 ;  /* 0x00000001000d7824 */ /* 0x000fe200078e0a0d */
[----:B------:R-:W-:Y:S01]  /*0cf0*/  LOP3.LUT R221, R230, 0xfffffff8, RZ, 0xc0, !PT ;  /* 0xfffffff8e6dd7812 */ /* 0x000fe200078ec0ff */
[C---:B------:R-:W-:Y:S01]  /*0d00*/  IMAD.IADD R7, R0.reuse, 0x1, -R7 ;  /* 0x0000000100077824 */ /* 0x040fe200078e0a07 */
[--C-:B------:R-:W-:Y:S01]  /*0d10*/  SHF.R.S32.HI R3, RZ, 0x2, R4.reuse ;  /* 0x00000002ff037819 */ /* 0x100fe20000011404 */
[C---:B------:R-:W-:Y:S01]  /*0d20*/  IMAD.IADD R234, R0.reuse, 0x1, -R11 ;  /* 0x0000000100ea7824 */ /* 0x040fe200078e0a0b */
[----:B------:R-:W-:Y:S01]  /*0d30*/  SHF.R.S32.HI R6, RZ, 0x1f, R4 ;  /* 0x0000001fff067819 */ /* 0x000fe20000011404 */
[----:B------:R-:W-:Y:S01]  /*0d40*/  IMAD.IADD R221, R0, 0x1, -R221 ;  /* 0x0000000100dd7824 */ /* 0x000fe200078e0add */
[----:B------:R-:W-:Y:S01]  /*0d50*/  LEA.HI R8, R8, R219, RZ, 0x1 ;  /* 0x000000db08087211 */ /* 0x000fe200078f08ff */
[----:B------:R-:W-:Y:S01]  /*0d60*/  VIADD R198, R190, 0x10 ;  /* 0x00000010bec67836 */ /* 0x000fe20000000000 */
[----:B------:R-:W-:Y:S01]  /*0d70*/  LEA.HI R6, R6, R3, RZ, 0x2 ;  /* 0x0000000306067211 */ /* 0x000fe200078f10ff */
[----:B------:R-:W-:Y:S01]  /*0d80*/  IMAD.SHL.U32 R211, R221, 0x8, RZ ;  /* 0x00000008ddd37824 */ /* 0x000fe200078e00ff */
[--C-:B------:R-:W-:Y:S01]  /*0d90*/  SHF.R.S32.HI R192, RZ, 0x1, R5.reuse ;  /* 0x00000001ffc07819 */ /* 0x100fe20000011405 */
[----:B------:R-:W-:Y:S01]  /*0da0*/  VIADD R201, R190, 0x30 ;  /* 0x00000030bec97836 */ /* 0x000fe20000000000 */
[----:B------:R-:W-:Y:S01]  /*0db0*/  LOP3.LUT R0, R9, 0xfffffc00, RZ, 0xc0, !PT ;  /* 0xfffffc0009007812 */ /* 0x000fe200078ec0ff */
[----:B------:R-:W-:Y:S01]  /*0dc0*/  VIADD R220, R211, 0x40 ;  /* 0x00000040d3dc7836 */ /* 0x000fe20000000000 */
[----:B------:R-:W-:Y:S01]  /*0dd0*/  LOP3.LUT R8, R8, 0x1ffffffe, RZ, 0xc0, !PT ;  /* 0x1ffffffe08087812 */ /* 0x000fe200078ec0ff */
[----:B------:R-:W-:Y:S01]  /*0de0*/  VIADD R224, R192, 0x80 ;  /* 0x00000080c0e07836 */ /* 0x000fe20000000000 */
[----:B------:R-:W-:Y:S01]  /*0df0*/  LOP3.LUT R6, R6, 0xfffffffc, RZ, 0xc0, !PT ;  /* 0xfffffffc06067812 */ /* 0x000fe200078ec0ff */
[----:B------:R-:W-:Y:S01]  /*0e00*/  IMAD R9, R7, 0x40, R0 ;  /* 0x0000004007097824 */ /* 0x000fe200078e0200 */
[----:B------:R-:W-:Y:S01]  /*0e10*/  SHF.R.S32.HI R7, RZ, 0x1f, R5 ;  /* 0x0000001fff077819 */ /* 0x000fe20000011405 */
[----:B------:R-:W-:Y:S01]  /*0e20*/  IMAD.IADD R8, R219, 0x1, -R8 ;  /* 0x00000001db087824 */ /* 0x000fe200078e0a08 */
[----:B------:R-:W-:Y:S01]  /*0e30*/  LEA.HI R11, R224, R224, RZ, 0x1 ;  /* 0x000000e0e00b7211 */ /* 0x000fe200078f08ff */
[----:B------:R-:W-:Y:S01]  /*0e40*/  IMAD.IADD R6, R3, 0x1, -R6 ;  /* 0x0000000103067824 */ /* 0x000fe200078e0a06 */
[----:B------:R-:W-:Y:S01]  /*0e50*/  SHF.R.S32.HI R3, RZ, 0x1f, R224 ;  /* 0x0000001fff037819 */ /* 0x000fe200000114e0 */
[----:B------:R-:W-:Y:S01]  /*0e60*/  IMAD R0, R8, 0x8, R9 ;  /* 0x0000000808007824 */ /* 0x000fe200078e0209 */
[----:B------:R-:W-:Y:S01]  /*0e70*/  LEA.HI R7, R7, R192, RZ, 0x3 ;  /* 0x000000c007077211 */ /* 0x000fe200078f18ff */
[----:B------:R-:W-:Y:S01]  /*0e80*/  IMAD.SHL.U32 R204, R6, 0x80, RZ ;  /* 0x0000008006cc7824 */ /* 0x000fe200078e00ff */
[----:B------:R-:W-:Y:S01]  /*0e90*/  LEA.HI R4, R3, R224, RZ, 0x3 ;  /* 0x000000e003047211 */ /* 0x000fe200078f18ff */
[----:B------:R-:W-:Y:S01]  /*0ea0*/  VIADD R202, R190, 0x50 ;  /* 0x00000050beca7836 */ /* 0x000fe20000000000 */
[----:B------:R0:W-:Y:S01]  /*0eb0*/  STL [R1+0x18], R0 ;  /* 0x0000180001007387 */ /* 0x0001e20000100800 */
[----:B------:R-:W-:-:S02]  /*0ec0*/  LOP3.LUT R3, R11, 0x3fffffe, RZ, 0xc0, !PT ;  /* 0x03fffffe0b037812 */ /* 0x000fc400078ec0ff */
[----:B------:R-:W-:Y:S01]  /*0ed0*/  LOP3.LUT R7, R7, 0xfffffff8, RZ, 0xc0, !PT ;  /* 0xfffffff807077812 */ /* 0x000fe200078ec0ff */
[----:B------:R-:W-:Y:S01]  /*0ee0*/  IMAD.SHL.U32 R4, R4, 0x40, RZ ;  /* 0x0000004004047824 */ /* 0x000fe200078e00ff */
[----:B------:R-:W-:Y:S01]  /*0ef0*/  LEA.HI R5, R5, R192, RZ, 0x1 ;  /* 0x000000c005057211 */ /* 0x000fe200078f08ff */
[----:B------:R-:W-:Y:S01]  /*0f00*/  IMAD.IADD R208, R224, 0x1, -R3 ;  /* 0x00000001e0d07824 */ /* 0x000fe200078e0a03 */
[----:B------:R-:W-:Y:S01]  /*0f10*/  LOP3.LUT R204, R204, 0x180, RZ, 0xc0, !PT ;  /* 0x00000180cccc7812 */ /* 0x000fe200078ec0ff */
[----:B------:R-:W-:Y:S01]  /*0f20*/  IMAD.IADD R3, R190, 0x1, R200 ;  /* 0x00000001be037824 */ /* 0x000fe200078e02c8 */
[----:B------:R-:W-:Y:S01]  /*0f30*/  LOP3.LUT R5, R5, 0x3fffffe, RZ, 0xc0, !PT ;  /* 0x03fffffe05057812 */ /* 0x000fe200078ec0ff */
[C---:B------:R-:W-:Y:S01]  /*0f40*/  IMAD.IADD R10, R192.reuse, 0x1, -R7 ;  /* 0x00000001c00a7824 */ /* 0x040fe200078e0a07 */
[----:B0-----:R-:W-:Y:S02]  /*0f50*/  LEA.HI R0, R13, R13, RZ, 0x1 ;  /* 0x0000000d0d007211 */ /* 0x001fe400078f08ff */
[----:B------:R-:W-:Y:S01]  /*0f60*/  SHF.R.S32.HI R7, RZ, 0x1f, R234 ;  /* 0x0000001fff077819 */ /* 0x000fe200000114ea */
[----:B------:R-:W-:Y:S01]  /*0f70*/  IMAD.IADD R5, R192, 0x1, -R5 ;  /* 0x00000001c0057824 */ /* 0x000fe200078e0a05 */
[----:B------:R-:W-:Y:S01]  /*0f80*/  LOP3.LUT R0, R0, 0x1ffffffe, RZ, 0xc0, !PT ;  /* 0x1ffffffe00007812 */ /* 0x000fe200078ec0ff */
[----:B------:R0:W-:Y:S01]  /*0f90*/  STL [R1+0x14], R10 ;  /* 0x0000140a01007387 */ /* 0x0001e20000100800 */
[----:B------:R-:W-:Y:S01]  /*0fa0*/  LOP3.LUT R9, R4, 0xfffffe00, RZ, 0xc0, !PT ;  /* 0xfffffe0004097812 */ /* 0x000fe200078ec0ff */
[----:B------:R-:W-:Y:S01]  /*0fb0*/  IMAD R5, R219, 0x8, R5 ;  /* 0x00000008db057824 */ /* 0x000fe200078e0205 */
[----:B------:R-:W-:Y:S01]  /*0fc0*/  LEA.HI R4, R7, R234, RZ, 0x2 ;  /* 0x000000ea07047211 */ /* 0x000fe200078f10ff */
[----:B------:R-:W-:Y:S01]  /*0fd0*/  IMAD.IADD R210, R13, 0x1, -R0 ;  /* 0x000000010dd27824 */ /* 0x000fe200078e0a00 */
[----:B------:R-:W-:Y:S01]  /*0fe0*/  SHF.R.S32.HI R0, RZ, 0x1f, R3 ;  /* 0x0000001fff007819 */ /* 0x000fe20000011403 */
[----:B------:R-:W-:Y:S01]  /*0ff0*/  IMAD R208, R208, 0x40, R9 ;  /* 0x00000040d0d07824 */ /* 0x000fe200078e0209 */
[----:B------:R-:W-:Y:S01]  /*1000*/  SHF.R.U32.HI R205, RZ, 0x3, R204 ;  /* 0x00000003ffcd7819 */ /* 0x000fe200000116cc */
[----:B------:R-:W-:Y:S01]  /*1010*/  IMAD.SHL.U32 R206, R5, 0x40, RZ ;  /* 0x0000004005ce7824 */ /* 0x000fe200078e00ff */
[----:B------:R-:W-:-:S02]  /*1020*/  LEA.HI R231, R0, R3, RZ, 0x4 ;  /* 0x0000000300e77211 */ /* 0x000fc400078f20ff */
[----:B------:R-:W-:Y:S01]  /*1030*/  LEA.HI R12, R0, R3, RZ, 0x6 ;  /* 0x00000003000c7211 */ /* 0x000fe200078f30ff */
[----:B------:R-:W-:Y:S01]  /*1040*/  IMAD.SHL.U32 R0, R10, 0x80, RZ ;  /* 0x000000800a007824 */ /* 0x000fe200078e00ff */
[--C-:B------:R-:W-:Y:S01]  /*1050*/  SHF.R.S32.HI R8, RZ, 0x2, R4.reuse ;  /* 0x00000002ff087819 */ /* 0x100fe20000011404 */
[----:B0-----:R-:W-:Y:S01]  /*1060*/  IMAD.IADD R10, R190, 0x1, R199 ;  /* 0x00000001be0a7824 */ /* 0x001fe200078e02c7 */
[----:B------:R-:W-:Y:S01]  /*1070*/  SHF.R.S32.HI R9, RZ, 0x1f, R4 ;  /* 0x0000001fff097819 */ /* 0x000fe20000011404 */
[----:B------:R-:W-:Y:S01]  /*1080*/  IMAD.SHL.U32 R12, R12, 0x80, RZ ;  /* 0x000000800c0c7824 */ /* 0x000fe200078e00ff */
[----:B------:R-:W-:Y:S02]  /*1090*/  LOP3.LUT R3, R0, 0x380, RZ, 0xc0, !PT ;  /* 0x0000038000037812 */ /* 0x000fe400078ec0ff */
[----:B------:R-:W-:Y:S02]  /*10a0*/  LEA.HI R9, R9, R8, RZ, 0x3 ;  /* 0x0000000809097211 */ /* 0x000fe400078f18ff */
[----:B------:R-:W-:-:S02]  /*10b0*/  SHF.R.U32.HI R0, RZ, 0x3, R3 ;  /* 0x00000003ff007819 */ /* 0x000fc40000011603 */
[----:B------:R-:W-:Y:S02]  /*10c0*/  LOP3.LUT R3, R3, 0x10, R22, 0xf8, !PT ;  /* 0x0000001003037812 */ /* 0x000fe400078ef816 */
[----:B------:R-:W-:Y:S02]  /*10d0*/  SHF.R.S32.HI R14, RZ, 0x7, R2 ;  /* 0x00000007ff0e7819 */ /* 0x000fe40000011402 */
[----:B------:R-:W-:Y:S02]  /*10e0*/  LOP3.LUT R0, R3, R0, RZ, 0x3c, !PT ;  /* 0x0000000003007212 */ /* 0x000fe400078e3cff */
[----:B------:R-:W-:Y:S02]  /*10f0*/  LOP3.LUT R3, R12, 0xffffe000, RZ, 0xc0, !PT ;  /* 0xffffe0000c037812 */ /* 0x000fe400078ec0ff */
[----:B------:R-:W-:Y:S01]  /*1100*/  LOP3.LUT R9, R9, 0xfffffff8, RZ, 0xc0, !PT ;  /* 0xfffffff809097812 */ /* 0x000fe200078ec0ff */
[----:B------:R-:W-:Y:S01]  /*1110*/  IMAD R219, R219, 0x400, R0 ;  /* 0x00000400dbdb7824 */ /* 0x000fe200078e0200 */
[----:B------:R-:W-:-:S02]  /*1120*/  LOP3.LUT R0, R204, 0x30, R231, 0xf8, !PT ;  /* 0x00000030cc007812 */ /* 0x000fc400078ef8e7 */
[----:B------:R-:W-:Y:S01]  /*1130*/  LEA.HI R7, R7, R234, RZ, 0x5 ;  /* 0x000000ea07077211 */ /* 0x000fe200078f28ff */
[----:B------:R-:W-:Y:S01]  /*1140*/  IMAD.IADD R8, R8, 0x1, -R9 ;  /* 0x0000000108087824 */ /* 0x000fe200078e0a09 */
[----:B------:R-:W-:Y:S02]  /*1150*/  LOP3.LUT R0, R0, R205, RZ, 0x3c, !PT ;  /* 0x000000cd00007212 */ /* 0x000fe400078e3cff */
[----:B------:R-:W-:Y:S02]  /*1160*/  LEA.HI R2, R2, R14, RZ, 0x1 ;  /* 0x0000000e02027211 */ /* 0x000fe400078f08ff */
[----:B------:R-:W-:Y:S02]  /*1170*/  IADD3 R5, R0, R206, R3 ;  /* 0x000000ce00057210 */ /* 0x000fe40007ffe003 */
[----:B------:R-:W-:Y:S02]  /*1180*/  LOP3.LUT R3, R4, 0x7ffffffc, RZ, 0xc0, !PT ;  /* 0x7ffffffc04037812 */ /* 0x000fe400078ec0ff */
[----:B------:R-:W-:-:S02]  /*1190*/  SHF.R.S32.HI R7, RZ, 0x5, R7 ;  /* 0x00000005ff077819 */ /* 0x000fc40000011407 */
[----:B------:R-:W-:Y:S01]  /*11a0*/  LOP3.LUT R2, R2, 0x3fffffe, RZ, 0xc0, !PT ;  /* 0x03fffffe02027812 */ /* 0x000fe200078ec0ff */
[----:B------:R-:W-:Y:S01]  /*11b0*/  IMAD.IADD R3, R234, 0x1, -R3 ;  /* 0x00000001ea037824 */ /* 0x000fe200078e0a03 */
[----:B------:R-:W-:Y:S01]  /*11c0*/  LOP3.LUT R4, R204, 0x30, R22, 0xf8, !PT ;  /* 0x00000030cc047812 */ /* 0x000fe200078ef816 */
[----:B------:R-:W-:Y:S01]  /*11d0*/  IMAD R7, R7, 0x10, R8 ;  /* 0x0000001007077824 */ /* 0x000fe200078e0208 */
[----:B------:R-:W-:Y:S01]  /*11e0*/  SHF.R.S32.HI R0, RZ, 0x1f, R211 ;  /* 0x0000001fff007819 */ /* 0x000fe200000114d3 */
[----:B------:R-:W-:Y:S01]  /*11f0*/  IMAD.IADD R2, R14, 0x1, -R2 ;  /* 0x000000010e027824 */ /* 0x000fe200078e0a02 */
[----:B------:R-:W-:Y:S01]  /*1200*/  SHF.R.S32.HI R0, RZ, 0x1f, R220 ;  /* 0x0000001fff007819 */ /* 0x000fe200000114dc */
[----:B------:R-:W-:Y:S01]  /*1210*/  IMAD.SHL.U32 R195, R3, 0x2, RZ ;  /* 0x0000000203c37824 */ /* 0x000fe200078e00ff */
[----:B------:R-:W-:Y:S01]  /*1220*/  LOP3.LUT R0, R204, 0x10, R22, 0xf8, !PT ;  /* 0x00000010cc007812 */ /* 0x000fe200078ef816 */
[----:B------:R-:W-:Y:S01]  /*1230*/  IMAD R7, R2, 0x40, R7 ;  /* 0x0000004002077824 */ /* 0x000fe200078e0207 */
[-C--:B------:R-:W-:Y:S01]  /*1240*/  LOP3.LUT R3, R4, R205.reuse, RZ, 0x3c, !PT ;  /* 0x000000cd04037212 */ /* 0x080fe200078e3cff */
[----:B------:R-:W-:Y:S01]  /*1250*/  IMAD.MOV.U32 R2, RZ, RZ, 0x20 ;  /* 0x00000020ff027424 */ /* 0x000fe200078e00ff */
[----:B------:R-:W-:Y:S01]  /*1260*/  LOP3.LUT R217, R0, R205, RZ, 0x3c, !PT ;  /* 0x000000cd00d97212 */ /* 0x000fe200078e3cff */
[C---:B------:R-:W-:Y:S01]  /*1270*/  VIADD R228, R195.reuse, 0x70 ;  /* 0x00000070c3e47836 */ /* 0x040fe20000000000 */
[----:B------:R-:W-:Y:S01]  /*1280*/  IADD3 R0, R16, R206, R3 ;  /* 0x000000ce10007210 */ /* 0x000fe20007ffe003 */
[----:B------:R-:W-:Y:S01]  /*1290*/  STL [R1+0x10], R7 ;  /* 0x0000100701007387 */ /* 0x000fe20000100800 */
[----:B------:R-:W-:Y:S01]  /*12a0*/  SHF.R.S32.HI R13, RZ, 0x1f, R10 ;  /* 0x0000001fff0d7819 */ /* 0x000fe2000001140a */
[----:B------:R-:W-:Y:S01]  /*12b0*/  VIADD R227, R195, 0x78 ;  /* 0x00000078c3e37836 */ /* 0x000fe20000000000 */
[----:B------:R-:W-:Y:S01]  /*12c0*/  LOP3.LUT P0, RZ, R6, 0x2, RZ, 0xc0, !PT ;  /* 0x0000000206ff7812 */ /* 0x000fe2000780c0ff */
[----:B------:R0:W-:Y:S01]  /*12d0*/  STL [R1+0x8], R0 ;  /* 0x0000080001007387 */ /* 0x0001e20000100800 */
[CC--:B------:R-:W-:Y:S01]  /*12e0*/  LEA.HI R233, R13.reuse, R10.reuse, RZ, 0x4 ;  /* 0x0000000a0de97211 */ /* 0x0c0fe200078f20ff */
[----:B------:R-:W-:Y:S01]  /*12f0*/  IMAD.IADD R217, R206, 0x1, R217 ;  /* 0x00000001ced97824 */ /* 0x000fe200078e02d9 */
[----:B------:R-:W-:Y:S01]  /*1300*/  LEA.HI R10, R13, R10, RZ, 0x6 ;  /* 0x0000000a0d0a7211 */ /* 0x000fe200078f30ff */
[----:B------:R-:W-:Y:S01]  /*1310*/  IMAD R210, R210, 0x8, R7 ;  /* 0x00000008d2d27824 */ /* 0x000fe200078e0207 */
[----:B------:R-:W-:-:S02]  /*1320*/  LOP3.LUT R6, R204, 0x30, R233, 0xf8, !PT ;  /* 0x00000030cc067812 */ /* 0x000fc400078ef8e9 */
[----:B------:R-:W-:Y:S01]  /*1330*/  SHF.R.S32.HI R11, RZ, 0x1, R11 ;  /* 0x00000001ff0b7819 */ /* 0x000fe2000001140b */
[----:B------:R-:W-:Y:S01]  /*1340*/  IMAD.SHL.U32 R10, R10, 0x80, RZ ;  /* 0x000000800a0a7824 */ /* 0x000fe200078e00ff */
[----:B------:R-:W-:Y:S01]  /*1350*/  LOP3.LUT R6, R6, R205, RZ, 0x3c, !PT ;  /* 0x000000cd06067212 */ /* 0x000fe200078e3cff */
[----:B0-----:R-:W-:Y:S01]  /*1360*/  IMAD.IADD R0, R16, 0x1, R5 ;  /* 0x0000000110007824 */ /* 0x001fe200078e0205 */
[----:B------:R-:W-:Y:S01]  /*1370*/  SEL R2, R2, 0xffffffe0, !P0 ;  /* 0xffffffe002027807 */ /* 0x000fe20004000000 */
[----:B------:R-:W-:Y:S01]  /*1380*/  IMAD.SHL.U32 R11, R11, 0x80, RZ ;  /* 0x000000800b0b7824 */ /* 0x000fe200078e00ff */
[----:B------:R-:W-:Y:S02]  /*1390*/  LOP3.LUT R9, R10, 0xffffe000, RZ, 0xc0, !PT ;  /* 0xffffe0000a097812 */ /* 0x000fe400078ec0ff */
[----:B------:R0:W-:Y:S01]  /*13a0*/  STL [R1+0x4], R0 ;  /* 0x0000040001007387 */ /* 0x0001e20000100800 */
[----:B------:R-:W-:Y:S01]  /*13b0*/  SHF.R.S32.HI R230, RZ, 0x3, R230 ;  /* 0x00000003ffe67819 */ /* 0x000fe200000114e6 */
[----:B------:R-:W-:Y:S01]  /*13c0*/  IMAD.IADD R218, R2, 0x1, R217 ;  /* 0x0000000102da7824 */ /* 0x000fe200078e02d9 */
[----:B------:R-:W-:-:S02]  /*13d0*/  IADD3 R9, R6, R206, R9 ;  /* 0x000000ce06097210 */ /* 0x000fc40007ffe009 */
[----:B------:R-:W-:Y:S02]  /*13e0*/  SHF.R.S32.HI R226, RZ, 0x1f, R192 ;  /* 0x0000001fffe27819 */ /* 0x000fe400000114c0 */
[----:B------:R-:W-:Y:S01]  /*13f0*/  LOP3.LUT R207, R11, 0x180, RZ, 0xc0, !PT ;  /* 0x000001800bcf7812 */ /* 0x000fe200078ec0ff */
[----:B------:R-:W-:Y:S01]  /*1400*/  IMAD.IADD R237, R16, 0x1, R9 ;  /* 0x0000000110ed7824 */ /* 0x000fe200078e0209 */
[----:B------:R-:W-:Y:S02]  /*1410*/  SHF.R.S32.HI R231, RZ, 0x4, R231 ;  /* 0x00000004ffe77819 */ /* 0x000fe400000114e7 */
[----:B------:R-:W-:Y:S02]  /*1420*/  SHF.R.S32.HI R233, RZ, 0x4, R233 ;  /* 0x00000004ffe97819 */ /* 0x000fe400000114e9 */
[----:B------:R-:W-:Y:S02]  /*1430*/  SHF.R.S32.HI R236, RZ, 0x1f, R228 ;  /* 0x0000001fffec7819 */ /* 0x000fe400000114e4 */
[----:B------:R-:W-:-:S02]  /*1440*/  SHF.R.S32.HI R235, RZ, 0x1f, R227 ;  /* 0x0000001fffeb7819 */ /* 0x000fc400000114e3 */
[----:B0-----:R-:W-:-:S07]  /*1450*/  IADD3 R229, R2, UR52, R217 ;  /* 0x0000003402e57c10 */ /* 0x001fce000fffe0d9 */
.L_x_1592:
[----:B------:R-:W-:Y:S05]  /*1460*/  YIELD ;  /* 0x0000000000007946 */ /* 0x000fea0003800000 */
[----:B------:R-:W-:Y:S01]  /*1470*/  ULDC.64 UR4, c[0x0][0xa28] ;  /* 0x00028a0000047ab9 */ /* 0x000fe20000000a00 */
[----:B01-3--:R-:W0:Y:S01]  /*1480*/  LDC.64 R4, c[0x0][0xa08] ;  /* 0x00028200ff047b82 */ /* 0x00be220000000a00 */
[----:B------:R-:W-:Y:S01]  /*1490*/  ISETP.NE.U32.AND P1, PT, RZ, UR4, PT ;  /* 0x00000004ff007c0c */ /* 0x000fe2000bf25070 */
[----:B------:R-:W-:Y:S02]  /*14a0*/  IMAD.MOV.U32 R26, RZ, RZ, RZ ;  /* 0x000000ffff1a7224 */ /* 0x000fe400078e00ff */
[----:B------:R-:W-:Y:S01]  /*14b0*/  IMAD.MOV.U32 R10, RZ, RZ, RZ ;  /* 0x000000ffff0a7224 */ /* 0x000fe200078e00ff */
[----:B------:R-:W-:Y:S01]  /*14c0*/  ISETP.NE.AND.EX P1, PT, RZ, UR5, PT, P1 ;  /* 0x00000005ff007c0c */ /* 0x000fe2000bf25310 */
[----:B------:R-:W-:-:S02]  /*14d0*/  ULDC.64 UR4, c[0x0][0xa18] ;  /* 0x0002860000047ab9 */ /* 0x000fc40000000a00 */
[----:B------:R-:W-:-:S04]  /*14e0*/  ISETP.NE.U32.AND P2, PT, RZ, UR4, PT ;  /* 0x00000004ff007c0c */ /* 0x000fc8000bf45070 */
[----:B------:R-:W-:Y:S01]  /*14f0*/  ISETP.NE.AND.EX P2, PT, RZ, UR5, PT, P2 ;  /* 0x00000005ff007c0c */ /* 0x000fe2000bf45320 */
[----:B------:R-:W-:Y:S02]  /*1500*/  ULDC.64 UR4, c[0x0][0xa08] ;  /* 0x0002820000047ab9 */ /* 0x000fe40000000a00 */
[----:B------:R-:W-:-:S03]  /*1510*/  ISETP.NE.U32.AND P0, PT, RZ, UR4, PT ;  /* 0x00000004ff007c0c */ /* 0x000fc6000bf05070 */
[----:B----4-:R-:W1:Y:S01]  /*1520*/  @P1 LDC.64 R2, c[0x0][0xa28] ;  /* 0x00028a00ff021b82 */ /* 0x010e620000000a00 */
[----:B------:R-:W-:Y:S01]  /*1530*/  ISETP.NE.AND.EX P0, PT, RZ, UR5, PT, P0 ;  /* 0x00000005ff007c0c */ /* 0x000fe2000bf05300 */
[----:B0-----:R-:W-:-:S06]  /*1540*/  IMAD.WIDE R8, R215, 0x4, R4 ;  /* 0x00000004d7087825 */ /* 0x001fcc00078e0204 */
[----:B------:R-:W0:Y:S01]  /*1550*/  @P2 LDC.64 R6, c[0x0][0xa18] ;  /* 0x00028600ff062b82 */ /* 0x000e220000000a00 */
[----:B------:R-:W-:Y:S02]  /*1560*/  ULDC UR4, c[0x0][0x288] ;  /* 0x0000a20000047ab9 */ /* 0x000fe40000000800 */
[----:B------:R-:W-:Y:S01]  /*1570*/  IMAD.U32 R193, RZ, RZ, UR4 ;  /* 0x00000004ffc17e24 */ /* 0x000fe2000f8e00ff */
[----:B------:R-:W-:Y:S02]  /*1580*/  ULDC.64 UR4, c[0x0][0x418] ;  /* 0x0001060000047ab9 */ /* 0x000fe40000000a00 */
[----:B------:R-:W5:Y:S01]  /*1590*/  @P0 LDG.E R26, desc[UR60][R8.64] ;  /* 0x0000003c081a0981 */ /* 0x000f62000c1e1900 */
[----:B-1----:R-:W-:-:S04]  /*15a0*/  @P1 IMAD.WIDE R2, R215, 0x4, R2 ;  /* 0x00000004d7021825 */ /* 0x002fc800078e0202 */
[----:B0-----:R-:W-:Y:S01]  /*15b0*/  @P2 IMAD.WIDE R4, R215, 0x4, R6 ;  /* 0x00000004d7042825 */ /* 0x001fe200078e0206 */
[----:B------:R-:W-:Y:S01]  /*15c0*/  UISETP.NE.U32.AND UP0, UPT, UR4, URZ, UPT ;  /* 0x0000003f0400728c */ /* 0x000fe2000bf05070 */
[----:B------:R0:W5:Y:S02]  /*15d0*/  @P1 LDG.E R10, desc[UR60][R2.64] ;  /* 0x0000003c020a1981 */ /* 0x000164000c1e1900 */
[----:B------:R-:W-:Y:S02]  /*15e0*/  ULDC UR4, c[0x0][0x424] ;  /* 0x0001090000047ab9 */ /* 0x000fe40000000800 */
[----:B------:R1:W5:Y:S01]  /*15f0*/  @P2 LDG.E R193, desc[UR60][R4.64] ;  /* 0x0000003c04c12981 */ /* 0x000362000c1e1900 */
[----:B------:R-:W-:-:S03]  /*1600*/  UISETP.NE.AND.EX UP0, UPT, UR5, URZ, UPT, UP0 ;  /* 0x0000003f0500728c */ /* 0x000fc6000bf05300 */
[----:B------:R-:W-:Y:S01]  /*1610*/  ULDC UR5, c[0x0][0x2f0] ;  /* 0x0000bc0000057ab9 */ /* 0x000fe20000000800 */
[----:B------:R-:W-:-:S04]  /*1620*/  USEL UR4, UR4, 0x1, UP0 ;  /* 0x0000000104047887 */ /* 0x000fc80008000000 */
[----:B------:R-:W-:-:S03]  /*1630*/  UIMAD UR4, UR4, UR5, URZ ;  /* 0x00000005040472a4 */ /* 0x000fc6000f8e023f */
[----:B------:R-:W-:Y:S02]  /*1640*/  ULDC UR5, c[0x0][0x348] ;  /* 0x0000d20000057ab9 */ /* 0x000fe40000000800 */
[----:B0-----:R-:W-:Y:S02]  /*1650*/  IMAD.U32 R2, RZ, RZ, UR5 ;  /* 0x00000005ff027e24 */ /* 0x001fe4000f8e00ff */
[----:B------:R-:W-:Y:S01]  /*1660*/  IMAD.U32 R25, RZ, RZ, UR4 ;  /* 0x00000004ff197e24 */ /* 0x000fe2000f8e00ff */
[----:B-1----:R-:W-:Y:S06]  /*1670*/  @P2 BRA `(.L_x_1317) ;  /* 0x0000000000242947 */ /* 0x002fec0003800000 */
[----:B------:R-:W-:Y:S02]  /*1680*/  ULDC.64 UR4, c[0x0][0xa00] ;  /* 0x0002800000047ab9 */ /* 0x000fe40000000a00 */
[----:B------:R-:W-:-:S04]  /*1690*/  ISETP.NE.U32.AND P1, PT, RZ, UR4, PT ;  /* 0x00000004ff007c0c */ /* 0x000fc8000bf25070 */
[----:B------:R-:W-:-:S13]  /*16a0*/  ISETP.NE.AND.EX P1, PT, RZ, UR5, PT, P1 ;  /* 0x00000005ff007c0c */ /* 0x000fda000bf25310 */
[----:B------:R-:W-:Y:S05]  /*16b0*/  @!P1 BRA `(.L_x_1317) ;  /* 0x0000000000149947 */ /* 0x000fea0003800000 */
[----:B------:R-:W0:Y:S02]  /*16c0*/  LDC.64 R4, c[0x0][0xa00] ;  /* 0x00028000ff047b82 */ /* 0x000e240000000a00 */
[----:B0-----:R-:W-:-:S05]  /*16d0*/  IMAD.WIDE R4, R215, 0x4, R4 ;  /* 0x00000004d7047825 */ /* 0x001fca00078e0204 */
[----:B-----5:R-:W2:Y:S04]  /*16e0*/  LDG.E R193, desc[UR60][R4.64] ;  /* 0x0000003c04c17981 */ /* 0x020ea8000c1e1900 */
[----:B------:R-:W2:Y:S02]  /*16f0*/  LDG.E R0, desc[UR60][R4.64+0x4] ;  /* 0x0000043c04007981 */ /* 0x000ea4000c1e1900 */
[----:B--2---:R-:W-:-:S07]  /*1700*/  IMAD.IADD R193, R0, 0x1, -R193 ;  /* 0x0000000100c17824 */ /* 0x004fce00078e0ac1 */
.L_x_1317:
[----:B------:R-:W-:Y:S01]  /*1710*/  ULDC.64 UR4, c[0x0][0xa20] ;  /* 0x0002880000047ab9 */ /* 0x000fe20000000a00 */
[C---:B------:R-:W-:Y:S01]  /*1720*/  LOP3.LUT R3, R214.reuse, 0xff000000, RZ, 0xc0, !PT ;  /* 0xff000000d6037812 */ /* 0x040fe200078ec0ff */
[----:B------:R-:W-:Y:S01]  /*1730*/  IMAD.MOV.U32 R223, RZ, RZ, R215 ;  /* 0x000000ffffdf7224 */ /* 0x000fe200078e00d7 */
[----:B------:R-:W-:Y:S02]  /*1740*/  ISETP.NE.U32.AND P1, PT, RZ, UR4, PT ;  /* 0x00000004ff007c0c */ /* 0x000fe4000bf25070 */
[C---:B------:R-:W-:Y:S02]  /*1750*/  LOP3.LUT R0, R214.reuse, 0xff0000, RZ, 0xc0, !PT ;  /* 0x00ff0000d6007812 */ /* 0x040fe400078ec0ff */
[----:B------:R-:W-:Y:S02]  /*1760*/  ISETP.NE.AND.EX P1, PT, RZ, UR5, PT, P1 ;  /* 0x00000005ff007c0c */ /* 0x000fe4000bf25310 */
[----:B------:R-:W-:Y:S02]  /*1770*/  SHF.R.U32.HI R3, RZ, 0x8, R3 ;  /* 0x00000008ff037819 */ /* 0x000fe40000011603 */
[----:B------:R-:W-:-:S02]  /*1780*/  LOP3.LUT R216, R214, 0xffff, RZ, 0xc0, !PT ;  /* 0x0000ffffd6d87812 */ /* 0x000fc400078ec0ff */
[----:B------:R-:W-:-:S07]  /*1790*/  LEA.HI R222, R0, R3, RZ, 0x10 ;  /* 0x0000000300de7211 */ /* 0x000fce00078f80ff */
[----:B------:R-:W-:Y:S05]  /*17a0*/  @!P1 BRA `(.L_x_1318) ;  /* 0x0000000000109947 */ /* 0x000fea0003800000 */
[----:B------:R-:W0:Y:S02]  /*17b0*/  LDC.64 R4, c[0x0][0xa20] ;  /* 0x00028800ff047b82 */ /* 0x000e240000000a00 */
[----:B0-----:R-:W-:-:S05]  /*17c0*/  IMAD.WIDE R4, R215, 0x4, R4 ;  /* 0x00000004d7047825 */ /* 0x001fca00078e0204 */
[----:B------:R0:W5:Y:S01]  /*17d0*/  LDG.E R25, desc[UR60][R4.64] ;  /* 0x0000003c04197981 */ /* 0x000162000c1e1900 */
[----:B------:R-:W-:Y:S05]  /*17e0*/  BRA `(.L_x_1319) ;  /* 0x0000000000107947 */ /* 0x000fea0003800000 */
.L_x_1318:
[----:B------:R-:W-:Y:S05]  /*17f0*/  @!P0 BRA `(.L_x_1319) ;  /* 0x00000000000c8947 */ /* 0x000fea0003800000 */
[----:B------:R-:W2:Y:S04]  /*1800*/  LDG.E R0, desc[UR60][R8.64] ;  /* 0x0000003c08007981 */ /* 0x000ea8000c1e1900 */
[----:B------:R-:W2:Y:S02]  /*1810*/  LDG.E R25, desc[UR60][R8.64+0x4] ;  /* 0x0000043c08197981 */ /* 0x000ea4000c1e1900 */
[----:B--2---:R-:W-:-:S07]  /*1820*/  IMAD.IADD R25, R25, 0x1, -R0 ;  /* 0x0000000119197824 */ /* 0x004fce00078e0a00 */
.L_x_1319:
[----:B------:R-:W-:Y:S01]  /*1830*/  ULDC.64 UR4, c[0x0][0xa10] ;  /* 0x0002840000047ab9 */ /* 0x000fe20000000a00 */
[----:B------:R-:W1:Y:S01]  /*1840*/  LDC R8, c[0x0][0x448] ;  /* 0x00011200ff087b82 */ /* 0x000e620000000800 */
[----:B------:R-:W-:-:S04]  /*1850*/  ISETP.NE.U32.AND P0, PT, RZ, UR4, PT ;  /* 0x00000004ff007c0c */ /* 0x000fc8000bf05070 */
[----:B------:R-:W-:Y:S01]  /*1860*/  ISETP.NE.AND.EX P0, PT, RZ, UR5, PT, P0 ;  /* 0x00000005ff007c0c */ /* 0x000fe2000bf05300 */
[----:B------:R-:W-:Y:S02]  /*1870*/  ULDC.64 UR4, c[0x0][0xa30] ;  /* 0x00028c0000047ab9 */ /* 0x000fe40000000a00 */
[----:B------:R-:W-:Y:S01]  /*1880*/  ISETP.NE.U32.AND P1, PT, RZ, UR4, PT ;  /* 0x00000004ff007c0c */ /* 0x000fe2000bf25070 */
[----:B-----5:R-:W-:Y:S01]  /*1890*/  IMAD.MOV.U32 R144, RZ, RZ, R25 ;  /* 0x000000ffff907224 */ /* 0x020fe200078e0019 */
[----:B------:R-:W2:Y:S02]  /*18a0*/  LDC.64 R12, c[0x0][0x9e0] ;  /* 0x00027800ff0c7b82 */ /* 0x000ea40000000a00 */
[----:B------:R-:W-:-:S06]  /*18b0*/  ISETP.NE.AND.EX P1, PT, RZ, UR5, PT, P1 ;  /* 0x00000005ff007c0c */ /* 0x000fcc000bf25310 */
[----:B0-----:R-:W0:Y:S08]  /*18c0*/  @P0 LDC.64 R4, c[0x0][0xa10] ;  /* 0x00028400ff040b82 */ /* 0x001e300000000a00 */
[----:B------:R-:W3:Y:S01]  /*18d0*/  @P1 LDC.64 R6, c[0x0][0xa30] ;  /* 0x00028c00ff061b82 */ /* 0x000ee20000000a00 */
[----:B0-----:R-:W-:-:S05]  /*18e0*/  @P0 IMAD.WIDE R4, R215, 0x4, R4 ;  /* 0x00000004d7040825 */ /* 0x001fca00078e0204 */
[----:B------:R-:W4:Y:S04]  /*18f0*/  @P0 LDG.E R0, desc[UR60][R4.64] ;  /* 0x0000003c04000981 */ /* 0x000f28000c1e1900 */
[----:B------:R-:W4:Y:S01]  /*1900*/  @P0 LDG.E R3, desc[UR60][R4.64+0x4] ;  /* 0x0000043c04030981 */ /* 0x000f22000c1e1900 */
[----:B---3--:R-:W-:-:S05]  /*1910*/  @P1 IMAD.WIDE R6, R215, 0x4, R6 ;  /* 0x00000004d7061825 */ /* 0x008fca00078e0206 */
[----:B------:R0:W5:Y:S01]  /*1920*/  @P1 LDG.E R144, desc[UR60][R6.64] ;  /* 0x0000003c06901981 */ /* 0x000162000c1e1900 */
[----:B-1----:R-:W-:Y:S01]  /*1930*/  ISETP.NE.AND P1, PT, R8, 0x1, PT ;  /* 0x000000010800780c */ /* 0x002fe20003f25270 */
[----:B------:R-:W-:Y:S01]  /*1940*/  IMAD.SHL.U32 R203, R213, 0x80, RZ ;  /* 0x00000080d5cb7824 */ /* 0x000fe200078e00ff */
[----:B--2---:R-:W-:Y:S01]  /*1950*/  ISETP.GE.AND P2, PT, R13, 0x1, PT ;  /* 0x000000010d00780c */ /* 0x004fe20003f46270 */
[----:B------:R-:W-:-:S10]  /*1960*/  IMAD.IADD R11, R25, 0x1, -R10 ;  /* 0x00000001190b7824 */ /* 0x000fd400078e0a0a */
[----:B------:R-:W1:Y:S08]  /*1970*/  @P1 LDC R8, c[0x0][0x44c] ;  /* 0x00011300ff081b82 */ /* 0x000e700000000800 */
[----:B------:R-:W2:Y:S01]  /*1980*/  @P1 LDC R9, c[0x0][0x450] ;  /* 0x00011400ff091b82 */ /* 0x000ea20000000800 */
[----:B----4-:R-:W-:Y:S02]  /*1990*/  @P0 IMAD.IADD R2, R3, 0x1, -R0 ;  /* 0x0000000103020824 */ /* 0x010fe400078e0a00 */
[----:B------:R-:W-:-:S02]  /*19a0*/  VIADD R3, R203, 0x7f ;  /* 0x0000007fcb037836 */ /* 0x000fc40000000000 */
[----:B------:R-:W-:Y:S02]  /*19b0*/  IMAD.IADD R194, R11, 0x1, R2 ;  /* 0x000000010bc27824 */ /* 0x000fe400078e0202 */
[----:B-1----:R-:W-:-:S03]  /*19c0*/  @P1 IMAD.HI.U32 R4, R3, R8, RZ ;  /* 0x0000000803041227 */ /* 0x002fc600078e00ff */
[C---:B------:R-:W-:Y:S01]  /*19d0*/  IADD3 R162, R194.reuse, 0x1, -R193 ;  /* 0x00000001c2a27810 */ /* 0x040fe20007ffe8c1 */
[----:B------:R-:W-:Y:S01]  /*19e0*/  VIADD R0, R194, 0x9f ;  /* 0x0000009fc2007836 */ /* 0x000fe20000000000 */
[----:B--2---:R-:W-:-:S03]  /*19f0*/  @P1 SHF.R.U32.HI R3, RZ, R9, R4 ;  /* 0x00000009ff031219 */ /* 0x004fc60000011604 */
[----:B------:R-:W-:-:S04]  /*1a00*/  IMAD.HI R0, R0, 0x66666667, RZ ;  /* 0x6666666700007827 */ /* 0x000fc800078e02ff */
[----:B0-----:R-:W-:Y:S01]  /*1a10*/  IMAD.IADD R7, R162, 0x1, R3 ;  /* 0x00000001a2077824 */ /* 0x001fe200078e0203 */
[----:B------:R-:W-:-:S04]  /*1a20*/  SHF.R.U32.HI R163, RZ, 0x1f, R0 ;  /* 0x0000001fffa37819 */ /* 0x000fc80000011600 */
[----:B------:R-:W-:Y:S01]  /*1a30*/  LEA.HI.SX32 R163, R0, R163, 0x1a ;  /* 0x000000a300a37211 */ /* 0x000fe200078fd2ff */
[----:B------:R-:W-:Y:S01]  /*1a40*/  IMAD.IADD R0, R7, 0x1, R12 ;  /* 0x0000000107007824 */ /* 0x000fe200078e020c */
[----:B------:R-:W-:Y:S06]  /*1a50*/  @!P2 BRA `(.L_x_1320) ;  /* 0x000000000048a947 */ /* 0x000fec0003800000 */
[C---:B------:R-:W-:Y:S01]  /*1a60*/  ISETP.GT.AND P0, PT, R7.reuse, RZ, PT ;  /* 0x000000ff0700720c */ /* 0x040fe20003f04270 */
[----:B------:R-:W-:Y:S01]  /*1a70*/  BSSY B0, `(.L_x_1321) ;  /* 0x000000e000007945 */ /* 0x000fe20003800000 */
[----:B------:R-:W-:-:S11]  /*1a80*/  VIADD R3, R7, 0xffffffff ;  /* 0xffffffff07037836 */ /* 0x000fd60000000000 */
[----:B------:R-:W-:Y:S05]  /*1a90*/  @P0 BRA `(.L_x_1322) ;  /* 0x00000000001c0947 */ /* 0x000fea0003800000 */
[----:B------:R-:W-:Y:S01]  /*1aa0*/  ISETP.NE.AND P0, PT, R13, 0x1, PT ;  /* 0x000000010d00780c */ /* 0x000fe20003f05270 */
[----:B------:R-:W-:-:S12]  /*1ab0*/  IMAD.MOV R3, RZ, RZ, -R7 ;  /* 0x000000ffff037224 */ /* 0x000fd800078e0a07 */
[----:B------:R-:W0:Y:S02]  /*1ac0*/  @P0 LDC.64 R4, c[0x0][0x9e8] ;  /* 0x00027a00ff040b82 */ /* 0x000e240000000a00 */
[----:B0-----:R-:W-:-:S05]  /*1ad0*/  @P0 IMAD.HI.U32 R4, R3, R4, RZ ;  /* 0x0000000403040227 */ /* 0x001fca00078e00ff */
[----:B------:R-:W-:-:S04]  /*1ae0*/  @P0 SHF.R.U32.HI R3, RZ, R5, R4 ;  /* 0x00000005ff030219 */ /* 0x000fc80000011604 */
[----:B------:R-:W-:Y:S01]  /*1af0*/  LOP3.LUT R3, RZ, R3, RZ, 0x33, !PT ;  /* 0x00000003ff037212 */ /* 0x000fe200078e33ff */
[----:B------:R-:W-:Y:S06]  /*1b00*/  BRA `(.L_x_1323) ;  /* 0x0000000000107947 */ /* 0x000fec0003800000 */
.L_x_1322:
[----:B------:R-:W-:-:S13]  /*1b10*/  ISETP.NE.AND P0, PT, R13, 0x1, PT ;  /* 0x000000010d00780c */ /* 0x000fda0003f05270 */
[----:B------:R-:W0:Y:S02]  /*1b20*/  @P0 LDC.64 R4, c[0x0][0x9e8] ;  /* 0x00027a00ff040b82 */ /* 0x000e240000000a00 */
[----:B0-----:R-:W-:-:S05]  /*1b30*/  @P0 IMAD.HI.U32 R4, R3, R4, RZ ;  /* 0x0000000403040227 */ /* 0x001fca00078e00ff */
[----:B------:R-:W-:-:S07]  /*1b40*/  @P0 SHF.R.U32.HI R3, RZ, R5, R4 ;  /* 0x00000005ff030219 */ /* 0x000fce0000011604 */
.L_x_1323:
[----:B------:R-:W-:Y:S05]  /*1b50*/  BSYNC B0 ;  /* 0x0000000000007941 */ /* 0x000fea0003800000 */
.L_x_1321:
[----:B------:R-:W-:-:S05]  /*1b60*/  IMAD R3, R3, R13, R13 ;  /* 0x0000000d03037224 */ /* 0x000fca00078e020d */
[----:B------:R-:W-:-:S07]  /*1b70*/  VIMNMX R0, R0, R3, PT ;  /* 0x0000000300007248 */ /* 0x000fce0003fe0100 */
.L_x_1320:
[----:B------:R-:W0:Y:S01]  /*1b80*/  @P1 LDC R4, c[0x0][0x44c] ;  /* 0x00011300ff041b82 */ /* 0x000e220000000800 */
[----:B------:R-:W-:Y:S01]  /*1b90*/  VIADD R0, R0, 0x9f ;  /* 0x0000009f00007836 */ /* 0x000fe20000000000 */
[----:B------:R-:W-:Y:S01]  /*1ba0*/  ULDC UR4, c[0x0][0x9dc] ;  /* 0x0002770000047ab9 */ /* 0x000fe20000000800 */
[----:B------:R-:W-:Y:S02]  /*1bb0*/  IMAD.MOV.U32 R5, RZ, RZ, R203 ;  /* 0x000000ffff057224 */ /* 0x000fe400078e00cb */
[----:B------:R-:W-:-:S03]  /*1bc0*/  IMAD.HI R0, R0, 0x66666667, RZ ;  /* 0x6666666700007827 */ /* 0x000fc600078e02ff */
[----:B------:R-:W1:Y:S01]  /*1bd0*/  @P1 LDC R7, c[0x0][0x450] ;  /* 0x00011400ff071b82 */ /* 0x000e620000000800 */
[----:B------:R-:W-:Y:S01]  /*1be0*/  IMAD.IADD R156, R194, 0x1, -R193 ;  /* 0x00000001c29c7824 */ /* 0x000fe200078e0ac1 */
[----:B------:R-:W-:-:S04]  /*1bf0*/  SHF.R.U32.HI R3, RZ, 0x1f, R0 ;  /* 0x0000001fff037819 */ /* 0x000fc80000011600 */
[----:B------:R-:W-:-:S04]  /*1c00*/  LEA.HI.SX32 R0, R0, R3, 0x1a ;  /* 0x0000000300007211 */ /* 0x000fc800078fd2ff */
[----:B------:R-:W-:Y:S01]  /*1c10*/  VIMNMX R8, R163, R0, PT ;  /* 0x00000000a3087248 */ /* 0x000fe20003fe0100 */
[----:B0-----:R-:W-:-:S05]  /*1c20*/  @P1 IMAD.HI.U32 R4, R203, R4, RZ ;  /* 0x00000004cb041227 */ /* 0x001fca00078e00ff */
[----:B-1----:R-:W-:-:S05]  /*1c30*/  @P1 SHF.R.U32.HI R5, RZ, R7, R4 ;  /* 0x00000007ff051219 */ /* 0x002fca0000011604 */
[----:B------:R-:W-:-:S04]  /*1c40*/  IMAD.IADD R3, R156, 0x1, R5 ;  /* 0x000000019c037824 */ /* 0x000fc800078e0205 */
[----:B------:R-:W-:Y:S01]  /*1c50*/  VIADD R0, R3, -UR4 ;  /* 0x8000000403007c36 */ /* 0x000fe20008000000 */
[----:B------:R-:W-:Y:S06]  /*1c60*/  @!P2 BRA `(.L_x_1324) ;  /* 0x000000000044a947 */ /* 0x000fec0003800000 */
[----:B------:R-:W-:Y:S01]  /*1c70*/  ISETP.GT.AND P0, PT, R3, -0x1, PT ;  /* 0xffffffff0300780c */ /* 0x000fe20003f04270 */
[----:B------:R-:W-:-:S12]  /*1c80*/  BSSY B0, `(.L_x_1325) ;  /* 0x000000d000007945 */ /* 0x000fd80003800000 */
[----:B------:R-:W-:Y:S05]  /*1c90*/  @P0 BRA `(.L_x_1326) ;  /* 0x00000000001c0947 */ /* 0x000fea0003800000 */
[----:B------:R-:W-:Y:S02]  /*1ca0*/  ISETP.NE.AND P0, PT, R13, 0x1, PT ;  /* 0x000000010d00780c */ /* 0x000fe40003f05270 */
[----:B------:R-:W-:-:S11]  /*1cb0*/  LOP3.LUT R3, RZ, R3, RZ, 0x33, !PT ;  /* 0x00000003ff037212 */ /* 0x000fd600078e33ff */
[----:B------:R-:W0:Y:S02]  /*1cc0*/  @P0 LDC.64 R4, c[0x0][0x9e8] ;  /* 0x00027a00ff040b82 */ /* 0x000e240000000a00 */
[----:B0-----:R-:W-:-:S05]  /*1cd0*/  @P0 IMAD.HI.U32 R4, R3, R4, RZ ;  /* 0x0000000403040227 */ /* 0x001fca00078e00ff */
[----:B------:R-:W-:-:S04]  /*1ce0*/  @P0 SHF.R.U32.HI R3, RZ, R5, R4 ;  /* 0x00000005ff030219 */ /* 0x000fc80000011604 */
[----:B------:R-:W-:Y:S01]  /*1cf0*/  LOP3.LUT R3, RZ, R3, RZ, 0x33, !PT ;  /* 0x00000003ff037212 */ /* 0x000fe200078e33ff */
[----:B------:R-:W-:Y:S06]  /*1d00*/  BRA `(.L_x_1327) ;  /* 0x0000000000107947 */ /* 0x000fec0003800000 */
.L_x_1326:
[----:B------:R-:W-:-:S13]  /*1d10*/  ISETP.NE.AND P0, PT, R13, 0x1, PT ;  /* 0x000000010d00780c */ /* 0x000fda0003f05270 */
[----:B------:R-:W0:Y:S02]  /*1d20*/  @P0 LDC.64 R4, c[0x0][0x9e8] ;  /* 0x00027a00ff040b82 */ /* 0x000e240000000a00 */
[----:B0-----:R-:W-:-:S05]  /*1d30*/  @P0 IMAD.HI.U32 R4, R3, R4, RZ ;  /* 0x0000000403040227 */ /* 0x001fca00078e00ff */
[----:B------:R-:W-:-:S07]  /*1d40*/  @P0 SHF.R.U32.HI R3, RZ, R5, R4 ;  /* 0x00000005ff030219 */ /* 0x000fce0000011604 */
.L_x_1327:
[----:B------:R-:W-:Y:S05]  /*1d50*/  BSYNC B0 ;  /* 0x0000000000007941 */ /* 0x000fea0003800000 */
.L_x_1325:
[----:B------:R-:W-:-:S05]  /*1d60*/  IMAD R3, R3, R13, RZ ;  /* 0x0000000d03037224 */ /* 0x000fca00078e02ff */
[----:B------:R-:W-:-:S07]  /*1d70*/  VIMNMX R0, R0, R3, !PT ;  /* 0x0000000300007248 */ /* 0x000fce0007fe0100 */
.L_x_1324:
[----:B------:R-:W-:Y:S01]  /*1d80*/  IMAD.HI R0, R0, 0x66666667, RZ ;  /* 0x6666666700007827 */ /* 0x000fe200078e02ff */
[----:B------:R-:W-:Y:S01]  /*1d90*/  BSSY B0, `(.L_x_1328) ;  /* 0x0000028000007945 */ /* 0x000fe20003800000 */
[----:B------:R-:W-:Y:S02]  /*1da0*/  LOP3.LUT R225, R222, 0xff, RZ, 0xc0, !PT ;  /* 0x000000ffdee17812 */ /* 0x000fe400078ec0ff */
[----:B------:R-:W-:Y:S02]  /*1db0*/  SHF.R.U32.HI R222, RZ, 0x10, R222 ;  /* 0x00000010ffde7819 */ /* 0x000fe400000116de */
[----:B------:R-:W-:-:S04]  /*1dc0*/  SHF.R.U32.HI R3, RZ, 0x1f, R0 ;  /* 0x0000001fff037819 */ /* 0x000fc80000011600 */
[----:B------:R-:W-:Y:S01]  /*1dd0*/  LEA.HI.SX32 R3, R0, R3, 0x1a ;  /* 0x0000000300037211 */ /* 0x000fe200078fd2ff */
[----:B------:R-:W-:-:S03]  /*1de0*/  IMAD.MOV.U32 R0, RZ, RZ, RZ ;  /* 0x000000ffff007224 */ /* 0x000fc600078e00ff */
[----:B------:R-:W-:-:S04]  /*1df0*/  VIMNMX R9, RZ, R3, !PT ;  /* 0x00000003ff097248 */ /* 0x000fc80007fe0100 */
[----:B------:R-:W-:-:S13]  /*1e00*/  ISETP.GT.AND P0, PT, R8, R9, PT ;  /* 0x000000090800720c */ /* 0x000fda0003f04270 */
[----:B------:R-:W-:Y:S05]  /*1e10*/  @!P0 BRA `(.L_x_1329) ;  /* 0x00000000007c8947 */ /* 0x000fea0003800000 */
[----:B------:R-:W-:Y:S01]  /*1e20*/  ISETP.NE.AND P0, PT, R222, RZ, PT ;  /* 0x000000ffde00720c */ /* 0x000fe20003f05270 */
[----:B------:R-:W-:-:S03]  /*1e30*/  ULDC UR4, c[0x0][0x9f0] ;  /* 0x00027c0000047ab9 */ /* 0x000fc60000000800 */
[----:B------:R-:W-:-:S04]  /*1e40*/  SEL R13, R222, UR4, P0 ;  /* 0x00000004de0d7c07 */ /* 0x000fc80008000000 */
[-C--:B------:R-:W-:Y:S02]  /*1e50*/  IABS R6, R13.reuse ;  /* 0x0000000d00067213 */ /* 0x080fe40000000000 */
[----:B------:R-:W-:Y:S02]  /*1e60*/  IADD3 R0, R13, -0x1, R8 ;  /* 0xffffffff0d007810 */ /* 0x000fe40007ffe008 */
[----:B------:R-:W0:Y:S01]  /*1e70*/  I2F.RP R3, R6 ;  /* 0x0000000600037306 */ /* 0x000e220000209400 */
[----:B------:R-:W-:Y:S02]  /*1e80*/  IABS R12, R13 ;  /* 0x0000000d000c7213 */ /* 0x000fe40000000000 */
[----:B------:R-:W-:-:S05]  /*1e90*/  IMAD.IADD R0, R0, 0x1, -R9 ;  /* 0x0000000100007824 */ /* 0x000fca00078e0a09 */
        /* <DEDUP_REMOVED lines=10> */
[----:B------:R-:W-:-:S04]  /*1f40*/  IMAD.HI.U32 R5, R5, R7, R4 ;  /* 0x0000000705057227 */ /* 0x000fc800078e0004 */
[----:B------:R-:W-:-:S04]  /*1f50*/  IMAD.MOV.U32 R4, RZ, RZ, R10 ;  /* 0x000000ffff047224 */ /* 0x000fc800078e000a */
        /* <DEDUP_REMOVED lines=11> */
.L_x_1329:
[----:B------:R-:W-:Y:S05]  /*2010*/  BSYNC B0 ;  /* 0x0000000000007941 */ /* 0x000fea0003800000 */
.L_x_1328:
[----:B------:R-:W-:-:S05]  /*2020*/  IMAD R3, R225, R0, R9 ;  /* 0x00000000e1037224 */ /* 0x000fca00078e0209 */
[C---:B------:R-:W-:Y:S01]  /*2030*/  VIADDMNMX R0, R3.reuse, R0, R8, PT ;  /* 0x0000000003007246 */ /* 0x040fe20003800108 */
[----:B------:R-:W-:-:S04]  /*2040*/  IMAD R3, R3, 0xa0, -R11 ;  /* 0x000000a003037824 */ /* 0x000fc800078e0a0b */
[----:B------:R-:W-:Y:S01]  /*2050*/  IMAD R5, R0, 0xa0, -R11 ;  /* 0x000000a000057824 */ /* 0x000fe200078e0a0b */
[----:B------:R-:W-:-:S04]  /*2060*/  VIMNMX R3, RZ, R3, !PT ;  /* 0x00000003ff037248 */ /* 0x000fc80007fe0100 */
[----:B------:R-:W-:Y:S01]  /*2070*/  VIMNMX R0, R5, R2, PT ;  /* 0x0000000205007248 */ /* 0x000fe20003fe0100 */
[----:B------:R-:W-:-:S03]  /*2080*/  IMAD.WIDE.U32 R122, R3, -0x33333333, RZ ;  /* 0xcccccccd037a7825 */ /* 0x000fc600078e00ff */
[----:B------:R-:W-:Y:S02]  /*2090*/  ISETP.GT.AND P0, PT, R0, R3, PT ;  /* 0x000000030000720c */ /* 0x000fe40003f04270 */
[----:B------:R-:W-:-:S05]  /*20a0*/  SHF.R.U32.HI R122, RZ, 0x7, R123 ;  /* 0x00000007ff7a7819 */ /* 0x000fca000001167b */
[----:B------:R-:W-:-:S06]  /*20b0*/  IMAD.MOV.U32 R24, RZ, RZ, R122 ;  /* 0x000000ffff187224 */ /* 0x000fcc00078e007a */
        /* <DEDUP_REMOVED lines=26> */
[----:B-1---5:R-:W-:Y:S05]  /*2260*/  CALL.ABS.NOINC R14 ;  /* 0x000000000e007343 */ /* 0x022fea0003c00000 */
.L_x_1332:
[----:B------:R-:W-:Y:S05]  /*2270*/  BSYNC B6 ;  /* 0x0000000000067941 */ /* 0x000fea0003800000 */
.L_x_1331:
        /* <DEDUP_REMOVED lines=20> */
.L_x_1334:
[----:B------:R-:W-:Y:S05]  /*23c0*/  BSYNC B6 ;  /* 0x0000000000067941 */ /* 0x000fea0003800000 */
.L_x_1333:
[----:B------:R-:W-:Y:S01]  /*23d0*/  ULDC.64 UR4, c[0x0][0x9f8] ;  /* 0x00027e0000047ab9 */ /* 0x000fe20000000a00 */
[----:B------:R-:W-:Y:S01]  /*23e0*/  IMAD.MOV.U32 R0, RZ, RZ, R215 ;  /* 0x000000ffff007224 */ /* 0x000fe200078e00d7 */
[----:B------:R-:W-:Y:S01]  /*23f0*/  ISETP.NE.U32.AND P0, PT, RZ, UR4, PT ;  /* 0x00000004ff007c0c */ /* 0x000fe2000bf05070 */
[----:B------:R-:W-:Y:S01]  /*2400*/  IMAD.IADD R119, R26, 0x1, R25 ;  /* 0x000000011a777824 */ /* 0x000fe200078e0219 */
[----:B------:R-:W0:Y:S01]  /*2410*/  S2R R20, SR_TID.X ;  /* 0x0000000000147919 */ /* 0x000e220000002100 */
[----:B------:R-:W1:Y:S01]  /*2420*/  LDC.64 R112, c[0x0][0x300] ;  /* 0x0000c000ff707b82 */ /* 0x000e620000000a00 */
[----:B------:R-:W-:Y:S01]  /*2430*/  ISETP.NE.AND.EX P0, PT, RZ, UR5, PT, P0 ;  /* 0x00000005ff007c0c */ /* 0x000fe2000bf05300 */
[----:B------:R-:W-:Y:S01]  /*2440*/  ULDC.64 UR4, c[0x0][0xa08] ;  /* 0x0002820000047ab9 */ /* 0x000fe20000000a00 */
[----:B------:R-:W2:Y:S01]  /*2450*/  LDL R26, [R1+0x14] ;  /* 0x00001400011a7983 */ /* 0x000ea20000100800 */
[----:B------:R-:W-:-:S04]  /*2460*/  SHF.R.S32.HI R23, RZ, 0x1f, R22 ;  /* 0x0000001fff177819 */ /* 0x000fc80000011416 */
[----:B------:R-:W3:Y:S08]  /*2470*/  LDC.64 R106, c[0x0][0x3f8] ;  /* 0x0000fe00ff6a7b82 */ /* 0x000ef00000000a00 */
[----:B------:R-:W4:Y:S01]  /*2480*/  @P0 LDC.64 R4, c[0x0][0x9f8] ;  /* 0x00027e00ff040b82 */ /* 0x000f220000000a00 */
[----:B------:R-:W-:-:S07]  /*2490*/  VIADD R9, R22, 0xa0 ;  /* 0x000000a016097836 */ /* 0x000fce0000000000 */
[----:B------:R-:W2:Y:S08]  /*24a0*/  LDC R99, c[0x0][0x3f4] ;  /* 0x0000fd00ff637b82 */ /* 0x000eb00000000800 */
[----:B------:R-:W3:Y:S01]  /*24b0*/  LDC.64 R100, c[0x0][0x408] ;  /* 0x00010200ff647b82 */ /* 0x000ee20000000a00 */
[----:B----4-:R-:W-:-:S05]  /*24c0*/  @P0 IMAD.WIDE R4, R215, 0x4, R4 ;  /* 0x00000004d7040825 */ /* 0x010fca00078e0204 */
[----:B------:R4:W2:Y:S01]  /*24d0*/  @P0 LDG.E R0, desc[UR60][R4.64] ;  /* 0x0000003c04000981 */ /* 0x0008a2000c1e1900 */
[----:B------:R-:W-:Y:S01]  /*24e0*/  SHF.R.S32.HI R37, RZ, 0x1f, R119 ;  /* 0x0000001fff257819 */ /* 0x000fe20000011477 */
[-C--:B-1----:R-:W-:Y:S01]  /*24f0*/  IMAD.WIDE.U32 R6, R119, R112.reuse, RZ ;  /* 0x0000007077067225 */ /* 0x082fe200078e00ff */
[----:B------:R-:W-:Y:S02]  /*2500*/  ISETP.NE.U32.AND P0, PT, RZ, UR4, PT ;  /* 0x00000004ff007c0c */ /* 0x000fe4000bf05070 */
[----:B0-----:R-:W-:Y:S01]  /*2510*/  SHF.R.U32.HI R20, RZ, 0x7, R20 ;  /* 0x00000007ff147819 */ /* 0x001fe20000011614 */
[----:B------:R-:W-:Y:S01]  /*2520*/  IMAD R8, R37, R112, RZ ;  /* 0x0000007025087224 */ /* 0x000fe200078e02ff */
[----:B------:R-:W-:Y:S01]  /*2530*/  ISETP.NE.AND.EX P0, PT, RZ, UR5, PT, P0 ;  /* 0x00000005ff007c0c */ /* 0x000fe2000bf05300 */
[----:B------:R-:W-:Y:S02]  /*2540*/  ULDC.64 UR4, c[0x0][0x308] ;  /* 0x0000c20000047ab9 */ /* 0x000fe40000000a00 */
[----:B------:R-:W-:Y:S01]  /*2550*/  IMAD R3, R119, R113, R8 ;  /* 0x0000007177037224 */ /* 0x000fe200078e0208 */
[----:B------:R-:W-:-:S03]  /*2560*/  ISETP.NE.AND P6, PT, R20, 0x1, PT ;  /* 0x000000011400780c */ /* 0x000fc60003fc5270 */
[----:B------:R-:W-:Y:S02]  /*2570*/  IMAD.IADD R7, R7, 0x1, R3 ;  /* 0x0000000107077824 */ /* 0x000fe400078e0203 */
[----:B----4-:R-:W-:-:S04]  /*2580*/  IMAD.WIDE.U32 R4, R216, UR4, R6 ;  /* 0x00000004d8047c25 */ /* 0x010fc8000f8e0006 */
[----:B------:R-:W-:Y:S01]  /*2590*/  IMAD R5, R216, UR5, R5 ;  /* 0x00000005d8057c24 */ /* 0x000fe2000f8e0205 */
[----:B------:R-:W-:Y:S01]  /*25a0*/  ULDC.64 UR4, c[0x0][0x310] ;  /* 0x0000c40000047ab9 */ /* 0x000fe20000000a00 */
[----:B------:R-:W-:-:S04]  /*25b0*/  IMAD R8, R226, R112, RZ ;  /* 0x00000070e2087224 */ /* 0x000fc800078e02ff */
[----:B------:R-:W-:Y:S01]  /*25c0*/  IMAD R8, R192, R113, R8 ;  /* 0x00000071c0087224 */ /* 0x000fe200078e0208 */
[----:B------:R-:W-:Y:S01]  /*25d0*/  SHF.R.S32.HI R191, RZ, 0x1f, R190 ;  /* 0x0000001fffbf7819 */ /* 0x000fe200000114be */
[-C--:B---3--:R-:W-:Y:S02]  /*25e0*/  IMAD R11, R226, R106.reuse, RZ ;  /* 0x0000006ae20b7224 */ /* 0x088fe400078e02ff */
[----:B------:R-:W-:-:S04]  /*25f0*/  IMAD.WIDE.U32 R108, R192, R106, R22 ;  /* 0x0000006ac06c7225 */ /* 0x000fc800078e0016 */
[C---:B------:R-:W-:Y:S02]  /*2600*/  IMAD R11, R192.reuse, R107, R11 ;  /* 0x0000006bc00b7224 */ /* 0x040fe400078e020b */
[----:B------:R-:W-:-:S04]  /*2610*/  IMAD.WIDE.U32 R110, R192, R106, R190 ;  /* 0x0000006ac06e7225 */ /* 0x000fc800078e00be */
[----:B------:R-:W-:Y:S02]  /*2620*/  IMAD.IADD R111, R111, 0x1, R11 ;  /* 0x000000016f6f7824 */ /* 0x000fe400078e020b */
[----:B------:R-:W-:Y:S02]  /*2630*/  IMAD.IADD R109, R11, 0x1, R109 ;  /* 0x000000010b6d7824 */ /* 0x000fe400078e026d */
[----:B------:R-:W-:-:S04]  /*2640*/  IMAD.WIDE.U32 R104, R192, R100, R190 ;  /* 0x00000064c0687225 */ /* 0x000fc800078e00be */
[----:B------:R-:W-:-:S04]  /*2650*/  IMAD.WIDE.U32 R102, R192, R100, R22 ;  /* 0x00000064c0667225 */ /* 0x000fc800078e0016 */
[----:B------:R-:W-:Y:S02]  /*2660*/  IMAD.MOV.U32 R124, RZ, RZ, 0x20 ;  /* 0x00000020ff7c7424 */ /* 0x000fe400078e00ff */
[----:B-----5:R-:W-:-:S04]  /*2670*/  IMAD.WIDE.U32 R110, R144, R106, R110 ;  /* 0x0000006a906e7225 */ /* 0x020fc800078e006e */
[----:B------:R-:W-:-:S04]  /*2680*/  IMAD.WIDE.U32 R108, R144, R106, R108 ;  /* 0x0000006a906c7225 */ /* 0x000fc800078e006c */
[----:B------:R-:W-:Y:S01]  /*2690*/  IMAD.MOV.U32 R123, RZ, RZ, 0x40 ;  /* 0x00000040ff7b7424 */ /* 0x000fe200078e00ff */
[C---:B------:R-:W-:Y:S01]  /*26a0*/  SHF.L.U64.HI R129, R112.reuse, 0x7, R113 ;  /* 0x0000000770817819 */ /* 0x040fe20000010271 */
[----:B------:R-:W-:Y:S01]  /*26b0*/  IMAD R125, R113, 0xa0, RZ ;  /* 0x000000a0717d7824 */ /* 0x000fe200078e02ff */
[----:B------:R-:W-:Y:S01]  /*26c0*/  LOP3.LUT R17, R17, 0xfffffffe, RZ, 0xc0, !PT ;  /* 0xfffffffe11117812 */ /* 0x000fe200078ec0ff */
[----:B------:R-:W-:Y:S02]  /*26d0*/  IMAD.SHL.U32 R136, R112, 0x80, RZ ;  /* 0x0000008070887824 */ /* 0x000fe400078e00ff */
[----:B------:R-:W-:Y:S01]  /*26e0*/  VIADD R157, R20, 0x8 ;  /* 0x00000008149d7836 */ /* 0x000fe20000000000 */
[----:B------:R-:W-:Y:S02]  /*26f0*/  SHF.R.S32.HI R145, RZ, 0x1f, R224 ;  /* 0x0000001fff917819 */ /* 0x000fe400000114e0 */
[----:B--2---:R-:W-:-:S04]  /*2700*/  SHF.R.S32.HI R3, RZ, 0x1f, R0 ;  /* 0x0000001fff037819 */ /* 0x004fc80000011400 */
[----:B------:R-:W-:Y:S02]  /*2710*/  SEL R12, R3, RZ, !P0 ;  /* 0x000000ff030c7207 */ /* 0x000fe40004000000 */
[----:B------:R-:W-:-:S03]  /*2720*/  SEL R13, R0, RZ, !P0 ;  /* 0x000000ff000d7207 */ /* 0x000fc60004000000 */
[----:B------:R-:W-:Y:S02]  /*2730*/  IMAD R0, R12, UR4, RZ ;  /* 0x000000040c007c24 */ /* 0x000fe4000f8e02ff */
[----:B------:R-:W-:-:S04]  /*2740*/  IMAD.WIDE.U32 R116, R13, UR4, R4 ;  /* 0x000000040d747c25 */ /* 0x000fc8000f8e0004 */
[----:B------:R-:W-:Y:S01]  /*2750*/  IMAD R3, R13, UR5, R0 ;  /* 0x000000050d037c24 */ /* 0x000fe2000f8e0200 */
[----:B------:R-:W-:Y:S05]  /*2760*/  @!P6 WARPSYNC.ALL ;  /* 0x000000000000e948 */ /* 0x000fea0003800000 */
[----:B------:R-:W-:Y:S02]  /*2770*/  ULDC.64 UR4, c[0x0][0x330] ;  /* 0x0000cc0000047ab9 */ /* 0x000fe40000000a00 */
[----:B------:R-:W-:Y:S01]  /*2780*/  IMAD.WIDE.U32 R6, R216, UR4, R22 ;  /* 0x00000004d8067c25 */ /* 0x000fe2000f8e0016 */
[----:B------:R-:W-:-:S03]  /*2790*/  ULDC UR4, c[0x0][0x2f4] ;  /* 0x0000bd0000047ab9 */ /* 0x000fc60000000800 */
[----:B------:R-:W-:Y:S02]  /*27a0*/  VIADD R0, R22, 0x20 ;  /* 0x0000002016007836 */ /* 0x000fe40000000000 */
[----:B------:R-:W-:Y:S02]  /*27b0*/  IMAD R115, R216, UR5, R7 ;  /* 0x00000005d8737c24 */ /* 0x000fe4000f8e0207 */
[----:B------:R-:W-:Y:S01]  /*27c0*/  VIADD R7, R22, 0x80 ;  /* 0x0000008016077836 */ /* 0x000fe20000000000 */
[----:B------:R-:W-:Y:S01]  /*27d0*/  @!P6 BAR.SYNC.DEFER_BLOCKING 0x9, 0x100 ;  /* 0x024400000000eb1d */ /* 0x000fe20000010000 */
[----:B------:R-:W-:Y:S01]  /*27e0*/  IMAD.WIDE.U32 R4, R192, R112, R22 ;  /* 0x00000070c0047225 */ /* 0x000fe200078e0016 */
[----:B------:R-:W-:Y:S02]  /*27f0*/  ISETP.GE.AND P1, PT, R0, UR4, PT ;  /* 0x0000000400007c0c */ /* 0x000fe4000bf26270 */
[----:B------:R-:W-:Y:S01]  /*2800*/  ISETP.GE.AND P2, PT, R7, UR4, PT ;  /* 0x0000000407007c0c */ /* 0x000fe2000bf46270 */
[----:B------:R-:W-:Y:S01]  /*2810*/  IMAD.IADD R3, R117, 0x1, R3 ;  /* 0x0000000175037824 */ /* 0x000fe200078e0203 */
[----:B------:R-:W-:-:S02]  /*2820*/  SEL R7, RZ, 0xffffffff, P1 ;  /* 0xffffffffff077807 */ /* 0x000fc40000800000 */
[----:B------:R-:W-:Y:S01]  /*2830*/  IADD3 R4, P0, R116, R4, RZ ;  /* 0x0000000474047210 */ /* 0x000fe20007f1e0ff */
[----:B------:R-:W-:Y:S01]  /*2840*/  IMAD.MOV.U32 R114, RZ, RZ, R6 ;  /* 0x000000ffff727224 */ /* 0x000fe200078e0006 */
[----:B------:R-:W-:Y:S01]  /*2850*/  ISETP.GE.AND P4, PT, R9, UR4, PT ;  /* 0x0000000409007c0c */ /* 0x000fe2000bf86270 */
[----:B------:R-:W-:Y:S01]  /*2860*/  IMAD.SHL.U32 R9, R7, 0x2, RZ ;  /* 0x0000000207097824 */ /* 0x000fe200078e00ff */
[----:B------:R-:W-:Y:S01]  /*2870*/  IADD3.X R5, R3, R5, R8, P0, !PT ;  /* 0x0000000503057210 */ /* 0x000fe200007fe408 */
[C---:B------:R-:W-:Y:S01]  /*2880*/  VIADD R6, R22.reuse, 0x40 ;  /* 0x0000004016067836 */ /* 0x040fe20000000000 */
[C---:B------:R-:W-:Y:S01]  /*2890*/  ISETP.GE.AND P0, PT, R22.reuse, UR4, PT ;  /* 0x0000000416007c0c */ /* 0x040fe2000bf06270 */
[----:B------:R-:W-:-:S03]  /*28a0*/  VIADD R7, R22, 0x60 ;  /* 0x0000006016077836 */ /* 0x000fc60000000000 */
[----:B------:R-:W-:Y:S02]  /*28b0*/  SEL R8, RZ, 0x1, P0 ;  /* 0x00000001ff087807 */ /* 0x000fe40000000000 */
[----:B------:R-:W-:Y:S02]  /*28c0*/  ISETP.GE.AND P0, PT, R6, UR4, PT ;  /* 0x0000000406007c0c */ /* 0x000fe4000bf06270 */
[----:B------:R-:W-:Y:S01]  /*28d0*/  ISETP.GE.AND P1, PT, R7, UR4, PT ;  /* 0x0000000407007c0c */ /* 0x000fe2000bf26270 */
[----:B------:R-:W-:Y:S01]  /*28e0*/  ULDC.64 UR4, c[0x0][0x338] ;  /* 0x0000ce0000047ab9 */ /* 0x000fe20000000a00 */
[----:B------:R-:W-:Y:S02]  /*28f0*/  LOP3.LUT R8, R9, 0x2, R8, 0xe2, !PT ;  /* 0x0000000209087812 */ /* 0x000fe400078ee208 */
[----:B------:R-:W-:Y:S02]  /*2900*/  SEL R9, RZ, 0x4, P0 ;  /* 0x00000004ff097807 */ /* 0x000fe40000000000 */
[----:B------:R-:W-:-:S02]  /*2910*/  SEL R10, RZ, 0x8, P1 ;  /* 0x00000008ff0a7807 */ /* 0x000fc40000800000 */
[-C--:B------:R-:W-:Y:S02]  /*2920*/  ISETP.GE.AND P0, PT, R22, R99.reuse, PT ;  /* 0x000000631600720c */ /* 0x080fe40003f06270 */
[----:B------:R-:W-:Y:S02]  /*2930*/  LOP3.LUT R8, R10, R8, R9, 0xfe, !PT ;  /* 0x000000080a087212 */ /* 0x000fe400078efe09 */
[----:B------:R-:W-:Y:S02]  /*2940*/  SEL R9, RZ, 0x10, P2 ;  /* 0x00000010ff097807 */ /* 0x000fe40001000000 */
[----:B------:R-:W-:Y:S02]  /*2950*/  ISETP.GE.AND P3, PT, R0, R99, PT ;  /* 0x000000630000720c */ /* 0x000fe40003f66270 */
[----:B------:R-:W-:Y:S02]  /*2960*/  LOP3.LUT R35, R8, R9, RZ, 0xfc, !PT ;  /* 0x0000000908237212 */ /* 0x000fe400078efcff */
[C---:B------:R-:W-:Y:S01]  /*2970*/  SEL R9, R99.reuse, RZ, P0 ;  /* 0x000000ff63097207 */ /* 0x040fe20000000000 */
[----:B------:R-:W-:Y:S01]  /*2980*/  IMAD R10, R12, UR4, RZ ;  /* 0x000000040c0a7c24 */ /* 0x000fe2000f8e02ff */
[----:B------:R-:W-:Y:S01]  /*2990*/  SEL R11, R99, RZ, P3 ;  /* 0x000000ff630b7207 */ /* 0x000fe20001800000 */
[----:B------:R-:W-:-:S02]  /*29a0*/  IMAD R8, R226, R100, RZ ;  /* 0x00000064e2087224 */ /* 0x000fc400078e02ff */
[----:B------:R-:W-:Y:S02]  /*29b0*/  IMAD.IADD R9, R22, 0x1, R9 ;  /* 0x0000000116097824 */ /* 0x000fe400078e0209 */
[C---:B------:R-:W-:Y:S02]  /*29c0*/  IMAD R33, R13.reuse, UR5, R10 ;  /* 0x000000050d217c24 */ /* 0x040fe4000f8e020a */
[----:B------:R-:W-:Y:S01]  /*29d0*/  IMAD.WIDE.U32 R114, R13, UR4, R114 ;  /* 0x000000040d727c25 */ /* 0x000fe2000f8e0072 */
[----:B------:R-:W-:-:S03]  /*29e0*/  ISETP.GE.AND P5, PT, R6, R99, PT ;  /* 0x000000630600720c */ /* 0x000fc60003fa6270 */
[----:B------:R-:W-:Y:S02]  /*29f0*/  IMAD R13, R192, R101, R8 ;  /* 0x00000065c00d7224 */ /* 0x000fe400078e0208 */
[----:B------:R-:W-:Y:S01]  /*2a00*/  IMAD.IADD R11, R0, 0x1, R11 ;  /* 0x00000001000b7824 */ /* 0x000fe200078e020b */
[----:B------:R-:W-:Y:S01]  /*2a10*/  SHF.R.S32.HI R8, RZ, 0x1f, R9 ;  /* 0x0000001fff087819 */ /* 0x000fe20000011409 */
[----:B------:R-:W-:Y:S02]  /*2a20*/  IMAD.IADD R105, R105, 0x1, R13 ;  /* 0x0000000169697824 */ /* 0x000fe400078e020d */
[----:B------:R-:W-:Y:S01]  /*2a30*/  IMAD.IADD R103, R13, 0x1, R103 ;  /* 0x000000010d677824 */ /* 0x000fe200078e0267 */
[----:B------:R-:W-:Y:S02]  /*2a40*/  SEL R13, R99, RZ, P5 ;  /* 0x000000ff630d7207 */ /* 0x000fe40002800000 */
[----:B------:R-:W-:Y:S02]  /*2a50*/  SHF.R.S32.HI R10, RZ, 0x1f, R11 ;  /* 0x0000001fff0a7819 */ /* 0x000fe4000001140b */
[----:B------:R-:W-:-:S02]  /*2a60*/  LEA.HI R25, R8, R9, RZ, 0x4 ;  /* 0x0000000908197211 */ /* 0x000fc400078f20ff */
[----:B------:R-:W-:Y:S01]  /*2a70*/  LEA.HI R9, R8, R9, RZ, 0x6 ;  /* 0x0000000908097211 */ /* 0x000fe200078f30ff */
[----:B------:R-:W-:Y:S01]  /*2a80*/  IMAD.IADD R14, R6, 0x1, R13 ;  /* 0x00000001060e7824 */ /* 0x000fe200078e020d */
[CC--:B------:R-:W-:Y:S02]  /*2a90*/  LEA.HI R27, R10.reuse, R11.reuse, RZ, 0x4 ;  /* 0x0000000b0a1b7211 */ /* 0x0c0fe400078f20ff */
[----:B------:R-:W-:Y:S02]  /*2aa0*/  LEA.HI R10, R10, R11, RZ, 0x6 ;  /* 0x0000000b0a0a7211 */ /* 0x000fe400078f30ff */
[----:B------:R-:W-:Y:S02]  /*2ab0*/  SHF.R.S32.HI R9, RZ, 0x6, R9 ;  /* 0x00000006ff097819 */ /* 0x000fe40000011409 */
[----:B------:R-:W-:Y:S02]  /*2ac0*/  SHF.R.S32.HI R11, RZ, 0x6, R10 ;  /* 0x00000006ff0b7819 */ /* 0x000fe4000001140a */
[----:B------:R-:W-:-:S02]  /*2ad0*/  LOP3.LUT R12, R204, 0x30, R27, 0xf8, !PT ;  /* 0x00000030cc0c7812 */ /* 0x000fc400078ef81b */
[----:B------:R-:W-:Y:S01]  /*2ae0*/  SHF.R.S32.HI R15, RZ, 0x1f, R14 ;  /* 0x0000001fff0f7819 */ /* 0x000fe2000001140e */
[C---:B------:R-:W-:Y:S01]  /*2af0*/  IMAD R143, R9.reuse, 0x2800, R206 ;  /* 0x00002800098f7824 */ /* 0x040fe200078e02ce */
[----:B------:R-:W-:Y:S01]  /*2b00*/  LOP3.LUT R10, R204, 0x30, R25, 0xf8, !PT ;  /* 0x00000030cc0a7812 */ /* 0x000fe200078ef819 */
[----:B------:R-:W-:Y:S01]  /*2b10*/  IMAD R141, R9, 0x2800, R208 ;  /* 0x00002800098d7824 */ /* 0x000fe200078e02d0 */
[-C--:B------:R-:W-:Y:S01]  /*2b20*/  LOP3.LUT R9, R12, R205.reuse, RZ, 0x3c, !PT ;  /* 0x000000cd0c097212 */ /* 0x080fe200078e3cff */
[----:B------:R-:W-:Y:S01]  /*2b30*/  IMAD R142, R11, 0x2800, R206 ;  /* 0x000028000b8e7824 */ /* 0x000fe200078e02ce */
[CC--:B------:R-:W-:Y:S02]  /*2b40*/  LEA.HI R29, R15.reuse, R14.reuse, RZ, 0x4 ;  /* 0x0000000e0f1d7211 */ /* 0x0c0fe400078f20ff */
[----:B------:R-:W-:Y:S02]  /*2b50*/  LOP3.LUT R10, R10, R205, RZ, 0x3c, !PT ;  /* 0x000000cd0a0a7212 */ /* 0x000fe400078e3cff */
[----:B------:R-:W-:Y:S01]  /*2b60*/  LEA.HI R14, R15, R14, RZ, 0x6 ;  /* 0x0000000e0f0e7211 */ /* 0x000fe200078f30ff */
[----:B------:R-:W-:-:S02]  /*2b70*/  IMAD.IADD R142, R142, 0x1, R9 ;  /* 0x000000018e8e7824 */ /* 0x000fc400078e0209 */
[----:B------:R-:W-:Y:S01]  /*2b80*/  IMAD.IADD R143, R143, 0x1, R10 ;  /* 0x000000018f8f7824 */ /* 0x000fe200078e020a */
[----:B------:R-:W-:Y:S02]  /*2b90*/  SHF.R.S32.HI R9, RZ, 0x6, R14 ;  /* 0x00000006ff097819 */ /* 0x000fe4000001140e */
[----:B------:R-:W-:Y:S01]  /*2ba0*/  LOP3.LUT R10, R204, 0x30, R29, 0xf8, !PT ;  /* 0x00000030cc0a7812 */ /* 0x000fe200078ef81d */
[----:B------:R-:W-:Y:S01]  /*2bb0*/  IMAD R139, R11, 0x2800, R208 ;  /* 0x000028000b8b7824 */ /* 0x000fe200078e02d0 */
[----:B------:R-:W-:Y:S01]  /*2bc0*/  SHF.R.U32.HI R8, RZ, 0x3, R207 ;  /* 0x00000003ff087819 */ /* 0x000fe200000116cf */
[----:B------:R-:W-:Y:S01]  /*2bd0*/  IMAD R140, R9, 0x2800, R206 ;  /* 0x00002800098c7824 */ /* 0x000fe200078e02ce */
[----:B------:R-:W-:Y:S01]  /*2be0*/  LOP3.LUT R13, R207, 0x30, R25, 0xf8, !PT ;  /* 0x00000030cf0d7812 */ /* 0x000fe200078ef819 */
[----:B------:R-:W-:Y:S01]  /*2bf0*/  IMAD R138, R9, 0x2800, R208 ;  /* 0x00002800098a7824 */ /* 0x000fe200078e02d0 */
[----:B------:R-:W-:Y:S02]  /*2c00*/  LOP3.LUT R9, R10, R205, RZ, 0x3c, !PT ;  /* 0x000000cd0a097212 */ /* 0x000fe400078e3cff */
[----:B------:R-:W-:-:S02]  /*2c10*/  SHF.R.S32.HI R11, RZ, 0x1f, R144 ;  /* 0x0000001fff0b7819 */ /* 0x000fc40000011490 */
[----:B------:R-:W-:Y:S01]  /*2c20*/  LOP3.LUT R12, R13, R8, RZ, 0x3c, !PT ;  /* 0x000000080d0c7212 */ /* 0x000fe200078e3cff */
[----:B------:R-:W-:Y:S01]  /*2c30*/  IMAD.IADD R140, R140, 0x1, R9 ;  /* 0x000000018c8c7824 */ /* 0x000fe200078e0209 */
[----:B------:R-:W-:Y:S01]  /*2c40*/  LOP3.LUT R13, R207, 0x30, R27, 0xf8, !PT ;  /* 0x00000030cf0d7812 */ /* 0x000fe200078ef81b */
[----:B------:R-:W-:Y:S01]  /*2c50*/  IMAD R9, R11, R106, RZ ;  /* 0x0000006a0b097224 */ /* 0x000fe200078e02ff */
[----:B------:R-:W-:Y:S01]  /*2c60*/  LOP3.LUT R15, R207, 0x30, R29, 0xf8, !PT ;  /* 0x00000030cf0f7812 */ /* 0x000fe200078ef81d */
[----:B------:R-:W-:Y:S01]  /*2c70*/  IMAD.IADD R141, R141, 0x1, R12 ;  /* 0x000000018d8d7824 */ /* 0x000fe200078e020c */
[-C--:B------:R-:W-:Y:S01]  /*2c80*/  LOP3.LUT R12, R13, R8.reuse, RZ, 0x3c, !PT ;  /* 0x000000080d0c7212 */ /* 0x080fe200078e3cff */
[----:B------:R-:W-:Y:S01]  /*2c90*/  IMAD R21, R144, R107, R9 ;  /* 0x0000006b90157224 */ /* 0x000fe200078e0209 */
[----:B------:R-:W-:Y:S01]  /*2ca0*/  LOP3.LUT R15, R15, R8, RZ, 0x3c, !PT ;  /* 0x000000080f0f7212 */ /* 0x000fe200078e3cff */
[----:B------:R-:W-:Y:S01]  /*2cb0*/  IMAD R13, R107, 0xa0, RZ ;  /* 0x000000a06b0d7824 */ /* 0x000fe200078e02ff */
[----:B------:R-:W-:Y:S01]  /*2cc0*/  R2P PR, R26, 0x6 ;  /* 0x000000061a007804 */ /* 0x000fe20000000000 */
[C---:B------:R-:W-:Y:S01]  /*2cd0*/  IMAD.SHL.U32 R10, R106.reuse, 0x80, RZ ;  /* 0x000000806a0a7824 */ /* 0x040fe200078e00ff */
[----:B------:R-:W-:Y:S01]  /*2ce0*/  SHF.L.U64.HI R9, R106, 0x7, R107 ;  /* 0x000000076a097819 */ /* 0x000fe2000001026b */
[----:B------:R-:W-:-:S02]  /*2cf0*/  IMAD R11, R11, R100, RZ ;  /* 0x000000640b0b7224 */ /* 0x000fc400078e02ff */
[----:B------:R-:W-:Y:S01]  /*2d00*/  IMAD.WIDE.U32 R106, R106, 0xa0, RZ ;  /* 0x000000a06a6a7825 */ /* 0x000fe200078e00ff */
[----:B------:R-:W-:Y:S02]  /*2d10*/  SEL R32, RZ, 0x20, P4 ;  /* 0x00000020ff207807 */ /* 0x000fe40002000000 */
[----:B------:R-:W-:Y:S01]  /*2d20*/  SEL R124, R124, 0xffffffe0, !P1 ;  /* 0xffffffe07c7c7807 */ /* 0x000fe20004800000 */
[----:B------:R-:W-:Y:S01]  /*2d30*/  IMAD.IADD R139, R139, 0x1, R12 ;  /* 0x000000018b8b7824 */ /* 0x000fe200078e020c */
[----:B------:R-:W-:Y:S01]  /*2d40*/  IADD3 R118, P1, R192, R119, RZ ;  /* 0x00000077c0767210 */ /* 0x000fe20007f3e0ff */
[----:B------:R-:W-:Y:S02]  /*2d50*/  IMAD.IADD R138, R138, 0x1, R15 ;  /* 0x000000018a8a7824 */ /* 0x000fe400078e020f */
[----:B------:R-:W-:Y:S01]  /*2d60*/  IMAD R31, R144, R101, R11 ;  /* 0x00000065901f7224 */ /* 0x000fe200078e020b */
[----:B------:R-:W-:Y:S01]  /*2d70*/  SHF.L.U64.HI R11, R100, 0x7, R101 ;  /* 0x00000007640b7819 */ /* 0x000fe20000010265 */
[----:B------:R-:W-:-:S02]  /*2d80*/  IMAD R15, R101, 0xa0, RZ ;  /* 0x000000a0650f7824 */ /* 0x000fc400078e02ff */
[----:B------:R-:W-:Y:S02]  /*2d90*/  IMAD.SHL.U32 R12, R100, 0x80, RZ ;  /* 0x00000080640c7824 */ /* 0x000fe400078e00ff */
[----:B------:R-:W-:Y:S01]  /*2da0*/  IMAD.WIDE.U32 R104, R144, R100, R104 ;  /* 0x0000006490687225 */ /* 0x000fe200078e0068 */
[----:B------:R-:W-:-:S03]  /*2db0*/  SEL R123, R123, 0xffffffc0, !P2 ;  /* 0xffffffc07b7b7807 */ /* 0x000fc60005000000 */
[----:B------:R-:W-:Y:S01]  /*2dc0*/  IMAD.WIDE.U32 R102, R144, R100, R102 ;  /* 0x0000006490667225 */ /* 0x000fe200078e0066 */
[----:B------:R-:W-:-:S03]  /*2dd0*/  SHF.R.S32.HI R26, RZ, 0x4, R27 ;  /* 0x00000004ff1a7819 */ /* 0x000fc6000001141b */
[----:B------:R-:W-:Y:S01]  /*2de0*/  IMAD.IADD R126, R107, 0x1, R13 ;  /* 0x000000016b7e7824 */ /* 0x000fe200078e020d */
[----:B------:R-:W-:Y:S01]  /*2df0*/  SHF.R.S32.HI R28, RZ, 0x4, R29 ;  /* 0x00000004ff1c7819 */ /* 0x000fe2000001141d */
[----:B------:R-:W-:Y:S01]  /*2e00*/  IMAD.WIDE.U32 R100, R100, 0xa0, RZ ;  /* 0x000000a064647825 */ /* 0x000fe200078e00ff */
[----:B------:R-:W-:-:S03]  /*2e10*/  LOP3.LUT R39, R35, R32, RZ, 0xfc, !PT ;  /* 0x0000002023277212 */ /* 0x000fc600078efcff */
[----:B------:R-:W-:Y:S02]  /*2e20*/  IMAD.IADD R13, R111, 0x1, R21 ;  /* 0x000000016f0d7824 */ /* 0x000fe400078e0215 */
[----:B------:R-:W-:Y:S01]  /*2e30*/  IMAD.IADD R14, R21, 0x1, R109 ;  /* 0x00000001150e7824 */ /* 0x000fe200078e026d */
[----:B------:R-:W-:Y:S01]  /*2e40*/  SHF.R.S32.HI R21, RZ, 0x4, R25 ;  /* 0x00000004ff157819 */ /* 0x000fe20000011419 */
[----:B------:R-:W-:Y:S01]  /*2e50*/  IMAD.WIDE.U32 R112, R112, 0xa0, RZ ;  /* 0x000000a070707825 */ /* 0x000fe200078e00ff */
[----:B------:R-:W-:Y:S02]  /*2e60*/  LOP3.LUT R25, R25, 0xfffffff0, RZ, 0xc0, !PT ;  /* 0xfffffff019197812 */ /* 0x000fe400078ec0ff */
[----:B------:R-:W-:Y:S02]  /*2e70*/  LOP3.LUT R27, R27, 0xfffffff0, RZ, 0xc0, !PT ;  /* 0xfffffff01b1b7812 */ /* 0x000fe400078ec0ff */
[----:B------:R-:W-:Y:S01]  /*2e80*/  LOP3.LUT R29, R29, 0xfffffff0, RZ, 0xc0, !PT ;  /* 0xfffffff01d1d7812 */ /* 0x000fe200078ec0ff */
[----:B------:R-:W-:Y:S01]  /*2e90*/  IMAD.X R119, R226, 0x1, R37, P1 ;  /* 0x00000001e2777824 */ /* 0x000fe200008e0625 */
[----:B------:R-:W-:Y:S01]  /*2ea0*/  LOP3.LUT R34, R35, 0x1, RZ, 0xc0, !PT ;  /* 0x0000000123227812 */ /* 0x000fe200078ec0ff */
[----:B------:R-:W-:Y:S01]  /*2eb0*/  IMAD.IADD R128, R101, 0x1, R15 ;  /* 0x0000000165807824 */ /* 0x000fe200078e020f */
[----:B------:R-:W-:Y:S01]  /*2ec0*/  LOP3.LUT R35, R39, 0x2, RZ, 0xc0, !PT ;  /* 0x0000000227237812 */ /* 0x000fe200078ec0ff */
[----:B------:R-:W-:Y:S01]  /*2ed0*/  IMAD.IADD R15, R105, 0x1, R31 ;  /* 0x00000001690f7824 */ /* 0x000fe200078e021f */
[----:B------:R-:W-:Y:S01]  /*2ee0*/  LOP3.LUT R36, R39, 0x4, RZ, 0xc0, !PT ;  /* 0x0000000427247812 */ /* 0x000fe200078ec0ff */
[----:B------:R-:W-:Y:S01]  /*2ef0*/  IMAD.IADD R20, R31, 0x1, R103 ;  /* 0x000000011f147824 */ /* 0x000fe200078e0267 */
[----:B------:R-:W-:Y:S01]  /*2f00*/  LOP3.LUT R37, R39, 0x8, RZ, 0xc0, !PT ;  /* 0x0000000827257812 */ /* 0x000fe200078ec0ff */
[----:B------:R-:W-:Y:S01]  /*2f10*/  IMAD.SHL.U32 R99, R99, 0x2, RZ ;  /* 0x0000000263637824 */ /* 0x000fe200078e00ff */
[----:B------:R-:W-:Y:S01]  /*2f20*/  LOP3.LUT R38, R39, 0x10, RZ, 0xc0, !PT ;  /* 0x0000001027267812 */ /* 0x000fe200078ec0ff */
[----:B------:R-:W-:Y:S01]  /*2f30*/  IMAD.IADD R137, R124, 0x1, R123 ;  /* 0x000000017c897824 */ /* 0x000fe200078e027b */
[----:B------:R-:W-:Y:S01]  /*2f40*/  @P5 LOP3.LUT R17, R17, 0x1, RZ, 0xfc, !PT ;  /* 0x0000000111115812 */ /* 0x000fe200078efcff */
[----:B------:R-:W-:Y:S01]  /*2f50*/  IMAD.IADD R125, R113, 0x1, R125 ;  /* 0x00000001717d7824 */ /* 0x000fe200078e027d */
[----:B------:R-:W-:Y:S01]  /*2f60*/  SHF.R.S32.HI R30, RZ, 0x1f, R25 ;  /* 0x0000001fff1e7819 */ /* 0x000fe20000011419 */
[----:B------:R-:W-:Y:S01]  /*2f70*/  IMAD.IADD R33, R115, 0x1, R33 ;  /* 0x0000000173217824 */ /* 0x000fe200078e0221 */
[----:B------:R-:W-:-:S02]  /*2f80*/  SHF.R.S32.HI R31, RZ, 0x1f, R27 ;  /* 0x0000001fff1f7819 */ /* 0x000fc4000001141b */
[----:B------:R-:W-:Y:S02]  /*2f90*/  SHF.R.S32.HI R32, RZ, 0x1f, R29 ;  /* 0x0000001fff207819 */ /* 0x000fe4000001141d */
[----:B------:R-:W-:-:S07]  /*2fa0*/  LOP3.LUT R39, R39, 0x20, RZ, 0xc0, !PT ;  /* 0x0000002027277812 */ /* 0x000fce00078ec0ff */
.L_x_1434:
[----:B------:R-:W0:Y:S01]  /*2fb0*/  LDC.64 R120, c[0x0][0x2e8] ;  /* 0x0000ba00ff787b82 */ /* 0x000e220000000a00 */
[----:B------:R-:W-:Y:S01]  /*2fc0*/  VIADD R51, R24, 0xffffffff ;  /* 0xffffffff18337836 */ /* 0x000fe20000000000 */
[----:B------:R-:W-:Y:S01]  /*2fd0*/  LOP3.LUT R17, R17, 0xfffffffd, RZ, 0xc0, !PT ;  /* 0xfffffffd11117812 */ /* 0x000fe200078ec0ff */
[----:B------:R-:W-:Y:S01]  /*2fe0*/  IMAD R47, R19, 0x7800, R217 ;  /* 0x00007800132f7824 */ /* 0x000fe200078e02d9 */
[----:B------:R-:W-:Y:S05]  /*2ff0*/  YIELD ;  /* 0x0000000000007946 */ /* 0x000fea0003800000 */
[----:B------:R-:W1:Y:S01]  /*3000*/  LDC R127, c[0x0][0x3f4] ;  /* 0x0000fd00ff7f7b82 */ /* 0x000e620000000800 */
[----:B------:R-:W-:Y:S01]  /*3010*/  SHF.R.S32.HI R40, RZ, 0x1f, R51 ;  /* 0x0000001fff287819 */ /* 0x000fe20000011433 */
[-C--:B------:R-:W-:Y:S01]  /*3020*/  IMAD R41, R125, R51.reuse, RZ ;  /* 0x000000337d297224 */ /* 0x080fe200078e02ff */
[----:B------:R-:W-:Y:S01]  /*3030*/  ISETP.GT.AND P4, PT, R51, R122, PT ;  /* 0x0000007a3300720c */ /* 0x000fe20003f84270 */
[----:B------:R-:W-:Y:S01]  /*3040*/  IMAD.WIDE.U32 R132, R112, R51, RZ ;  /* 0x0000003370847225 */ /* 0x000fe200078e00ff */
[----:B------:R-:W-:Y:S03]  /*3050*/  BSSY B0, `(.L_x_1335) ;  /* 0x0000c9a000007945 */ /* 0x000fe60003800000 */
[----:B------:R-:W-:Y:S01]  /*3060*/  IMAD R41, R40, R112, R41 ;  /* 0x0000007028297224 */ /* 0x000fe200078e0229 */
[----:B------:R-:W-:Y:S01]  /*3070*/  IADD3 R45, P1, P2, R4, R132, R136 ;  /* 0x00000084042d7210 */ /* 0x000fe20007a3e088 */
[----:B------:R-:W-:-:S02]  /*3080*/  IMAD.IADD R47, R16, 0x1, R47 ;  /* 0x00000001102f7824 */ /* 0x000fc400078e022f */
[----:B------:R-:W-:Y:S02]  /*3090*/  IMAD.IADD R92, R133, 0x1, R41 ;  /* 0x00000001855c7824 */ /* 0x000fe400078e0229 */
[----:B------:R-:W-:Y:S02]  /*30a0*/  IMAD R41, R19, 0x7800, R218 ;  /* 0x0000780013297824 */ /* 0x000fe400078e02da */
[----:B------:R-:W-:Y:S02]  /*30b0*/  @P4 LOP3.LUT R17, R17, 0x2, RZ, 0xfc, !PT ;  /* 0x0000000211114812 */ /* 0x000fe400078efcff */
[----:B------:R-:W-:Y:S01]  /*30c0*/  IADD3.X R24, R5, R92, R129, P1, P2 ;  /* 0x0000005c05187210 */ /* 0x000fe20000fe4481 */
[----:B------:R-:W-:Y:S01]  /*30d0*/  IMAD.IADD R46, R16, 0x1, R41 ;  /* 0x00000001102e7824 */ /* 0x000fe200078e0229 */
[----:B0-----:R-:W-:-:S04]  /*30e0*/  IADD3 R48, P1, P2, R132, R120, R4 ;  /* 0x0000007884307210 */ /* 0x001fc80007a3e004 */
[----:B------:R-:W-:Y:S02]  /*30f0*/  IADD3.X R49, R92, R121, R5, P1, P2 ;  /* 0x000000795c317210 */ /* 0x000fe40000fe4405 */
[----:B-1----:R-:W-:Y:S02]  /*3100*/  ISETP.GE.AND P1, PT, R127, 0x1, PT ;  /* 0x000000017f00780c */ /* 0x002fe40003f26270 */
[----:B------:R-:W-:-:S05]  /*3110*/  IADD3 R44, P2, R45, R120, RZ ;  /* 0x000000782d2c7210 */ /* 0x000fca0007f5e0ff */
[----:B------:R-:W-:Y:S02]  /*3120*/  IMAD.X R45, R24, 0x1, R121, P2 ;  /* 0x00000001182d7824 */ /* 0x000fe400010e0679 */
[----:B------:R-:W-:-:S04]  /*3130*/  IMAD.MOV.U32 R24, RZ, RZ, R51 ;  /* 0x000000ffff187224 */ /* 0x000fc800078e0033 */
[----:B----4-:R-:W-:Y:S05]  /*3140*/  @!P1 BRA `(.L_x_1336) ;  /* 0x000000c400509947 */ /* 0x010fea0003800000 */
        /* <DEDUP_REMOVED lines=29> */
[----:B------:R-:W-:Y:S01]  /*3320*/  ULDC.64 UR4, c[0x0][0x3e8] ;  /* 0x0000fa0000047ab9 */ /* 0x000fe20000000a00 */
[----:B------:R-:W-:Y:S02]  /*3330*/  CS2R R130, SRZ ;  /* 0x0000000000827805 */ /* 0x000fe4000001ff00 */
[----:B------:R-:W-:Y:S02]  /*3340*/  IADD3 R40, P1, P4, R110, UR4, R90 ;  /* 0x000000046e287c10 */ /* 0x000fe4000fc3e05a */
        /* <DEDUP_REMOVED lines=33> */
.L_x_1339:
[----:B------:R-:W-:Y:S05]  /*3560*/  BSYNC B1 ;  /* 0x0000000000017941 */ /* 0x000fea0003800000 */
.L_x_1338:
        /* <DEDUP_REMOVED lines=12> */
[----:B-----5:R-:W-:Y:S01]  /*3630*/  IMAD.MOV.U32 R148, RZ, RZ, R74 ;  /* 0x000000ffff947224 */ /* 0x020fe200078e004a */
[----:B------:R-:W-:Y:S01]  /*3640*/  CS2R R72, SRZ ;  /* 0x0000000000487805 */ /* 0x000fe2000001ff00 */
[----:B------:R-:W-:Y:S01]  /*3650*/  IMAD.MOV.U32 R151, RZ, RZ, R78 ;  /* 0x000000ffff977224 */ /* 0x000fe200078e004e */
[----:B------:R-:W-:Y:S06]  /*3660*/  @P4 BRA `(.L_x_1341) ;  /* 0x0000000000a04947 */ /* 0x000fec0003800000 */
[----:B0-----:R-:W-:Y:S01]  /*3670*/  IADD3 R40, P1, P5, R110, R90, R10 ;  /* 0x0000005a6e287210 */ /* 0x001fe20007d3e00a */
[----:B------:R-:W-:Y:S01]  /*3680*/  ULDC.64 UR4, c[0x0][0x3e8] ;  /* 0x0000fa0000047ab9 */ /* 0x000fe20000000a00 */
[----:B------:R-:W-:Y:S02]  /*3690*/  CS2R R70, SRZ ;  /* 0x0000000000467805 */ /* 0x000fe4000001ff00 */
[----:B------:R-:W-:Y:S02]  /*36a0*/  CS2R R72, SRZ ;  /* 0x0000000000487805 */ /* 0x000fe4000001ff00 */
[----:B------:R-:W-:Y:S02]  /*36b0*/  IADD3.X R97, R13, R97, R9, P1, P5 ;  /* 0x000000610d617210 */ /* 0x000fe40000fea409 */
[----:B------:R-:W-:-:S04]  /*36c0*/  IADD3 R42, P1, P5, R104, R88, R12 ;  /* 0x00000058682a7210 */ /* 0x000fc80007d3e00c */
        /* <DEDUP_REMOVED lines=34> */
.L_x_1341:
[----:B------:R-:W-:Y:S05]  /*38f0*/  BSYNC B1 ;  /* 0x0000000000017941 */ /* 0x000fea0003800000 */
.L_x_1340:
[----:B------:R-:W-:Y:S01]  /*3900*/  UISETP.NE.AND UP0, UPT, UR53, 0x3, UPT ;  /* 0x000000033500788c */ /* 0x000fe2000bf05270 */
[----:B------:R-:W-:Y:S02]  /*3910*/  IMAD.MOV.U32 R158, RZ, RZ, R82 ;  /* 0x000000ffff9e7224 */ /* 0x000fe400078e0052 */
[----:B------:R-:W-:Y:S02]  /*3920*/  IMAD.MOV.U32 R160, RZ, RZ, R86 ;  /* 0x000000ffffa07224 */ /* 0x000fe400078e0056 */
[----:B------:R-:W-:Y:S01]  /*3930*/  IMAD.MOV.U32 R164, RZ, RZ, R94 ;  /* 0x000000ffffa47224 */ /* 0x000fe200078e005e */
[----:B------:R-:W-:Y:S01]  /*3940*/  PLOP3.LUT P1, PT, PT, PT, UP0, 0x80, 0x0 ;  /* 0x000000000000781c */ /* 0x000fe20003f2f008 */
[----:B------:R-:W-:Y:S02]  /*3950*/  IMAD.MOV.U32 R166, RZ, RZ, R130 ;  /* 0x000000ffffa67224 */ /* 0x000fe400078e0082 */
[----:B------:R-:W-:Y:S02]  /*3960*/  IMAD.MOV.U32 R154, RZ, RZ, R76 ;  /* 0x000000ffff9a7224 */ /* 0x000fe400078e004c */
[----:B------:R-:W-:-:S02]  /*3970*/  IMAD.MOV.U32 R155, RZ, RZ, R80 ;  /* 0x000000ffff9b7224 */ /* 0x000fc400078e0050 */
[----:B------:R-:W-:Y:S02]  /*3980*/  IMAD.MOV.U32 R159, RZ, RZ, R84 ;  /* 0x000000ffff9f7224 */ /* 0x000fe400078e0054 */
[----:B------:R-:W-:Y:S02]  /*3990*/  IMAD.MOV.U32 R161, RZ, RZ, R92 ;  /* 0x000000ffffa17224 */ /* 0x000fe400078e005c */
[----:B------:R-:W-:Y:S02]  /*39a0*/  IMAD.MOV.U32 R165, RZ, RZ, R120 ;  /* 0x000000ffffa57224 */ /* 0x000fe400078e0078 */
[----:B------:R-:W-:Y:S02]  /*39b0*/  IMAD.MOV.U32 R168, RZ, RZ, R132 ;  /* 0x000000ffffa87224 */ /* 0x000fe400078e0084 */
[----:B-----5:R-:W-:Y:S02]  /*39c0*/  IMAD.MOV.U32 R88, RZ, RZ, R50 ;  /* 0x000000ffff587224 */ /* 0x020fe400078e0032 */
        /* <DEDUP_REMOVED lines=10> */
[----:B------:R-:W-:Y:S01]  /*3a70*/  IMAD.MOV.U32 R153, RZ, RZ, R72 ;  /* 0x000000ffff997224 */ /* 0x000fe200078e0048 */
[----:B------:R-:W-:Y:S06]  /*3a80*/  @!P1 BRA `(.L_x_1342) ;  /* 0x0000000000049947 */ /* 0x000fec0003800000 */
[----:B------:R-:W-:Y:S01]  /*3a90*/  BPT.TRAP 0x1 ;  /* 0x000000040000795c */ /* 0x000fe20000300000 */
.L_x_1342:
[----:B------:R-:W-:Y:S01]  /*3aa0*/  IMAD R97, R19, 0x8, R16 ;  /* 0x0000000813617824 */ /* 0x000fe200078e0210 */
[----:B------:R-:W-:Y:S01]  /*3ab0*/  SHF.L.U32 R98, R197, 0x1f, RZ ;  /* 0x0000001fc5627819 */ /* 0x000fe200000006ff */
[----:B------:R-:W-:Y:S03]  /*3ac0*/  BSSY B1, `(.L_x_1343) ;  /* 0x0000003000017945 */ /* 0x000fe60003800000 */
[----:B------:R-:W2:Y:S02]  /*3ad0*/  SYNCS.PHASECHK.TRANS64.TRYWAIT P5, [R97+URZ+0x29890], R98 ;  /* 0x02989062610075a7 */ /* 0x000ea400080a017f */
[----:B--2---:R-:W-:Y:S05]  /*3ae0*/  @!P5 BRA `(.L_x_1344) ;  /* 0x00000328009cd947 */ /* 0x004fea0003800000 */
.L_x_1747:
[----:B------:R-:W-:Y:S05]  /*3af0*/  BSYNC B1 ;  /* 0x0000000000017941 */ /* 0x000fea0003800000 */
.L_x_1343:
[----:B------:R-:W-:Y:S04]  /*3b00*/  BSSY B1, `(.L_x_1345) ;  /* 0x00002ad000017945 */ /* 0x000fe80003800000 */
[----:B------:R-:W-:Y:S05]  /*3b10*/  @P2 BRA `(.L_x_1346) ;  /* 0x0000002800ac2947 */ /* 0x000fea0003800000 */
[----:B------:R-:W-:Y:S01]  /*3b20*/  ISETP.NE.AND P2, PT, R34, RZ, PT ;  /* 0x000000ff2200720c */ /* 0x000fe20003f45270 */
[----:B------:R-:W-:-:S12]  /*3b30*/  BSSY B2, `(.L_x_1347) ;  /* 0x0000073000027945 */ /* 0x000fd80003800000 */
[----:B------:R-:W-:Y:S05]  /*3b40*/  @!P2 BRA `(.L_x_1348) ;  /* 0x0000000400c4a947 */ /* 0x000fea0003800000 */
[----:B01----:R0:W1:Y:S01]  /*3b50*/  LDS.128 R40, [R47+0x1a400] ;  /* 0x01a400002f287984 */ /* 0x0030620000000c00 */
[----:B------:R-:W-:Y:S01]  /*3b60*/  ISETP.GE.AND P2, PT, R190, R127, PT ;  /* 0x0000007fbe00720c */ /* 0x000fe20003f46270 */
[----:B------:R-:W-:-:S12]  /*3b70*/  BSSY B3, `(.L_x_1349) ;  /* 0x000006d000037945 */ /* 0x000fd80003800000 */
[----:B0-----:R-:W-:Y:S05]  /*3b80*/  @P2 BRA `(.L_x_1350) ;  /* 0x0000000400ac2947 */ /* 0x001fea0003800000 */
[----:B-1----:R-:W-:Y:S01]  /*3b90*/  IMAD.MOV.U32 R132, RZ, RZ, R41 ;  /* 0x000000ffff847224 */ /* 0x002fe200078e0029 */
[----:B------:R-:W-:Y:S02]  /*3ba0*/  F2FP.F16.E4M3.UNPACK_B R171, R168.H1 ;  /* 0x000000a8ffab723e */ /* 0x000fe400030006ff */
[----:B------:R-:W-:Y:S02]  /*3bb0*/  F2FP.F16.E4M3.UNPACK_B R41, R166.H1 ;  /* 0x000000a6ff29723e */ /* 0x000fe400030006ff */
[----:B------:R-:W-:Y:S01]  /*3bc0*/  F2FP.F16.E4M3.UNPACK_B R130, R132 ;  /* 0x00000084ff82723e */ /* 0x000fe200020006ff */
[----:B------:R-:W-:Y:S01]  /*3bd0*/  HADD2.F32 R167, -RZ, R171.H0_H0 ;  /* 0x200000abffa77230 */ /* 0x000fe20000004100 */
[----:B------:R-:W-:Y:S01]  /*3be0*/  F2FP.F16.E4M3.UNPACK_B R168, R168 ;  /* 0x000000a8ffa8723e */ /* 0x000fe200020006ff */
[----:B------:R-:W-:Y:S01]  /*3bf0*/  HADD2.F32 R170, -RZ, R41.H0_H0 ;  /* 0x20000029ffaa7230 */ /* 0x000fe20000004100 */
[----:B------:R-:W-:Y:S01]  /*3c00*/  F2FP.F16.E4M3.UNPACK_B R166, R166 ;  /* 0x000000a6ffa6723e */ /* 0x000fe200020006ff */
        /* <DEDUP_REMOVED lines=8> */
[----:B------:R-:W-:Y:S01]  /*3c90*/  F2FP.F16.E4M3.UNPACK_B R169, R132.H1 ;  /* 0x00000084ffa9723e */ /* 0x000fe200030006ff */
[----:B------:R-:W-:Y:S02]  /*3ca0*/  IMAD.MOV.U32 R132, RZ, RZ, R40 ;  /* 0x000000ffff847224 */ /* 0x000fe400078e0028 */
[--C-:B------:R-:W-:Y:S02]  /*3cb0*/  HADD2.F32 R172, -RZ, R168.reuse.H1_H1 ;  /* 0x300000a8ffac7230 */ /* 0x100fe40000004100 */
[--C-:B------:R-:W-:Y:S02]  /*3cc0*/  HADD2.F32 R170, -RZ, R169.reuse.H1_H1 ;  /* 0x300000a9ffaa7230 */ /* 0x100fe40000004100 */
[----:B------:R-:W-:Y:S02]  /*3cd0*/  HADD2.F32 R169, -RZ, R169.H0_H0 ;  /* 0x200000a9ffa97230 */ /* 0x000fe40000004100 */
[----:B------:R-:W-:-:S02]  /*3ce0*/  HADD2.F32 R168, -RZ, R168.H0_H0 ;  /* 0x200000a8ffa87230 */ /* 0x000fc40000004100 */
[-C--:B------:R-:W-:Y:S01]  /*3cf0*/  FMUL.FTZ R40, R170, R171.reuse ;  /* 0x000000abaa287220 */ /* 0x080fe20000410000 */
[----:B------:R-:W-:-:S03]  /*3d00*/  FMUL.FTZ R171, R169, R171 ;  /* 0x000000aba9ab7220 */ /* 0x000fc60000410000 */
[-C--:B------:R-:W-:Y:S01]  /*3d10*/  FFMA.FTZ R169, R169, R41.reuse, -R40 ;  /* 0x00000029a9a97223 */ /* 0x080fe20000010828 */
[-C--:B------:R-:W-:Y:S01]  /*3d20*/  F2FP.F16.E4M3.UNPACK_B R40, R132.reuse.H1 ;  /* 0x00000084ff28723e */ /* 0x080fe200030006ff */
[----:B------:R-:W-:Y:S01]  /*3d30*/  FFMA.FTZ R170, R170, R41, R171 ;  /* 0x00000029aaaa7223 */ /* 0x000fe200000100ab */
[----:B------:R-:W-:Y:S01]  /*3d40*/  F2FP.F16.E4M3.UNPACK_B R132, R132 ;  /* 0x00000084ff84723e */ /* 0x000fe200020006ff */
[----:B------:R-:W-:Y:S02]  /*3d50*/  HADD2.F32 R171, -RZ, R166.H1_H1 ;  /* 0x300000a6ffab7230 */ /* 0x000fe40000004100 */
[--C-:B------:R-:W-:Y:S01]  /*3d60*/  HADD2.F32 R41, -RZ, R40.reuse.H1_H1 ;  /* 0x30000028ff297230 */ /* 0x100fe20000004100 */
[----:B------:R-:W-:Y:S01]  /*3d70*/  F2FP.SATFINITE.E4M3.F32.PACK_AB_MERGE_C R170, R170, R169, RZ ;  /* 0x000000a9aaaa723e */ /* 0x000fe200048070ff */
[----:B------:R-:W-:Y:S02]  /*3d80*/  HADD2.F32 R40, -RZ, R40.H0_H0 ;  /* 0x20000028ff287230 */ /* 0x000fe40000004100 */
[----:B------:R-:W-:-:S02]  /*3d90*/  HADD2.F32 R169, -RZ, R132.H1_H1 ;  /* 0x30000084ffa97230 */ /* 0x000fc40000004100 */
[CC--:B------:R-:W-:Y:S01]  /*3da0*/  FMUL.FTZ R173, R41.reuse, R172.reuse ;  /* 0x000000ac29ad7220 */ /* 0x0c0fe20000410000 */
[----:B------:R-:W-:Y:S02]  /*3db0*/  HADD2.F32 R132, -RZ, R132.H0_H0 ;  /* 0x20000084ff847230 */ /* 0x000fe40000004100 */
[C---:B------:R-:W-:Y:S01]  /*3dc0*/  FMUL.FTZ R172, R40.reuse, R172 ;  /* 0x000000ac28ac7220 */ /* 0x040fe20000410000 */
[----:B------:R-:W-:Y:S02]  /*3dd0*/  HADD2.F32 R166, -RZ, R166.H0_H0 ;  /* 0x200000a6ffa67230 */ /* 0x000fe40000004100 */
[----:B------:R-:W-:Y:S01]  /*3de0*/  FFMA.FTZ R40, R40, R171, -R173 ;  /* 0x000000ab28287223 */ /* 0x000fe200000108ad */
[----:B------:R-:W-:Y:S01]  /*3df0*/  F2FP.SATFINITE.E4M3.F32.PACK_AB_MERGE_C R130, R130, R167, R170 ;  /* 0x000000a78282723e */ /* 0x000fe200048070aa */
[----:B------:R-:W-:Y:S01]  /*3e00*/  FFMA.FTZ R41, R41, R171, R172 ;  /* 0x000000ab29297223 */ /* 0x000fe200000100ac */
[-C--:B------:R-:W-:Y:S01]  /*3e10*/  FMUL.FTZ R171, R169, R168.reuse ;  /* 0x000000a8a9ab7220 */ /* 0x080fe20000410000 */
[----:B------:R-:W-:Y:S01]  /*3e20*/  FMUL.FTZ R168, R132, R168 ;  /* 0x000000a884a87220 */ /* 0x000fe20000410000 */
[----:B------:R-:W-:-:S02]  /*3e30*/  SHF.R.U32.HI R167, RZ, 0x10, R133 ;  /* 0x00000010ffa77819 */ /* 0x000fc40000011685 */
[-C--:B------:R-:W-:Y:S01]  /*3e40*/  FFMA.FTZ R132, R132, R166.reuse, -R171 ;  /* 0x000000a684847223 */ /* 0x080fe200000108ab */
[----:B------:R-:W-:Y:S01]  /*3e50*/  FFMA.FTZ R169, R169, R166, R168 ;  /* 0x000000a6a9a97223 */ /* 0x000fe200000100a8 */
[----:B------:R-:W-:Y:S02]  /*3e60*/  SHF.R.U32.HI R166, RZ, 0x8, R133 ;  /* 0x00000008ffa67819 */ /* 0x000fe40000011685 */
[----:B------:R-:W-:Y:S02]  /*3e70*/  LOP3.LUT R168, R133, 0xff0000ff, RZ, 0xc0, !PT ;  /* 0xff0000ff85a87812 */ /* 0x000fe400078ec0ff */
[--C-:B------:R-:W-:Y:S01]  /*3e80*/  SHF.R.U32.HI R170, RZ, 0x8, R131.reuse ;  /* 0x00000008ffaa7819 */ /* 0x100fe20000011683 */
[----:B------:R-:W-:Y:S01]  /*3e90*/  IMAD.SHL.U32 R133, R166, 0x100, RZ ;  /* 0x00000100a6857824 */ /* 0x000fe200078e00ff */
[----:B------:R-:W-:Y:S02]  /*3ea0*/  SHF.R.U32.HI R171, RZ, 0x10, R131 ;  /* 0x00000010ffab7819 */ /* 0x000fe40000011683 */
[----:B------:R-:W-:Y:S01]  /*3eb0*/  LOP3.LUT R166, R131, 0xff0000ff, RZ, 0xc0, !PT ;  /* 0xff0000ff83a67812 */ /* 0x000fe200078ec0ff */
[----:B------:R-:W-:Y:S01]  /*3ec0*/  IMAD.SHL.U32 R131, R170, 0x100, RZ ;  /* 0x00000100aa837824 */ /* 0x000fe200078e00ff */
[----:B------:R-:W-:Y:S01]  /*3ed0*/  LOP3.LUT R168, R168, 0xff00, R133, 0xf8, !PT ;  /* 0x0000ff00a8a87812 */ /* 0x000fe200078ef885 */
[----:B------:R-:W-:Y:S01]  /*3ee0*/  IMAD.U32 R133, R167, 0x10000, RZ ;  /* 0x00010000a7857824 */ /* 0x000fe200078e00ff */
[----:B------:R-:W-:Y:S01]  /*3ef0*/  F2FP.SATFINITE.E4M3.F32.PACK_AB_MERGE_C R40, R41, R40, RZ ;  /* 0x000000282928723e */ /* 0x000fe200048070ff */
[----:B------:R-:W-:Y:S01]  /*3f00*/  IMAD.MOV.U32 R167, RZ, RZ, R43 ;  /* 0x000000ffffa77224 */ /* 0x000fe200078e002b */
[----:B------:R-:W-:Y:S01]  /*3f10*/  LOP3.LUT R166, R166, 0xff00, R131, 0xf8, !PT ;  /* 0x0000ff00a6a67812 */ /* 0x000fe200078ef883 */
[----:B------:R-:W-:Y:S01]  /*3f20*/  IMAD.MOV.U32 R41, RZ, RZ, R130 ;  /* 0x000000ffff297224 */ /* 0x000fe200078e0082 */
[----:B------:R-:W-:Y:S01]  /*3f30*/  LOP3.LUT R131, R168, 0xff0000, R133, 0xf8, !PT ;  /* 0x00ff0000a8837812 */ /* 0x000fe200078ef885 */
[----:B------:R-:W-:Y:S01]  /*3f40*/  IMAD.U32 R133, R171, 0x10000, RZ ;  /* 0x00010000ab857824 */ /* 0x000fe200078e00ff */
[----:B------:R-:W-:-:S02]  /*3f50*/  F2FP.F16.E4M3.UNPACK_B R43, R167 ;  /* 0x000000a7ff2b723e */ /* 0x000fc400020006ff */
[----:B------:R-:W-:Y:S02]  /*3f60*/  F2FP.F16.E4M3.UNPACK_B R172, R131.H1 ;  /* 0x00000083ffac723e */ /* 0x000fe400030006ff */
[----:B------:R-:W-:Y:S01]  /*3f70*/  LOP3.LUT R133, R166, 0xff0000, R133, 0xf8, !PT ;  /* 0x00ff0000a6857812 */ /* 0x000fe200078ef885 */
[--C-:B------:R-:W-:Y:S01]  /*3f80*/  HADD2.F32 R170, -RZ, R43.reuse.H1_H1 ;  /* 0x3000002bffaa7230 */ /* 0x100fe20000004100 */
[----:B------:R-:W-:Y:S01]  /*3f90*/  F2FP.SATFINITE.E4M3.F32.PACK_AB_MERGE_C R40, R169, R132, R40 ;  /* 0x00000084a928723e */ /* 0x000fe20004807028 */
[--C-:B------:R-:W-:Y:S01]  /*3fa0*/  HADD2.F32 R166, -RZ, R172.reuse.H0_H0 ;  /* 0x200000acffa67230 */ /* 0x100fe20000004100 */
[-C--:B------:R-:W-:Y:S01]  /*3fb0*/  F2FP.F16.E4M3.UNPACK_B R168, R133.reuse.H1 ;  /* 0x00000085ffa8723e */ /* 0x080fe200030006ff */
[----:B------:R-:W-:Y:S01]  /*3fc0*/  HADD2.F32 R43, -RZ, R43.H0_H0 ;  /* 0x2000002bff2b7230 */ /* 0x000fe20000004100 */
[----:B------:R-:W-:Y:S01]  /*3fd0*/  F2FP.F16.E4M3.UNPACK_B R133, R133 ;  /* 0x00000085ff85723e */ /* 0x000fe200020006ff */
[----:B------:R-:W-:Y:S02]  /*3fe0*/  HADD2.F32 R172, -RZ, R172.H1_H1 ;  /* 0x300000acffac7230 */ /* 0x000fe40000004100 */
[----:B------:R-:W-:Y:S01]  /*3ff0*/  FMUL.FTZ R174, R170, R166 ;  /* 0x000000a6aaae7220 */ /* 0x000fe20000410000 */
[----:B------:R-:W-:-:S02]  /*4000*/  HADD2.F32 R171, -RZ, R168.H0_H0 ;  /* 0x200000a8ffab7230 */ /* 0x000fc40000004100 */
[C---:B------:R-:W-:Y:S01]  /*4010*/  FMUL.FTZ R173, R43.reuse, R166 ;  /* 0x000000a62bad7220 */ /* 0x040fe20000410000 */
[----:B------:R-:W-:Y:S02]  /*4020*/  HADD2.F32 R168, -RZ, R168.H1_H1 ;  /* 0x300000a8ffa87230 */ /* 0x000fe40000004100 */
[-C--:B------:R-:W-:Y:S01]  /*4030*/  FFMA.FTZ R166, R43, R171.reuse, -R174 ;  /* 0x000000ab2ba67223 */ /* 0x080fe200000108ae */
[----:B------:R-:W-:Y:S01]  /*4040*/  FFMA.FTZ R43, R170, R171, R173 ;  /* 0x000000abaa2b7223 */ /* 0x000fe200000100ad */
[----:B------:R-:W-:Y:S01]  /*4050*/  F2FP.F16.E4M3.UNPACK_B R170, R167.H1 ;  /* 0x000000a7ffaa723e */ /* 0x000fe200030006ff */
[----:B------:R-:W-:-:S04]  /*4060*/  IMAD.MOV.U32 R167, RZ, RZ, R42 ;  /* 0x000000ffffa77224 */ /* 0x000fc800078e002a */
[--C-:B------:R-:W-:Y:S02]  /*4070*/  HADD2.F32 R171, -RZ, R170.reuse.H1_H1 ;  /* 0x300000aaffab7230 */ /* 0x100fe40000004100 */
[----:B------:R-:W-:-:S03]  /*4080*/  HADD2.F32 R170, -RZ, R170.H0_H0 ;  /* 0x200000aaffaa7230 */ /* 0x000fc60000004100 */
[CC--:B------:R-:W-:Y:S02]  /*4090*/  FMUL.FTZ R173, R171.reuse, R172.reuse ;  /* 0x000000acabad7220 */ /* 0x0c0fe40000410000 */
[C---:B------:R-:W-:Y:S02]  /*40a0*/  FMUL.FTZ R172, R170.reuse, R172 ;  /* 0x000000acaaac7220 */ /* 0x040fe40000410000 */
[-C--:B------:R-:W-:Y:S01]  /*40b0*/  FFMA.FTZ R42, R170, R168.reuse, -R173 ;  /* 0x000000a8aa2a7223 */ /* 0x080fe200000108ad */
[--C-:B------:R-:W-:Y:S02]  /*40c0*/  HADD2.F32 R170, -RZ, R133.reuse.H1_H1 ;  /* 0x30000085ffaa7230 */ /* 0x100fe40000004100 */
[----:B------:R-:W-:Y:S01]  /*40d0*/  FFMA.FTZ R171, R171, R168, R172 ;  /* 0x000000a8abab7223 */ /* 0x000fe200000100ac */
[----:B------:R-:W-:Y:S01]  /*40e0*/  F2FP.F16.E4M3.UNPACK_B R172, R131 ;  /* 0x00000083ffac723e */ /* 0x000fe200020006ff */
[----:B------:R-:W-:Y:S01]  /*40f0*/  HADD2.F32 R133, -RZ, R133.H0_H0 ;  /* 0x20000085ff857230 */ /* 0x000fe20000004100 */
[----:B------:R-:W-:-:S02]  /*4100*/  F2FP.F16.E4M3.UNPACK_B R131, R167.H1 ;  /* 0x000000a7ff83723e */ /* 0x000fc400030006ff */
[----:B------:R-:W-:Y:S01]  /*4110*/  F2FP.F16.E4M3.UNPACK_B R167, R167 ;  /* 0x000000a7ffa7723e */ /* 0x000fe200020006ff */
[--C-:B------:R-:W-:Y:S01]  /*4120*/  HADD2.F32 R173, -RZ, R172.reuse.H1_H1 ;  /* 0x300000acffad7230 */ /* 0x100fe20000004100 */
[----:B------:R-:W-:Y:S01]  /*4130*/  F2FP.SATFINITE.E4M3.F32.PACK_AB_MERGE_C R171, R171, R42, RZ ;  /* 0x0000002aabab723e */ /* 0x000fe200048070ff */
[--C-:B------:R-:W-:Y:S02]  /*4140*/  HADD2.F32 R168, -RZ, R131.reuse.H1_H1 ;  /* 0x30000083ffa87230 */ /* 0x100fe40000004100 */
[----:B------:R-:W-:Y:S01]  /*4150*/  HADD2.F32 R131, -RZ, R131.H0_H0 ;  /* 0x20000083ff837230 */ /* 0x000fe20000004100 */
[----:B------:R-:W-:Y:S01]  /*4160*/  F2FP.SATFINITE.E4M3.F32.PACK_AB_MERGE_C R43, R43, R166, R171 ;  /* 0x000000a62b2b723e */ /* 0x000fe200048070ab */
[----:B------:R-:W-:Y:S02]  /*4170*/  HADD2.F32 R172, -RZ, R172.H0_H0 ;  /* 0x200000acffac7230 */ /* 0x000fe40000004100 */
[-C--:B------:R-:W-:Y:S01]  /*4180*/  FMUL.FTZ R174, R168, R173.reuse ;  /* 0x000000ada8ae7220 */ /* 0x080fe20000410000 */
[----:B------:R-:W-:-:S03]  /*4190*/  FMUL.FTZ R173, R131, R173 ;  /* 0x000000ad83ad7220 */ /* 0x000fc60000410000 */
[-C--:B------:R-:W-:Y:S01]  /*41a0*/  FFMA.FTZ R131, R131, R170.reuse, -R174 ;  /* 0x000000aa83837223 */ /* 0x080fe200000108ae */
[----:B------:R-:W-:Y:S01]  /*41b0*/  FFMA.FTZ R174, R168, R170, R173 ;  /* 0x000000aaa8ae7223 */ /* 0x000fe200000100ad */
[--C-:B------:R-:W-:Y:S02]  /*41c0*/  HADD2.F32 R168, -RZ, R167.reuse.H1_H1 ;  /* 0x300000a7ffa87230 */ /* 0x100fe40000004100 */
[----:B------:R-:W-:Y:S02]  /*41d0*/  HADD2.F32 R167, -RZ, R167.H0_H0 ;  /* 0x200000a7ffa77230 */ /* 0x000fe40000004100 */
[----:B------:R-:W-:Y:S01]  /*41e0*/  F2FP.SATFINITE.E4M3.F32.PACK_AB_MERGE_C R131, R174, R131, RZ ;  /* 0x00000083ae83723e */ /* 0x000fe200048070ff */
[-C--:B------:R-:W-:Y:S02]  /*41f0*/  FMUL.FTZ R170, R168, R172.reuse ;  /* 0x000000aca8aa7220 */ /* 0x080fe40000410000 */
[C---:B------:R-:W-:Y:S02]  /*4200*/  FMUL.FTZ R173, R167.reuse, R172 ;  /* 0x000000aca7ad7220 */ /* 0x040fe40000410000 */
[----:B------:R-:W-:-:S02]  /*4210*/  FFMA.FTZ R170, R167, R133, -R170 ;  /* 0x00000085a7aa7223 */ /* 0x000fc400000108aa */
[----:B------:R-:W-:-:S05]  /*4220*/  FFMA.FTZ R173, R168, R133, R173 ;  /* 0x00000085a8ad7223 */ /* 0x000fca00000100ad */
[----:B------:R-:W-:-:S07]  /*4230*/  F2FP.SATFINITE.E4M3.F32.PACK_AB_MERGE_C R42, R173, R170, R131 ;  /* 0x000000aaad2a723e */ /* 0x000fce0004807083 */
.L_x_1350:
[----:B------:R-:W-:Y:S05]  /*4240*/  BSYNC B3 ;  /* 0x0000000000037941 */ /* 0x000fea0003800000 */
.L_x_1349:
[----:B-1----:R3:W-:Y:S02]  /*4250*/  STG.E.128 desc[UR60][R48.64], R40 ;  /* 0x0000002830007986 */ /* 0x0027e4000c101d3c */
.L_x_1348:
[----:B------:R-:W-:Y:S05]  /*4260*/  BSYNC B2 ;  /* 0x0000000000027941 */ /* 0x000fea0003800000 */
.L_x_1347:
[----:B------:R-:W-:Y:S01]  /*4270*/  ISETP.NE.AND P2, PT, R35, RZ, PT ;  /* 0x000000ff2300720c */ /* 0x000fe20003f45270 */
[----:B------:R-:W-:-:S12]  /*4280*/  BSSY B2, `(.L_x_1351) ;  /* 0x0000072000027945 */ /* 0x000fd80003800000 */
[----:B------:R-:W-:Y:S05]  /*4290*/  @!P2 BRA `(.L_x_1352) ;  /* 0x0000000400c0a947 */ /* 0x000fea0003800000 */
[----:B01-3--:R0:W1:Y:S01]  /*42a0*/  LDS.128 R40, [R46+0x1a400] ;  /* 0x01a400002e287984 */ /* 0x00b0620000000c00 */
[----:B------:R-:W-:Y:S01]  /*42b0*/  ISETP.GE.AND P2, PT, R198, R127, PT ;  /* 0x0000007fc600720c */ /* 0x000fe20003f46270 */
[----:B------:R-:W-:-:S12]  /*42c0*/  BSSY B3, `(.L_x_1353) ;  /* 0x000006c000037945 */ /* 0x000fd80003800000 */
[----:B0-----:R-:W-:Y:S05]  /*42d0*/  @P2 BRA `(.L_x_1354) ;  /* 0x0000000400a82947 */ /* 0x001fea0003800000 */
[----:B------:R-:W-:Y:S01]  /*42e0*/  SHF.R.U32.HI R94, RZ, 0x8, R95 ;  /* 0x00000008ff5e7819 */ /* 0x000fe2000001165f */
[----:B-1----:R-:W-:Y:S01]  /*42f0*/  IMAD.MOV.U32 R130, RZ, RZ, R40 ;  /* 0x000000ffff827224 */ /* 0x002fe200078e0028 */
[----:B------:R-:W-:Y:S02]  /*4300*/  SHF.R.U32.HI R132, RZ, 0x8, R121 ;  /* 0x00000008ff847819 */ /* 0x000fe40000011679 */
[----:B------:R-:W-:Y:S02]  /*4310*/  LOP3.LUT R120, R95, 0xff0000ff, RZ, 0xc0, !PT ;  /* 0xff0000ff5f787812 */ /* 0x000fe400078ec0ff */
[----:B------:R-:W-:Y:S01]  /*4320*/  SHF.R.U32.HI R166, RZ, 0x10, R95 ;  /* 0x00000010ffa67819 */ /* 0x000fe2000001165f */
[----:B------:R-:W-:Y:S01]  /*4330*/  IMAD.SHL.U32 R95, R94, 0x100, RZ ;  /* 0x000001005e5f7824 */ /* 0x000fe200078e00ff */
[----:B------:R-:W-:Y:S01]  /*4340*/  LOP3.LUT R131, R121, 0xff0000ff, RZ, 0xc0, !PT ;  /* 0xff0000ff79837812 */ /* 0x000fe200078ec0ff */
[----:B------:R-:W-:Y:S01]  /*4350*/  IMAD.MOV.U32 R94, RZ, RZ, R41 ;  /* 0x000000ffff5e7224 */ /* 0x000fe200078e0029 */
[----:B------:R-:W-:Y:S01]  /*4360*/  SHF.R.U32.HI R133, RZ, 0x10, R121 ;  /* 0x00000010ff857819 */ /* 0x000fe20000011679 */
[----:B------:R-:W-:Y:S01]  /*4370*/  IMAD.SHL.U32 R132, R132, 0x100, RZ ;  /* 0x0000010084847824 */ /* 0x000fe200078e00ff */
[----:B------:R-:W-:Y:S01]  /*4380*/  LOP3.LUT R40, R120, 0xff00, R95, 0xf8, !PT ;  /* 0x0000ff0078287812 */ /* 0x000fe200078ef85f */
[----:B------:R-:W-:Y:S01]  /*4390*/  IMAD.U32 R95, R166, 0x10000, RZ ;  /* 0x00010000a65f7824 */ /* 0x000fe200078e00ff */
[----:B------:R-:W-:Y:S01]  /*43a0*/  F2FP.F16.E4M3.UNPACK_B R41, R94 ;  /* 0x0000005eff29723e */ /* 0x000fe200020006ff */
[----:B------:R-:W-:Y:S01]  /*43b0*/  IMAD.U32 R133, R133, 0x10000, RZ ;  /* 0x0001000085857824 */ /* 0x000fe200078e00ff */
[----:B------:R-:W-:-:S02]  /*43c0*/  LOP3.LUT R120, R131, 0xff00, R132, 0xf8, !PT ;  /* 0x0000ff0083787812 */ /* 0x000fc400078ef884 */
[-C--:B------:R-:W-:Y:S01]  /*43d0*/  F2FP.F16.E4M3.UNPACK_B R132, R165.reuse.H1 ;  /* 0x000000a5ff84723e */ /* 0x080fe200030006ff */
[--C-:B------:R-:W-:Y:S01]  /*43e0*/  HADD2.F32 R121, -RZ, R41.reuse.H1_H1 ;  /* 0x30000029ff797230 */ /* 0x100fe20000004100 */
[----:B------:R-:W-:Y:S01]  /*43f0*/  LOP3.LUT R40, R40, 0xff0000, R95, 0xf8, !PT ;  /* 0x00ff000028287812 */ /* 0x000fe200078ef85f */
[----:B------:R-:W-:Y:S01]  /*4400*/  HADD2.F32 R95, -RZ, R41.H0_H0 ;  /* 0x20000029ff5f7230 */ /* 0x000fe20000004100 */
[----:B------:R-:W-:Y:S01]  /*4410*/  F2FP.F16.E4M3.UNPACK_B R131, R164.H1 ;  /* 0x000000a4ff83723e */ /* 0x000fe200030006ff */
[--C-:B------:R-:W-:Y:S01]  /*4420*/  HADD2.F32 R168, -RZ, R132.reuse.H0_H0 ;  /* 0x20000084ffa87230 */ /* 0x100fe20000004100 */
[----:B------:R-:W-:Y:S01]  /*4430*/  LOP3.LUT R41, R120, 0xff0000, R133, 0xf8, !PT ;  /* 0x00ff000078297812 */ /* 0x000fe200078ef885 */
[----:B------:R-:W-:Y:S01]  /*4440*/  HADD2.F32 R169, -RZ, R132.H1_H1 ;  /* 0x30000084ffa97230 */ /* 0x000fe20000004100 */
[----:B------:R-:W-:Y:S01]  /*4450*/  F2FP.F16.E4M3.UNPACK_B R120, R94.H1 ;  /* 0x0000005eff78723e */ /* 0x000fe200030006ff */
[--C-:B------:R-:W-:Y:S02]  /*4460*/  HADD2.F32 R166, -RZ, R131.reuse.H0_H0 ;  /* 0x20000083ffa67230 */ /* 0x100fe40000004100 */
[-C--:B------:R-:W-:Y:S01]  /*4470*/  FMUL.FTZ R94, R121, R168.reuse ;  /* 0x000000a8795e7220 */ /* 0x080fe20000410000 */
[----:B------:R-:W-:Y:S01]  /*4480*/  FMUL.FTZ R168, R95, R168 ;  /* 0x000000a85fa87220 */ /* 0x000fe20000410000 */
[----:B------:R-:W-:Y:S01]  /*4490*/  HADD2.F32 R133, -RZ, R131.H1_H1 ;  /* 0x30000083ff857230 */ /* 0x000fe20000004100 */
[----:B------:R-:W-:Y:S01]  /*44a0*/  F2FP.F16.E4M3.UNPACK_B R167, R165 ;  /* 0x000000a5ffa7723e */ /* 0x000fe200020006ff */
[----:B------:R-:W-:-:S02]  /*44b0*/  HADD2.F32 R132, -RZ, R120.H1_H1 ;  /* 0x30000078ff847230 */ /* 0x000fc40000004100 */
[-C--:B------:R-:W-:Y:S01]  /*44c0*/  FFMA.FTZ R94, R95, R166.reuse, -R94 ;  /* 0x000000a65f5e7223 */ /* 0x080fe2000001085e */
[----:B------:R-:W-:Y:S02]  /*44d0*/  HADD2.F32 R120, -RZ, R120.H0_H0 ;  /* 0x20000078ff787230 */ /* 0x000fe40000004100 */
[----:B------:R-:W-:Y:S01]  /*44e0*/  FFMA.FTZ R95, R121, R166, R168 ;  /* 0x000000a6795f7223 */ /* 0x000fe200000100a8 */
[----:B------:R-:W-:Y:S01]  /*44f0*/  F2FP.F16.E4M3.UNPACK_B R121, R130.H1 ;  /* 0x00000082ff79723e */ /* 0x000fe200030006ff */
[-C--:B------:R-:W-:Y:S01]  /*4500*/  FMUL.FTZ R131, R132, R169.reuse ;  /* 0x000000a984837220 */ /* 0x080fe20000410000 */
[----:B------:R-:W-:Y:S01]  /*4510*/  F2FP.F16.E4M3.UNPACK_B R165, R164 ;  /* 0x000000a4ffa5723e */ /* 0x000fe200020006ff */
[C---:B------:R-:W-:Y:S01]  /*4520*/  FMUL.FTZ R169, R120.reuse, R169 ;  /* 0x000000a978a97220 */ /* 0x040fe20000410000 */
[----:B------:R-:W-:Y:S02]  /*4530*/  HADD2.F32 R168, -RZ, R167.H1_H1 ;  /* 0x300000a7ffa87230 */ /* 0x000fe40000004100 */
[----:B------:R-:W-:Y:S01]  /*4540*/  FFMA.FTZ R120, R120, R133, -R131 ;  /* 0x0000008578787223 */ /* 0x000fe20000010883 */
[----:B------:R-:W-:-:S02]  /*4550*/  HADD2.F32 R164, -RZ, R121.H1_H1 ;  /* 0x30000079ffa47230 */ /* 0x000fc40000004100 */
[----:B------:R-:W-:Y:S02]  /*4560*/  HADD2.F32 R131, -RZ, R121.H0_H0 ;  /* 0x20000079ff837230 */ /* 0x000fe40000004100 */
[----:B------:R-:W-:Y:S01]  /*4570*/  FFMA.FTZ R121, R132, R133, R169 ;  /* 0x0000008584797223 */ /* 0x000fe200000100a9 */
[----:B------:R-:W-:Y:S01]  /*4580*/  F2FP.F16.E4M3.UNPACK_B R132, R130 ;  /* 0x00000082ff84723e */ /* 0x000fe200020006ff */
[----:B------:R-:W-:Y:S02]  /*4590*/  HADD2.F32 R166, -RZ, R165.H1_H1 ;  /* 0x300000a5ffa67230 */ /* 0x000fe40000004100 */
[-C--:B------:R-:W-:Y:S01]  /*45a0*/  FMUL.FTZ R130, R164, R168.reuse ;  /* 0x000000a8a4827220 */ /* 0x080fe20000410000 */
[----:B------:R-:W-:Y:S01]  /*45b0*/  FMUL.FTZ R169, R131, R168 ;  /* 0x000000a883a97220 */ /* 0x000fe20000410000 */
[----:B------:R-:W-:Y:S02]  /*45c0*/  HADD2.F32 R167, -RZ, R167.H0_H0 ;  /* 0x200000a7ffa77230 */ /* 0x000fe40000004100 */
[----:B------:R-:W-:-:S02]  /*45d0*/  HADD2.F32 R133, -RZ, R132.H1_H1 ;  /* 0x30000084ff857230 */ /* 0x000fc40000004100 */
[-C--:B------:R-:W-:Y:S01]  /*45e0*/  FFMA.FTZ R130, R131, R166.reuse, -R130 ;  /* 0x000000a683827223 */ /* 0x080fe20000010882 */
[----:B------:R-:W-:Y:S01]  /*45f0*/  FFMA.FTZ R131, R164, R166, R169 ;  /* 0x000000a6a4837223 */ /* 0x000fe200000100a9 */
[----:B------:R-:W-:Y:S02]  /*4600*/  HADD2.F32 R132, -RZ, R132.H0_H0 ;  /* 0x20000084ff847230 */ /* 0x000fe40000004100 */
[----:B------:R-:W-:Y:S02]  /*4610*/  HADD2.F32 R166, -RZ, R165.H0_H0 ;  /* 0x200000a5ffa67230 */ /* 0x000fe40000004100 */
[-C--:B------:R-:W-:Y:S01]  /*4620*/  FMUL.FTZ R169, R133, R167.reuse ;  /* 0x000000a785a97220 */ /* 0x080fe20000410000 */
[----:B------:R-:W-:Y:S02]  /*4630*/  IMAD.MOV.U32 R165, RZ, RZ, R43 ;  /* 0x000000ffffa57224 */ /* 0x000fe400078e002b */
[C---:B------:R-:W-:Y:S01]  /*4640*/  FMUL.FTZ R168, R132.reuse, R167 ;  /* 0x000000a784a87220 */ /* 0x040fe20000410000 */
[----:B------:R-:W-:Y:S01]  /*4650*/  F2FP.SATFINITE.E4M3.F32.PACK_AB_MERGE_C R130, R131, R130, RZ ;  /* 0x000000828382723e */ /* 0x000fe200048070ff */
[-C--:B------:R-:W-:Y:S01]  /*4660*/  FFMA.FTZ R43, R132, R166.reuse, -R169 ;  /* 0x000000a6842b7223 */ /* 0x080fe200000108a9 */
[----:B------:R-:W-:Y:S01]  /*4670*/  F2FP.F16.E4M3.UNPACK_B R169, R41.H1 ;  /* 0x00000029ffa9723e */ /* 0x000fe200030006ff */
[----:B------:R-:W-:Y:S01]  /*4680*/  FFMA.FTZ R132, R133, R166, R168 ;  /* 0x000000a685847223 */ /* 0x000fe200000100a8 */
[----:B------:R-:W-:-:S02]  /*4690*/  F2FP.F16.E4M3.UNPACK_B R164, R165 ;  /* 0x000000a5ffa4723e */ /* 0x000fc400020006ff */
[----:B------:R-:W-:Y:S01]  /*46a0*/  F2FP.F16.E4M3.UNPACK_B R168, R40.H1 ;  /* 0x00000028ffa8723e */ /* 0x000fe200030006ff */
[----:B------:R-:W-:Y:S01]  /*46b0*/  HADD2.F32 R133, -RZ, R169.H0_H0 ;  /* 0x200000a9ff857230 */ /* 0x000fe20000004100 */
[----:B------:R-:W-:Y:S01]  /*46c0*/  F2FP.F16.E4M3.UNPACK_B R165, R165.H1 ;  /* 0x000000a5ffa5723e */ /* 0x000fe200030006ff */
[--C-:B------:R-:W-:Y:S02]  /*46d0*/  HADD2.F32 R166, -RZ, R164.reuse.H1_H1 ;  /* 0x300000a4ffa67230 */ /* 0x100fe40000004100 */
[----:B------:R-:W-:Y:S02]  /*46e0*/  HADD2.F32 R164, -RZ, R164.H0_H0 ;  /* 0x200000a4ffa47230 */ /* 0x000fe40000004100 */
[--C-:B------:R-:W-:Y:S02]  /*46f0*/  HADD2.F32 R167, -RZ, R168.reuse.H0_H0 ;  /* 0x200000a8ffa77230 */ /* 0x100fe40000004100 */
[----:B------:R-:W-:Y:S01]  /*4700*/  FMUL.FTZ R171, R166, R133 ;  /* 0x00000085a6ab7220 */ /* 0x000fe20000410000 */
[----:B------:R-:W-:-:S02]  /*4710*/  HADD2.F32 R168, -RZ, R168.H1_H1 ;  /* 0x300000a8ffa87230 */ /* 0x000fc40000004100 */
[C---:B------:R-:W-:Y:S01]  /*4720*/  FMUL.FTZ R173, R164.reuse, R133 ;  /* 0x00000085a4ad7220 */ /* 0x040fe20000410000 */
[----:B------:R-:W-:-:S03]  /*4730*/  FFMA.FTZ R133, R164, R167, -R171 ;  /* 0x000000a7a4857223 */ /* 0x000fc600000108ab */
[----:B------:R-:W-:Y:S01]  /*4740*/  FFMA.FTZ R164, R166, R167, R173 ;  /* 0x000000a7a6a47223 */ /* 0x000fe200000100ad */
[----:B------:R-:W-:Y:S02]  /*4750*/  IMAD.MOV.U32 R166, RZ, RZ, R42 ;  /* 0x000000ffffa67224 */ /* 0x000fe400078e002a */
[----:B------:R-:W-:Y:S01]  /*4760*/  HADD2.F32 R42, -RZ, R169.H1_H1 ;  /* 0x300000a9ff2a7230 */ /* 0x000fe20000004100 */
[----:B------:R-:W-:Y:S01]  /*4770*/  F2FP.F16.E4M3.UNPACK_B R169, R41 ;  /* 0x00000029ffa9723e */ /* 0x000fe200020006ff */
[--C-:B------:R-:W-:Y:S02]  /*4780*/  HADD2.F32 R167, -RZ, R165.reuse.H1_H1 ;  /* 0x300000a5ffa77230 */ /* 0x100fe40000004100 */
[----:B------:R-:W-:-:S03]  /*4790*/  HADD2.F32 R165, -RZ, R165.H0_H0 ;  /* 0x200000a5ffa57230 */ /* 0x000fc60000004100 */
[-C--:B------:R-:W-:Y:S02]  /*47a0*/  FMUL.FTZ R170, R167, R42.reuse ;  /* 0x0000002aa7aa7220 */ /* 0x080fe40000410000 */
[C---:B------:R-:W-:Y:S02]  /*47b0*/  FMUL.FTZ R172, R165.reuse, R42 ;  /* 0x0000002aa5ac7220 */ /* 0x040fe40000410000 */
[-C--:B------:R-:W-:Y:S02]  /*47c0*/  FFMA.FTZ R42, R165, R168.reuse, -R170 ;  /* 0x000000a8a52a7223 */ /* 0x080fe400000108aa */
[----:B------:R-:W-:Y:S01]  /*47d0*/  FFMA.FTZ R165, R167, R168, R172 ;  /* 0x000000a8a7a57223 */ /* 0x000fe200000100ac */
[----:B------:R-:W-:Y:S02]  /*47e0*/  F2FP.F16.E4M3.UNPACK_B R167, R166.H1 ;  /* 0x000000a6ffa7723e */ /* 0x000fe400030006ff */
        /* <DEDUP_REMOVED lines=12> */
[----:B------:R-:W-:Y:S01]  /*48b0*/  FFMA.FTZ R167, R41, R170, R174 ;  /* 0x000000aa29a77223 */ /* 0x000fe200000100ae */
[--C-:B------:R-:W-:Y:S01]  /*48c0*/  HADD2.F32 R41, -RZ, R166.reuse.H1_H1 ;  /* 0x300000a6ff297230 */ /* 0x100fe20000004100 */
[----:B------:R-:W-:Y:S01]  /*48d0*/  F2FP.SATFINITE.E4M3.F32.PACK_AB_MERGE_C R170, R121, R120, RZ ;  /* 0x0000007879aa723e */ /* 0x000fe200048070ff */
[----:B------:R-:W-:-:S02]  /*48e0*/  HADD2.F32 R166, -RZ, R166.H0_H0 ;  /* 0x200000a6ffa67230 */ /* 0x000fc40000004100 */
[----:B------:R-:W-:Y:S01]  /*48f0*/  F2FP.SATFINITE.E4M3.F32.PACK_AB_MERGE_C R167, R167, R40, RZ ;  /* 0x00000028a7a7723e */ /* 0x000fe200048070ff */
[C---:B------:R-:W-:Y:S01]  /*4900*/  FMUL.FTZ R121, R41.reuse, R169 ;  /* 0x000000a929797220 */ /* 0x040fe20000410000 */
[----:B------:R-:W-:Y:S01]  /*4910*/  F2FP.SATFINITE.E4M3.F32.PACK_AB_MERGE_C R40, R132, R43, R130 ;  /* 0x0000002b8428723e */ /* 0x000fe20004807082 */
[----:B------:R-:W-:Y:S01]  /*4920*/  FMUL.FTZ R120, R166, R169 ;  /* 0x000000a9a6787220 */ /* 0x000fe20000410000 */
[----:B------:R-:W-:Y:S01]  /*4930*/  F2FP.SATFINITE.E4M3.F32.PACK_AB_MERGE_C R43, R164, R133, R165 ;  /* 0x00000085a42b723e */ /* 0x000fe200048070a5 */
[-C--:B------:R-:W-:Y:S02]  /*4940*/  FFMA.FTZ R121, R166, R168.reuse, -R121 ;  /* 0x000000a8a6797223 */ /* 0x080fe40000010879 */
[----:B------:R-:W-:Y:S01]  /*4950*/  FFMA.FTZ R120, R41, R168, R120 ;  /* 0x000000a829787223 */ /* 0x000fe20000010078 */
[----:B------:R-:W-:-:S04]  /*4960*/  F2FP.SATFINITE.E4M3.F32.PACK_AB_MERGE_C R41, R95, R94, R170 ;  /* 0x0000005e5f29723e */ /* 0x000fc800048070aa */
[----:B------:R-:W-:-:S07]  /*4970*/  F2FP.SATFINITE.E4M3.F32.PACK_AB_MERGE_C R42, R120, R121, R167 ;  /* 0x00000079782a723e */ /* 0x000fce00048070a7 */
.L_x_1354:
[----:B------:R-:W-:Y:S05]  /*4980*/  BSYNC B3 ;  /* 0x0000000000037941 */ /* 0x000fea0003800000 */
.L_x_1353:
[----:B-1----:R4:W-:Y:S02]  /*4990*/  STG.E.128 desc[UR60][R48.64+0x20], R40 ;  /* 0x0000202830007986 */ /* 0x0029e4000c101d3c */
.L_x_1352:
[----:B------:R-:W-:Y:S05]  /*49a0*/  BSYNC B2 ;  /* 0x0000000000027941 */ /* 0x000fea0003800000 */
.L_x_1351:
[----:B------:R-:W-:Y:S01]  /*49b0*/  ISETP.NE.AND P2, PT, R36, RZ, PT ;  /* 0x000000ff2400720c */ /* 0x000fe20003f45270 */
[----:B------:R-:W-:-:S12]  /*49c0*/  BSSY B2, `(.L_x_1355) ;  /* 0x000006f000027945 */ /* 0x000fd80003800000 */
        /* <DEDUP_REMOVED lines=9> */
[----:B------:R-:W-:Y:S02]  /*4a60*/  SHF.R.U32.HI R95, RZ, 0x10, R93 ;  /* 0x00000010ff5f7819 */ /* 0x000fe4000001165d */
[----:B------:R-:W-:Y:S01]  /*4a70*/  LOP3.LUT R94, R93, 0xff0000ff, RZ, 0xc0, !PT ;  /* 0xff0000ff5d5e7812 */ /* 0x000fe200078ec0ff */
[----:B------:R-:W-:Y:S01]  /*4a80*/  IMAD.SHL.U32 R93, R92, 0x100, RZ ;  /* 0x000001005c5d7824 */ /* 0x000fe200078e00ff */
[----:B------:R-:W-:Y:S01]  /*4a90*/  LOP3.LUT R87, R87, 0xff0000ff, RZ, 0xc0, !PT ;  /* 0xff0000ff57577812 */ /* 0x000fe200078ec0ff */
[----:B-1----:R-:W-:Y:S01]  /*4aa0*/  IMAD.MOV.U32 R92, RZ, RZ, R40 ;  /* 0x000000ffff5c7224 */ /* 0x002fe200078e0028 */
[----:B------:R-:W-:-:S02]  /*4ab0*/  F2FP.F16.E4M3.UNPACK_B R40, R41 ;  /* 0x00000029ff28723e */ /* 0x000fc400020006ff */
[----:B------:R-:W-:Y:S01]  /*4ac0*/  LOP3.LUT R87, R87, 0xff00, R86, 0xf8, !PT ;  /* 0x0000ff0057577812 */ /* 0x000fe200078ef856 */
[----:B------:R-:W-:Y:S01]  /*4ad0*/  IMAD.U32 R86, R121, 0x10000, RZ ;  /* 0x0001000079567824 */ /* 0x000fe200078e00ff */
[----:B------:R-:W-:Y:S01]  /*4ae0*/  LOP3.LUT R120, R94, 0xff00, R93, 0xf8, !PT ;  /* 0x0000ff005e787812 */ /* 0x000fe200078ef85d */
[----:B------:R-:W-:Y:S01]  /*4af0*/  IMAD.U32 R93, R95, 0x10000, RZ ;  /* 0x000100005f5d7824 */ /* 0x000fe200078e00ff */
        /* <DEDUP_REMOVED lines=26> */
[----:B------:R-:W-:-:S02]  /*4ca0*/  HADD2.F32 R120, -RZ, R93.H1_H1 ;  /* 0x3000005dff787230 */ /* 0x000fc40000004100 */
[----:B------:R-:W-:Y:S02]  /*4cb0*/  HADD2.F32 R95, -RZ, R93.H0_H0 ;  /* 0x2000005dff5f7230 */ /* 0x000fe40000004100 */
[----:B------:R-:W-:Y:S02]  /*4cc0*/  HADD2.F32 R161, -RZ, R161.H0_H0 ;  /* 0x200000a1ffa17230 */ /* 0x000fe40000004100 */
[-C--:B------:R-:W-:Y:S01]  /*4cd0*/  FMUL.FTZ R132, R120, R121.reuse ;  /* 0x0000007978847220 */ /* 0x080fe20000410000 */
[--C-:B------:R-:W-:Y:S02]  /*4ce0*/  HADD2.F32 R94, -RZ, R92.reuse.H1_H1 ;  /* 0x3000005cff5e7230 */ /* 0x100fe40000004100 */
[----:B------:R-:W-:Y:S01]  /*4cf0*/  FMUL.FTZ R121, R95, R121 ;  /* 0x000000795f797220 */ /* 0x000fe20000410000 */
[----:B------:R-:W-:Y:S02]  /*4d00*/  HADD2.F32 R93, -RZ, R92.H0_H0 ;  /* 0x2000005cff5d7230 */ /* 0x000fe40000004100 */
[----:B------:R-:W-:-:S02]  /*4d10*/  HADD2.F32 R92, -RZ, R160.H1_H1 ;  /* 0x300000a0ff5c7230 */ /* 0x000fc40000004100 */
[-C--:B------:R-:W-:Y:S01]  /*4d20*/  FMUL.FTZ R130, R94, R161.reuse ;  /* 0x000000a15e827220 */ /* 0x080fe20000410000 */
[----:B------:R-:W-:Y:S02]  /*4d30*/  HADD2.F32 R160, -RZ, R160.H0_H0 ;  /* 0x200000a0ffa07230 */ /* 0x000fe40000004100 */
[----:B------:R-:W-:Y:S01]  /*4d40*/  FMUL.FTZ R161, R93, R161 ;  /* 0x000000a15da17220 */ /* 0x000fe20000410000 */
[-C--:B------:R-:W-:Y:S01]  /*4d50*/  FFMA.FTZ R95, R95, R92.reuse, -R132 ;  /* 0x0000005c5f5f7223 */ /* 0x080fe20000010884 */
[----:B------:R-:W-:Y:S01]  /*4d60*/  FFMA.FTZ R132, R120, R92, R121 ;  /* 0x0000005c78847223 */ /* 0x000fe20000010079 */
[-C--:B------:R-:W-:Y:S01]  /*4d70*/  FFMA.FTZ R92, R93, R160.reuse, -R130 ;  /* 0x000000a05d5c7223 */ /* 0x080fe20000010882 */
[----:B------:R-:W-:Y:S01]  /*4d80*/  FFMA.FTZ R93, R94, R160, R161 ;  /* 0x000000a05e5d7223 */ /* 0x000fe200000100a1 */
[----:B------:R-:W-:Y:S02]  /*4d90*/  F2FP.F16.E4M3.UNPACK_B R120, R43.H1 ;  /* 0x0000002bff78723e */ /* 0x000fe400030006ff */
[----:B------:R-:W-:-:S02]  /*4da0*/  F2FP.SATFINITE.E4M3.F32.PACK_AB_MERGE_C R94, R164, R133, RZ ;  /* 0x00000085a45e723e */ /* 0x000fc400048070ff */
[----:B------:R-:W-:Y:S01]  /*4db0*/  F2FP.F16.E4M3.UNPACK_B R164, R87.H1 ;  /* 0x00000057ffa4723e */ /* 0x000fe200030006ff */
[--C-:B------:R-:W-:Y:S01]  /*4dc0*/  HADD2.F32 R133, -RZ, R120.reuse.H1_H1 ;  /* 0x30000078ff857230 */ /* 0x100fe20000004100 */
[----:B------:R-:W-:Y:S01]  /*4dd0*/  F2FP.SATFINITE.E4M3.F32.PACK_AB_MERGE_C R95, R132, R95, RZ ;  /* 0x0000005f845f723e */ /* 0x000fe200048070ff */
[----:B------:R-:W-:Y:S01]  /*4de0*/  HADD2.F32 R132, -RZ, R120.H0_H0 ;  /* 0x20000078ff847230 */ /* 0x000fe20000004100 */
[----:B------:R-:W-:Y:S01]  /*4df0*/  F2FP.F16.E4M3.UNPACK_B R120, R86.H1 ;  /* 0x00000056ff78723e */ /* 0x000fe200030006ff */
[--C-:B------:R-:W-:Y:S01]  /*4e00*/  HADD2.F32 R160, -RZ, R164.reuse.H1_H1 ;  /* 0x300000a4ffa07230 */ /* 0x100fe20000004100 */
[----:B------:R-:W-:Y:S01]  /*4e10*/  F2FP.F16.E4M3.UNPACK_B R130, R42.H1 ;  /* 0x0000002aff82723e */ /* 0x000fe200030006ff */
        /* <DEDUP_REMOVED lines=39> */
.L_x_1358:
[----:B------:R-:W-:Y:S05]  /*5090*/  BSYNC B3 ;  /* 0x0000000000037941 */ /* 0x000fea0003800000 */
.L_x_1357:
[----:B-1----:R0:W-:Y:S02]  /*50a0*/  STG.E.128 desc[UR60][R48.64+0x40], R40 ;  /* 0x0000402830007986 */ /* 0x0021e4000c101d3c */
.L_x_1356:
[----:B------:R-:W-:Y:S05]  /*50b0*/  BSYNC B2 ;  /* 0x0000000000027941 */ /* 0x000fea0003800000 */
.L_x_1355:
        /* <DEDUP_REMOVED lines=9> */
[----:B------:R-:W-:Y:S02]  /*5150*/  LOP3.LUT R82, R83, 0xff0000ff, RZ, 0xc0, !PT ;  /* 0xff0000ff53527812 */ /* 0x000fe400078ec0ff */
[----:B------:R-:W-:Y:S01]  /*5160*/  SHF.R.U32.HI R87, RZ, 0x10, R83 ;  /* 0x00000010ff577819 */ /* 0x000fe20000011653 */
[----:B------:R-:W-:Y:S01]  /*5170*/  IMAD.SHL.U32 R83, R93, 0x100, RZ ;  /* 0x000001005d537824 */ /* 0x000fe200078e00ff */
[----:B------:R-:W-:Y:S02]  /*5180*/  LOP3.LUT R86, R85, 0xff0000ff, RZ, 0xc0, !PT ;  /* 0xff0000ff55567812 */ /* 0x000fe400078ec0ff */
[----:B------:R-:W-:Y:S01]  /*5190*/  SHF.R.U32.HI R92, RZ, 0x10, R85 ;  /* 0x00000010ff5c7819 */ /* 0x000fe20000011655 */
[----:B------:R-:W-:Y:S01]  /*51a0*/  IMAD.SHL.U32 R85, R84, 0x100, RZ ;  /* 0x0000010054557824 */ /* 0x000fe200078e00ff */
[----:B------:R-:W-:Y:S01]  /*51b0*/  LOP3.LUT R82, R82, 0xff00, R83, 0xf8, !PT ;  /* 0x0000ff0052527812 */ /* 0x000fe200078ef853 */
[----:B------:R-:W-:-:S02]  /*51c0*/  IMAD.U32 R83, R87, 0x10000, RZ ;  /* 0x0001000057537824 */ /* 0x000fc400078e00ff */
[----:B-1----:R-:W-:Y:S01]  /*51d0*/  IMAD.MOV.U32 R84, RZ, RZ, R40 ;  /* 0x000000ffff547224 */ /* 0x002fe200078e0028 */
        /* <DEDUP_REMOVED lines=32> */
[--C-:B------:R-:W-:Y:S02]  /*53e0*/  HADD2.F32 R85, -RZ, R84.reuse.H0_H0 ;  /* 0x20000054ff557230 */ /* 0x100fe40000004100 */
[----:B------:R-:W-:Y:S01]  /*53f0*/  FMUL.FTZ R120, R92, R93 ;  /* 0x0000005d5c787220 */ /* 0x000fe20000410000 */
[----:B------:R-:W-:-:S02]  /*5400*/  HADD2.F32 R86, -RZ, R84.H1_H1 ;  /* 0x30000054ff567230 */ /* 0x000fc40000004100 */
[----:B------:R-:W-:Y:S01]  /*5410*/  FMUL.FTZ R93, R87, R93 ;  /* 0x0000005d575d7220 */ /* 0x000fe20000410000 */
[----:B------:R-:W-:Y:S01]  /*5420*/  HADD2.F32 R159, -RZ, R159.H0_H0 ;  /* 0x2000009fff9f7230 */ /* 0x000fe20000004100 */
[----:B------:R-:W-:Y:S01]  /*5430*/  F2FP.F16.E4M3.UNPACK_B R95, R82 ;  /* 0x00000052ff5f723e */ /* 0x000fe200020006ff */
        /* <DEDUP_REMOVED lines=54> */
.L_x_1362:
[----:B------:R-:W-:Y:S05]  /*57a0*/  BSYNC B3 ;  /* 0x0000000000037941 */ /* 0x000fea0003800000 */
.L_x_1361:
[----:B-1----:R0:W-:Y:S02]  /*57b0*/  STG.E.128 desc[UR60][R48.64+0x60], R40 ;  /* 0x0000602830007986 */ /* 0x0021e4000c101d3c */
.L_x_1360:
[----:B------:R-:W-:Y:S05]  /*57c0*/  BSYNC B2 ;  /* 0x0000000000027941 */ /* 0x000fea0003800000 */
.L_x_1359:
        /* <DEDUP_REMOVED lines=51> */
[----:B------:R-:W-:Y:S02]  /*5b00*/  HADD2.F32 R155, -RZ, R155.H0_H0 ;  /* 0x2000009bff9b7230 */ /* 0x000fe40000004100 */
[----:B------:R-:W-:Y:S01]  /*5b10*/  FMUL.FTZ R92, R84, R85 ;  /* 0x00000055545c7220 */ /* 0x000fe20000410000 */
[----:B------:R-:W-:-:S02]  /*5b20*/  HADD2.F32 R81, -RZ, R80.H0_H0 ;  /* 0x20000050ff517230 */ /* 0x000fc40000004100 */
[----:B------:R-:W-:Y:S01]  /*5b30*/  FMUL.FTZ R85, R83, R85 ;  /* 0x0000005553557220 */ /* 0x000fe20000410000 */
[----:B------:R-:W-:Y:S02]  /*5b40*/  HADD2.F32 R82, -RZ, R80.H1_H1 ;  /* 0x30000050ff527230 */ /* 0x000fe40000004100 */
        /* <DEDUP_REMOVED lines=54> */
.L_x_1366:
[----:B------:R-:W-:Y:S05]  /*5eb0*/  BSYNC B3 ;  /* 0x0000000000037941 */ /* 0x000fea0003800000 */
.L_x_1365:
[----:B-1----:R0:W-:Y:S02]  /*5ec0*/  STG.E.128 desc[UR60][R48.64+0x80], R40 ;  /* 0x0000802830007986 */ /* 0x0021e4000c101d3c */
.L_x_1364:
[----:B------:R-:W-:Y:S05]  /*5ed0*/  BSYNC B2 ;  /* 0x0000000000027941 */ /* 0x000fea0003800000 */
.L_x_1363:
        /* <DEDUP_REMOVED lines=46> */
[----:B------:R-:W-:-:S02]  /*61c0*/  HADD2.F32 R79, -RZ, R77.H0_H0 ;  /* 0x2000004dff4f7230 */ /* 0x000fc40000004100 */
[----:B------:R-:W-:Y:S01]  /*61d0*/  HADD2.F32 R80, -RZ, R77.H1_H1 ;  /* 0x3000004dff507230 */ /* 0x000fe20000004100 */
[----:B------:R-:W-:Y:S01]  /*61e0*/  F2FP.SATFINITE.E4M3.F32.PACK_AB_MERGE_C R95, R86, R85, RZ ;  /* 0x00000055565f723e */ /* 0x000fe200048070ff */
[--C-:B------:R-:W-:Y:S02]  /*61f0*/  HADD2.F32 R77, -RZ, R76.reuse.H0_H0 ;  /* 0x2000004cff4d7230 */ /* 0x100fe40000004100 */
[-C--:B------:R-:W-:Y:S01]  /*6200*/  FMUL.FTZ R83, R79, R81.reuse ;  /* 0x000000514f537220 */ /* 0x080fe20000410000 */
[----:B------:R-:W-:Y:S02]  /*6210*/  HADD2.F32 R78, -RZ, R76.H1_H1 ;  /* 0x3000004cff4e7230 */ /* 0x000fe40000004100 */
[----:B------:R-:W-:Y:S01]  /*6220*/  FMUL.FTZ R84, R80, R81 ;  /* 0x0000005150547220 */ /* 0x000fe20000410000 */
[----:B------:R-:W-:Y:S01]  /*6230*/  HADD2.F32 R154, -RZ, R154.H0_H0 ;  /* 0x2000009aff9a7230 */ /* 0x000fe20000004100 */
[----:B------:R-:W-:Y:S01]  /*6240*/  F2FP.F16.E4M3.UNPACK_B R85, R75.H1 ;  /* 0x0000004bff55723e */ /* 0x000fe200030006ff */
[--C-:B------:R-:W-:Y:S01]  /*6250*/  HADD2.F32 R76, -RZ, R148.reuse.H1_H1 ;  /* 0x30000094ff4c7230 */ /* 0x100fe20000004100 */
[----:B------:R-:W-:Y:S01]  /*6260*/  F2FP.SATFINITE.E4M3.F32.PACK_AB_MERGE_C R41, R41, R40, R95 ;  /* 0x000000282929723e */ /* 0x000fe2000480705f */
[----:B------:R-:W-:-:S02]  /*6270*/  HADD2.F32 R148, -RZ, R148.H0_H0 ;  /* 0x20000094ff947230 */ /* 0x000fc40000004100 */
        /* <DEDUP_REMOVED lines=51> */
.L_x_1368:
[----:B------:R-:W-:Y:S05]  /*65b0*/  BSYNC B2 ;  /* 0x0000000000027941 */ /* 0x000fea0003800000 */
.L_x_1367:
[----:B-1----:R0:W-:Y:S02]  /*65c0*/  STG.E.128 desc[UR60][R48.64+0xa0], R40 ;  /* 0x0000a02830007986 */ /* 0x0021e4000c101d3c */
.L_x_1346:
[----:B------:R-:W-:Y:S05]  /*65d0*/  BSYNC B1 ;  /* 0x0000000000017941 */ /* 0x000fea0003800000 */
.L_x_1345:
        /* <DEDUP_REMOVED lines=15> */
[----:B------:R-:W-:Y:S02]  /*66d0*/  LOP3.LUT R71, R73, 0xff0000ff, RZ, 0xc0, !PT ;  /* 0xff0000ff49477812 */ /* 0x000fe400078ec0ff */
[----:B------:R-:W-:-:S02]  /*66e0*/  SHF.R.U32.HI R73, RZ, 0x10, R73 ;  /* 0x00000010ff497819 */ /* 0x000fc40000011649 */
[----:B------:R-:W-:Y:S01]  /*66f0*/  LOP3.LUT R49, R49, 0xff00, R70, 0xf8, !PT ;  /* 0x0000ff0031317812 */ /* 0x000fe200078ef846 */
[----:B------:R-:W-:Y:S01]  /*6700*/  IMAD.U32 R70, R74, 0x10000, RZ ;  /* 0x000100004a467824 */ /* 0x000fe200078e00ff */
[----:B------:R-:W-:Y:S01]  /*6710*/  LOP3.LUT R72, R71, 0xff00, R72, 0xf8, !PT ;  /* 0x0000ff0047487812 */ /* 0x000fe200078ef848 */
[----:B------:R-:W-:Y:S01]  /*6720*/  IMAD.U32 R73, R73, 0x10000, RZ ;  /* 0x0001000049497824 */ /* 0x000fe200078e00ff */
        /* <DEDUP_REMOVED lines=90> */
.L_x_1373:
[----:B------:R-:W-:Y:S05]  /*6cd0*/  BSYNC B2 ;  /* 0x0000000000027941 */ /* 0x000fea0003800000 */
.L_x_1372:
[----:B-1----:R0:W-:Y:S02]  /*6ce0*/  STG.E.128 desc[UR60][R44.64], R40 ;  /* 0x000000282c007986 */ /* 0x0021e4000c101d3c */
.L_x_1371:
[----:B------:R-:W-:Y:S05]  /*6cf0*/  BSYNC B1 ;  /* 0x0000000000017941 */ /* 0x000fea0003800000 */
.L_x_1370:
        /* <DEDUP_REMOVED lines=18> */
[----:B------:R-:W-:-:S02]  /*6e20*/  F2FP.F16.E4M3.UNPACK_B R40, R41 ;  /* 0x00000029ff28723e */ /* 0x000fc400020006ff */
[----:B------:R-:W-:Y:S01]  /*6e30*/  LOP3.LUT R69, R68, 0xff00, R67, 0xf8, !PT ;  /* 0x0000ff0044457812 */ /* 0x000fe200078ef843 */
[----:B------:R-:W-:Y:S01]  /*6e40*/  IMAD.U32 R68, R70, 0x10000, RZ ;  /* 0x0001000046447824 */ /* 0x000fe200078e00ff */
        /* <DEDUP_REMOVED lines=39> */
[CC--:B------:R-:W-:Y:S01]  /*70c0*/  FMUL.FTZ R69, R49.reuse, R150.reuse ;  /* 0x0000009631457220 */ /* 0x0c0fe20000410000 */
[----:B------:R-:W-:Y:S01]  /*70d0*/  FMUL.FTZ R72, R48, R150 ;  /* 0x0000009630487220 */ /* 0x000fe20000410000 */
[----:B------:R-:W-:Y:S02]  /*70e0*/  F2FP.F16.E4M3.UNPACK_B R68, R70.H1 ;  /* 0x00000046ff44723e */ /* 0x000fe400030006ff */
[----:B------:R-:W-:Y:S01]  /*70f0*/  F2FP.SATFINITE.E4M3.F32.PACK_AB_MERGE_C R79, R74, R71, RZ ;  /* 0x000000474a4f723e */ /* 0x000fe200048070ff */
[----:B------:R-:W-:Y:S01]  /*7100*/  FFMA.FTZ R75, R49, R149, -R72 ;  /* 0x00000095314b7223 */ /* 0x000fe20000010848 */
[----:B------:R-:W-:Y:S01]  /*7110*/  F2FP.F16.E4M3.UNPACK_B R49, R43.H1 ;  /* 0x0000002bff31723e */ /* 0x000fe200030006ff */
[----:B------:R-:W-:Y:S01]  /*7120*/  FFMA.FTZ R76, R48, R149, R69 ;  /* 0x00000095304c7223 */ /* 0x000fe20000010045 */
[-C--:B------:R-:W-:Y:S01]  /*7130*/  F2FP.F16.E4M3.UNPACK_B R71, R73.reuse.H1 ;  /* 0x00000049ff47723e */ /* 0x080fe200030006ff */
[----:B------:R-:W-:Y:S01]  /*7140*/  HADD2.F32 R69, -RZ, R68.H1_H1 ;  /* 0x30000044ff457230 */ /* 0x000fe20000004100 */
[----:B------:R-:W-:Y:S01]  /*7150*/  F2FP.F16.E4M3.UNPACK_B R48, R42.H1 ;  /* 0x0000002aff30723e */ /* 0x000fe200030006ff */
        /* <DEDUP_REMOVED lines=14> */
[----:B------:R-:W-:Y:S01]  /*7240*/  F2FP.F16.E4M3.UNPACK_B R42, R42 ;  /* 0x0000002aff2a723e */ /* 0x000fe200020006ff */
[----:B------:R-:W-:Y:S01]  /*7250*/  FMUL.FTZ R72, R48, R72 ;  /* 0x0000004830487220 */ /* 0x000fe20000410000 */
[----:B------:R-:W-:-:S02]  /*7260*/  HADD2.F32 R73, -RZ, R73.H0_H0 ;  /* 0x20000049ff497230 */ /* 0x000fc40000004100 */
[-C--:B------:R-:W-:Y:S01]  /*7270*/  FFMA.FTZ R77, R48, R66.reuse, -R77 ;  /* 0x00000042304d7223 */ /* 0x080fe2000001084d */
[--C-:B------:R-:W-:Y:S02]  /*7280*/  HADD2.F32 R48, -RZ, R43.reuse.H0_H0 ;  /* 0x2000002bff307230 */ /* 0x100fe40000004100 */
[----:B------:R-:W-:Y:S01]  /*7290*/  FFMA.FTZ R72, R49, R66, R72 ;  /* 0x0000004231487223 */ /* 0x000fe20000010048 */
[----:B------:R-:W-:Y:S02]  /*72a0*/  HADD2.F32 R49, -RZ, R43.H1_H1 ;  /* 0x3000002bff317230 */ /* 0x000fe40000004100 */
[----:B------:R-:W-:Y:S01]  /*72b0*/  FFMA.FTZ R69, R67, R69, R74 ;  /* 0x0000004543457223 */ /* 0x000fe2000001004a */
[--C-:B------:R-:W-:Y:S01]  /*72c0*/  HADD2.F32 R43, -RZ, R42.reuse.H0_H0 ;  /* 0x2000002aff2b7230 */ /* 0x100fe20000004100 */
[----:B------:R-:W-:Y:S01]  /*72d0*/  F2FP.SATFINITE.E4M3.F32.PACK_AB_MERGE_C R40, R76, R75, R79 ;  /* 0x0000004b4c28723e */ /* 0x000fe2000480704f */
[----:B------:R-:W-:Y:S01]  /*72e0*/  HADD2.F32 R42, -RZ, R42.H1_H1 ;  /* 0x3000002aff2a7230 */ /* 0x000fe20000004100 */
[----:B------:R-:W-:Y:S01]  /*72f0*/  F2FP.SATFINITE.E4M3.F32.PACK_AB_MERGE_C R72, R72, R77, RZ ;  /* 0x0000004d4848723e */ /* 0x000fe200048070ff */
[----:B------:R-:W-:Y:S01]  /*7300*/  HADD2.F32 R71, -RZ, R71.H0_H0 ;  /* 0x20000047ff477230 */ /* 0x000fe20000004100 */
[----:B------:R-:W-:Y:S01]  /*7310*/  F2FP.SATFINITE.E4M3.F32.PACK_AB_MERGE_C R69, R69, R78, RZ ;  /* 0x0000004e4545723e */ /* 0x000fe200048070ff */
[----:B------:R-:W-:-:S02]  /*7320*/  HADD2.F32 R68, -RZ, R68.H0_H0 ;  /* 0x20000044ff447230 */ /* 0x000fc40000004100 */
[----:B------:R-:W-:Y:S01]  /*7330*/  FMUL.FTZ R66, R42, R73 ;  /* 0x000000492a427220 */ /* 0x000fe20000410000 */
[----:B------:R-:W-:Y:S02]  /*7340*/  HADD2.F32 R70, -RZ, R70.H0_H0 ;  /* 0x20000046ff467230 */ /* 0x000fe40000004100 */
[-C--:B------:R-:W-:Y:S01]  /*7350*/  FMUL.FTZ R67, R49, R71.reuse ;  /* 0x0000004731437220 */ /* 0x080fe20000410000 */
[C---:B------:R-:W-:Y:S01]  /*7360*/  FMUL.FTZ R74, R48.reuse, R71 ;  /* 0x00000047304a7220 */ /* 0x040fe20000410000 */
[----:B------:R-:W-:Y:S02]  /*7370*/  FMUL.FTZ R73, R43, R73 ;  /* 0x000000492b497220 */ /* 0x000fe40000410000 */
[-C--:B------:R-:W-:Y:S01]  /*7380*/  FFMA.FTZ R67, R48, R68.reuse, -R67 ;  /* 0x0000004430437223 */ /* 0x080fe20000010843 */
[----:B------:R-:W-:Y:S01]  /*7390*/  FFMA.FTZ R74, R49, R68, R74 ;  /* 0x00000044314a7223 */ /* 0x000fe2000001004a */
[-C--:B------:R-:W-:Y:S01]  /*73a0*/  FFMA.FTZ R66, R43, R70.reuse, -R66 ;  /* 0x000000462b427223 */ /* 0x080fe20000010842 */
[----:B------:R-:W-:-:S03]  /*73b0*/  FFMA.FTZ R73, R42, R70, R73 ;  /* 0x000000462a497223 */ /* 0x000fc60000010049 */
[----:B------:R-:W-:Y:S02]  /*73c0*/  F2FP.SATFINITE.E4M3.F32.PACK_AB_MERGE_C R43, R74, R67, R69 ;  /* 0x000000434a2b723e */ /* 0x000fe40004807045 */
[----:B------:R-:W-:-:S07]  /*73d0*/  F2FP.SATFINITE.E4M3.F32.PACK_AB_MERGE_C R42, R73, R66, R72 ;  /* 0x00000042492a723e */ /* 0x000fce0004807048 */
.L_x_1377:
[----:B------:R-:W-:Y:S05]  /*73e0*/  BSYNC B2 ;  /* 0x0000000000027941 */ /* 0x000fea0003800000 */
.L_x_1376:
[----:B-1----:R0:W-:Y:S02]  /*73f0*/  STG.E.128 desc[UR60][R44.64+0x20], R40 ;  /* 0x000020282c007986 */ /* 0x0021e4000c101d3c */
.L_x_1375:
[----:B------:R-:W-:Y:S05]  /*7400*/  BSYNC B1 ;  /* 0x0000000000017941 */ /* 0x000fea0003800000 */
.L_x_1374:
        /* <DEDUP_REMOVED lines=110> */
.L_x_1381:
[----:B------:R-:W-:Y:S05]  /*7af0*/  BSYNC B2 ;  /* 0x0000000000027941 */ /* 0x000fea0003800000 */
.L_x_1380:
[----:B-1----:R0:W-:Y:S02]  /*7b00*/  STG.E.128 desc[UR60][R44.64+0x40], R40 ;  /* 0x000040282c007986 */ /* 0x0021e4000c101d3c */
.L_x_1379:
[----:B------:R-:W-:Y:S05]  /*7b10*/  BSYNC B1 ;  /* 0x0000000000017941 */ /* 0x000fea0003800000 */
.L_x_1378:
        /* <DEDUP_REMOVED lines=22> */
[----:B------:R-:W-:Y:S02]  /*7c80*/  F2FP.F16.E4M3.UNPACK_B R41, R41.H1 ;  /* 0x00000029ff29723e */ /* 0x000fe400030006ff */
[----:B------:R-:W-:Y:S01]  /*7c90*/  LOP3.LUT R64, R62, 0xff0000, R59, 0xf8, !PT ;  /* 0x00ff00003e407812 */ /* 0x000fe200078ef83b */
[----:B------:R-:W-:Y:S01]  /*7ca0*/  HADD2.F32 R62, -RZ, R60.H0_H0 ;  /* 0x2000003cff3e7230 */ /* 0x000fe20000004100 */
[----:B------:R-:W-:Y:S01]  /*7cb0*/  LOP3.LUT R61, R58, 0xff0000, R49, 0xf8, !PT ;  /* 0x00ff00003a3d7812 */ /* 0x000fe200078ef831 */
[----:B------:R-:W-:Y:S01]  /*7cc0*/  HADD2.F32 R49, -RZ, R40.H1_H1 ;  /* 0x30000028ff317230 */ /* 0x000fe20000004100 */
[----:B------:R-:W-:Y:S01]  /*7cd0*/  F2FP.F16.E4M3.UNPACK_B R59, R134.H1 ;  /* 0x00000086ff3b723e */ /* 0x000fe200030006ff */
[----:B------:R-:W-:Y:S01]  /*7ce0*/  HADD2.F32 R63, -RZ, R60.H1_H1 ;  /* 0x3000003cff3f7230 */ /* 0x000fe20000004100 */
[----:B------:R-:W-:Y:S01]  /*7cf0*/  F2FP.F16.E4M3.UNPACK_B R135, R135 ;  /* 0x00000087ff87723e */ /* 0x000fe200020006ff */
[----:B------:R-:W-:-:S02]  /*7d00*/  HADD2.F32 R58, -RZ, R41.H1_H1 ;  /* 0x30000029ff3a7230 */ /* 0x000fc40000004100 */
[----:B------:R-:W-:Y:S01]  /*7d10*/  FMUL.FTZ R65, R49, R62 ;  /* 0x0000003e31417220 */ /* 0x000fe20000410000 */
[----:B------:R-:W-:Y:S01]  /*7d20*/  HADD2.F32 R40, -RZ, R40.H0_H0 ;  /* 0x20000028ff287230 */ /* 0x000fe20000004100 */
[----:B------:R-:W-:Y:S01]  /*7d30*/  F2FP.F16.E4M3.UNPACK_B R134, R134 ;  /* 0x00000086ff86723e */ /* 0x000fe200020006ff */
[----:B------:R-:W-:Y:S02]  /*7d40*/  HADD2.F32 R60, -RZ, R59.H0_H0 ;  /* 0x2000003bff3c7230 */ /* 0x000fe40000004100 */
[-C--:B------:R-:W-:Y:S01]  /*7d50*/  FMUL.FTZ R66, R58, R63.reuse ;  /* 0x0000003f3a427220 */ /* 0x080fe20000410000 */
[----:B------:R-:W-:Y:S02]  /*7d60*/  HADD2.F32 R41, -RZ, R41.H0_H0 ;  /* 0x20000029ff297230 */ /* 0x000fe40000004100 */
[C---:B------:R-:W-:Y:S01]  /*7d70*/  FMUL.FTZ R62, R40.reuse, R62 ;  /* 0x0000003e283e7220 */ /* 0x040fe20000410000 */
[----:B------:R-:W-:Y:S02]  /*7d80*/  HADD2.F32 R59, -RZ, R59.H1_H1 ;  /* 0x3000003bff3b7230 */ /* 0x000fe40000004100 */
[-C--:B------:R-:W-:Y:S01]  /*7d90*/  FFMA.FTZ R40, R40, R60.reuse, -R65 ;  /* 0x0000003c28287223 */ /* 0x080fe20000010841 */
[----:B------:R-:W-:Y:S01]  /*7da0*/  FMUL.FTZ R63, R41, R63 ;  /* 0x0000003f293f7220 */ /* 0x000fe20000410000 */
[----:B------:R-:W-:Y:S01]  /*7db0*/  FFMA.FTZ R67, R49, R60, R62 ;  /* 0x0000003c31437223 */ /* 0x000fe2000001003e */
[-C--:B------:R-:W-:Y:S01]  /*7dc0*/  FFMA.FTZ R65, R41, R59.reuse, -R66 ;  /* 0x0000003b29417223 */ /* 0x080fe20000010842 */
[-C--:B------:R-:W-:Y:S01]  /*7dd0*/  F2FP.F16.E4M3.UNPACK_B R41, R48.reuse.H1 ;  /* 0x00000030ff29723e */ /* 0x080fe200030006ff */
[----:B------:R-:W-:Y:S01]  /*7de0*/  FFMA.FTZ R68, R58, R59, R63 ;  /* 0x0000003b3a447223 */ /* 0x000fe2000001003f */
[----:B------:R-:W-:Y:S01]  /*7df0*/  F2FP.F16.E4M3.UNPACK_B R48, R48 ;  /* 0x00000030ff30723e */ /* 0x000fe200020006ff */
[----:B------:R-:W-:-:S02]  /*7e00*/  HADD2.F32 R60, -RZ, R135.H1_H1 ;  /* 0x30000087ff3c7230 */ /* 0x000fc40000004100 */
[--C-:B------:R-:W-:Y:S01]  /*7e10*/  HADD2.F32 R49, -RZ, R41.reuse.H0_H0 ;  /* 0x20000029ff317230 */ /* 0x100fe20000004100 */
[----:B------:R-:W-:Y:S01]  /*7e20*/  F2FP.SATFINITE.E4M3.F32.PACK_AB_MERGE_C R71, R68, R65, RZ ;  /* 0x000000414447723e */ /* 0x000fe200048070ff */
[----:B------:R-:W-:Y:S02]  /*7e30*/  HADD2.F32 R58, -RZ, R41.H1_H1 ;  /* 0x30000029ff3a7230 */ /* 0x000fe40000004100 */
[--C-:B------:R-:W-:Y:S02]  /*7e40*/  HADD2.F32 R41, -RZ, R48.reuse.H0_H0 ;  /* 0x20000030ff297230 */ /* 0x100fe40000004100 */
[-C--:B------:R-:W-:Y:S01]  /*7e50*/  FMUL.FTZ R63, R49, R60.reuse ;  /* 0x0000003c313f7220 */ /* 0x080fe20000410000 */
[----:B------:R-:W-:Y:S02]  /*7e60*/  HADD2.F32 R135, -RZ, R135.H0_H0 ;  /* 0x20000087ff877230 */ /* 0x000fe40000004100 */
[----:B------:R-:W-:Y:S01]  /*7e70*/  FMUL.FTZ R62, R58, R60 ;  /* 0x0000003c3a3e7220 */ /* 0x000fe20000410000 */
[----:B------:R-:W-:-:S02]  /*7e80*/  HADD2.F32 R48, -RZ, R48.H1_H1 ;  /* 0x30000030ff307230 */ /* 0x000fc40000004100 */
        /* <DEDUP_REMOVED lines=8> */
[----:B------:R-:W-:-:S02]  /*7f10*/  F2FP.F16.E4M3.UNPACK_B R48, R43.H1 ;  /* 0x0000002bff30723e */ /* 0x000fc400030006ff */
[----:B------:R-:W-:Y:S02]  /*7f20*/  F2FP.SATFINITE.E4M3.F32.PACK_AB_MERGE_C R70, R63, R62, RZ ;  /* 0x0000003e3f46723e */ /* 0x000fe400048070ff */
[----:B------:R-:W-:Y:S01]  /*7f30*/  F2FP.F16.E4M3.UNPACK_B R62, R64.H1 ;  /* 0x00000040ff3e723e */ /* 0x000fe200030006ff */
[--C-:B------:R-:W-:Y:S01]  /*7f40*/  HADD2.F32 R58, -RZ, R48.reuse.H1_H1 ;  /* 0x30000030ff3a7230 */ /* 0x100fe20000004100 */
[-C--:B------:R-:W-:Y:S01]  /*7f50*/  F2FP.F16.E4M3.UNPACK_B R59, R61.reuse.H1 ;  /* 0x0000003dff3b723e */ /* 0x080fe200030006ff */
[----:B------:R-:W-:Y:S01]  /*7f60*/  HADD2.F32 R49, -RZ, R48.H0_H0 ;  /* 0x20000030ff317230 */ /* 0x000fe20000004100 */
[----:B------:R-:W-:Y:S01]  /*7f70*/  F2FP.F16.E4M3.UNPACK_B R41, R42.H1 ;  /* 0x0000002aff29723e */ /* 0x000fe200030006ff */
[----:B------:R-:W-:Y:S01]  /*7f80*/  HADD2.F32 R65, -RZ, R62.H1_H1 ;  /* 0x3000003eff417230 */ /* 0x000fe20000004100 */
        /* <DEDUP_REMOVED lines=19> */
[----:B------:R-:W-:Y:S02]  /*80c0*/  HADD2.F32 R43, -RZ, R43.H1_H1 ;  /* 0x3000002bff2b7230 */ /* 0x000fe40000004100 */
[--C-:B------:R-:W-:Y:S01]  /*80d0*/  HADD2.F32 R41, -RZ, R42.reuse.H0_H0 ;  /* 0x2000002aff297230 */ /* 0x100fe20000004100 */
[----:B------:R-:W-:Y:S01]  /*80e0*/  F2FP.SATFINITE.E4M3.F32.PACK_AB_MERGE_C R63, R63, R68, RZ ;  /* 0x000000443f3f723e */ /* 0x000fe200048070ff */
[----:B------:R-:W-:Y:S02]  /*80f0*/  HADD2.F32 R42, -RZ, R42.H1_H1 ;  /* 0x3000002aff2a7230 */ /* 0x000fe40000004100 */
[----:B------:R-:W-:Y:S01]  /*8100*/  FMUL.FTZ R65, R43, R62 ;  /* 0x0000003e2b417220 */ /* 0x000fe20000410000 */
[----:B------:R-:W-:-:S02]  /*8110*/  HADD2.F32 R64, -RZ, R64.H0_H0 ;  /* 0x20000040ff407230 */ /* 0x000fc40000004100 */
[----:B------:R-:W-:Y:S01]  /*8120*/  FMUL.FTZ R62, R48, R62 ;  /* 0x0000003e303e7220 */ /* 0x000fe20000410000 */
[----:B------:R-:W-:Y:S01]  /*8130*/  HADD2.F32 R59, -RZ, R59.H0_H0 ;  /* 0x2000003bff3b7230 */ /* 0x000fe20000004100 */
[----:B------:R-:W-:Y:S01]  /*8140*/  F2FP.SATFINITE.E4M3.F32.PACK_AB_MERGE_C R60, R60, R69, RZ ;  /* 0x000000453c3c723e */ /* 0x000fe200048070ff */
[----:B------:R-:W-:Y:S02]  /*8150*/  HADD2.F32 R61, -RZ, R61.H0_H0 ;  /* 0x2000003dff3d7230 */ /* 0x000fe40000004100 */
[-C--:B------:R-:W-:Y:S01]  /*8160*/  FMUL.FTZ R58, R42, R64.reuse ;  /* 0x000000402a3a7220 */ /* 0x080fe20000410000 */
[----:B------:R-:W-:Y:S01]  /*8170*/  FMUL.FTZ R49, R41, R64 ;  /* 0x0000004029317220 */ /* 0x000fe20000410000 */
[-C--:B------:R-:W-:Y:S01]  /*8180*/  FFMA.FTZ R65, R48, R59.reuse, -R65 ;  /* 0x0000003b30417223 */ /* 0x080fe20000010841 */
[----:B------:R-:W-:Y:S01]  /*8190*/  FFMA.FTZ R62, R43, R59, R62 ;  /* 0x0000003b2b3e7223 */ /* 0x000fe2000001003e */
[-C--:B------:R-:W-:Y:S01]  /*81a0*/  FFMA.FTZ R58, R41, R61.reuse, -R58 ;  /* 0x0000003d293a7223 */ /* 0x080fe2000001083a */
[----:B------:R-:W-:Y:S01]  /*81b0*/  FFMA.FTZ R49, R42, R61, R49 ;  /* 0x0000003d2a317223 */ /* 0x000fe20000010031 */
[----:B------:R-:W-:-:S02]  /*81c0*/  F2FP.SATFINITE.E4M3.F32.PACK_AB_MERGE_C R41, R67, R40, R71 ;  /* 0x000000284329723e */ /* 0x000fc40004807047 */
[----:B------:R-:W-:Y:S02]  /*81d0*/  F2FP.SATFINITE.E4M3.F32.PACK_AB_MERGE_C R40, R135, R66, R70 ;  /* 0x000000428728723e */ /* 0x000fe40004807046 */
[----:B------:R-:W-:Y:S02]  /*81e0*/  F2FP.SATFINITE.E4M3.F32.PACK_AB_MERGE_C R42, R49, R58, R63 ;  /* 0x0000003a312a723e */ /* 0x000fe4000480703f */
[----:B------:R-:W-:-:S07]  /*81f0*/  F2FP.SATFINITE.E4M3.F32.PACK_AB_MERGE_C R43, R62, R65, R60 ;  /* 0x000000413e2b723e */ /* 0x000fce000480703c */
.L_x_1385:
[----:B------:R-:W-:Y:S05]  /*8200*/  BSYNC B2 ;  /* 0x0000000000027941 */ /* 0x000fea0003800000 */
.L_x_1384:
[----:B-1----:R0:W-:Y:S02]  /*8210*/  STG.E.128 desc[UR60][R44.64+0x60], R40 ;  /* 0x000060282c007986 */ /* 0x0021e4000c101d3c */
.L_x_1383:
[----:B------:R-:W-:Y:S05]  /*8220*/  BSYNC B1 ;  /* 0x0000000000017941 */ /* 0x000fea0003800000 */
.L_x_1382:
        /* <DEDUP_REMOVED lines=9> */
[----:B------:R-:W-:Y:S01]  /*82c0*/  LOP3.LUT R47, R55, 0xff0000ff, RZ, 0xc0, !PT ;  /* 0xff0000ff372f7812 */ /* 0x000fe200078ec0ff */
[----:B------:R-:W-:Y:S01]  /*82d0*/  IMAD.MOV.U32 R48, RZ, RZ, R42 ;  /* 0x000000ffff307224 */ /* 0x000fe200078e002a */
[----:B------:R-:W-:Y:S01]  /*82e0*/  SHF.R.U32.HI R56, RZ, 0x10, R55 ;  /* 0x00000010ff387819 */ /* 0x000fe20000011637 */
[----:B------:R-:W-:Y:S01]  /*82f0*/  IMAD.SHL.U32 R42, R59, 0x100, RZ ;  /* 0x000001003b2a7824 */ /* 0x000fe200078e00ff */
[--C-:B------:R-:W-:Y:S02]  /*8300*/  SHF.R.U32.HI R55, RZ, 0x8, R57.reuse ;  /* 0x00000008ff377819 */ /* 0x100fe40000011639 */
[----:B------:R-:W-:Y:S02]  /*8310*/  LOP3.LUT R54, R57, 0xff0000ff, RZ, 0xc0, !PT ;  /* 0xff0000ff39367812 */ /* 0x000fe400078ec0ff */
[----:B------:R-:W-:Y:S01]  /*8320*/  SHF.R.U32.HI R58, RZ, 0x10, R57 ;  /* 0x00000010ff3a7819 */ /* 0x000fe20000011639 */
[----:B------:R-:W-:Y:S01]  /*8330*/  IMAD.SHL.U32 R43, R55, 0x100, RZ ;  /* 0x00000100372b7824 */ /* 0x000fe200078e00ff */
[----:B------:R-:W-:-:S02]  /*8340*/  LOP3.LUT R47, R47, 0xff00, R42, 0xf8, !PT ;  /* 0x0000ff002f2f7812 */ /* 0x000fc400078ef82a */
[----:B------:R-:W-:Y:S01]  /*8350*/  F2FP.F16.E4M3.UNPACK_B R55, R91.H1 ;  /* 0x0000005bff37723e */ /* 0x000fe200030006ff */
[----:B------:R-:W-:Y:S01]  /*8360*/  IMAD.U32 R58, R58, 0x10000, RZ ;  /* 0x000100003a3a7824 */ /* 0x000fe200078e00ff */
[----:B------:R-:W-:Y:S01]  /*8370*/  LOP3.LUT R43, R54, 0xff00, R43, 0xf8, !PT ;  /* 0x0000ff00362b7812 */ /* 0x000fe200078ef82b */
[----:B------:R-:W-:Y:S01]  /*8380*/  IMAD.U32 R54, R56, 0x10000, RZ ;  /* 0x0001000038367824 */ /* 0x000fe200078e00ff */
[-C--:B------:R-:W-:Y:S01]  /*8390*/  F2FP.F16.E4M3.UNPACK_B R42, R41.reuse ;  /* 0x00000029ff2a723e */ /* 0x080fe200020006ff */
[--C-:B------:R-:W-:Y:S01]  /*83a0*/  HADD2.F32 R57, -RZ, R55.reuse.H0_H0 ;  /* 0x20000037ff397230 */ /* 0x100fe20000004100 */
[----:B------:R-:W-:Y:S01]  /*83b0*/  LOP3.LUT R59, R43, 0xff0000, R58, 0xf8, !PT ;  /* 0x00ff00002b3b7812 */ /* 0x000fe200078ef83a */
[----:B------:R-:W-:Y:S01]  /*83c0*/  HADD2.F32 R58, -RZ, R55.H1_H1 ;  /* 0x30000037ff3a7230 */ /* 0x000fe20000004100 */
[----:B------:R-:W-:Y:S01]  /*83d0*/  LOP3.LUT R56, R47, 0xff0000, R54, 0xf8, !PT ;  /* 0x00ff00002f387812 */ /* 0x000fe200078ef836 */
[--C-:B------:R-:W-:Y:S01]  /*83e0*/  HADD2.F32 R43, -RZ, R42.reuse.H1_H1 ;  /* 0x3000002aff2b7230 */ /* 0x100fe20000004100 */
[----:B------:R-:W-:Y:S01]  /*83f0*/  F2FP.F16.E4M3.UNPACK_B R54, R90.H1 ;  /* 0x0000005aff36723e */ /* 0x000fe200030006ff */
[----:B------:R-:W-:Y:S01]  /*8400*/  HADD2.F32 R42, -RZ, R42.H0_H0 ;  /* 0x2000002aff2a7230 */ /* 0x000fe20000004100 */
[----:B------:R-:W-:-:S02]  /*8410*/  F2FP.F16.E4M3.UNPACK_B R41, R41.H1 ;  /* 0x00000029ff29723e */ /* 0x000fc400030006ff */
[-C--:B------:R-:W-:Y:S01]  /*8420*/  FMUL.FTZ R61, R43, R57.reuse ;  /* 0x000000392b3d7220 */ /* 0x080fe20000410000 */
[--C-:B------:R-:W-:Y:S02]  /*8430*/  HADD2.F32 R55, -RZ, R54.reuse.H0_H0 ;  /* 0x20000036ff377230 */ /* 0x100fe40000004100 */
[C---:B------:R-:W-:Y:S01]  /*8440*/  FMUL.FTZ R60, R42.reuse, R57 ;  /* 0x000000392a3c7220 */ /* 0x040fe20000410000 */
[--C-:B------:R-:W-:Y:S01]  /*8450*/  HADD2.F32 R47, -RZ, R41.reuse.H1_H1 ;  /* 0x30000029ff2f7230 */ /* 0x100fe20000004100 */
[----:B------:R-:W-:Y:S01]  /*8460*/  F2FP.F16.E4M3.UNPACK_B R91, R91 ;  /* 0x0000005bff5b723e */ /* 0x000fe200020006ff */
[----:B------:R-:W-:Y:S02]  /*8470*/  HADD2.F32 R41, -RZ, R41.H0_H0 ;  /* 0x20000029ff297230 */ /* 0x000fe40000004100 */
[-C--:B------:R-:W-:Y:S01]  /*8480*/  FFMA.FTZ R61, R42, R55.reuse, -R61 ;  /* 0x000000372a3d7223 */ /* 0x080fe2000001083d */
[----:B------:R-:W-:Y:S02]  /*8490*/  HADD2.F32 R54, -RZ, R54.H1_H1 ;  /* 0x30000036ff367230 */ /* 0x000fe40000004100 */
[-C--:B------:R-:W-:Y:S01]  /*84a0*/  FMUL.FTZ R42, R47, R58.reuse ;  /* 0x0000003a2f2a7220 */ /* 0x080fe20000410000 */
[----:B------:R-:W-:Y:S01]  /*84b0*/  FFMA.FTZ R62, R43, R55, R60 ;  /* 0x000000372b3e7223 */ /* 0x000fe2000001003c */
[C---:B------:R-:W-:Y:S01]  /*84c0*/  FMUL.FTZ R58, R41.reuse, R58 ;  /* 0x0000003a293a7220 */ /* 0x040fe20000410000 */
[----:B------:R-:W-:Y:S01]  /*84d0*/  F2FP.F16.E4M3.UNPACK_B R90, R90 ;  /* 0x0000005aff5a723e */ /* 0x000fe200020006ff */
[----:B------:R-:W-:Y:S01]  /*84e0*/  FFMA.FTZ R57, R41, R54, -R42 ;  /* 0x0000003629397223 */ /* 0x000fe2000001082a */
[----:B------:R-:W-:Y:S01]  /*84f0*/  F2FP.F16.E4M3.UNPACK_B R41, R40.H1 ;  /* 0x00000028ff29723e */ /* 0x000fe200030006ff */
        /* <DEDUP_REMOVED lines=10> */
[----:B------:R-:W-:-:S02]  /*85a0*/  HADD2.F32 R91, -RZ, R91.H0_H0 ;  /* 0x2000005bff5b7230 */ /* 0x000fc40000004100 */
[----:B------:R-:W-:Y:S02]  /*85b0*/  HADD2.F32 R40, -RZ, R40.H1_H1 ;  /* 0x30000028ff287230 */ /* 0x000fe40000004100 */
        /* <DEDUP_REMOVED lines=11> */
[----:B------:R-:W-:Y:S01]  /*8670*/  HADD2.F32 R54, -RZ, R47.H1_H1 ;  /* 0x3000002fff367230 */ /* 0x000fe20000004100 */
[----:B------:R-:W-:-:S02]  /*8680*/  F2FP.F16.E4M3.UNPACK_B R55, R59.H1 ;  /* 0x0000003bff37723e */ /* 0x000fc400030006ff */
[-C--:B------:R-:W-:Y:S01]  /*8690*/  F2FP.F16.E4M3.UNPACK_B R40, R48.reuse.H1 ;  /* 0x00000030ff28723e */ /* 0x080fe200030006ff */
[----:B------:R-:W-:Y:S01]  /*86a0*/  HADD2.F32 R43, -RZ, R41.H1_H1 ;  /* 0x30000029ff2b7230 */ /* 0x000fe20000004100 */
[----:B------:R-:W-:Y:S01]  /*86b0*/  F2FP.F16.E4M3.UNPACK_B R59, R59 ;  /* 0x0000003bff3b723e */ /* 0x000fe200020006ff */
[----:B------:R-:W-:Y:S01]  /*86c0*/  HADD2.F32 R58, -RZ, R55.H1_H1 ;  /* 0x30000037ff3a7230 */ /* 0x000fe20000004100 */
[----:B------:R-:W-:Y:S01]  /*86d0*/  F2FP.F16.E4M3.UNPACK_B R49, R49 ;  /* 0x00000031ff31723e */ /* 0x000fe200020006ff */
[----:B------:R-:W-:Y:S01]  /*86e0*/  HADD2.F32 R42, -RZ, R41.H0_H0 ;  /* 0x20000029ff2a7230 */ /* 0x000fe20000004100 */
[----:B------:R-:W-:Y:S01]  /*86f0*/  F2FP.F16.E4M3.UNPACK_B R48, R48 ;  /* 0x00000030ff30723e */ /* 0x000fe200020006ff */
[----:B------:R-:W-:Y:S02]  /*8700*/  HADD2.F32 R41, -RZ, R40.H1_H1 ;  /* 0x30000028ff297230 */ /* 0x000fe40000004100 */
[----:B------:R-:W-:Y:S01]  /*8710*/  FMUL.FTZ R63, R43, R58 ;  /* 0x0000003a2b3f7220 */ /* 0x000fe20000410000 */
[----:B------:R-:W-:-:S02]  /*8720*/  HADD2.F32 R57, -RZ, R59.H1_H1 ;  /* 0x3000003bff397230 */ /* 0x000fc40000004100 */
[C---:B------:R-:W-:Y:S01]  /*8730*/  FMUL.FTZ R66, R42.reuse, R58 ;  /* 0x0000003a2a427220 */ /* 0x040fe20000410000 */
[----:B------:R-:W-:Y:S02]  /*8740*/  HADD2.F32 R40, -RZ, R40.H0_H0 ;  /* 0x20000028ff287230 */ /* 0x000fe40000004100 */
[-C--:B------:R-:W-:Y:S01]  /*8750*/  FFMA.FTZ R64, R42, R54.reuse, -R63 ;  /* 0x000000362a407223 */ /* 0x080fe2000001083f */
[----:B------:R-:W-:Y:S02]  /*8760*/  HADD2.F32 R42, -RZ, R56.H1_H1 ;  /* 0x30000038ff2a7230 */ /* 0x000fe40000004100 */
[-C--:B------:R-:W-:Y:S01]  /*8770*/  FMUL.FTZ R63, R41, R57.reuse ;  /* 0x00000039293f7220 */ /* 0x080fe20000410000 */
[----:B------:R-:W-:Y:S02]  /*8780*/  HADD2.F32 R59, -RZ, R59.H0_H0 ;  /* 0x2000003bff3b7230 */ /* 0x000fe40000004100 */
[C---:B------:R-:W-:Y:S01]  /*8790*/  FMUL.FTZ R58, R40.reuse, R57 ;  /* 0x00000039283a7220 */ /* 0x040fe20000410000 */
[----:B------:R-:W-:Y:S01]  /*87a0*/  FFMA.FTZ R57, R43, R54, R66 ;  /* 0x000000362b397223 */ /* 0x000fe20000010042 */
[----:B------:R-:W-:Y:S01]  /*87b0*/  FFMA.FTZ R63, R40, R42, -R63 ;  /* 0x0000002a283f7223 */ /* 0x000fe2000001083f */
[----:B------:R-:W-:-:S02]  /*87c0*/  HADD2.F32 R40, -RZ, R48.H0_H0 ;  /* 0x20000030ff287230 */ /* 0x000fc40000004100 */
[----:B------:R-:W-:Y:S01]  /*87d0*/  FFMA.FTZ R58, R41, R42, R58 ;  /* 0x0000002a293a7223 */ /* 0x000fe2000001003a */
[--C-:B------:R-:W-:Y:S01]  /*87e0*/  HADD2.F32 R41, -RZ, R49.reuse.H0_H0 ;  /* 0x20000031ff297230 */ /* 0x100fe20000004100 */
[----:B------:R-:W-:Y:S01]  /*87f0*/  F2FP.SATFINITE.E4M3.F32.PACK_AB_MERGE_C R57, R57, R64, RZ ;  /* 0x000000403939723e */ /* 0x000fe200048070ff */
[----:B------:R-:W-:Y:S02]  /*8800*/  HADD2.F32 R49, -RZ, R49.H1_H1 ;  /* 0x30000031ff317230 */ /* 0x000fe40000004100 */
[----:B------:R-:W-:Y:S01]  /*8810*/  HADD2.F32 R54, -RZ, R55.H0_H0 ;  /* 0x20000037ff367230 */ /* 0x000fe20000004100 */
[----:B------:R-:W-:Y:S01]  /*8820*/  F2FP.SATFINITE.E4M3.F32.PACK_AB_MERGE_C R58, R58, R63, RZ ;  /* 0x0000003f3a3a723e */ /* 0x000fe200048070ff */
[----:B------:R-:W-:Y:S02]  /*8830*/  HADD2.F32 R48, -RZ, R48.H1_H1 ;  /* 0x30000030ff307230 */ /* 0x000fe40000004100 */
[----:B------:R-:W-:Y:S02]  /*8840*/  HADD2.F32 R42, -RZ, R47.H0_H0 ;  /* 0x2000002fff2a7230 */ /* 0x000fe40000004100 */
[----:B------:R-:W-:-:S02]  /*8850*/  HADD2.F32 R43, -RZ, R56.H0_H0 ;  /* 0x20000038ff2b7230 */ /* 0x000fc40000004100 */
[-C--:B------:R-:W-:Y:S01]  /*8860*/  FMUL.FTZ R56, R49, R54.reuse ;  /* 0x0000003631387220 */ /* 0x080fe20000410000 */
[-C--:B------:R-:W-:Y:S01]  /*8870*/  FMUL.FTZ R47, R48, R59.reuse ;  /* 0x0000003b302f7220 */ /* 0x080fe20000410000 */
[C---:B------:R-:W-:Y:S01]  /*8880*/  FMUL.FTZ R54, R41.reuse, R54 ;  /* 0x0000003629367220 */ /* 0x040fe20000410000 */
[C---:B------:R-:W-:Y:S01]  /*8890*/  FMUL.FTZ R59, R40.reuse, R59 ;  /* 0x0000003b283b7220 */ /* 0x040fe20000410000 */
[-C--:B------:R-:W-:Y:S01]  /*88a0*/  FFMA.FTZ R56, R41, R42.reuse, -R56 ;  /* 0x0000002a29387223 */ /* 0x080fe20000010838 */
[-C--:B------:R-:W-:Y:S01]  /*88b0*/  FFMA.FTZ R47, R40, R43.reuse, -R47 ;  /* 0x0000002b282f7223 */ /* 0x080fe2000001082f */
[----:B------:R-:W-:Y:S01]  /*88c0*/  FFMA.FTZ R49, R49, R42, R54 ;  /* 0x0000002a31317223 */ /* 0x000fe20000010036 */
[----:B------:R-:W-:Y:S01]  /*88d0*/  FFMA.FTZ R48, R48, R43, R59 ;  /* 0x0000002b30307223 */ /* 0x000fe2000001003b */
[----:B------:R-:W-:Y:S02]  /*88e0*/  F2FP.SATFINITE.E4M3.F32.PACK_AB_MERGE_C R41, R62, R61, R67 ;  /* 0x0000003d3e29723e */ /* 0x000fe40004807043 */
[----:B------:R-:W-:-:S02]  /*88f0*/  F2FP.SATFINITE.E4M3.F32.PACK_AB_MERGE_C R40, R91, R60, R65 ;  /* 0x0000003c5b28723e */ /* 0x000fc40004807041 */
[----:B------:R-:W-:Y:S02]  /*8900*/  F2FP.SATFINITE.E4M3.F32.PACK_AB_MERGE_C R42, R48, R47, R58 ;  /* 0x0000002f302a723e */ /* 0x000fe4000480703a */
[----:B------:R-:W-:-:S07]  /*8910*/  F2FP.SATFINITE.E4M3.F32.PACK_AB_MERGE_C R43, R49, R56, R57 ;  /* 0x00000038312b723e */ /* 0x000fce0004807039 */
.L_x_1389:
[----:B------:R-:W-:Y:S05]  /*8920*/  BSYNC B2 ;  /* 0x0000000000027941 */ /* 0x000fea0003800000 */
.L_x_1388:
[----:B-1----:R0:W-:Y:S02]  /*8930*/  STG.E.128 desc[UR60][R44.64+0x80], R40 ;  /* 0x000080282c007986 */ /* 0x0021e4000c101d3c */
.L_x_1387:
[----:B------:R-:W-:Y:S05]  /*8940*/  BSYNC B1 ;  /* 0x0000000000017941 */ /* 0x000fea0003800000 */
.L_x_1386:
[----:B------:R-:W-:-:S13]  /*8950*/  ISETP.NE.AND P2, PT, R39, RZ, PT ;  /* 0x000000ff2700720c */ /* 0x000fda0003f45270 */
[----:B------:R-:W-:Y:S05]  /*8960*/  @!P2 BRA `(.L_x_1369) ;  /* 0x000000700020a947 */ /* 0x000fea0003800000 */
[----:B01-34-:R0:W1:Y:S01]  /*8970*/  LDS.128 R40, [R46+0x21400] ;  /* 0x021400002e287984 */ /* 0x01b0620000000c00 */
[----:B------:R-:W-:Y:S01]  /*8980*/  ISETP.GE.AND P2, PT, R202, R127, PT ;  /* 0x0000007fca00720c */ /* 0x000fe20003f46270 */
[----:B------:R-:W-:-:S12]  /*8990*/  BSSY B1, `(.L_x_1390) ;  /* 0x000006b000017945 */ /* 0x000fd80003800000 */
[----:B0-----:R-:W-:Y:S05]  /*89a0*/  @P2 BRA `(.L_x_1391) ;  /* 0x0000000400a42947 */ /* 0x001fea0003800000 */
[----:B------:R-:W-:Y:S01]  /*89b0*/  SHF.R.U32.HI R52, RZ, 0x8, R51 ;  /* 0x00000008ff347819 */ /* 0x000fe20000011633 */
[----:B-1----:R-:W-:Y:S01]  /*89c0*/  IMAD.MOV.U32 R47, RZ, RZ, R42 ;  /* 0x000000ffff2f7224 */ /* 0x002fe200078e002a */
[----:B------:R-:W-:Y:S01]  /*89d0*/  SHF.R.U32.HI R46, RZ, 0x8, R53 ;  /* 0x00000008ff2e7819 */ /* 0x000fe20000011635 */
[----:B------:R-:W-:Y:S01]  /*89e0*/  IMAD.MOV.U32 R48, RZ, RZ, R43 ;  /* 0x000000ffff307224 */ /* 0x000fe200078e002b */
        /* <DEDUP_REMOVED lines=15> */
[----:B------:R-:W-:Y:S01]  /*8ae0*/  HADD2.F32 R43, -RZ, R42.H1_H1 ;  /* 0x3000002aff2b7230 */ /* 0x000fe20000004100 */
[----:B------:R-:W-:Y:S01]  /*8af0*/  F2FP.F16.E4M3.UNPACK_B R49, R88.H1 ;  /* 0x00000058ff31723e */ /* 0x000fe200030006ff */
[----:B------:R-:W-:Y:S01]  /*8b00*/  HADD2.F32 R53, -RZ, R50.H1_H1 ;  /* 0x30000032ff357230 */ /* 0x000fe20000004100 */
[----:B------:R-:W-:Y:S01]  /*8b10*/  F2FP.F16.E4M3.UNPACK_B R41, R41.H1 ;  /* 0x00000029ff29723e */ /* 0x000fe200030006ff */
[----:B------:R-:W-:-:S02]  /*8b20*/  HADD2.F32 R42, -RZ, R42.H0_H0 ;  /* 0x2000002aff2a7230 */ /* 0x000fc40000004100 */
[CC--:B------:R-:W-:Y:S01]  /*8b30*/  FMUL.FTZ R55, R43.reuse, R52.reuse ;  /* 0x000000342b377220 */ /* 0x0c0fe20000410000 */
[----:B------:R-:W-:Y:S01]  /*8b40*/  HADD2.F32 R50, -RZ, R49.H0_H0 ;  /* 0x20000031ff327230 */ /* 0x000fe20000004100 */
[----:B------:R-:W-:Y:S01]  /*8b50*/  F2FP.F16.E4M3.UNPACK_B R89, R89 ;  /* 0x00000059ff59723e */ /* 0x000fe200020006ff */
[--C-:B------:R-:W-:Y:S02]  /*8b60*/  HADD2.F32 R46, -RZ, R41.reuse.H1_H1 ;  /* 0x30000029ff2e7230 */ /* 0x100fe40000004100 */
[C---:B------:R-:W-:Y:S01]  /*8b70*/  FMUL.FTZ R52, R42.reuse, R52 ;  /* 0x000000342a347220 */ /* 0x040fe20000410000 */
[----:B------:R-:W-:Y:S02]  /*8b80*/  HADD2.F32 R41, -RZ, R41.H0_H0 ;  /* 0x20000029ff297230 */ /* 0x000fe40000004100 */
[-C--:B------:R-:W-:Y:S01]  /*8b90*/  FFMA.FTZ R56, R42, R50.reuse, -R55 ;  /* 0x000000322a387223 */ /* 0x080fe20000010837 */
[----:B------:R-:W-:Y:S02]  /*8ba0*/  HADD2.F32 R49, -RZ, R49.H1_H1 ;  /* 0x30000031ff317230 */ /* 0x000fe40000004100 */
[CC--:B------:R-:W-:Y:S01]  /*8bb0*/  FMUL.FTZ R42, R46.reuse, R53.reuse ;  /* 0x000000352e2a7220 */ /* 0x0c0fe20000410000 */
[----:B------:R-:W-:Y:S01]  /*8bc0*/  FFMA.FTZ R57, R43, R50, R52 ;  /* 0x000000322b397223 */ /* 0x000fe20000010034 */
[C---:B------:R-:W-:Y:S01]  /*8bd0*/  FMUL.FTZ R53, R41.reuse, R53 ;  /* 0x0000003529357220 */ /* 0x040fe20000410000 */
[----:B------:R-:W-:Y:S01]  /*8be0*/  F2FP.F16.E4M3.UNPACK_B R88, R88 ;  /* 0x00000058ff58723e */ /* 0x000fe200020006ff */
        /* <DEDUP_REMOVED lines=19> */
[----:B------:R-:W-:Y:S01]  /*8d20*/  FFMA.FTZ R55, R41, R88, -R50 ;  /* 0x0000005829377223 */ /* 0x000fe20000010832 */
[----:B------:R-:W-:Y:S01]  /*8d30*/  F2FP.F16.E4M3.UNPACK_B R41, R48.H1 ;  /* 0x00000030ff29723e */ /* 0x000fe200030006ff */
[----:B------:R-:W-:Y:S01]  /*8d40*/  FFMA.FTZ R88, R40, R88, R89 ;  /* 0x0000005828587223 */ /* 0x000fe20000010059 */
[----:B------:R-:W-:-:S02]  /*8d50*/  F2FP.F16.E4M3.UNPACK_B R50, R54.H1 ;  /* 0x00000036ff32723e */ /* 0x000fc400030006ff */
[----:B------:R-:W-:Y:S01]  /*8d60*/  F2FP.SATFINITE.E4M3.F32.PACK_AB_MERGE_C R60, R52, R53, RZ ;  /* 0x00000035343c723e */ /* 0x000fe200048070ff */
[--C-:B------:R-:W-:Y:S01]  /*8d70*/  HADD2.F32 R43, -RZ, R41.reuse.H1_H1 ;  /* 0x30000029ff2b7230 */ /* 0x100fe20000004100 */
[----:B------:R-:W-:Y:S01]  /*8d80*/  F2FP.F16.E4M3.UNPACK_B R46, R51.H1 ;  /* 0x00000033ff2e723e */ /* 0x000fe200030006ff */
[----:B------:R-:W-:Y:S01]  /*8d90*/  HADD2.F32 R53, -RZ, R50.H1_H1 ;  /* 0x30000032ff357230 */ /* 0x000fe20000004100 */
[----:B------:R-:W-:Y:S01]  /*8da0*/  F2FP.F16.E4M3.UNPACK_B R40, R47.H1 ;  /* 0x0000002fff28723e */ /* 0x000fe200030006ff */
[----:B------:R-:W-:Y:S01]  /*8db0*/  HADD2.F32 R42, -RZ, R41.H0_H0 ;  /* 0x20000029ff2a7230 */ /* 0x000fe20000004100 */
[----:B------:R-:W-:Y:S01]  /*8dc0*/  F2FP.F16.E4M3.UNPACK_B R54, R54 ;  /* 0x00000036ff36723e */ /* 0x000fe200020006ff */
[----:B------:R-:W-:Y:S01]  /*8dd0*/  HADD2.F32 R49, -RZ, R46.H1_H1 ;  /* 0x3000002eff317230 */ /* 0x000fe20000004100 */
[----:B------:R-:W-:Y:S01]  /*8de0*/  F2FP.F16.E4M3.UNPACK_B R51, R51 ;  /* 0x00000033ff33723e */ /* 0x000fe200020006ff */
[----:B------:R-:W-:Y:S01]  /*8df0*/  FMUL.FTZ R59, R43, R53 ;  /* 0x000000352b3b7220 */ /* 0x000fe20000410000 */
[----:B------:R-:W-:-:S02]  /*8e00*/  HADD2.F32 R41, -RZ, R40.H1_H1 ;  /* 0x30000028ff297230 */ /* 0x000fc40000004100 */
        /* <DEDUP_REMOVED lines=15> */
[--C-:B------:R-:W-:Y:S02]  /*8f00*/  HADD2.F32 R41, -RZ, R48.reuse.H0_H0 ;  /* 0x20000030ff297230 */ /* 0x100fe40000004100 */
        /* <DEDUP_REMOVED lines=13> */
[----:B------:R-:W-:-:S02]  /*8fe0*/  F2FP.SATFINITE.E4M3.F32.PACK_AB_MERGE_C R58, R58, R59, RZ ;  /* 0x0000003b3a3a723e */ /* 0x000fc400048070ff */
[----:B------:R-:W-:Y:S02]  /*8ff0*/  F2FP.SATFINITE.E4M3.F32.PACK_AB_MERGE_C R52, R54, R43, R52 ;  /* 0x0000002b3634723e */ /* 0x000fe40004807034 */
[----:B------:R-:W-:Y:S02]  /*9000*/  F2FP.SATFINITE.E4M3.F32.PACK_AB_MERGE_C R43, R49, R42, R58 ;  /* 0x0000002a312b723e */ /* 0x000fe4000480703a */
[----:B------:R-:W-:Y:S01]  /*9010*/  F2FP.SATFINITE.E4M3.F32.PACK_AB_MERGE_C R41, R57, R56, R61 ;  /* 0x000000383929723e */ /* 0x000fe2000480703d */
[----:B------:R-:W-:Y:S01]  /*9020*/  IMAD.MOV.U32 R42, RZ, RZ, R52 ;  /* 0x000000ffff2a7224 */ /* 0x000fe200078e0034 */
[----:B------:R-:W-:-:S07]  /*9030*/  F2FP.SATFINITE.E4M3.F32.PACK_AB_MERGE_C R40, R88, R55, R60 ;  /* 0x000000375828723e */ /* 0x000fce000480703c */
.L_x_1391:
[----:B------:R-:W-:Y:S05]  /*9040*/  BSYNC B1 ;  /* 0x0000000000017941 */ /* 0x000fea0003800000 */
.L_x_1390:
[----:B-1----:R0:W-:Y:S01]  /*9050*/  STG.E.128 desc[UR60][R44.64+0xa0], R40 ;  /* 0x0000a0282c007986 */ /* 0x0021e2000c101d3c */
[----:B------:R-:W-:Y:S05]  /*9060*/  BRA `(.L_x_1369) ;  /* 0x0000006800607947 */ /* 0x000fea0003800000 */
.L_x_1337:
        /* <DEDUP_REMOVED lines=43> */
.L_x_1393:
[----:B------:R-:W-:Y:S05]  /*9320*/  BSYNC B1 ;  /* 0x0000000000017941 */ /* 0x000fea0003800000 */
.L_x_1392:
[----:B------:R-:W-:Y:S01]  /*9330*/  ISETP.GE.AND P2, PT, R224, R96, PT ;  /* 0x00000060e000720c */ /* 0x000fe20003f46270 */
[----:B------:R-:W-:Y:S01]  /*9340*/  BSSY B1, `(.L_x_1394) ;  /* 0x000002e000017945 */ /* 0x000fe20003800000 */
[----:B0-----:R-:W-:Y:S02]  /*9350*/  CS2R R66, SRZ ;  /* 0x0000000000427805 */ /* 0x001fe4000001ff00 */
        /* <DEDUP_REMOVED lines=44> */
.L_x_1395:
[----:B------:R-:W-:Y:S05]  /*9620*/  BSYNC B1 ;  /* 0x0000000000017941 */ /* 0x000fea0003800000 */
.L_x_1394:
        /* <DEDUP_REMOVED lines=26> */
.L_x_1396:
[----:B------:R-:W-:Y:S01]  /*97d0*/  IMAD R97, R19, 0x8, R16 ;  /* 0x0000000813617824 */ /* 0x000fe200078e0210 */
[----:B------:R-:W-:Y:S01]  /*97e0*/  SHF.L.U32 R98, R197, 0x1f, RZ ;  /* 0x0000001fc5627819 */ /* 0x000fe200000006ff */
[----:B------:R-:W1:Y:S01]  /*97f0*/  LDC R150, c[0x0][0x2f4] ;  /* 0x0000bd00ff967b82 */ /* 0x000e620000000800 */
[----:B------:R-:W-:Y:S02]  /*9800*/  BSSY B1, `(.L_x_1397) ;  /* 0x0000004000017945 */ /* 0x000fe40003800000 */
[----:B------:R-:W2:Y:S05]  /*9810*/  SYNCS.PHASECHK.TRANS64.TRYWAIT P5, [R97+URZ+0x29890], R98 ;  /* 0x02989062610075a7 */ /* 0x000eaa00080a017f */
[----:B------:R-:W3:Y:S01]  /*9820*/  LDC.64 R130, c[0x0][0x300] ;  /* 0x0000c000ff827b82 */ /* 0x000ee20000000a00 */
[----:B--2---:R-:W-:Y:S05]  /*9830*/  @!P5 BRA `(.L_x_1398) ;  /* 0x000002cc005cd947 */ /* 0x004fea0003800000 */
.L_x_1748:
[----:B------:R-:W-:Y:S05]  /*9840*/  BSYNC B1 ;  /* 0x0000000000017941 */ /* 0x000fea0003800000 */
.L_x_1397:
[----:B------:R-:W-:Y:S01]  /*9850*/  BSSY B1, `(.L_x_1399) ;  /* 0x00002f0000017945 */ /* 0x000fe20003800000 */
[----:B-1----:R-:W-:Y:S02]  /*9860*/  IMAD.IADD R155, R150, 0x1, -R99 ;  /* 0x00000001969b7824 */ /* 0x002fe400078e0a63 */
[----:B------:R-:W-:Y:S01]  /*9870*/  IMAD.MOV.U32 R133, RZ, RZ, R92 ;  /* 0x000000ffff857224 */ /* 0x000fe200078e005c */
[----:B------:R-:W-:Y:S06]  /*9880*/  @P4 BRA `(.L_x_1400) ;  /* 0x0000002c00b04947 */ /* 0x000fec0003800000 */
[----:B------:R-:W-:Y:S01]  /*9890*/  ISETP.NE.AND P4, PT, R34, RZ, PT ;  /* 0x000000ff2200720c */ /* 0x000fe20003f85270 */
[-C--:B0--3--:R-:W-:Y:S01]  /*98a0*/  IMAD R88, R226, R130.reuse, RZ ;  /* 0x00000082e2587224 */ /* 0x089fe200078e02ff */
[----:B------:R-:W-:Y:S01]  /*98b0*/  BSSY B2, `(.L_x_1401) ;  /* 0x00000f8000027945 */ /* 0x000fe20003800000 */
[----:B------:R-:W-:-:S04]  /*98c0*/  IMAD.WIDE.U32 R134, R192, R130, R132 ;  /* 0x00000082c0867225 */ /* 0x000fc800078e0084 */
[----:B------:R-:W-:-:S04]  /*98d0*/  IMAD R89, R192, R131, R88 ;  /* 0x00000083c0597224 */ /* 0x000fc800078e0258 */
[----:B------:R-:W-:Y:S02]  /*98e0*/  IMAD.IADD R168, R89, 0x1, R135 ;  /* 0x0000000159a87824 */ /* 0x000fe400078e0287 */
[----:B------:R-:W-:Y:S05]  /*98f0*/  @!P4 BRA `(.L_x_1402) ;  /* 0x0000000c00ccc947 */ /* 0x000fea0003800000 */
[----:B------:R-:W-:Y:S01]  /*9900*/  SEL R88, R99, R155, !P0 ;  /* 0x0000009b63587207 */ /* 0x000fe20004000000 */
[----:B------:R-:W-:Y:S01]  /*9910*/  BSSY B3, `(.L_x_1403) ;  /* 0x00000e5000037945 */ /* 0x000fe20003800000 */
[----:B------:R-:W-:Y:S02]  /*9920*/  ISETP.GE.AND P4, PT, R22, R127, PT ;  /* 0x0000007f1600720c */ /* 0x000fe40003f86270 */
        /* <DEDUP_REMOVED lines=20> */
[----:B------:R-:W-:Y:S02]  /*9a70*/  LOP3.LUT R52, R53, 0xff0000ff, RZ, 0xc0, !PT ;  /* 0xff0000ff35347812 */ /* 0x000fe400078ec0ff */
[--C-:B------:R-:W-:Y:S01]  /*9a80*/  SHF.R.U32.HI R42, RZ, 0x10, R55.reuse ;  /* 0x00000010ff2a7819 */ /* 0x100fe20000011637 */
[----:B------:R-:W-:Y:S01]  /*9a90*/  IMAD.SHL.U32 R181, R54, 0x100, RZ ;  /* 0x0000010036b57824 */ /* 0x000fe200078e00ff */
[----:B------:R-:W-:Y:S02]  /*9aa0*/  SHF.R.U32.HI R53, RZ, 0x8, R55 ;  /* 0x00000008ff357819 */ /* 0x000fe40000011637 */
[----:B------:R-:W-:Y:S01]  /*9ab0*/  LOP3.LUT R179, R55, 0xff0000ff, RZ, 0xc0, !PT ;  /* 0xff0000ff37b37812 */ /* 0x000fe200078ec0ff */
[----:B------:R-:W-:Y:S01]  /*9ac0*/  IMAD.U32 R42, R42, 0x10000, RZ ;  /* 0x000100002a2a7824 */ /* 0x000fe200078e00ff */
[----:B------:R-:W-:Y:S01]  /*9ad0*/  SHF.R.U32.HI R55, RZ, 0x8, R41 ;  /* 0x00000008ff377819 */ /* 0x000fe20000011629 */
[----:B------:R-:W-:Y:S01]  /*9ae0*/  IMAD.SHL.U32 R182, R53, 0x100, RZ ;  /* 0x0000010035b67824 */ /* 0x000fe200078e00ff */
[----:B------:R-:W-:-:S02]  /*9af0*/  LOP3.LUT R180, R41, 0xff0000ff, RZ, 0xc0, !PT ;  /* 0xff0000ff29b47812 */ /* 0x000fc400078ec0ff */
[----:B------:R-:W-:Y:S01]  /*9b00*/  SHF.R.U32.HI R178, RZ, 0x10, R41 ;  /* 0x00000010ffb27819 */ /* 0x000fe20000011629 */
[----:B------:R-:W-:Y:S01]  /*9b10*/  IMAD.SHL.U32 R53, R55, 0x100, RZ ;  /* 0x0000010037357824 */ /* 0x000fe200078e00ff */
[----:B------:R-:W-:Y:S02]  /*9b20*/  LOP3.LUT R55, R179, 0xff00, R182, 0xf8, !PT ;  /* 0x0000ff00b3377812 */ /* 0x000fe400078ef8b6 */
[----:B------:R-:W-:Y:S02]  /*9b30*/  LOP3.LUT R52, R52, 0xff00, R181, 0xf8, !PT ;  /* 0x0000ff0034347812 */ /* 0x000fe400078ef8b5 */
[----:B------:R-:W-:Y:S01]  /*9b40*/  LOP3.LUT R179, R180, 0xff00, R53, 0xf8, !PT ;  /* 0x0000ff00b4b37812 */ /* 0x000fe200078ef835 */
[----:B------:R-:W-:Y:S01]  /*9b50*/  IMAD.U32 R53, R40, 0x10000, RZ ;  /* 0x0001000028357824 */ /* 0x000fe200078e00ff */
[--C-:B------:R-:W-:Y:S01]  /*9b60*/  SHF.R.U32.HI R54, RZ, 0x8, R43.reuse ;  /* 0x00000008ff367819 */ /* 0x100fe2000001162b */
[----:B------:R-:W-:Y:S01]  /*9b70*/  IMAD.U32 R40, R178, 0x10000, RZ ;  /* 0x00010000b2287824 */ /* 0x000fe200078e00ff */
[----:B------:R-:W-:-:S02]  /*9b80*/  SHF.R.U32.HI R41, RZ, 0x10, R43 ;  /* 0x00000010ff297819 */ /* 0x000fc4000001162b */
[----:B------:R-:W-:Y:S01]  /*9b90*/  LOP3.LUT R178, R52, 0xff0000, R53, 0xf8, !PT ;  /* 0x00ff000034b27812 */ /* 0x000fe200078ef835 */
[----:B------:R-:W-:Y:S01]  /*9ba0*/  IMAD.SHL.U32 R54, R54, 0x100, RZ ;  /* 0x0000010036367824 */ /* 0x000fe200078e00ff */
[----:B------:R-:W-:Y:S01]  /*9bb0*/  LOP3.LUT R40, R179, 0xff0000, R40, 0xf8, !PT ;  /* 0x00ff0000b3287812 */ /* 0x000fe200078ef828 */
[----:B------:R-:W-:Y:S01]  /*9bc0*/  IMAD.U32 R41, R41, 0x10000, RZ ;  /* 0x0001000029297824 */ /* 0x000fe200078e00ff */
[----:B-1----:R-:W-:Y:S02]  /*9bd0*/  F2FP.F16.E4M3.UNPACK_B R179, R93 ;  /* 0x0000005dffb3723e */ /* 0x002fe400020006ff */
[----:B------:R-:W-:Y:S02]  /*9be0*/  F2FP.F16.E4M3.UNPACK_B R181, R40 ;  /* 0x00000028ffb5723e */ /* 0x000fe400020006ff */
[----:B0-----:R-:W-:Y:S01]  /*9bf0*/  F2FP.F16.E4M3.UNPACK_B R52, R89 ;  /* 0x00000059ff34723e */ /* 0x001fe200020006ff */
        /* <DEDUP_REMOVED lines=15> */
[----:B------:R-:W-:-:S04]  /*9cf0*/  LOP3.LUT R43, R43, 0xff0000ff, RZ, 0xc0, !PT ;  /* 0xff0000ff2b2b7812 */ /* 0x000fc800078ec0ff */
[-C--:B------:R-:W-:Y:S01]  /*9d00*/  FMUL.FTZ R179, R183, R181.reuse ;  /* 0x000000b5b7b37220 */ /* 0x080fe20000410000 */
[C---:B------:R-:W-:Y:S01]  /*9d10*/  FMUL.FTZ R181, R52.reuse, R181 ;  /* 0x000000b534b57220 */ /* 0x040fe20000410000 */
[----:B------:R-:W-:Y:S02]  /*9d20*/  LOP3.LUT R43, R43, 0xff00, R54, 0xf8, !PT ;  /* 0x0000ff002b2b7812 */ /* 0x000fe400078ef836 */
        /* <DEDUP_REMOVED lines=57> */
[----:B------:R-:W-:-:S02]  /*a0c0*/  HADD2.F32 R42, -RZ, R42.H1_H1 ;  /* 0x3000002aff2a7230 */ /* 0x000fc40000004100 */
[--C-:B------:R-:W-:Y:S02]  /*a0d0*/  HADD2.F32 R182, -RZ, R55.reuse.H0_H0 ;  /* 0x20000037ffb67230 */ /* 0x100fe40000004100 */
        /* <DEDUP_REMOVED lines=48> */
[CC--:B------:R-:W-:Y:S01]  /*a3e0*/  FMUL.FTZ R89, R92.reuse, R173.reuse ;  /* 0x000000ad5c597220 */ /* 0x0c0fe20000410000 */
[-C--:B------:R-:W-:Y:S01]  /*a3f0*/  F2FP.F16.E4M3.UNPACK_B R95, R176.reuse.H1 ;  /* 0x000000b0ff5f723e */ /* 0x080fe200030006ff */
        /* <DEDUP_REMOVED lines=42> */
[-C--:B------:R-:W-:Y:S01]  /*a6a0*/  FMUL.FTZ R92, R94, R174.reuse ;  /* 0x000000ae5e5c7220 */ /* 0x080fe20000410000 */
[----:B------:R-:W-:Y:S01]  /*a6b0*/  F2FP.SATFINITE.E4M3.F32.PACK_AB_MERGE_C R88, R88, R185, RZ ;  /* 0x000000b95858723e */ /* 0x000fe200048070ff */
[----:B------:R-:W-:Y:S01]  /*a6c0*/  FMUL.FTZ R174, R90, R174 ;  /* 0x000000ae5aae7220 */ /* 0x000fe20000410000 */
[----:B------:R-:W-:Y:S01]  /*a6d0*/  F2FP.SATFINITE.E4M3.F32.PACK_AB_MERGE_C R93, R52, R53, R40 ;  /* 0x00000035345d723e */ /* 0x000fe20004807028 */
[-C--:B------:R-:W-:Y:S01]  /*a6e0*/  FFMA.FTZ R92, R90, R176.reuse, -R92 ;  /* 0x000000b05a5c7223 */ /* 0x080fe2000001085c */
[----:B------:R-:W-:Y:S01]  /*a6f0*/  F2FP.SATFINITE.E4M3.F32.PACK_AB_MERGE_C R95, R43, R183, R42 ;  /* 0x000000b72b5f723e */ /* 0x000fe2000480702a */
[----:B------:R-:W-:-:S03]  /*a700*/  FFMA.FTZ R174, R94, R176, R174 ;  /* 0x000000b05eae7223 */ /* 0x000fc600000100ae */
[----:B------:R-:W-:Y:S01]  /*a710*/  F2FP.SATFINITE.E4M3.F32.PACK_AB_MERGE_C R90, R92, R173, R89 ;  /* 0x000000ad5c5a723e */ /* 0x000fe20004807059 */
[----:B------:R-:W-:Y:S01]  /*a720*/  IMAD.MOV.U32 R89, RZ, RZ, R179 ;  /* 0x000000ffff597224 */ /* 0x000fe200078e00b3 */
[----:B------:R-:W-:Y:S01]  /*a730*/  F2FP.SATFINITE.E4M3.F32.PACK_AB_MERGE_C R94, R174, R175, R88 ;  /* 0x000000afae5e723e */ /* 0x000fe20004807058 */
[----:B------:R-:W-:Y:S02]  /*a740*/  IMAD.MOV.U32 R88, RZ, RZ, R178 ;  /* 0x000000ffff587224 */ /* 0x000fe400078e00b2 */
[----:B------:R-:W-:-:S07]  /*a750*/  IMAD.MOV.U32 R92, RZ, RZ, R41 ;  /* 0x000000ffff5c7224 */ /* 0x000fce00078e0029 */
.L_x_1404:
[----:B------:R-:W-:Y:S05]  /*a760*/  BSYNC B3 ;  /* 0x0000000000037941 */ /* 0x000fea0003800000 */
.L_x_1403:
        /* <DEDUP_REMOVED lines=9> */
[----:B0-----:R0:W-:Y:S01]  /*a800*/  STG.E.128 desc[UR60][R40.64], R88 ;  /* 0x0000005828007986 */ /* 0x0011e2000c101d3c */
[----:B------:R-:W-:-:S05]  /*a810*/  @!P4 IMAD.X R43, R52, 0x1, R121, P5 ;  /* 0x00000001342bc824 */ /* 0x000fca00028e0679 */
[----:B-1----:R0:W-:Y:S03]  /*a820*/  @!P4 STG.E.128 desc[UR60][R42.64], R92 ;  /* 0x0000005c2a00c986 */ /* 0x0021e6000c101d3c */
.L_x_1402:
[----:B------:R-:W-:Y:S05]  /*a830*/  BSYNC B2 ;  /* 0x0000000000027941 */ /* 0x000fea0003800000 */
.L_x_1401:
[----:B------:R-:W-:Y:S01]  /*a840*/  ISETP.NE.AND P4, PT, R35, RZ, PT ;  /* 0x000000ff2300720c */ /* 0x000fe20003f85270 */
[----:B------:R-:W-:-:S12]  /*a850*/  BSSY B2, `(.L_x_1405) ;  /* 0x00000f6000027945 */ /* 0x000fd80003800000 */
[----:B------:R-:W-:Y:S05]  /*a860*/  @!P4 BRA `(.L_x_1406) ;  /* 0x0000000c00d0c947 */ /* 0x000fea0003800000 */
[----:B0-----:R-:W-:Y:S01]  /*a870*/  SEL R40, R99, R155, !P3 ;  /* 0x0000009b63287207 */ /* 0x001fe20005800000 */
        /* <DEDUP_REMOVED lines=23> */
[----:B------:R-:W-:Y:S02]  /*a9f0*/  LOP3.LUT R44, R57, 0xff0000ff, RZ, 0xc0, !PT ;  /* 0xff0000ff392c7812 */ /* 0x000fe400078ec0ff */
[----:B------:R-:W-:Y:S02]  /*aa00*/  SHF.R.U32.HI R58, RZ, 0x10, R57 ;  /* 0x00000010ff3a7819 */ /* 0x000fe40000011639 */
[--C-:B------:R-:W-:Y:S02]  /*aa10*/  SHF.R.U32.HI R57, RZ, 0x8, R45.reuse ;  /* 0x00000008ff397819 */ /* 0x100fe4000001162d */
[----:B------:R-:W-:Y:S02]  /*aa20*/  SHF.R.U32.HI R56, RZ, 0x10, R45 ;  /* 0x00000010ff387819 */ /* 0x000fe4000001162d */
[----:B------:R-:W-:Y:S01]  /*aa30*/  LOP3.LUT R46, R45, 0xff0000ff, RZ, 0xc0, !PT ;  /* 0xff0000ff2d2e7812 */ /* 0x000fe200078ec0ff */
[----:B------:R-:W-:-:S02]  /*aa40*/  IMAD.SHL.U32 R57, R57, 0x100, RZ ;  /* 0x0000010039397824 */ /* 0x000fc400078e00ff */
[----:B------:R-:W-:Y:S02]  /*aa50*/  IMAD.SHL.U32 R45, R91, 0x100, RZ ;  /* 0x000001005b2d7824 */ /* 0x000fe400078e00ff */
[----:B------:R-:W-:Y:S01]  /*aa60*/  IMAD.U32 R56, R56, 0x10000, RZ ;  /* 0x0001000038387824 */ /* 0x000fe200078e00ff */
[----:B------:R-:W-:Y:S01]  /*aa70*/  LOP3.LUT R57, R46, 0xff00, R57, 0xf8, !PT ;  /* 0x0000ff002e397812 */ /* 0x000fe200078ef839 */
[----:B------:R-:W-:Y:S01]  /*aa80*/  IMAD.U32 R46, R58, 0x10000, RZ ;  /* 0x000100003a2e7824 */ /* 0x000fe200078e00ff */
[----:B------:R-:W-:Y:S01]  /*aa90*/  LOP3.LUT R45, R44, 0xff00, R45, 0xf8, !PT ;  /* 0x0000ff002c2d7812 */ /* 0x000fe200078ef82d */
[----:B-1----:R-:W-:Y:S01]  /*aaa0*/  IMAD.MOV.U32 R58, RZ, RZ, R53 ;  /* 0x000000ffff3a7224 */ /* 0x002fe200078e0035 */
[----:B------:R-:W-:Y:S02]  /*aab0*/  LOP3.LUT R44, R57, 0xff0000, R56, 0xf8, !PT ;  /* 0x00ff0000392c7812 */ /* 0x000fe400078ef838 */
[----:B0-----:R-:W-:Y:S02]  /*aac0*/  F2FP.F16.E4M3.UNPACK_B R53, R41 ;  /* 0x00000029ff35723e */ /* 0x001fe400020006ff */
[----:B------:R-:W-:-:S02]  /*aad0*/  F2FP.F16.E4M3.UNPACK_B R91, R58 ;  /* 0x0000003aff5b723e */ /* 0x000fc400020006ff */
[----:B------:R-:W-:Y:S01]  /*aae0*/  F2FP.F16.E4M3.UNPACK_B R92, R44 ;  /* 0x0000002cff5c723e */ /* 0x000fe200020006ff */
[----:B------:R-:W-:Y:S01]  /*aaf0*/  HADD2.F32 R56, -RZ, R53.H0_H0 ;  /* 0x20000035ff387230 */ /* 0x000fe20000004100 */
[----:B------:R-:W-:Y:S01]  /*ab00*/  LOP3.LUT R57, R45, 0xff0000, R46, 0xf8, !PT ;  /* 0x00ff00002d397812 */ /* 0x000fe200078ef82e */
[--C-:B------:R-:W-:Y:S01]  /*ab10*/  HADD2.F32 R46, -RZ, R91.reuse.H0_H0 ;  /* 0x2000005bff2e7230 */ /* 0x100fe20000004100 */
[----:B------:R-:W-:Y:S01]  /*ab20*/  F2FP.F16.E4M3.UNPACK_B R58, R58.H1 ;  /* 0x0000003aff3a723e */ /* 0x000fe200030006ff */
[----:B------:R-:W-:Y:S01]  /*ab30*/  HADD2.F32 R91, -RZ, R91.H1_H1 ;  /* 0x3000005bff5b7230 */ /* 0x000fe20000004100 */
[-C--:B------:R-:W-:Y:S01]  /*ab40*/  F2FP.F16.E4M3.UNPACK_B R45, R57.reuse ;  /* 0x00000039ff2d723e */ /* 0x080fe200020006ff */
[--C-:B------:R-:W-:Y:S01]  /*ab50*/  HADD2.F32 R94, -RZ, R92.reuse.H1_H1 ;  /* 0x3000005cff5e7230 */ /* 0x100fe20000004100 */
[----:B------:R-:W-:Y:S01]  /*ab60*/  F2FP.F16.E4M3.UNPACK_B R57, R57.H1 ;  /* 0x00000039ff39723e */ /* 0x000fe200030006ff */
[----:B------:R-:W-:Y:S02]  /*ab70*/  HADD2.F32 R53, -RZ, R53.H1_H1 ;  /* 0x30000035ff357230 */ /* 0x000fe40000004100 */
[----:B------:R-:W-:-:S02]  /*ab80*/  HADD2.F32 R95, -RZ, R92.H0_H0 ;  /* 0x2000005cff5f7230 */ /* 0x000fc40000004100 */
[-C--:B------:R-:W-:Y:S01]  /*ab90*/  FMUL.FTZ R174, R91, R94.reuse ;  /* 0x0000005e5bae7220 */ /* 0x080fe20000410000 */
[--C-:B------:R-:W-:Y:S02]  /*aba0*/  HADD2.F32 R92, -RZ, R45.reuse.H1_H1 ;  /* 0x3000002dff5c7230 */ /* 0x100fe40000004100 */
[C---:B------:R-:W-:Y:S01]  /*abb0*/  FMUL.FTZ R94, R53.reuse, R94 ;  /* 0x0000005e355e7220 */ /* 0x040fe20000410000 */
[----:B------:R-:W-:Y:S02]  /*abc0*/  HADD2.F32 R93, -RZ, R45.H0_H0 ;  /* 0x2000002dff5d7230 */ /* 0x000fe40000004100 */
[-C--:B------:R-:W-:Y:S01]  /*abd0*/  FMUL.FTZ R173, R46, R95.reuse ;  /* 0x0000005f2ead7220 */ /* 0x080fe20000410000 */
[C---:B------:R-:W-:Y:S01]  /*abe0*/  FMUL.FTZ R95, R56.reuse, R95 ;  /* 0x0000005f385f7220 */ /* 0x040fe20000410000 */
[-C--:B------:R-:W-:Y:S01]  /*abf0*/  FFMA.FTZ R53, R53, R92.reuse, -R174 ;  /* 0x0000005c35357223 */ /* 0x080fe200000108ae */
[----:B------:R-:W-:Y:S01]  /*ac00*/  FFMA.FTZ R45, R91, R92, R94 ;  /* 0x0000005c5b2d7223 */ /* 0x000fe2000001005e */
[----:B------:R-:W-:Y:S01]  /*ac10*/  F2FP.F16.E4M3.UNPACK_B R92, R44.H1 ;  /* 0x0000002cff5c723e */ /* 0x000fe200030006ff */
[----:B------:R-:W-:Y:S01]  /*ac20*/  FFMA.FTZ R56, R56, R93, -R173 ;  /* 0x0000005d38387223 */ /* 0x000fe200000108ad */
[----:B------:R-:W-:Y:S01]  /*ac30*/  F2FP.F16.E4M3.UNPACK_B R91, R41.H1 ;  /* 0x00000029ff5b723e */ /* 0x000fe200030006ff */
[----:B------:R-:W-:-:S02]  /*ac40*/  HADD2.F32 R41, -RZ, R58.H0_H0 ;  /* 0x2000003aff297230 */ /* 0x000fc40000004100 */
[----:B------:R-:W-:Y:S01]  /*ac50*/  FFMA.FTZ R46, R46, R93, R95 ;  /* 0x0000005d2e2e7223 */ /* 0x000fe2000001005f */
[----:B------:R-:W-:Y:S02]  /*ac60*/  HADD2.F32 R94, -RZ, R92.H0_H0 ;  /* 0x2000005cff5e7230 */ /* 0x000fe40000004100 */
[----:B------:R-:W-:Y:S02]  /*ac70*/  HADD2.F32 R44, -RZ, R91.H0_H0 ;  /* 0x2000005bff2c7230 */ /* 0x000fe40000004100 */
[----:B------:R-:W-:Y:S02]  /*ac80*/  HADD2.F32 R93, -RZ, R57.H0_H0 ;  /* 0x20000039ff5d7230 */ /* 0x000fe40000004100 */
[-C--:B------:R-:W-:Y:S01]  /*ac90*/  FMUL.FTZ R95, R41, R94.reuse ;  /* 0x0000005e295f7220 */ /* 0x080fe20000410000 */
[----:B------:R-:W-:Y:S02]  /*aca0*/  HADD2.F32 R91, -RZ, R91.H1_H1 ;  /* 0x3000005bff5b7230 */ /* 0x000fe40000004100 */
[C---:B------:R-:W-:Y:S01]  /*acb0*/  FMUL.FTZ R94, R44.reuse, R94 ;  /* 0x0000005e2c5e7220 */ /* 0x040fe20000410000 */
[----:B------:R-:W-:-:S03]  /*acc0*/  FFMA.FTZ R44, R44, R93, -R95 ;  /* 0x0000005d2c2c7223 */ /* 0x000fc6000001085f */
[----:B------:R-:W-:Y:S01]  /*acd0*/  FFMA.FTZ R41, R41, R93, R94 ;  /* 0x0000005d29297223 */ /* 0x000fe2000001005e */
[----:B------:R-:W-:Y:S02]  /*ace0*/  HADD2.F32 R93, -RZ, R58.H1_H1 ;  /* 0x3000003aff5d7230 */ /* 0x000fe40000004100 */
[----:B------:R-:W-:Y:S02]  /*acf0*/  HADD2.F32 R58, -RZ, R92.H1_H1 ;  /* 0x3000005cff3a7230 */ /* 0x000fe40000004100 */
[----:B------:R-:W-:-:S03]  /*ad00*/  HADD2.F32 R92, -RZ, R57.H1_H1 ;  /* 0x30000039ff5c7230 */ /* 0x000fc60000004100 */
[-C--:B------:R-:W-:Y:S01]  /*ad10*/  FMUL.FTZ R94, R93, R58.reuse ;  /* 0x0000003a5d5e7220 */ /* 0x080fe20000410000 */
[----:B------:R-:W-:-:S03]  /*ad20*/  FMUL.FTZ R174, R91, R58 ;  /* 0x0000003a5bae7220 */ /* 0x000fc60000410000 */
[-C--:B------:R-:W-:Y:S01]  /*ad30*/  FFMA.FTZ R58, R91, R92.reuse, -R94 ;  /* 0x0000005c5b3a7223 */ /* 0x080fe2000001085e */
[----:B------:R-:W-:Y:S01]  /*ad40*/  SHF.R.U32.HI R94, RZ, 0x8, R47 ;  /* 0x00000008ff5e7819 */ /* 0x000fe2000001162f */
[----:B------:R-:W-:Y:S01]  /*ad50*/  FFMA.FTZ R57, R93, R92, R174 ;  /* 0x0000005c5d397223 */ /* 0x000fe200000100ae */
[----:B------:R-:W-:Y:S02]  /*ad60*/  SHF.R.U32.HI R92, RZ, 0x8, R59 ;  /* 0x00000008ff5c7819 */ /* 0x000fe4000001163b */
[----:B------:R-:W-:Y:S01]  /*ad70*/  SHF.R.U32.HI R174, RZ, 0x10, R47 ;  /* 0x00000010ffae7819 */ /* 0x000fe2000001162f */
[----:B------:R-:W-:Y:S01]  /*ad80*/  IMAD.SHL.U32 R94, R94, 0x100, RZ ;  /* 0x000001005e5e7824 */ /* 0x000fe200078e00ff */
[----:B------:R-:W-:Y:S01]  /*ad90*/  LOP3.LUT R91, R59, 0xff0000ff, RZ, 0xc0, !PT ;  /* 0xff0000ff3b5b7812 */ /* 0x000fe200078ec0ff */
[----:B------:R-:W-:Y:S01]  /*ada0*/  IMAD.SHL.U32 R92, R92, 0x100, RZ ;  /* 0x000001005c5c7824 */ /* 0x000fe200078e00ff */
[----:B------:R-:W-:Y:S01]  /*adb0*/  SHF.R.U32.HI R93, RZ, 0x10, R59 ;  /* 0x00000010ff5d7819 */ /* 0x000fe2000001163b */
[----:B------:R-:W-:Y:S01]  /*adc0*/  IMAD.U32 R174, R174, 0x10000, RZ ;  /* 0x00010000aeae7824 */ /* 0x000fe200078e00ff */
[----:B------:R-:W-:Y:S01]  /*add0*/  LOP3.LUT R59, R47, 0xff0000ff, RZ, 0xc0, !PT ;  /* 0xff0000ff2f3b7812 */ /* 0x000fe200078ec0ff */
[----:B------:R-:W-:Y:S01]  /*ade0*/  IMAD.MOV.U32 R47, RZ, RZ, R55 ;  /* 0x000000ffff2f7224 */ /* 0x000fe200078e0037 */
[----:B------:R-:W-:Y:S01]  /*adf0*/  LOP3.LUT R91, R91, 0xff00, R92, 0xf8, !PT ;  /* 0x0000ff005b5b7812 */ /* 0x000fe200078ef85c */
[----:B------:R-:W-:Y:S01]  /*ae00*/  IMAD.U32 R92, R93, 0x10000, RZ ;  /* 0x000100005d5c7824 */ /* 0x000fe200078e00ff */
[----:B------:R-:W-:-:S02]  /*ae10*/  LOP3.LUT R59, R59, 0xff00, R94, 0xf8, !PT ;  /* 0x0000ff003b3b7812 */ /* 0x000fc400078ef85e */
[----:B------:R-:W-:Y:S02]  /*ae20*/  F2FP.F16.E4M3.UNPACK_B R94, R47 ;  /* 0x0000002fff5e723e */ /* 0x000fe400020006ff */
[----:B------:R-:W-:Y:S02]  /*ae30*/  LOP3.LUT R174, R59, 0xff0000, R174, 0xf8, !PT ;  /* 0x00ff00003bae7812 */ /* 0x000fe400078ef8ae */
[----:B------:R-:W-:Y:S01]  /*ae40*/  LOP3.LUT R175, R91, 0xff0000, R92, 0xf8, !PT ;  /* 0x00ff00005baf7812 */ /* 0x000fe200078ef85c */
[--C-:B------:R-:W-:Y:S01]  /*ae50*/  HADD2.F32 R55, -RZ, R94.reuse.H0_H0 ;  /* 0x2000005eff377230 */ /* 0x100fe20000004100 */
[-C--:B------:R-:W-:Y:S01]  /*ae60*/  F2FP.F16.E4M3.UNPACK_B R95, R174.reuse ;  /* 0x000000aeff5f723e */ /* 0x080fe200020006ff */
[----:B------:R-:W-:Y:S01]  /*ae70*/  HADD2.F32 R94, -RZ, R94.H1_H1 ;  /* 0x3000005eff5e7230 */ /* 0x000fe20000004100 */
[----:B------:R-:W-:Y:S02]  /*ae80*/  F2FP.F16.E4M3.UNPACK_B R93, R43 ;  /* 0x0000002bff5d723e */ /* 0x000fe400020006ff */
[----:B------:R-:W-:Y:S01]  /*ae90*/  F2FP.F16.E4M3.UNPACK_B R173, R175 ;  /* 0x000000afffad723e */ /* 0x000fe200020006ff */
[----:B------:R-:W-:Y:S01]  /*aea0*/  HADD2.F32 R176, -RZ, R95.H0_H0 ;  /* 0x2000005fffb07230 */ /* 0x000fe20000004100 */
[----:B------:R-:W-:Y:S01]  /*aeb0*/  F2FP.F16.E4M3.UNPACK_B R91, R47.H1 ;  /* 0x0000002fff5b723e */ /* 0x000fe200030006ff */
[----:B------:R-:W-:Y:S01]  /*aec0*/  HADD2.F32 R59, -RZ, R93.H0_H0 ;  /* 0x2000005dff3b7230 */ /* 0x000fe20000004100 */
[----:B------:R-:W-:Y:S01]  /*aed0*/  F2FP.F16.E4M3.UNPACK_B R174, R174.H1 ;  /* 0x000000aeffae723e */ /* 0x000fe200030006ff */
[----:B------:R-:W-:-:S02]  /*aee0*/  HADD2.F32 R92, -RZ, R173.H0_H0 ;  /* 0x200000adff5c7230 */ /* 0x000fc40000004100 */
[-C--:B------:R-:W-:Y:S01]  /*aef0*/  FMUL.FTZ R178, R55, R176.reuse ;  /* 0x000000b037b27220 */ /* 0x080fe20000410000 */
[----:B------:R-:W-:Y:S01]  /*af00*/  F2FP.F16.E4M3.UNPACK_B R175, R175.H1 ;  /* 0x000000afffaf723e */ /* 0x000fe200030006ff */
[C---:B------:R-:W-:Y:S01]  /*af10*/  FMUL.FTZ R176, R59.reuse, R176 ;  /* 0x000000b03bb07220 */ /* 0x040fe20000410000 */
[----:B------:R-:W-:Y:S02]  /*af20*/  HADD2.F32 R47, -RZ, R91.H0_H0 ;  /* 0x2000005bff2f7230 */ /* 0x000fe40000004100 */
[-C--:B------:R-:W-:Y:S01]  /*af30*/  FFMA.FTZ R59, R59, R92.reuse, -R178 ;  /* 0x0000005c3b3b7223 */ /* 0x080fe200000108b2 */
[----:B------:R-:W-:Y:S02]  /*af40*/  HADD2.F32 R177, -RZ, R174.H0_H0 ;  /* 0x200000aeffb17230 */ /* 0x000fe40000004100 */
[----:B------:R-:W-:Y:S01]  /*af50*/  FFMA.FTZ R55, R55, R92, R176 ;  /* 0x0000005c37377223 */ /* 0x000fe200000100b0 */
[----:B------:R-:W-:Y:S01]  /*af60*/  F2FP.F16.E4M3.UNPACK_B R92, R43.H1 ;  /* 0x0000002bff5c723e */ /* 0x000fe200030006ff */
[----:B------:R-:W-:Y:S01]  /*af70*/  HADD2.F32 R176, -RZ, R175.H0_H0 ;  /* 0x200000afffb07230 */ /* 0x000fe20000004100 */
[----:B------:R-:W-:Y:S01]  /*af80*/  F2FP.SATFINITE.E4M3.F32.PACK_AB_MERGE_C R44, R58, R44, RZ ;  /* 0x0000002c3a2c723e */ /* 0x000fe200048070ff */
[----:B------:R-:W-:Y:S01]  /*af90*/  FMUL.FTZ R178, R47, R177 ;  /* 0x000000b12fb27220 */ /* 0x000fe20000410000 */
[----:B------:R-:W-:Y:S01]  /*afa0*/  HADD2.F32 R91, -RZ, R91.H1_H1 ;  /* 0x3000005bff5b7230 */ /* 0x000fe20000004100 */
[----:B------:R-:W-:Y:S01]  /*afb0*/  F2FP.SATFINITE.E4M3.F32.PACK_AB_MERGE_C R57, R57, R41, RZ ;  /* 0x000000293939723e */ /* 0x000fe200048070ff */
[----:B------:R-:W-:Y:S01]  /*afc0*/  HADD2.F32 R43, -RZ, R92.H0_H0 ;  /* 0x2000005cff2b7230 */ /* 0x000fe20000004100 */
[----:B------:R-:W-:Y:S01]  /*afd0*/  F2FP.SATFINITE.E4M3.F32.PACK_AB_MERGE_C R41, R53, R56, R44 ;  /* 0x000000383529723e */ /* 0x000fe2000480702c */
[----:B------:R-:W-:Y:S01]  /*afe0*/  HADD2.F32 R174, -RZ, R174.H1_H1 ;  /* 0x300000aeffae7230 */ /* 0x000fe20000004100 */
[----:B------:R-:W-:-:S02]  /*aff0*/  F2FP.SATFINITE.E4M3.F32.PACK_AB_MERGE_C R53, R45, R46, R57 ;  /* 0x0000002e2d35723e */ /* 0x000fc40004807039 */
[C---:B------:R-:W-:Y:S01]  /*b000*/  FMUL.FTZ R177, R43.reuse, R177 ;  /* 0x000000b12bb17220 */ /* 0x040fe20000410000 */
[----:B------:R-:W-:Y:S01]  /*b010*/  FFMA.FTZ R43, R43, R176, -R178 ;  /* 0x000000b02b2b7223 */ /* 0x000fe200000108b2 */
[----:B------:R-:W-:Y:S02]  /*b020*/  F2FP.F16.E4M3.UNPACK_B R178, R170.H1 ;  /* 0x000000aaffb2723e */ /* 0x000fe400030006ff */
[----:B------:R-:W-:Y:S01]  /*b030*/  FFMA.FTZ R47, R47, R176, R177 ;  /* 0x000000b02f2f7223 */ /* 0x000fe200000100b1 */
[----:B------:R-:W-:Y:S02]  /*b040*/  HADD2.F32 R177, -RZ, R92.H1_H1 ;  /* 0x3000005cffb17230 */ /* 0x000fe40000004100 */
[----:B------:R-:W-:Y:S01]  /*b050*/  FMUL.FTZ R92, R91, R174 ;  /* 0x000000ae5b5c7220 */ /* 0x000fe20000410000 */
[----:B------:R-:W-:Y:S01]  /*b060*/  HADD2.F32 R176, -RZ, R175.H1_H1 ;  /* 0x300000afffb07230 */ /* 0x000fe20000004100 */
[----:B------:R-:W-:Y:S01]  /*b070*/  F2FP.F16.E4M3.UNPACK_B R170, R170 ;  /* 0x000000aaffaa723e */ /* 0x000fe200020006ff */
[----:B------:R-:W-:-:S02]  /*b080*/  HADD2.F32 R175, -RZ, R95.H1_H1 ;  /* 0x3000005fffaf7230 */ /* 0x000fc40000004100 */
[C---:B------:R-:W-:Y:S01]  /*b090*/  FMUL.FTZ R174, R177.reuse, R174 ;  /* 0x000000aeb1ae7220 */ /* 0x040fe20000410000 */
[----:B------:R-:W-:Y:S02]  /*b0a0*/  HADD2.F32 R95, -RZ, R173.H1_H1 ;  /* 0x300000adff5f7230 */ /* 0x000fe40000004100 */
[----:B------:R-:W-:Y:S01]  /*b0b0*/  FFMA.FTZ R92, R177, R176, -R92 ;  /* 0x000000b0b15c7223 */ /* 0x000fe2000001085c */
[----:B------:R-:W-:Y:S01]  /*b0c0*/  F2FP.F16.E4M3.UNPACK_B R173, R172.H1 ;  /* 0x000000acffad723e */ /* 0x000fe200030006ff */
[----:B------:R-:W-:Y:S01]  /*b0d0*/  FFMA.FTZ R91, R91, R176, R174 ;  /* 0x000000b05b5b7223 */ /* 0x000fe200000100ae */
[----:B------:R-:W-:Y:S02]  /*b0e0*/  HADD2.F32 R176, -RZ, R93.H1_H1 ;  /* 0x3000005dffb07230 */ /* 0x000fe40000004100 */
[----:B------:R-:W-:Y:S01]  /*b0f0*/  FMUL.FTZ R93, R94, R175 ;  /* 0x000000af5e5d7220 */ /* 0x000fe20000410000 */
[----:B------:R-:W-:Y:S01]  /*b100*/  IMAD.MOV.U32 R174, RZ, RZ, R52 ;  /* 0x000000ffffae7224 */ /* 0x000fe200078e0034 */
[----:B------:R-:W-:Y:S01]  /*b110*/  F2FP.F16.E4M3.UNPACK_B R172, R172 ;  /* 0x000000acffac723e */ /* 0x000fe200020006ff */
[----:B------:R-:W-:-:S02]  /*b120*/  HADD2.F32 R182, -RZ, R173.H0_H0 ;  /* 0x200000adffb67230 */ /* 0x000fc40000004100 */
[C---:B------:R-:W-:Y:S01]  /*b130*/  FMUL.FTZ R52, R176.reuse, R175 ;  /* 0x000000afb0347220 */ /* 0x040fe20000410000 */
[-C--:B------:R-:W-:Y:S01]  /*b140*/  FFMA.FTZ R93, R176, R95.reuse, -R93 ;  /* 0x0000005fb05d7223 */ /* 0x080fe2000001085d */
[----:B------:R-:W-:Y:S01]  /*b150*/  F2FP.F16.E4M3.UNPACK_B R176, R174.H1 ;  /* 0x000000aeffb0723e */ /* 0x000fe200030006ff */
[----:B------:R-:W-:Y:S01]  /*b160*/  HADD2.F32 R180, -RZ, R178.H0_H0 ;  /* 0x200000b2ffb47230 */ /* 0x000fe20000004100 */
[----:B------:R-:W-:Y:S01]  /*b170*/  F2FP.F16.E4M3.UNPACK_B R175, R40.H1 ;  /* 0x00000028ffaf723e */ /* 0x000fe200030006ff */
[----:B------:R-:W-:Y:S01]  /*b180*/  HADD2.F32 R173, -RZ, R173.H1_H1 ;  /* 0x300000adffad7230 */ /* 0x000fe20000004100 */
[----:B------:R-:W-:Y:S01]  /*b190*/  F2FP.F16.E4M3.UNPACK_B R174, R174 ;  /* 0x000000aeffae723e */ /* 0x000fe200020006ff */
[--C-:B------:R-:W-:Y:S01]  /*b1a0*/  HADD2.F32 R177, -RZ, R176.reuse.H0_H0 ;  /* 0x200000b0ffb17230 */ /* 0x100fe20000004100 */
[----:B------:R-:W-:Y:S01]  /*b1b0*/  F2FP.F16.E4M3.UNPACK_B R40, R40 ;  /* 0x00000028ff28723e */ /* 0x000fe200020006ff */
[----:B------:R-:W-:Y:S02]  /*b1c0*/  HADD2.F32 R179, -RZ, R175.H0_H0 ;  /* 0x200000afffb37230 */ /* 0x000fe40000004100 */
[----:B------:R-:W-:Y:S01]  /*b1d0*/  FFMA.FTZ R52, R94, R95, R52 ;  /* 0x0000005f5e347223 */ /* 0x000fe20000010034 */
[----:B------:R-:W-:-:S02]  /*b1e0*/  HADD2.F32 R176, -RZ, R176.H1_H1 ;  /* 0x300000b0ffb07230 */ /* 0x000fc40000004100 */
[-C--:B------:R-:W-:Y:S01]  /*b1f0*/  FMUL.FTZ R181, R177, R182.reuse ;  /* 0x000000b6b1b57220 */ /* 0x080fe20000410000 */
[----:B------:R-:W-:Y:S02]  /*b200*/  HADD2.F32 R175, -RZ, R175.H1_H1 ;  /* 0x300000afffaf7230 */ /* 0x000fe40000004100 */
[C---:B------:R-:W-:Y:S01]  /*b210*/  FMUL.FTZ R182, R179.reuse, R182 ;  /* 0x000000b6b3b67220 */ /* 0x040fe20000410000 */
[----:B------:R-:W-:Y:S02]  /*b220*/  HADD2.F32 R178, -RZ, R178.H1_H1 ;  /* 0x300000b2ffb27230 */ /* 0x000fe40000004100 */
[-C--:B------:R-:W-:Y:S01]  /*b230*/  FFMA.FTZ R181, R179, R180.reuse, -R181 ;  /* 0x000000b4b3b57223 */ /* 0x080fe200000108b5 */
[----:B------:R-:W-:Y:S01]  /*b240*/  F2FP.SATFINITE.E4M3.F32.PACK_AB_MERGE_C R47, R91, R47, RZ ;  /* 0x0000002f5b2f723e */ /* 0x000fe200048070ff */
[----:B------:R-:W-:Y:S01]  /*b250*/  FFMA.FTZ R182, R177, R180, R182 ;  /* 0x000000b4b1b67223 */ /* 0x000fe200000100b6 */
[-C--:B------:R-:W-:Y:S01]  /*b260*/  FMUL.FTZ R177, R176, R173.reuse ;  /* 0x000000adb0b17220 */ /* 0x080fe20000410000 */
[C---:B------:R-:W-:Y:S01]  /*b270*/  FMUL.FTZ R173, R175.reuse, R173 ;  /* 0x000000adafad7220 */ /* 0x040fe20000410000 */
[----:B------:R-:W-:Y:S01]  /*b280*/  HADD2.F32 R180, -RZ, R172.H0_H0 ;  /* 0x200000acffb47230 */ /* 0x000fe20000004100 */
[----:B------:R-:W-:Y:S01]  /*b290*/  F2FP.SATFINITE.E4M3.F32.PACK_AB_MERGE_C R92, R92, R43, RZ ;  /* 0x0000002b5c5c723e */ /* 0x000fe200048070ff */
        /* <DEDUP_REMOVED lines=17> */
[C---:B------:R-:W-:Y:S01]  /*b3b0*/  FMUL.FTZ R172, R40.reuse, R172 ;  /* 0x000000ac28ac7220 */ /* 0x040fe20000410000 */
[----:B------:R-:W-:Y:S01]  /*b3c0*/  F2FP.SATFINITE.E4M3.F32.PACK_AB_MERGE_C R43, R93, R59, R92 ;  /* 0x0000003b5d2b723e */ /* 0x000fe2000480705c */
[-C--:B------:R-:W-:Y:S02]  /*b3d0*/  FFMA.FTZ R176, R40, R170.reuse, -R176 ;  /* 0x000000aa28b07223 */ /* 0x080fe400000108b0 */
[----:B------:R-:W-:Y:S01]  /*b3e0*/  FFMA.FTZ R40, R174, R170, R172 ;  /* 0x000000aaae287223 */ /* 0x000fe200000100ac */
[----:B------:R-:W-:Y:S01]  /*b3f0*/  IMAD.MOV.U32 R170, RZ, RZ, R42 ;  /* 0x000000ffffaa7224 */ /* 0x000fe200078e002a */
[----:B------:R-:W-:Y:S02]  /*b400*/  F2FP.F16.E4M3.UNPACK_B R42, R171.H1 ;  /* 0x000000abff2a723e */ /* 0x000fe400030006ff */
[----:B------:R-:W-:-:S02]  /*b410*/  F2FP.F16.E4M3.UNPACK_B R174, R54.H1 ;  /* 0x00000036ffae723e */ /* 0x000fc400030006ff */
[----:B------:R-:W-:Y:S01]  /*b420*/  F2FP.F16.E4M3.UNPACK_B R172, R170.H1 ;  /* 0x000000aaffac723e */ /* 0x000fe200030006ff */
[----:B------:R-:W-:Y:S01]  /*b430*/  HADD2.F32 R183, -RZ, R42.H0_H0 ;  /* 0x2000002affb77230 */ /* 0x000fe20000004100 */
[----:B------:R-:W-:Y:S01]  /*b440*/  F2FP.SATFINITE.E4M3.F32.PACK_AB_MERGE_C R179, R176, R179, R175 ;  /* 0x000000b3b0b3723e */ /* 0x000fe200048070af */
[----:B------:R-:W-:Y:S01]  /*b450*/  HADD2.F32 R175, -RZ, R174.H0_H0 ;  /* 0x200000aeffaf7230 */ /* 0x000fe20000004100 */
[----:B------:R-:W-:Y:S01]  /*b460*/  F2FP.F16.E4M3.UNPACK_B R176, R169.H1 ;  /* 0x000000a9ffb0723e */ /* 0x000fe200030006ff */
[----:B------:R-:W-:Y:S01]  /*b470*/  HADD2.F32 R177, -RZ, R172.H0_H0 ;  /* 0x200000acffb17230 */ /* 0x000fe20000004100 */
[----:B------:R-:W-:Y:S01]  /*b480*/  F2FP.F16.E4M3.UNPACK_B R171, R171 ;  /* 0x000000abffab723e */ /* 0x000fe200020006ff */
[----:B------:R-:W-:Y:S02]  /*b490*/  HADD2.F32 R42, -RZ, R42.H1_H1 ;  /* 0x3000002aff2a7230 */ /* 0x000fe40000004100 */
[----:B------:R-:W-:Y:S01]  /*b4a0*/  FMUL.FTZ R181, R175, R183 ;  /* 0x000000b7afb57220 */ /* 0x000fe20000410000 */
[----:B------:R-:W-:-:S02]  /*b4b0*/  HADD2.F32 R178, -RZ, R176.H0_H0 ;  /* 0x200000b0ffb27230 */ /* 0x000fc40000004100 */
[----:B------:R-:W-:Y:S01]  /*b4c0*/  FMUL.FTZ R183, R177, R183 ;  /* 0x000000b7b1b77220 */ /* 0x000fe20000410000 */
[----:B------:R-:W-:Y:S01]  /*b4d0*/  HADD2.F32 R174, -RZ, R174.H1_H1 ;  /* 0x300000aeffae7230 */ /* 0x000fe20000004100 */
[----:B------:R-:W-:Y:S01]  /*b4e0*/  F2FP.F16.E4M3.UNPACK_B R54, R54 ;  /* 0x00000036ff36723e */ /* 0x000fe200020006ff */
[----:B------:R-:W-:Y:S02]  /*b4f0*/  HADD2.F32 R172, -RZ, R172.H1_H1 ;  /* 0x300000acffac7230 */ /* 0x000fe40000004100 */
[----:B------:R-:W-:Y:S01]  /*b500*/  FFMA.FTZ R183, R175, R178, R183 ;  /* 0x000000b2afb77223 */ /* 0x000fe200000100b7 */
[----:B------:R-:W-:Y:S02]  /*b510*/  HADD2.F32 R176, -RZ, R176.H1_H1 ;  /* 0x300000b0ffb07230 */ /* 0x000fe40000004100 */
[----:B------:R-:W-:Y:S01]  /*b520*/  FMUL.FTZ R175, R174, R42 ;  /* 0x0000002aaeaf7220 */ /* 0x000fe20000410000 */
[----:B------:R-:W-:Y:S01]  /*b530*/  F2FP.F16.E4M3.UNPACK_B R170, R170 ;  /* 0x000000aaffaa723e */ /* 0x000fe200020006ff */
[C---:B------:R-:W-:Y:S01]  /*b540*/  FMUL.FTZ R42, R172.reuse, R42 ;  /* 0x0000002aac2a7220 */ /* 0x040fe20000410000 */
[----:B------:R-:W-:Y:S01]  /*b550*/  FFMA.FTZ R181, R177, R178, -R181 ;  /* 0x000000b2b1b57223 */ /* 0x000fe200000108b5 */
[-C--:B------:R-:W-:Y:S01]  /*b560*/  FFMA.FTZ R172, R172, R176.reuse, -R175 ;  /* 0x000000b0acac7223 */ /* 0x080fe200000108af */
[----:B------:R-:W-:Y:S01]  /*b570*/  F2FP.F16.E4M3.UNPACK_B R169, R169 ;  /* 0x000000a9ffa9723e */ /* 0x000fe200020006ff */
[----:B------:R-:W-:Y:S01]  /*b580*/  FFMA.FTZ R42, R174, R176, R42 ;  /* 0x000000b0ae2a7223 */ /* 0x000fe2000001002a */
[----:B------:R-:W-:Y:S01]  /*b590*/  HADD2.F32 R178, -RZ, R171.H0_H0 ;  /* 0x200000abffb27230 */ /* 0x000fe20000004100 */
[----:B------:R-:W-:Y:S01]  /*b5a0*/  F2FP.SATFINITE.E4M3.F32.PACK_AB_MERGE_C R180, R40, R180, R173 ;  /* 0x000000b428b4723e */ /* 0x000fe200048070ad */
[----:B------:R-:W-:Y:S01]  /*b5b0*/  HADD2.F32 R174, -RZ, R54.H0_H0 ;  /* 0x20000036ffae7230 */ /* 0x000fe20000004100 */
[----:B------:R-:W-:Y:S01]  /*b5c0*/  F2FP.SATFINITE.E4M3.F32.PACK_AB_MERGE_C R172, R172, R181, RZ ;  /* 0x000000b5acac723e */ /* 0x000fe200048070ff */
[----:B------:R-:W-:-:S02]  /*b5d0*/  HADD2.F32 R176, -RZ, R170.H0_H0 ;  /* 0x200000aaffb07230 */ /* 0x000fc40000004100 */
[----:B------:R-:W-:Y:S02]  /*b5e0*/  HADD2.F32 R175, -RZ, R169.H0_H0 ;  /* 0x200000a9ffaf7230 */ /* 0x000fe40000004100 */
        /* <DEDUP_REMOVED lines=9> */
[----:B------:R-:W-:Y:S02]  /*b680*/  IMAD.MOV.U32 R40, RZ, RZ, R179 ;  /* 0x000000ffff287224 */ /* 0x000fe400078e00b3 */
[C---:B------:R-:W-:Y:S01]  /*b690*/  FMUL.FTZ R171, R170.reuse, R171 ;  /* 0x000000abaaab7220 */ /* 0x040fe20000410000 */
[----:B------:R-:W-:Y:S02]  /*b6a0*/  IMAD.MOV.U32 R52, RZ, RZ, R180 ;  /* 0x000000ffff347224 */ /* 0x000fe400078e00b4 */
[-C--:B------:R-:W-:Y:S01]  /*b6b0*/  FFMA.FTZ R170, R170, R169.reuse, -R175 ;  /* 0x000000a9aaaa7223 */ /* 0x080fe200000108af */
[----:B------:R-:W-:Y:S01]  /*b6c0*/  FFMA.FTZ R171, R54, R169, R171 ;  /* 0x000000a936ab7223 */ /* 0x000fe200000100ab */
[----:B------:R-:W-:-:S03]  /*b6d0*/  F2FP.SATFINITE.E4M3.F32.PACK_AB_MERGE_C R54, R42, R183, RZ ;  /* 0x000000b72a36723e */ /* 0x000fc600048070ff */
[----:B------:R-:W-:Y:S02]  /*b6e0*/  F2FP.SATFINITE.E4M3.F32.PACK_AB_MERGE_C R42, R170, R177, R172 ;  /* 0x000000b1aa2a723e */ /* 0x000fe400048070ac */
[----:B------:R-:W-:-:S07]  /*b6f0*/  F2FP.SATFINITE.E4M3.F32.PACK_AB_MERGE_C R54, R171, R178, R54 ;  /* 0x000000b2ab36723e */ /* 0x000fce0004807036 */
.L_x_1408:
[----:B------:R-:W-:Y:S05]  /*b700*/  BSYNC B3 ;  /* 0x0000000000037941 */ /* 0x000fea0003800000 */
.L_x_1407:
[----:B------:R-:W-:-:S13]  /*b710*/  ISETP.GE.AND P4, PT, R90, R150, PT ;  /* 0x000000965a00720c */ /* 0x000fda0003f86270 */
[--C-:B------:R-:W-:Y:S02]  /*b720*/  @!P4 SHF.R.S32.HI R44, RZ, 0x1f, R90.reuse ;  /* 0x0000001fff2cc819 */ /* 0x100fe4000001145a */
[----:B------:R-:W-:-:S04]  /*b730*/  @!P4 IADD3 R47, P5, P6, R116, R134, R90 ;  /* 0x00000086742fc210 */ /* 0x000fc80007ebe05a */
[----:B------:R-:W-:Y:S02]  /*b740*/  @!P4 IADD3.X R56, R3, R168, R44, P5, P6 ;  /* 0x000000a80338c210 */ /* 0x000fe40002fec42c */
[----:B------:R-:W-:-:S05]  /*b750*/  IADD3 R44, P5, R89, R120, RZ ;  /* 0x00000078592c7210 */ /* 0x000fca0007fbe0ff */
[----:B------:R-:W-:Y:S01]  /*b760*/  IMAD.X R45, R88, 0x1, R121, P5 ;  /* 0x00000001582d7824 */ /* 0x000fe200028e0679 */
[----:B------:R-:W-:-:S04]  /*b770*/  @!P4 IADD3 R46, P5, R47, R120, RZ ;  /* 0x000000782f2ec210 */ /* 0x000fc80007fbe0ff */
[----:B0-----:R3:W-:Y:S01]  /*b780*/  STG.E.128 desc[UR60][R44.64], R40 ;  /* 0x000000282c007986 */ /* 0x0017e2000c101d3c */
[----:B------:R-:W-:-:S05]  /*b790*/  @!P4 IMAD.X R47, R56, 0x1, R121, P5 ;  /* 0x00000001382fc824 */ /* 0x000fca00028e0679 */
[----:B-1----:R3:W-:Y:S03]  /*b7a0*/  @!P4 STG.E.128 desc[UR60][R46.64], R52 ;  /* 0x000000342e00c986 */ /* 0x0027e6000c101d3c */
.L_x_1406:
[----:B------:R-:W-:Y:S05]  /*b7b0*/  BSYNC B2 ;  /* 0x0000000000027941 */ /* 0x000fea0003800000 */
.L_x_1405:
[----:B------:R-:W-:-:S13]  /*b7c0*/  ISETP.NE.AND P4, PT, R36, RZ, PT ;  /* 0x000000ff2400720c */ /* 0x000fda0003f85270 */
[----:B------:R-:W-:Y:S05]  /*b7d0*/  @!P4 BRA `(.L_x_1400) ;  /* 0x0000000c00dcc947 */ /* 0x000fea0003800000 */
[----:B------:R-:W-:Y:S01]  /*b7e0*/  LOP3.LUT P6, RZ, R17, 0x1, RZ, 0xc0, !PT ;  /* 0x0000000111ff7812 */ /* 0x000fe200078cc0ff */
[----:B------:R-:W-:Y:S01]  /*b7f0*/  BSSY B2, `(.L_x_1409) ;  /* 0x00000eb000027945 */ /* 0x000fe20003800000 */
[----:B---3--:R-:W-:Y:S02]  /*b800*/  IADD3 R53, P4, P5, R116, R134, R29 ;  /* 0x0000008674357210 */ /* 0x008fe40007d9e01d */
[----:B0-----:R-:W-:Y:S02]  /*b810*/  SEL R40, R99, R155, !P6 ;  /* 0x0000009b63287207 */ /* 0x001fe40007000000 */
[----:B------:R-:W-:Y:S02]  /*b820*/  IADD3.X R52, R3, R168, R32, P4, P5 ;  /* 0x000000a803347210 */ /* 0x000fe400027ea420 */
[----:B------:R-:W-:Y:S02]  /*b830*/  SHF.R.S32.HI R41, RZ, 0x1f, R40 ;  /* 0x0000001fff297819 */ /* 0x000fe40000011428 */
[----:B------:R-:W-:-:S02]  /*b840*/  ISETP.GE.AND P4, PT, R6, R127, PT ;  /* 0x0000007f0600720c */ /* 0x000fc40003f86270 */
[----:B------:R-:W-:-:S04]  /*b850*/  LEA.HI R41, R41, R40, RZ, 0x5 ;  /* 0x0000002829297211 */ /* 0x000fc800078f28ff */
        /* <DEDUP_REMOVED lines=16> */
[----:B------:R-:W-:Y:S01]  /*b960*/  SHF.R.U32.HI R48, RZ, 0x8, R61 ;  /* 0x00000008ff307819 */ /* 0x000fe2000001163d */
[----:B0-----:R-:W-:Y:S01]  /*b970*/  IMAD.MOV.U32 R54, RZ, RZ, R40 ;  /* 0x000000ffff367224 */ /* 0x001fe200078e0028 */
[----:B------:R-:W-:Y:S01]  /*b980*/  LOP3.LUT R59, R61, 0xff0000ff, RZ, 0xc0, !PT ;  /* 0xff0000ff3d3b7812 */ /* 0x000fe200078ec0ff */
[----:B-1----:R-:W-:Y:S01]  /*b990*/  IMAD.MOV.U32 R56, RZ, RZ, R44 ;  /* 0x000000ffff387224 */ /* 0x002fe200078e002c */
[----:B------:R-:W-:Y:S01]  /*b9a0*/  SHF.R.U32.HI R88, RZ, 0x8, R63 ;  /* 0x00000008ff587819 */ /* 0x000fe2000001163f */
[----:B------:R-:W-:Y:S01]  /*b9b0*/  IMAD.SHL.U32 R40, R48, 0x100, RZ ;  /* 0x0000010030287824 */ /* 0x000fe200078e00ff */
[----:B------:R-:W-:Y:S01]  /*b9c0*/  SHF.R.U32.HI R89, RZ, 0x10, R61 ;  /* 0x00000010ff597819 */ /* 0x000fe2000001163d */
[----:B------:R-:W-:Y:S01]  /*b9d0*/  IMAD.MOV.U32 R48, RZ, RZ, R42 ;  /* 0x000000ffff307224 */ /* 0x000fe200078e002a */
[----:B------:R-:W-:Y:S02]  /*b9e0*/  SHF.R.U32.HI R58, RZ, 0x10, R63 ;  /* 0x00000010ff3a7819 */ /* 0x000fe4000001163f */
[----:B------:R-:W-:Y:S01]  /*b9f0*/  LOP3.LUT R59, R59, 0xff00, R40, 0xf8, !PT ;  /* 0x0000ff003b3b7812 */ /* 0x000fe200078ef828 */
[----:B------:R-:W-:Y:S01]  /*ba00*/  IMAD.SHL.U32 R40, R88, 0x100, RZ ;  /* 0x0000010058287824 */ /* 0x000fe200078e00ff */
[----:B------:R-:W-:Y:S01]  /*ba10*/  LOP3.LUT R61, R63, 0xff0000ff, RZ, 0xc0, !PT ;  /* 0xff0000ff3f3d7812 */ /* 0x000fe200078ec0ff */
[----:B------:R-:W-:Y:S01]  /*ba20*/  IMAD.U32 R44, R89, 0x10000, RZ ;  /* 0x00010000592c7824 */ /* 0x000fe200078e00ff */
[----:B------:R-:W-:-:S02]  /*ba30*/  SHF.R.U32.HI R62, RZ, 0x8, R49 ;  /* 0x00000008ff3e7819 */ /* 0x000fc40000011631 */
[----:B------:R-:W-:Y:S02]  /*ba40*/  SHF.R.U32.HI R60, RZ, 0x8, R51 ;  /* 0x00000008ff3c7819 */ /* 0x000fe40000011633 */
[----:B------:R-:W-:Y:S01]  /*ba50*/  LOP3.LUT R61, R61, 0xff00, R40, 0xf8, !PT ;  /* 0x0000ff003d3d7812 */ /* 0x000fe200078ef828 */
[----:B------:R-:W-:Y:S01]  /*ba60*/  IMAD.U32 R40, R58, 0x10000, RZ ;  /* 0x000100003a287824 */ /* 0x000fe200078e00ff */
[----:B------:R-:W-:Y:S01]  /*ba70*/  SHF.R.U32.HI R50, RZ, 0x10, R49 ;  /* 0x00000010ff327819 */ /* 0x000fe20000011631 */
[----:B------:R-:W-:Y:S01]  /*ba80*/  IMAD.SHL.U32 R42, R62, 0x100, RZ ;  /* 0x000001003e2a7824 */ /* 0x000fe200078e00ff */
[----:B------:R-:W-:Y:S01]  /*ba90*/  LOP3.LUT R63, R49, 0xff0000ff, RZ, 0xc0, !PT ;  /* 0xff0000ff313f7812 */ /* 0x000fe200078ec0ff */
[----:B------:R-:W-:Y:S01]  /*baa0*/  IMAD.MOV.U32 R49, RZ, RZ, R46 ;  /* 0x000000ffff317224 */ /* 0x000fe200078e002e */
[----:B------:R-:W-:Y:S01]  /*bab0*/  LOP3.LUT R44, R59, 0xff0000, R44, 0xf8, !PT ;  /* 0x00ff00003b2c7812 */ /* 0x000fe200078ef82c */
[----:B------:R-:W-:Y:S01]  /*bac0*/  IMAD.SHL.U32 R46, R60, 0x100, RZ ;  /* 0x000001003c2e7824 */ /* 0x000fe200078e00ff */
[----:B------:R-:W-:-:S02]  /*bad0*/  SHF.R.U32.HI R57, RZ, 0x10, R51 ;  /* 0x00000010ff397819 */ /* 0x000fc40000011633 */
[----:B------:R-:W-:Y:S02]  /*bae0*/  F2FP.F16.E4M3.UNPACK_B R62, R164.H1 ;  /* 0x000000a4ff3e723e */ /* 0x000fe400030006ff */
[----:B------:R-:W-:Y:S02]  /*baf0*/  F2FP.F16.E4M3.UNPACK_B R59, R56.H1 ;  /* 0x00000038ff3b723e */ /* 0x000fe400030006ff */
[----:B------:R-:W-:Y:S02]  /*bb00*/  LOP3.LUT R51, R51, 0xff0000ff, RZ, 0xc0, !PT ;  /* 0xff0000ff33337812 */ /* 0x000fe400078ec0ff */
[----:B------:R-:W-:Y:S01]  /*bb10*/  F2FP.F16.E4M3.UNPACK_B R58, R54.H1 ;  /* 0x00000036ff3a723e */ /* 0x000fe200030006ff */
[----:B------:R-:W-:Y:S01]  /*bb20*/  HADD2.F32 R60, -RZ, R59.H0_H0 ;  /* 0x2000003bff3c7230 */ /* 0x000fe20000004100 */
[----:B------:R-:W-:Y:S02]  /*bb30*/  LOP3.LUT R40, R61, 0xff0000, R40, 0xf8, !PT ;  /* 0x00ff00003d287812 */ /* 0x000fe400078ef828 */
[----:B------:R-:W-:Y:S01]  /*bb40*/  LOP3.LUT R63, R63, 0xff00, R42, 0xf8, !PT ;  /* 0x0000ff003f3f7812 */ /* 0x000fe200078ef82a */
[----:B------:R-:W-:Y:S01]  /*bb50*/  HADD2.F32 R42, -RZ, R62.H0_H0 ;  /* 0x2000003eff2a7230 */ /* 0x000fe20000004100 */
[----:B------:R-:W-:-:S02]  /*bb60*/  F2FP.F16.E4M3.UNPACK_B R61, R166.H1 ;  /* 0x000000a6ff3d723e */ /* 0x000fc400030006ff */
[----:B------:R-:W-:Y:S01]  /*bb70*/  LOP3.LUT R89, R51, 0xff00, R46, 0xf8, !PT ;  /* 0x0000ff0033597812 */ /* 0x000fe200078ef82e */
[--C-:B------:R-:W-:Y:S02]  /*bb80*/  HADD2.F32 R51, -RZ, R58.reuse.H0_H0 ;  /* 0x2000003aff337230 */ /* 0x100fe40000004100 */
[----:B------:R-:W-:Y:S01]  /*bb90*/  FMUL.FTZ R88, R60, R42 ;  /* 0x0000002a3c587220 */ /* 0x000fe20000410000 */
[----:B------:R-:W-:Y:S01]  /*bba0*/  IMAD.U32 R46, R50, 0x10000, RZ ;  /* 0x00010000322e7824 */ /* 0x000fe200078e00ff */
[----:B------:R-:W-:Y:S01]  /*bbb0*/  F2FP.F16.E4M3.UNPACK_B R164, R164 ;  /* 0x000000a4ffa4723e */ /* 0x000fe200020006ff */
[----:B------:R-:W-:Y:S02]  /*bbc0*/  IMAD.U32 R50, R57, 0x10000, RZ ;  /* 0x0001000039327824 */ /* 0x000fe400078e00ff */
[----:B------:R-:W-:Y:S01]  /*bbd0*/  FMUL.FTZ R91, R51, R42 ;  /* 0x0000002a335b7220 */ /* 0x000fe20000410000 */
[--C-:B------:R-:W-:Y:S01]  /*bbe0*/  HADD2.F32 R57, -RZ, R61.reuse.H0_H0 ;  /* 0x2000003dff397230 */ /* 0x100fe20000004100 */
[----:B------:R-:W-:Y:S01]  /*bbf0*/  LOP3.LUT R46, R63, 0xff0000, R46, 0xf8, !PT ;  /* 0x00ff00003f2e7812 */ /* 0x000fe200078ef82e */
[----:B------:R-:W-:Y:S01]  /*bc00*/  HADD2.F32 R58, -RZ, R58.H1_H1 ;  /* 0x3000003aff3a7230 */ /* 0x000fe20000004100 */
[----:B------:R-:W-:Y:S01]  /*bc10*/  LOP3.LUT R42, R89, 0xff0000, R50, 0xf8, !PT ;  /* 0x00ff0000592a7812 */ /* 0x000fe200078ef832 */
[----:B------:R-:W-:-:S02]  /*bc20*/  HADD2.F32 R63, -RZ, R61.H1_H1 ;  /* 0x3000003dff3f7230 */ /* 0x000fc40000004100 */
[-C--:B------:R-:W-:Y:S01]  /*bc30*/  FFMA.FTZ R50, R51, R57.reuse, -R88 ;  /* 0x0000003933327223 */ /* 0x080fe20000010858 */
[----:B------:R-:W-:Y:S01]  /*bc40*/  FFMA.FTZ R51, R60, R57, R91 ;  /* 0x000000393c337223 */ /* 0x000fe2000001005b */
[----:B------:R-:W-:Y:S01]  /*bc50*/  HADD2.F32 R57, -RZ, R62.H1_H1 ;  /* 0x3000003eff397230 */ /* 0x000fe20000004100 */
[----:B------:R-:W-:Y:S01]  /*bc60*/  F2FP.F16.E4M3.UNPACK_B R60, R56 ;  /* 0x00000038ff3c723e */ /* 0x000fe200020006ff */
[----:B------:R-:W-:Y:S01]  /*bc70*/  HADD2.F32 R62, -RZ, R59.H1_H1 ;  /* 0x3000003bff3e7230 */ /* 0x000fe20000004100 */
[----:B------:R-:W-:Y:S01]  /*bc80*/  F2FP.F16.E4M3.UNPACK_B R59, R54 ;  /* 0x00000036ff3b723e */ /* 0x000fe200020006ff */
[----:B------:R-:W-:Y:S02]  /*bc90*/  HADD2.F32 R88, -RZ, R164.H0_H0 ;  /* 0x200000a4ff587230 */ /* 0x000fe40000004100 */
[-C--:B------:R-:W-:Y:S01]  /*bca0*/  FMUL.FTZ R91, R58, R57.reuse ;  /* 0x000000393a5b7220 */ /* 0x080fe20000410000 */
[----:B------:R-:W-:Y:S01]  /*bcb0*/  F2FP.F16.E4M3.UNPACK_B R166, R166 ;  /* 0x000000a6ffa6723e */ /* 0x000fe200020006ff */
[----:B------:R-:W-:Y:S01]  /*bcc0*/  FMUL.FTZ R89, R62, R57 ;  /* 0x000000393e597220 */ /* 0x000fe20000410000 */
[----:B------:R-:W-:-:S02]  /*bcd0*/  HADD2.F32 R61, -RZ, R60.H0_H0 ;  /* 0x2000003cff3d7230 */ /* 0x000fc40000004100 */
[-C--:B------:R-:W-:Y:S01]  /*bce0*/  FFMA.FTZ R54, R62, R63.reuse, R91 ;  /* 0x0000003f3e367223 */ /* 0x080fe2000001005b */
[--C-:B------:R-:W-:Y:S02]  /*bcf0*/  HADD2.F32 R56, -RZ, R59.reuse.H0_H0 ;  /* 0x2000003bff387230 */ /* 0x100fe40000004100 */
[----:B------:R-:W-:Y:S01]  /*bd00*/  FFMA.FTZ R57, R58, R63, -R89 ;  /* 0x0000003f3a397223 */ /* 0x000fe20000010859 */
[----:B------:R-:W-:Y:S02]  /*bd10*/  HADD2.F32 R164, -RZ, R164.H1_H1 ;  /* 0x300000a4ffa47230 */ /* 0x000fe40000004100 */
[-C--:B------:R-:W-:Y:S01]  /*bd20*/  FMUL.FTZ R63, R61, R88.reuse ;  /* 0x000000583d3f7220 */ /* 0x080fe20000410000 */
[----:B------:R-:W-:Y:S02]  /*bd30*/  HADD2.F32 R62, -RZ, R60.H1_H1 ;  /* 0x3000003cff3e7230 */ /* 0x000fe40000004100 */
[----:B------:R-:W-:Y:S01]  /*bd40*/  FMUL.FTZ R88, R56, R88 ;  /* 0x0000005838587220 */ /* 0x000fe20000410000 */
[----:B------:R-:W-:Y:S01]  /*bd50*/  HADD2.F32 R58, -RZ, R166.H0_H0 ;  /* 0x200000a6ff3a7230 */ /* 0x000fe20000004100 */
[----:B------:R-:W-:Y:S01]  /*bd60*/  F2FP.F16.E4M3.UNPACK_B R89, R165.H1 ;  /* 0x000000a5ff59723e */ /* 0x000fe200030006ff */
[----:B------:R-:W-:-:S02]  /*bd70*/  HADD2.F32 R59, -RZ, R59.H1_H1 ;  /* 0x3000003bff3b7230 */ /* 0x000fc40000004100 */
[----:B------:R-:W-:Y:S01]  /*bd80*/  FMUL.FTZ R60, R62, R164 ;  /* 0x000000a43e3c7220 */ /* 0x000fe20000410000 */
[----:B------:R-:W-:Y:S02]  /*bd90*/  HADD2.F32 R166, -RZ, R166.H1_H1 ;  /* 0x300000a6ffa67230 */ /* 0x000fe40000004100 */
[-C--:B------:R-:W-:Y:S01]  /*bda0*/  FFMA.FTZ R56, R56, R58.reuse, -R63 ;  /* 0x0000003a38387223 */ /* 0x080fe2000001083f */
[----:B------:R-:W-:Y:S01]  /*bdb0*/  FFMA.FTZ R58, R61, R58, R88 ;  /* 0x0000003a3d3a7223 */ /* 0x000fe20000010058 */
[----:B------:R-:W-:Y:S01]  /*bdc0*/  F2FP.F16.E4M3.UNPACK_B R63, R49.H1 ;  /* 0x00000031ff3f723e */ /* 0x000fe200030006ff */
[C---:B------:R-:W-:Y:S01]  /*bdd0*/  FMUL.FTZ R91, R59.reuse, R164 ;  /* 0x000000a43b5b7220 */ /* 0x040fe20000410000 */
[----:B------:R-:W-:Y:S01]  /*bde0*/  FFMA.FTZ R61, R59, R166, -R60 ;  /* 0x000000a63b3d7223 */ /* 0x000fe2000001083c */
[----:B------:R-:W-:Y:S01]  /*bdf0*/  F2FP.F16.E4M3.UNPACK_B R60, R48.H1 ;  /* 0x00000030ff3c723e */ /* 0x000fe200030006ff */
[----:B------:R-:W-:Y:S01]  /*be00*/  HADD2.F32 R93, -RZ, R89.H0_H0 ;  /* 0x20000059ff5d7230 */ /* 0x000fe20000004100 */
[----:B------:R-:W-:Y:S01]  /*be10*/  F2FP.F16.E4M3.UNPACK_B R90, R167.H1 ;  /* 0x000000a7ff5a723e */ /* 0x000fe200030006ff */
[----:B------:R-:W-:-:S02]  /*be20*/  HADD2.F32 R88, -RZ, R63.H0_H0 ;  /* 0x2000003fff587230 */ /* 0x000fc40000004100 */
[----:B------:R-:W-:Y:S01]  /*be30*/  FFMA.FTZ R59, R62, R166, R91 ;  /* 0x000000a63e3b7223 */ /* 0x000fe2000001005b */
[----:B------:R-:W-:Y:S01]  /*be40*/  HADD2.F32 R62, -RZ, R60.H0_H0 ;  /* 0x2000003cff3e7230 */ /* 0x000fe20000004100 */
[----:B------:R-:W-:Y:S01]  /*be50*/  F2FP.F16.E4M3.UNPACK_B R165, R165 ;  /* 0x000000a5ffa5723e */ /* 0x000fe200020006ff */
[----:B------:R-:W-:Y:S02]  /*be60*/  HADD2.F32 R92, -RZ, R89.H1_H1 ;  /* 0x30000059ff5c7230 */ /* 0x000fe40000004100 */
[-C--:B------:R-:W-:Y:S01]  /*be70*/  FMUL.FTZ R95, R88, R93.reuse ;  /* 0x0000005d585f7220 */ /* 0x080fe20000410000 */
[----:B------:R-:W-:Y:S02]  /*be80*/  HADD2.F32 R91, -RZ, R90.H0_H0 ;  /* 0x2000005aff5b7230 */ /* 0x000fe40000004100 */
[----:B------:R-:W-:Y:S01]  /*be90*/  FMUL.FTZ R93, R62, R93 ;  /* 0x0000005d3e5d7220 */ /* 0x000fe20000410000 */
[----:B------:R-:W-:Y:S01]  /*bea0*/  HADD2.F32 R89, -RZ, R63.H1_H1 ;  /* 0x3000003fff597230 */ /* 0x000fe20000004100 */
[----:B------:R-:W-:Y:S01]  /*beb0*/  F2FP.F16.E4M3.UNPACK_B R48, R48 ;  /* 0x00000030ff30723e */ /* 0x000fe200020006ff */
[----:B------:R-:W-:-:S02]  /*bec0*/  HADD2.F32 R63, -RZ, R60.H1_H1 ;  /* 0x3000003cff3f7230 */ /* 0x000fc40000004100 */
[-C--:B------:R-:W-:Y:S01]  /*bed0*/  FFMA.FTZ R60, R62, R91.reuse, -R95 ;  /* 0x0000005b3e3c7223 */ /* 0x080fe2000001085f */
[----:B------:R-:W-:Y:S02]  /*bee0*/  HADD2.F32 R90, -RZ, R90.H1_H1 ;  /* 0x3000005aff5a7230 */ /* 0x000fe40000004100 */
[-C--:B------:R-:W-:Y:S01]  /*bef0*/  FMUL.FTZ R94, R89, R92.reuse ;  /* 0x0000005c595e7220 */ /* 0x080fe20000410000 */
[----:B------:R-:W-:Y:S01]  /*bf00*/  FFMA.FTZ R62, R88, R91, R93 ;  /* 0x0000005b583e7223 */ /* 0x000fe2000001005d */
[----:B------:R-:W-:Y:S01]  /*bf10*/  FMUL.FTZ R92, R63, R92 ;  /* 0x0000005c3f5c7220 */ /* 0x000fe20000410000 */
[----:B------:R-:W-:Y:S01]  /*bf20*/  F2FP.F16.E4M3.UNPACK_B R88, R49 ;  /* 0x00000031ff58723e */ /* 0x000fe200020006ff */
[----:B------:R-:W-:Y:S01]  /*bf30*/  HADD2.F32 R49, -RZ, R48.H0_H0 ;  /* 0x20000030ff317230 */ /* 0x000fe20000004100 */
[----:B------:R-:W-:Y:S01]  /*bf40*/  F2FP.F16.E4M3.UNPACK_B R167, R167 ;  /* 0x000000a7ffa7723e */ /* 0x000fe200020006ff */
[----:B------:R-:W-:Y:S01]  /*bf50*/  FFMA.FTZ R93, R89, R90, R92 ;  /* 0x0000005a595d7223 */ /* 0x000fe2000001005c */
[----:B------:R-:W-:-:S02]  /*bf60*/  HADD2.F32 R92, -RZ, R165.H0_H0 ;  /* 0x200000a5ff5c7230 */ /* 0x000fc40000004100 */
[----:B------:R-:W-:Y:S01]  /*bf70*/  FFMA.FTZ R63, R63, R90, -R94 ;  /* 0x0000005a3f3f7223 */ /* 0x000fe2000001085e */
[--C-:B------:R-:W-:Y:S01]  /*bf80*/  HADD2.F32 R89, -RZ, R88.reuse.H0_H0 ;  /* 0x20000058ff597230 */ /* 0x100fe20000004100 */
[----:B------:R-:W-:Y:S01]  /*bf90*/  F2FP.SATFINITE.E4M3.F32.PACK_AB_MERGE_C R50, R57, R50, RZ ;  /* 0x000000323932723e */ /* 0x000fe200048070ff */
[----:B------:R-:W-:Y:S01]  /*bfa0*/  HADD2.F32 R165, -RZ, R165.H1_H1 ;  /* 0x300000a5ffa57230 */ /* 0x000fe20000004100 */
[----:B------:R-:W-:Y:S01]  /*bfb0*/  F2FP.SATFINITE.E4M3.F32.PACK_AB_MERGE_C R54, R54, R51, RZ ;  /* 0x000000333636723e */ /* 0x000fe200048070ff */
[----:B------:R-:W-:Y:S02]  /*bfc0*/  HADD2.F32 R88, -RZ, R88.H1_H1 ;  /* 0x30000058ff587230 */ /* 0x000fe40000004100 */
[-C--:B------:R-:W-:Y:S01]  /*bfd0*/  FMUL.FTZ R94, R89, R92.reuse ;  /* 0x0000005c595e7220 */ /* 0x080fe20000410000 */
[----:B------:R-:W-:Y:S02]  /*bfe0*/  HADD2.F32 R48, -RZ, R48.H1_H1 ;  /* 0x30000030ff307230 */ /* 0x000fe40000004100 */
[----:B------:R-:W-:Y:S01]  /*bff0*/  FMUL.FTZ R92, R49, R92 ;  /* 0x0000005c315c7220 */ /* 0x000fe20000410000 */
[----:B------:R-:W-:-:S02]  /*c000*/  HADD2.F32 R90, -RZ, R167.H0_H0 ;  /* 0x200000a7ff5a7230 */ /* 0x000fc40000004100 */
[-C--:B------:R-:W-:Y:S01]  /*c010*/  FMUL.FTZ R91, R88, R165.reuse ;  /* 0x000000a5585b7220 */ /* 0x080fe20000410000 */
[----:B------:R-:W-:Y:S02]  /*c020*/  HADD2.F32 R167, -RZ, R167.H1_H1 ;  /* 0x300000a7ffa77230 */ /* 0x000fe40000004100 */
[C---:B------:R-:W-:Y:S01]  /*c030*/  FMUL.FTZ R165, R48.reuse, R165 ;  /* 0x000000a530a57220 */ /* 0x040fe20000410000 */
[----:B------:R-:W-:Y:S01]  /*c040*/  F2FP.SATFINITE.E4M3.F32.PACK_AB_MERGE_C R60, R63, R60, RZ ;  /* 0x0000003c3f3c723e */ /* 0x000fe200048070ff */
[----:B------:R-:W-:Y:S01]  /*c050*/  FFMA.FTZ R49, R49, R90, -R94 ;  /* 0x0000005a31317223 */ /* 0x000fe2000001085e */
[----:B------:R-:W-:Y:S01]  /*c060*/  F2FP.SATFINITE.E4M3.F32.PACK_AB_MERGE_C R51, R61, R56, R50 ;  /* 0x000000383d33723e */ /* 0x000fe20004807032 */
[----:B------:R-:W-:Y:S01]  /*c070*/  FFMA.FTZ R48, R48, R167, -R91 ;  /* 0x000000a730307223 */ /* 0x000fe2000001085b */
[----:B------:R-:W-:Y:S01]  /*c080*/  F2FP.F16.E4M3.UNPACK_B R57, R45 ;  /* 0x0000002dff39723e */ /* 0x000fe200020006ff */
[----:B------:R-:W-:Y:S01]  /*c090*/  FFMA.FTZ R92, R89, R90, R92 ;  /* 0x0000005a595c7223 */ /* 0x000fe2000001005c */
[----:B------:R-:W-:Y:S01]  /*c0a0*/  F2FP.F16.E4M3.UNPACK_B R63, R46 ;  /* 0x0000002eff3f723e */ /* 0x000fe200020006ff */
[----:B------:R-:W-:Y:S01]  /*c0b0*/  FFMA.FTZ R165, R88, R167, R165 ;  /* 0x000000a758a57223 */ /* 0x000fe200000100a5 */
[----:B------:R-:W-:-:S02]  /*c0c0*/  F2FP.F16.E4M3.UNPACK_B R56, R41 ;  /* 0x00000029ff38723e */ /* 0x000fc400020006ff */
[----:B------:R-:W-:Y:S02]  /*c0d0*/  F2FP.SATFINITE.E4M3.F32.PACK_AB_MERGE_C R62, R93, R62, RZ ;  /* 0x0000003e5d3e723e */ /* 0x000fe400048070ff */
[----:B------:R-:W-:Y:S01]  /*c0e0*/  F2FP.SATFINITE.E4M3.F32.PACK_AB_MERGE_C R50, R59, R58, R54 ;  /* 0x0000003a3b32723e */ /* 0x000fe20004807036 */
[----:B------:R-:W-:Y:S01]  /*c0f0*/  HADD2.F32 R59, -RZ, R57.H0_H0 ;  /* 0x20000039ff3b7230 */ /* 0x000fe20000004100 */
[----:B------:R-:W-:Y:S01]  /*c100*/  F2FP.F16.E4M3.UNPACK_B R61, R44 ;  /* 0x0000002cff3d723e */ /* 0x000fe200020006ff */
[----:B------:R-:W-:Y:S01]  /*c110*/  HADD2.F32 R58, -RZ, R63.H0_H0 ;  /* 0x2000003fff3a7230 */ /* 0x000fe20000004100 */
[----:B------:R-:W-:Y:S01]  /*c120*/  F2FP.SATFINITE.E4M3.F32.PACK_AB_MERGE_C R49, R48, R49, R60 ;  /* 0x000000313031723e */ /* 0x000fe2000480703c */
[----:B------:R-:W-:Y:S01]  /*c130*/  HADD2.F32 R54, -RZ, R56.H0_H0 ;  /* 0x20000038ff367230 */ /* 0x000fe20000004100 */
[----:B------:R-:W-:Y:S01]  /*c140*/  F2FP.SATFINITE.E4M3.F32.PACK_AB_MERGE_C R48, R165, R92, R62 ;  /* 0x0000005ca530723e */ /* 0x000fe2000480703e */
        /* <DEDUP_REMOVED lines=8> */
[----:B------:R-:W-:Y:S02]  /*c1d0*/  HADD2.F32 R61, -RZ, R61.H1_H1 ;  /* 0x3000003dff3d7230 */ /* 0x000fe40000004100 */
[----:B------:R-:W-:Y:S01]  /*c1e0*/  FMUL.FTZ R89, R60, R63 ;  /* 0x0000003f3c597220 */ /* 0x000fe20000410000 */
[----:B------:R-:W-:Y:S01]  /*c1f0*/  F2FP.F16.E4M3.UNPACK_B R59, R45.H1 ;  /* 0x0000002dff3b723e */ /* 0x000fe200030006ff */
[----:B------:R-:W-:Y:S01]  /*c200*/  FMUL.FTZ R63, R58, R63 ;  /* 0x0000003f3a3f7220 */ /* 0x000fe20000410000 */
[----:B------:R-:W-:-:S02]  /*c210*/  F2FP.F16.E4M3.UNPACK_B R62, R46.H1 ;  /* 0x0000002eff3e723e */ /* 0x000fc400030006ff */
[----:B------:R-:W-:Y:S01]  /*c220*/  F2FP.F16.E4M3.UNPACK_B R57, R41.H1 ;  /* 0x00000029ff39723e */ /* 0x000fe200030006ff */
[-C--:B------:R-:W-:Y:S01]  /*c230*/  FFMA.FTZ R41, R58, R61.reuse, -R89 ;  /* 0x0000003d3a297223 */ /* 0x080fe20000010859 */
[----:B------:R-:W-:Y:S01]  /*c240*/  FFMA.FTZ R45, R60, R61, R63 ;  /* 0x0000003d3c2d7223 */ /* 0x000fe2000001003f */
[----:B------:R-:W-:Y:S01]  /*c250*/  HADD2.F32 R58, -RZ, R59.H0_H0 ;  /* 0x2000003bff3a7230 */ /* 0x000fe20000004100 */
[----:B------:R-:W-:Y:S01]  /*c260*/  F2FP.F16.E4M3.UNPACK_B R44, R44.H1 ;  /* 0x0000002cff2c723e */ /* 0x000fe200030006ff */
[--C-:B------:R-:W-:Y:S01]  /*c270*/  HADD2.F32 R63, -RZ, R62.reuse.H0_H0 ;  /* 0x2000003eff3f7230 */ /* 0x100fe20000004100 */
[-C--:B------:R-:W-:Y:S01]  /*c280*/  F2FP.F16.E4M3.UNPACK_B R93, R42.reuse.H1 ;  /* 0x0000002aff5d723e */ /* 0x080fe200030006ff */
[----:B------:R-:W-:Y:S01]  /*c290*/  HADD2.F32 R46, -RZ, R57.H0_H0 ;  /* 0x20000039ff2e7230 */ /* 0x000fe20000004100 */
[----:B------:R-:W-:Y:S01]  /*c2a0*/  F2FP.F16.E4M3.UNPACK_B R92, R42 ;  /* 0x0000002aff5c723e */ /* 0x000fe200020006ff */
[----:B------:R-:W-:Y:S02]  /*c2b0*/  HADD2.F32 R59, -RZ, R59.H1_H1 ;  /* 0x3000003bff3b7230 */ /* 0x000fe40000004100 */
[----:B------:R-:W-:Y:S01]  /*c2c0*/  FMUL.FTZ R89, R58, R63 ;  /* 0x0000003f3a597220 */ /* 0x000fe20000410000 */
[----:B------:R-:W-:-:S02]  /*c2d0*/  HADD2.F32 R62, -RZ, R62.H1_H1 ;  /* 0x3000003eff3e7230 */ /* 0x000fc40000004100 */
[----:B------:R-:W-:Y:S01]  /*c2e0*/  FMUL.FTZ R63, R46, R63 ;  /* 0x0000003f2e3f7220 */ /* 0x000fe20000410000 */
[----:B------:R-:W-:Y:S01]  /*c2f0*/  HADD2.F32 R57, -RZ, R57.H1_H1 ;  /* 0x30000039ff397230 */ /* 0x000fe20000004100 */
[----:B------:R-:W-:Y:S01]  /*c300*/  F2FP.F16.E4M3.UNPACK_B R90, R40.H1 ;  /* 0x00000028ff5a723e */ /* 0x000fe200030006ff */
[--C-:B------:R-:W-:Y:S02]  /*c310*/  HADD2.F32 R60, -RZ, R44.reuse.H1_H1 ;  /* 0x3000002cff3c7230 */ /* 0x100fe40000004100 */
[-C--:B------:R-:W-:Y:S01]  /*c320*/  FMUL.FTZ R88, R59, R62.reuse ;  /* 0x0000003e3b587220 */ /* 0x080fe20000410000 */
[----:B------:R-:W-:Y:S02]  /*c330*/  HADD2.F32 R61, -RZ, R44.H0_H0 ;  /* 0x2000002cff3d7230 */ /* 0x000fe40000004100 */
[C---:B------:R-:W-:Y:S01]  /*c340*/  FMUL.FTZ R62, R57.reuse, R62 ;  /* 0x0000003e393e7220 */ /* 0x040fe20000410000 */
[----:B------:R-:W-:Y:S02]  /*c350*/  HADD2.F32 R95, -RZ, R93.H0_H0 ;  /* 0x2000005dff5f7230 */ /* 0x000fe40000004100 */
[----:B------:R-:W-:Y:S01]  /*c360*/  FFMA.FTZ R57, R57, R60, -R88 ;  /* 0x0000003c39397223 */ /* 0x000fe20000010858 */
[----:B------:R-:W-:-:S02]  /*c370*/  HADD2.F32 R91, -RZ, R90.H0_H0 ;  /* 0x2000005aff5b7230 */ /* 0x000fc40000004100 */
[----:B------:R-:W-:Y:S01]  /*c380*/  FFMA.FTZ R59, R59, R60, R62 ;  /* 0x0000003c3b3b7223 */ /* 0x000fe2000001003e */
[----:B------:R-:W-:Y:S01]  /*c390*/  F2FP.F16.E4M3.UNPACK_B R62, R47.H1 ;  /* 0x0000002fff3e723e */ /* 0x000fe200030006ff */
[-C--:B------:R-:W-:Y:S01]  /*c3a0*/  FFMA.FTZ R44, R46, R61.reuse, -R89 ;  /* 0x0000003d2e2c7223 */ /* 0x080fe20000010859 */
[----:B------:R-:W-:Y:S01]  /*c3b0*/  FFMA.FTZ R46, R58, R61, R63 ;  /* 0x0000003d3a2e7223 */ /* 0x000fe2000001003f */
[----:B------:R-:W-:Y:S01]  /*c3c0*/  F2FP.F16.E4M3.UNPACK_B R58, R43 ;  /* 0x0000002bff3a723e */ /* 0x000fe200020006ff */
[----:B------:R-:W-:Y:S01]  /*c3d0*/  HADD2.F32 R93, -RZ, R93.H1_H1 ;  /* 0x3000005dff5d7230 */ /* 0x000fe20000004100 */
[----:B------:R-:W-:Y:S01]  /*c3e0*/  F2FP.F16.E4M3.UNPACK_B R61, R47 ;  /* 0x0000002fff3d723e */ /* 0x000fe200020006ff */
[--C-:B------:R-:W-:Y:S01]  /*c3f0*/  HADD2.F32 R88, -RZ, R62.reuse.H0_H0 ;  /* 0x2000003eff587230 */ /* 0x100fe20000004100 */
[----:B------:R-:W-:Y:S01]  /*c400*/  F2FP.F16.E4M3.UNPACK_B R43, R43.H1 ;  /* 0x0000002bff2b723e */ /* 0x000fe200030006ff */
[----:B------:R-:W-:Y:S01]  /*c410*/  HADD2.F32 R62, -RZ, R62.H1_H1 ;  /* 0x3000003eff3e7230 */ /* 0x000fe20000004100 */
[----:B------:R-:W-:Y:S01]  /*c420*/  F2FP.F16.E4M3.UNPACK_B R89, R40 ;  /* 0x00000028ff59723e */ /* 0x000fe200020006ff */
[----:B------:R-:W-:-:S02]  /*c430*/  HADD2.F32 R63, -RZ, R61.H0_H0 ;  /* 0x2000003dff3f7230 */ /* 0x000fc40000004100 */
[-C--:B------:R-:W-:Y:S01]  /*c440*/  FMUL.FTZ R165, R88, R95.reuse ;  /* 0x0000005f58a57220 */ /* 0x080fe20000410000 */
[--C-:B------:R-:W-:Y:S01]  /*c450*/  HADD2.F32 R60, -RZ, R43.reuse.H0_H0 ;  /* 0x2000002bff3c7230 */ /* 0x100fe20000004100 */
[----:B------:R-:W-:Y:S01]  /*c460*/  F2FP.SATFINITE.E4M3.F32.PACK_AB_MERGE_C R44, R57, R44, RZ ;  /* 0x0000002c392c723e */ /* 0x000fe200048070ff */
[----:B------:R-:W-:Y:S01]  /*c470*/  HADD2.F32 R40, -RZ, R92.H0_H0 ;  /* 0x2000005cff287230 */ /* 0x000fe20000004100 */
[----:B------:R-:W-:Y:S01]  /*c480*/  F2FP.SATFINITE.E4M3.F32.PACK_AB_MERGE_C R46, R59, R46, RZ ;  /* 0x0000002e3b2e723e */ /* 0x000fe200048070ff */
[----:B------:R-:W-:Y:S02]  /*c490*/  HADD2.F32 R43, -RZ, R43.H1_H1 ;  /* 0x3000002bff2b7230 */ /* 0x000fe40000004100 */
[----:B------:R-:W-:Y:S01]  /*c4a0*/  FMUL.FTZ R95, R60, R95 ;  /* 0x0000005f3c5f7220 */ /* 0x000fe20000410000 */
[----:B------:R-:W-:Y:S02]  /*c4b0*/  HADD2.F32 R47, -RZ, R58.H0_H0 ;  /* 0x2000003aff2f7230 */ /* 0x000fe40000004100 */
[----:B------:R-:W-:Y:S01]  /*c4c0*/  FMUL.FTZ R94, R63, R40 ;  /* 0x000000283f5e7220 */ /* 0x000fe20000410000 */
[----:B------:R-:W-:-:S02]  /*c4d0*/  HADD2.F32 R42, -RZ, R89.H0_H0 ;  /* 0x20000059ff2a7230 */ /* 0x000fc40000004100 */
[----:B------:R-:W-:Y:S01]  /*c4e0*/  FFMA.FTZ R165, R60, R91, -R165 ;  /* 0x0000005b3ca57223 */ /* 0x000fe200000108a5 */
[----:B------:R-:W-:Y:S02]  /*c4f0*/  HADD2.F32 R61, -RZ, R61.H1_H1 ;  /* 0x3000003dff3d7230 */ /* 0x000fe40000004100 */
[-C--:B------:R-:W-:Y:S01]  /*c500*/  FMUL.FTZ R60, R62, R93.reuse ;  /* 0x0000005d3e3c7220 */ /* 0x080fe20000410000 */
[----:B------:R-:W-:Y:S02]  /*c510*/  HADD2.F32 R92, -RZ, R92.H1_H1 ;  /* 0x3000005cff5c7230 */ /* 0x000fe40000004100 */
[----:B------:R-:W-:Y:S01]  /*c520*/  FMUL.FTZ R93, R43, R93 ;  /* 0x0000005d2b5d7220 */ /* 0x000fe20000410000 */
[----:B------:R-:W-:Y:S02]  /*c530*/  HADD2.F32 R90, -RZ, R90.H1_H1 ;  /* 0x3000005aff5a7230 */ /* 0x000fe40000004100 */
[----:B------:R-:W-:Y:S01]  /*c540*/  FMUL.FTZ R164, R47, R40 ;  /* 0x000000282fa47220 */ /* 0x000fe20000410000 */
[----:B------:R-:W-:-:S02]  /*c550*/  HADD2.F32 R58, -RZ, R58.H1_H1 ;  /* 0x3000003aff3a7230 */ /* 0x000fc40000004100 */
[----:B------:R-:W-:Y:S01]  /*c560*/  FFMA.FTZ R40, R47, R42, -R94 ;  /* 0x0000002a2f287223 */ /* 0x000fe2000001085e */
[----:B------:R-:W-:Y:S02]  /*c570*/  HADD2.F32 R89, -RZ, R89.H1_H1 ;  /* 0x30000059ff597230 */ /* 0x000fe40000004100 */
[----:B------:R-:W-:Y:S01]  /*c580*/  FMUL.FTZ R47, R61, R92 ;  /* 0x0000005c3d2f7220 */ /* 0x000fe20000410000 */
[----:B------:R-:W-:Y:S01]  /*c590*/  FFMA.FTZ R60, R43, R90, -R60 ;  /* 0x0000005a2b3c7223 */ /* 0x000fe2000001083c */
[----:B------:R-:W-:Y:S01]  /*c5a0*/  FFMA.FTZ R95, R88, R91, R95 ;  /* 0x0000005b585f7223 */ /* 0x000fe2000001005f */
[----:B------:R-:W-:Y:S01]  /*c5b0*/  FMUL.FTZ R92, R58, R92 ;  /* 0x0000005c3a5c7220 */ /* 0x000fe20000410000 */
[----:B------:R-:W-:Y:S01]  /*c5c0*/  FFMA.FTZ R62, R62, R90, R93 ;  /* 0x0000005a3e3e7223 */ /* 0x000fe2000001005d */
[-C--:B------:R-:W-:Y:S01]  /*c5d0*/  FFMA.FTZ R47, R58, R89.reuse, -R47 ;  /* 0x000000593a2f7223 */ /* 0x080fe2000001082f */
[----:B------:R-:W-:Y:S01]  /*c5e0*/  FFMA.FTZ R42, R63, R42, R164 ;  /* 0x0000002a3f2a7223 */ /* 0x000fe200000100a4 */
[----:B------:R-:W-:Y:S01]  /*c5f0*/  FFMA.FTZ R61, R61, R89, R92 ;  /* 0x000000593d3d7223 */ /* 0x000fe2000001005c */
[----:B------:R-:W-:-:S02]  /*c600*/  F2FP.SATFINITE.E4M3.F32.PACK_AB_MERGE_C R60, R60, R165, RZ ;  /* 0x000000a53c3c723e */ /* 0x000fc400048070ff */
[----:B------:R-:W-:Y:S02]  /*c610*/  F2FP.SATFINITE.E4M3.F32.PACK_AB_MERGE_C R62, R62, R95, RZ ;  /* 0x0000005f3e3e723e */ /* 0x000fe400048070ff */
[----:B------:R-:W-:Y:S01]  /*c620*/  F2FP.SATFINITE.E4M3.F32.PACK_AB_MERGE_C R43, R47, R40, R60 ;  /* 0x000000282f2b723e */ /* 0x000fe2000480703c */
[----:B------:R-:W-:Y:S01]  /*c630*/  IMAD.MOV.U32 R40, RZ, RZ, R51 ;  /* 0x000000ffff287224 */ /* 0x000fe200078e0033 */
[----:B------:R-:W-:Y:S01]  /*c640*/  F2FP.SATFINITE.E4M3.F32.PACK_AB_MERGE_C R41, R41, R54, R44 ;  /* 0x000000362929723e */ /* 0x000fe2000480702c */
[----:B------:R-:W-:Y:S01]  /*c650*/  IMAD.MOV.U32 R44, RZ, RZ, R50 ;  /* 0x000000ffff2c7224 */ /* 0x000fe200078e0032 */
[----:B------:R-:W-:Y:S01]  /*c660*/  F2FP.SATFINITE.E4M3.F32.PACK_AB_MERGE_C R45, R45, R56, R46 ;  /* 0x000000382d2d723e */ /* 0x000fe2000480702e */
[----:B------:R-:W-:Y:S01]  /*c670*/  IMAD.MOV.U32 R46, RZ, RZ, R48 ;  /* 0x000000ffff2e7224 */ /* 0x000fe200078e0030 */
[----:B------:R-:W-:Y:S01]  /*c680*/  F2FP.SATFINITE.E4M3.F32.PACK_AB_MERGE_C R47, R61, R42, R62 ;  /* 0x0000002a3d2f723e */ /* 0x000fe2000480703e */
[----:B------:R-:W-:-:S07]  /*c690*/  IMAD.MOV.U32 R42, RZ, RZ, R49 ;  /* 0x000000ffff2a7224 */ /* 0x000fce00078e0031 */
.L_x_1410:
[----:B------:R-:W-:Y:S05]  /*c6a0*/  BSYNC B2 ;  /* 0x0000000000027941 */ /* 0x000fea0003800000 */
.L_x_1409:
        /* <DEDUP_REMOVED lines=10> */
.L_x_1400:
[----:B------:R-:W-:Y:S05]  /*c750*/  BSYNC B1 ;  /* 0x0000000000017941 */ /* 0x000fea0003800000 */
.L_x_1399:
[-C--:B0--34-:R-:W-:Y:S02]  /*c760*/  IMAD R40, R145, R130.reuse, RZ ;  /* 0x0000008291287224 */ /* 0x099fe400078e02ff */
        /* <DEDUP_REMOVED lines=12> */
[----:B------:R-:W-:-:S04]  /*c830*/  LEA.HI R40, R41, R40, RZ, 0x5 ;  /* 0x0000002829287211 */ /* 0x000fc800078f28ff */
[----:B------:R-:W-:-:S05]  /*c840*/  LEA.HI.SX32 R41, R40, R21, 0x1b ;  /* 0x0000001528297211 */ /* 0x000fca00078fdaff */
[----:B------:R-:W-:-:S05]  /*c850*/  IMAD.SHL.U32 R43, R41, 0x10, RZ ;  /* 0x00000010292b7824 */ /* 0x000fca00078e00ff */
[----:B------:R-:W-:-:S13]  /*c860*/  ISETP.GE.AND P2, PT, R43, R150, PT ;  /* 0x000000962b00720c */ /* 0x000fda0003f46270 */
[--C-:B------:R-:W-:Y:S02]  /*c870*/  @!P2 SHF.R.S32.HI R40, RZ, 0x1f, R43.reuse ;  /* 0x0000001fff28a819 */ /* 0x100fe4000001142b */
[----:B------:R-:W-:-:S04]  /*c880*/  @!P2 IADD3 R51, P4, P5, R116, R132, R43 ;  /* 0x000000847433a210 */ /* 0x000fc80007d9e02b */
[----:B------:R-:W-:Y:S02]  /*c890*/  @!P2 IADD3.X R40, R3, R52, R40, P4, P5 ;  /* 0x000000340328a210 */ /* 0x000fe400027ea428 */
[----:B------:R-:W-:-:S05]  /*c8a0*/  IADD3 R48, P4, R49, R120, RZ ;  /* 0x0000007831307210 */ /* 0x000fca0007f9e0ff */
[----:B------:R-:W-:Y:S01]  /*c8b0*/  IMAD.X R49, R42, 0x1, R121, P4 ;  /* 0x000000012a317824 */ /* 0x000fe200020e0679 */
[----:B------:R-:W-:-:S05]  /*c8c0*/  @!P2 IADD3 R50, P4, R51, R120, RZ ;  /* 0x000000783332a210 */ /* 0x000fca0007f9e0ff */
[----:B------:R-:W-:Y:S01]  /*c8d0*/  @!P2 IMAD.X R51, R40, 0x1, R121, P4 ;  /* 0x000000012833a824 */ /* 0x000fe200020e0679 */
[----:B------:R-:W-:Y:S02]  /*c8e0*/  SHF.R.S32.HI R40, RZ, 0x1f, R41 ;  /* 0x0000001fff287819 */ /* 0x000fe40000011429 */
[----:B------:R-:W-:Y:S02]  /*c8f0*/  ISETP.GE.AND P4, PT, R22, R127, PT ;  /* 0x0000007f1600720c */ /* 0x000fe40003f86270 */
        /* <DEDUP_REMOVED lines=15> */
[----:B------:R-:W-:Y:S01]  /*c9f0*/  SHF.R.U32.HI R62, RZ, 0x8, R65 ;  /* 0x00000008ff3e7819 */ /* 0x000fe20000011641 */
[----:B------:R-:W-:Y:S01]  /*ca00*/  IMAD.MOV.U32 R53, RZ, RZ, R41 ;  /* 0x000000ffff357224 */ /* 0x000fe200078e0029 */
[----:B------:R-:W-:Y:S01]  /*ca10*/  SHF.R.U32.HI R66, RZ, 0x10, R77 ;  /* 0x00000010ff427819 */ /* 0x000fe2000001164d */
[----:B------:R-:W-:Y:S01]  /*ca20*/  IMAD.SHL.U32 R40, R54, 0x100, RZ ;  /* 0x0000010036287824 */ /* 0x000fe200078e00ff */
[----:B------:R-:W-:Y:S01]  /*ca30*/  SHF.R.U32.HI R61, RZ, 0x8, R67 ;  /* 0x00000008ff3d7819 */ /* 0x000fe20000011643 */
[----:B------:R-:W-:Y:S01]  /*ca40*/  IMAD.MOV.U32 R54, RZ, RZ, R42 ;  /* 0x000000ffff367224 */ /* 0x000fe200078e002a */
[----:B------:R-:W-:Y:S01]  /*ca50*/  LOP3.LUT R55, R77, 0xff0000ff, RZ, 0xc0, !PT ;  /* 0xff0000ff4d377812 */ /* 0x000fe200078ec0ff */
[----:B------:R-:W-:Y:S01]  /*ca60*/  IMAD.SHL.U32 R42, R62, 0x100, RZ ;  /* 0x000001003e2a7824 */ /* 0x000fe200078e00ff */
[--C-:B------:R-:W-:Y:S01]  /*ca70*/  SHF.R.U32.HI R64, RZ, 0x8, R79.reuse ;  /* 0x00000008ff407819 */ /* 0x100fe2000001164f */
[----:B------:R-:W-:Y:S01]  /*ca80*/  IMAD.U32 R41, R66, 0x10000, RZ ;  /* 0x0001000042297824 */ /* 0x000fe200078e00ff */
[----:B------:R-:W-:Y:S01]  /*ca90*/  LOP3.LUT R59, R65, 0xff0000ff, RZ, 0xc0, !PT ;  /* 0xff0000ff413b7812 */ /* 0x000fe200078ec0ff */
[----:B------:R-:W-:Y:S01]  /*caa0*/  IMAD.SHL.U32 R61, R61, 0x100, RZ ;  /* 0x000001003d3d7824 */ /* 0x000fe200078e00ff */
[----:B------:R-:W-:Y:S01]  /*cab0*/  SHF.R.U32.HI R63, RZ, 0x10, R79 ;  /* 0x00000010ff3f7819 */ /* 0x000fe2000001164f */
[----:B-1----:R-:W-:Y:S01]  /*cac0*/  IMAD.MOV.U32 R58, RZ, RZ, R44 ;  /* 0x000000ffff3a7224 */ /* 0x002fe200078e002c */
[----:B------:R-:W-:Y:S01]  /*cad0*/  LOP3.LUT R40, R55, 0xff00, R40, 0xf8, !PT ;  /* 0x0000ff0037287812 */ /* 0x000fe200078ef828 */
[----:B------:R-:W-:Y:S01]  /*cae0*/  IMAD.SHL.U32 R55, R64, 0x100, RZ ;  /* 0x0000010040377824 */ /* 0x000fe200078e00ff */
[----:B------:R-:W-:-:S02]  /*caf0*/  LOP3.LUT R60, R67, 0xff0000ff, RZ, 0xc0, !PT ;  /* 0xff0000ff433c7812 */ /* 0x000fc400078ec0ff */
[----:B------:R-:W-:Y:S02]  /*cb00*/  LOP3.LUT R56, R79, 0xff0000ff, RZ, 0xc0, !PT ;  /* 0xff0000ff4f387812 */ /* 0x000fe400078ec0ff */
[----:B------:R-:W-:Y:S02]  /*cb10*/  LOP3.LUT R44, R59, 0xff00, R42, 0xf8, !PT ;  /* 0x0000ff003b2c7812 */ /* 0x000fe400078ef82a */
[----:B------:R-:W-:Y:S01]  /*cb20*/  LOP3.LUT R42, R40, 0xff0000, R41, 0xf8, !PT ;  /* 0x00ff0000282a7812 */ /* 0x000fe200078ef829 */
[----:B------:R-:W-:Y:S01]  /*cb30*/  IMAD.U32 R40, R63, 0x10000, RZ ;  /* 0x000100003f287824 */ /* 0x000fe200078e00ff */
[----:B------:R-:W-:Y:S02]  /*cb40*/  LOP3.LUT R64, R60, 0xff00, R61, 0xf8, !PT ;  /* 0x0000ff003c407812 */ /* 0x000fe400078ef83d */
[----:B------:R-:W-:Y:S02]  /*cb50*/  LOP3.LUT R55, R56, 0xff00, R55, 0xf8, !PT ;  /* 0x0000ff0038377812 */ /* 0x000fe400078ef837 */
[----:B------:R-:W-:-:S02]  /*cb60*/  F2FP.F16.E4M3.UNPACK_B R63, R158.H1 ;  /* 0x0000009eff3f723e */ /* 0x000fc400030006ff */
[----:B------:R-:W-:Y:S02]  /*cb70*/  F2FP.F16.E4M3.UNPACK_B R61, R58.H1 ;  /* 0x0000003aff3d723e */ /* 0x000fe400030006ff */
[----:B------:R-:W-:Y:S01]  /*cb80*/  F2FP.F16.E4M3.UNPACK_B R59, R57.H1 ;  /* 0x00000039ff3b723e */ /* 0x000fe200030006ff */
[----:B------:R-:W-:Y:S01]  /*cb90*/  HADD2.F32 R41, -RZ, R63.H0_H0 ;  /* 0x2000003fff297230 */ /* 0x000fe20000004100 */
[----:B------:R-:W-:Y:S01]  /*cba0*/  SHF.R.U32.HI R65, RZ, 0x10, R65 ;  /* 0x00000010ff417819 */ /* 0x000fe20000011641 */
[----:B------:R-:W-:Y:S01]  /*cbb0*/  HADD2.F32 R56, -RZ, R61.H0_H0 ;  /* 0x2000003dff387230 */ /* 0x000fe20000004100 */
[----:B------:R-:W-:Y:S01]  /*cbc0*/  SHF.R.U32.HI R67, RZ, 0x10, R67 ;  /* 0x00000010ff437819 */ /* 0x000fe20000011643 */
[----:B------:R-:W-:Y:S01]  /*cbd0*/  HADD2.F32 R63, -RZ, R63.H1_H1 ;  /* 0x3000003fff3f7230 */ /* 0x000fe20000004100 */
[----:B------:R-:W-:Y:S01]  /*cbe0*/  LOP3.LUT R40, R55, 0xff0000, R40, 0xf8, !PT ;  /* 0x00ff000037287812 */ /* 0x000fe200078ef828 */
[----:B------:R-:W-:Y:S01]  /*cbf0*/  HADD2.F32 R55, -RZ, R59.H0_H0 ;  /* 0x2000003bff377230 */ /* 0x000fe20000004100 */
[----:B------:R-:W-:Y:S01]  /*cc00*/  F2FP.F16.E4M3.UNPACK_B R60, R160.H1 ;  /* 0x000000a0ff3c723e */ /* 0x000fe200030006ff */
[----:B------:R-:W-:-:S02]  /*cc10*/  IMAD.U32 R65, R65, 0x10000, RZ ;  /* 0x0001000041417824 */ /* 0x000fc400078e00ff */
[-C--:B------:R-:W-:Y:S01]  /*cc20*/  FMUL.FTZ R66, R56, R41.reuse ;  /* 0x0000002938427220 */ /* 0x080fe20000410000 */
[----:B------:R-:W-:Y:S02]  /*cc30*/  IMAD.U32 R67, R67, 0x10000, RZ ;  /* 0x0001000043437824 */ /* 0x000fe400078e00ff */
[C---:B------:R-:W-:Y:S01]  /*cc40*/  FMUL.FTZ R77, R55.reuse, R41 ;  /* 0x00000029374d7220 */ /* 0x040fe20000410000 */
[--C-:B------:R-:W-:Y:S01]  /*cc50*/  HADD2.F32 R62, -RZ, R60.reuse.H0_H0 ;  /* 0x2000003cff3e7230 */ /* 0x100fe20000004100 */
[----:B------:R-:W-:Y:S01]  /*cc60*/  LOP3.LUT R44, R44, 0xff0000, R65, 0xf8, !PT ;  /* 0x00ff00002c2c7812 */ /* 0x000fe200078ef841 */
[----:B------:R-:W-:Y:S01]  /*cc70*/  HADD2.F32 R65, -RZ, R60.H1_H1 ;  /* 0x3000003cff417230 */ /* 0x000fe20000004100 */
[----:B------:R-:W-:Y:S01]  /*cc80*/  LOP3.LUT R41, R64, 0xff0000, R67, 0xf8, !PT ;  /* 0x00ff000040297812 */ /* 0x000fe200078ef843 */
[----:B------:R-:W-:Y:S02]  /*cc90*/  HADD2.F32 R60, -RZ, R59.H1_H1 ;  /* 0x3000003bff3c7230 */ /* 0x000fe40000004100 */
[-C--:B------:R-:W-:Y:S01]  /*cca0*/  FFMA.FTZ R55, R55, R62.reuse, -R66 ;  /* 0x0000003e37377223 */ /* 0x080fe20000010842 */
[----:B------:R-:W-:Y:S01]  /*ccb0*/  FFMA.FTZ R56, R56, R62, R77 ;  /* 0x0000003e38387223 */ /* 0x000fe2000001004d */
[----:B------:R-:W-:Y:S01]  /*ccc0*/  HADD2.F32 R64, -RZ, R61.H1_H1 ;  /* 0x3000003dff407230 */ /* 0x000fe20000004100 */
[----:B------:R-:W-:Y:S01]  /*ccd0*/  F2FP.F16.E4M3.UNPACK_B R158, R158 ;  /* 0x0000009eff9e723e */ /* 0x000fe200020006ff */
[----:B------:R-:W-:Y:S01]  /*cce0*/  FMUL.FTZ R67, R60, R63 ;  /* 0x0000003f3c437220 */ /* 0x000fe20000410000 */
[----:B------:R-:W-:-:S02]  /*ccf0*/  F2FP.F16.E4M3.UNPACK_B R62, R58 ;  /* 0x0000003aff3e723e */ /* 0x000fc400020006ff */
[----:B------:R-:W-:Y:S01]  /*cd00*/  F2FP.F16.E4M3.UNPACK_B R61, R57 ;  /* 0x00000039ff3d723e */ /* 0x000fe200020006ff */
[----:B------:R-:W-:Y:S01]  /*cd10*/  FMUL.FTZ R57, R64, R63 ;  /* 0x0000003f40397220 */ /* 0x000fe20000410000 */
[----:B------:R-:W-:Y:S01]  /*cd20*/  F2FP.F16.E4M3.UNPACK_B R160, R160 ;  /* 0x000000a0ffa0723e */ /* 0x000fe200020006ff */
[----:B------:R-:W-:Y:S02]  /*cd30*/  HADD2.F32 R66, -RZ, R158.H0_H0 ;  /* 0x2000009eff427230 */ /* 0x000fe40000004100 */
[----:B------:R-:W-:Y:S02]  /*cd40*/  HADD2.F32 R63, -RZ, R62.H0_H0 ;  /* 0x2000003eff3f7230 */ /* 0x000fe40000004100 */
[-C--:B------:R-:W-:Y:S01]  /*cd50*/  FFMA.FTZ R58, R60, R65.reuse, -R57 ;  /* 0x000000413c3a7223 */ /* 0x080fe20000010839 */
[----:B------:R-:W-:Y:S02]  /*cd60*/  HADD2.F32 R59, -RZ, R61.H0_H0 ;  /* 0x2000003dff3b7230 */ /* 0x000fe40000004100 */
[----:B------:R-:W-:Y:S01]  /*cd70*/  FFMA.FTZ R57, R64, R65, R67 ;  /* 0x0000004140397223 */ /* 0x000fe20000010043 */
[----:B------:R-:W-:-:S02]  /*cd80*/  HADD2.F32 R60, -RZ, R160.H0_H0 ;  /* 0x200000a0ff3c7230 */ /* 0x000fc40000004100 */
[-C--:B------:R-:W-:Y:S01]  /*cd90*/  FMUL.FTZ R76, R63, R66.reuse ;  /* 0x000000423f4c7220 */ /* 0x080fe20000410000 */
[----:B------:R-:W-:Y:S02]  /*cda0*/  HADD2.F32 R158, -RZ, R158.H1_H1 ;  /* 0x3000009eff9e7230 */ /* 0x000fe40000004100 */
[C---:B------:R-:W-:Y:S01]  /*cdb0*/  FMUL.FTZ R66, R59.reuse, R66 ;  /* 0x000000423b427220 */ /* 0x040fe20000410000 */
[----:B------:R-:W-:Y:S02]  /*cdc0*/  HADD2.F32 R64, -RZ, R62.H1_H1 ;  /* 0x3000003eff407230 */ /* 0x000fe40000004100 */
[----:B------:R-:W-:Y:S01]  /*cdd0*/  FFMA.FTZ R59, R59, R60, -R76 ;  /* 0x0000003c3b3b7223 */ /* 0x000fe2000001084c */
[----:B------:R-:W-:Y:S01]  /*cde0*/  HADD2.F32 R61, -RZ, R61.H1_H1 ;  /* 0x3000003dff3d7230 */ /* 0x000fe20000004100 */
[----:B------:R-:W-:Y:S01]  /*cdf0*/  F2FP.F16.E4M3.UNPACK_B R76, R159.H1 ;  /* 0x0000009fff4c723e */ /* 0x000fe200030006ff */
[----:B------:R-:W-:Y:S01]  /*ce00*/  HADD2.F32 R160, -RZ, R160.H1_H1 ;  /* 0x300000a0ffa07230 */ /* 0x000fe20000004100 */
[----:B------:R-:W-:Y:S01]  /*ce10*/  F2FP.F16.E4M3.UNPACK_B R65, R46.H1 ;  /* 0x0000002eff41723e */ /* 0x000fe200030006ff */
[----:B------:R-:W-:Y:S01]  /*ce20*/  FFMA.FTZ R60, R63, R60, R66 ;  /* 0x0000003c3f3c7223 */ /* 0x000fe20000010042 */
[-C--:B------:R-:W-:Y:S01]  /*ce30*/  FMUL.FTZ R62, R64, R158.reuse ;  /* 0x0000009e403e7220 */ /* 0x080fe20000410000 */
[----:B------:R-:W-:Y:S01]  /*ce40*/  FMUL.FTZ R77, R61, R158 ;  /* 0x0000009e3d4d7220 */ /* 0x000fe20000410000 */
[----:B------:R-:W-:Y:S01]  /*ce50*/  F2FP.F16.E4M3.UNPACK_B R67, R161.H1 ;  /* 0x000000a1ff43723e */ /* 0x000fe200030006ff */
[----:B------:R-:W-:Y:S01]  /*ce60*/  HADD2.F32 R79, -RZ, R76.H0_H0 ;  /* 0x2000004cff4f7230 */ /* 0x000fe20000004100 */
[----:B------:R-:W-:Y:S01]  /*ce70*/  F2FP.F16.E4M3.UNPACK_B R63, R54.H1 ;  /* 0x00000036ff3f723e */ /* 0x000fe200030006ff */
[----:B------:R-:W-:-:S02]  /*ce80*/  HADD2.F32 R66, -RZ, R65.H0_H0 ;  /* 0x20000041ff427230 */ /* 0x000fc40000004100 */
[-C--:B------:R-:W-:Y:S01]  /*ce90*/  FFMA.FTZ R62, R61, R160.reuse, -R62 ;  /* 0x000000a03d3e7223 */ /* 0x080fe2000001083e */
[----:B------:R-:W-:Y:S01]  /*cea0*/  FFMA.FTZ R61, R64, R160, R77 ;  /* 0x000000a0403d7223 */ /* 0x000fe2000001004d */
[----:B------:R-:W-:Y:S01]  /*ceb0*/  HADD2.F32 R77, -RZ, R67.H0_H0 ;  /* 0x20000043ff4d7230 */ /* 0x000fe20000004100 */
[----:B------:R-:W-:Y:S01]  /*cec0*/  F2FP.F16.E4M3.UNPACK_B R159, R159 ;  /* 0x0000009fff9f723e */ /* 0x000fe200020006ff */
[----:B------:R-:W-:Y:S02]  /*ced0*/  HADD2.F32 R64, -RZ, R63.H0_H0 ;  /* 0x2000003fff407230 */ /* 0x000fe40000004100 */
[-C--:B------:R-:W-:Y:S01]  /*cee0*/  FMUL.FTZ R89, R66, R79.reuse ;  /* 0x0000004f42597220 */ /* 0x080fe20000410000 */
[----:B------:R-:W-:Y:S01]  /*cef0*/  HADD2.F32 R76, -RZ, R76.H1_H1 ;  /* 0x3000004cff4c7230 */ /* 0x000fe20000004100 */
[----:B------:R-:W-:Y:S01]  /*cf00*/  F2FP.F16.E4M3.UNPACK_B R54, R54 ;  /* 0x00000036ff36723e */ /* 0x000fe200020006ff */
[----:B------:R-:W-:Y:S02]  /*cf10*/  HADD2.F32 R65, -RZ, R65.H1_H1 ;  /* 0x30000041ff417230 */ /* 0x000fe40000004100 */
[C---:B------:R-:W-:Y:S01]  /*cf20*/  FMUL.FTZ R79, R64.reuse, R79 ;  /* 0x0000004f404f7220 */ /* 0x040fe20000410000 */
[----:B------:R-:W-:Y:S01]  /*cf30*/  FFMA.FTZ R89, R64, R77, -R89 ;  /* 0x0000004d40597223 */ /* 0x000fe20000010859 */
[----:B------:R-:W-:Y:S01]  /*cf40*/  HADD2.F32 R63, -RZ, R63.H1_H1 ;  /* 0x3000003fff3f7230 */ /* 0x000fe20000004100 */
[----:B------:R-:W-:Y:S01]  /*cf50*/  F2FP.F16.E4M3.UNPACK_B R161, R161 ;  /* 0x000000a1ffa1723e */ /* 0x000fe200020006ff */
[----:B------:R-:W-:-:S02]  /*cf60*/  HADD2.F32 R64, -RZ, R67.H1_H1 ;  /* 0x30000043ff407230 */ /* 0x000fc40000004100 */
[-C--:B------:R-:W-:Y:S01]  /*cf70*/  FMUL.FTZ R78, R65, R76.reuse ;  /* 0x0000004c414e7220 */ /* 0x080fe20000410000 */
[--C-:B------:R-:W-:Y:S02]  /*cf80*/  HADD2.F32 R67, -RZ, R159.reuse.H0_H0 ;  /* 0x2000009fff437230 */ /* 0x100fe40000004100 */
[C---:B------:R-:W-:Y:S01]  /*cf90*/  FMUL.FTZ R88, R63.reuse, R76 ;  /* 0x0000004c3f587220 */ /* 0x040fe20000410000 */
[----:B------:R-:W-:Y:S02]  /*cfa0*/  HADD2.F32 R159, -RZ, R159.H1_H1 ;  /* 0x3000009fff9f7230 */ /* 0x000fe40000004100 */
[----:B------:R-:W-:Y:S01]  /*cfb0*/  FFMA.FTZ R78, R63, R64, -R78 ;  /* 0x000000403f4e7223 */ /* 0x000fe2000001084e */
[----:B------:R-:W-:Y:S01]  /*cfc0*/  F2FP.F16.E4M3.UNPACK_B R63, R46 ;  /* 0x0000002eff3f723e */ /* 0x000fe200020006ff */
[----:B------:R-:W-:Y:S01]  /*cfd0*/  FFMA.FTZ R91, R65, R64, R88 ;  /* 0x00000040415b7223 */ /* 0x000fe20000010058 */
[--C-:B------:R-:W-:Y:S02]  /*cfe0*/  HADD2.F32 R46, -RZ, R54.reuse.H0_H0 ;  /* 0x20000036ff2e7230 */ /* 0x100fe40000004100 */
[----:B------:R-:W-:Y:S01]  /*cff0*/  FFMA.FTZ R76, R66, R77, R79 ;  /* 0x0000004d424c7223 */ /* 0x000fe2000001004f */
[----:B------:R-:W-:Y:S01]  /*d000*/  HADD2.F32 R54, -RZ, R54.H1_H1 ;  /* 0x30000036ff367230 */ /* 0x000fe20000004100 */
[----:B------:R-:W-:Y:S01]  /*d010*/  F2FP.SATFINITE.E4M3.F32.PACK_AB_MERGE_C R55, R58, R55, RZ ;  /* 0x000000373a37723e */ /* 0x000fe200048070ff */
[--C-:B------:R-:W-:Y:S01]  /*d020*/  HADD2.F32 R64, -RZ, R63.reuse.H0_H0 ;  /* 0x2000003fff407230 */ /* 0x100fe20000004100 */
[----:B------:R-:W-:Y:S01]  /*d030*/  F2FP.SATFINITE.E4M3.F32.PACK_AB_MERGE_C R57, R57, R56, RZ ;  /* 0x000000383939723e */ /* 0x000fe200048070ff */
[----:B------:R-:W-:-:S02]  /*d040*/  HADD2.F32 R63, -RZ, R63.H1_H1 ;  /* 0x3000003fff3f7230 */ /* 0x000fc40000004100 */
[----:B------:R-:W-:Y:S01]  /*d050*/  FMUL.FTZ R66, R54, R159 ;  /* 0x0000009f36427220 */ /* 0x000fe20000410000 */
[--C-:B------:R-:W-:Y:S02]  /*d060*/  HADD2.F32 R65, -RZ, R161.reuse.H0_H0 ;  /* 0x200000a1ff417230 */ /* 0x100fe40000004100 */
[----:B------:R-:W-:Y:S01]  /*d070*/  FMUL.FTZ R77, R64, R67 ;  /* 0x00000043404d7220 */ /* 0x000fe20000410000 */
[----:B------:R-:W-:Y:S02]  /*d080*/  HADD2.F32 R161, -RZ, R161.H1_H1 ;  /* 0x300000a1ffa17230 */ /* 0x000fe40000004100 */
[C---:B------:R-:W-:Y:S01]  /*d090*/  FMUL.FTZ R79, R63.reuse, R159 ;  /* 0x0000009f3f4f7220 */ /* 0x040fe20000410000 */
[C---:B------:R-:W-:Y:S01]  /*d0a0*/  FMUL.FTZ R67, R46.reuse, R67 ;  /* 0x000000432e437220 */ /* 0x040fe20000410000 */
[----:B------:R-:W-:Y:S01]  /*d0b0*/  FFMA.FTZ R77, R46, R65, -R77 ;  /* 0x000000412e4d7223 */ /* 0x000fe2000001084d */
[----:B------:R-:W-:Y:S01]  /*d0c0*/  F2FP.F16.E4M3.UNPACK_B R58, R53 ;  /* 0x00000035ff3a723e */ /* 0x000fe200020006ff */
[----:B------:R-:W-:Y:S01]  /*d0d0*/  FFMA.FTZ R54, R54, R161, -R79 ;  /* 0x000000a136367223 */ /* 0x000fe2000001084f */
[----:B------:R-:W-:Y:S01]  /*d0e0*/  FFMA.FTZ R46, R64, R65, R67 ;  /* 0x00000041402e7223 */ /* 0x000fe20000010043 */
[----:B------:R-:W-:Y:S01]  /*d0f0*/  FFMA.FTZ R161, R63, R161, R66 ;  /* 0x000000a13fa17223 */ /* 0x000fe20000010042 */
[----:B------:R-:W-:-:S02]  /*d100*/  F2FP.F16.E4M3.UNPACK_B R63, R45 ;  /* 0x0000002dff3f723e */ /* 0x000fc400020006ff */
[----:B------:R-:W-:Y:S02]  /*d110*/  F2FP.F16.E4M3.UNPACK_B R64, R44 ;  /* 0x0000002cff40723e */ /* 0x000fe400020006ff */
[----:B------:R-:W-:Y:S01]  /*d120*/  F2FP.SATFINITE.E4M3.F32.PACK_AB_MERGE_C R56, R62, R59, R55 ;  /* 0x0000003b3e38723e */ /* 0x000fe20004807037 */
[--C-:B------:R-:W-:Y:S01]  /*d130*/  HADD2.F32 R59, -RZ, R63.reuse.H0_H0 ;  /* 0x2000003fff3b7230 */ /* 0x100fe20000004100 */
[----:B------:R-:W-:Y:S01]  /*d140*/  F2FP.SATFINITE.E4M3.F32.PACK_AB_MERGE_C R55, R61, R60, R57 ;  /* 0x0000003c3d37723e */ /* 0x000fe20004807039 */
[----:B------:R-:W-:Y:S01]  /*d150*/  HADD2.F32 R60, -RZ, R64.H0_H0 ;  /* 0x20000040ff3c7230 */ /* 0x000fe20000004100 */
[----:B------:R-:W-:Y:S01]  /*d160*/  F2FP.SATFINITE.E4M3.F32.PACK_AB_MERGE_C R76, R91, R76, RZ ;  /* 0x0000004c5b4c723e */ /* 0x000fe200048070ff */
[----:B------:R-:W-:Y:S01]  /*d170*/  HADD2.F32 R57, -RZ, R58.H0_H0 ;  /* 0x2000003aff397230 */ /* 0x000fe20000004100 */
[----:B------:R-:W-:Y:S01]  /*d180*/  F2FP.F16.E4M3.UNPACK_B R61, R42 ;  /* 0x0000002aff3d723e */ /* 0x000fe200020006ff */
[----:B------:R-:W-:Y:S01]  /*d190*/  HADD2.F32 R63, -RZ, R63.H1_H1 ;  /* 0x3000003fff3f7230 */ /* 0x000fe20000004100 */
[----:B------:R-:W-:Y:S01]  /*d1a0*/  F2FP.SATFINITE.E4M3.F32.PACK_AB_MERGE_C R46, R161, R46, R76 ;  /* 0x0000002ea12e723e */ /* 0x000fe2000480704c */
[-C--:B------:R-:W-:Y:S01]  /*d1b0*/  FMUL.FTZ R66, R59, R60.reuse ;  /* 0x0000003c3b427220 */ /* 0x080fe20000410000 */
[----:B------:R-:W-:Y:S01]  /*d1c0*/  FMUL.FTZ R76, R57, R60 ;  /* 0x0000003c394c7220 */ /* 0x000fe20000410000 */
[----:B------:R-:W-:Y:S01]  /*d1d0*/  HADD2.F32 R62, -RZ, R61.H0_H0 ;  /* 0x2000003dff3e7230 */ /* 0x000fe20000004100 */
[----:B------:R-:W-:Y:S01]  /*d1e0*/  F2FP.F16.E4M3.UNPACK_B R53, R53.H1 ;  /* 0x00000035ff35723e */ /* 0x000fe200030006ff */
[----:B------:R-:W-:Y:S01]  /*d1f0*/  HADD2.F32 R64, -RZ, R64.H1_H1 ;  /* 0x30000040ff407230 */ /* 0x000fe20000004100 */
[----:B------:R-:W-:Y:S01]  /*d200*/  F2FP.F16.E4M3.UNPACK_B R42, R42.H1 ;  /* 0x0000002aff2a723e */ /* 0x000fe200030006ff */
[----:B------:R-:W-:-:S02]  /*d210*/  HADD2.F32 R60, -RZ, R58.H1_H1 ;  /* 0x3000003aff3c7230 */ /* 0x000fc40000004100 */
[-C--:B------:R-:W-:Y:S01]  /*d220*/  FFMA.FTZ R57, R57, R62.reuse, -R66 ;  /* 0x0000003e39397223 */ /* 0x080fe20000010842 */
[----:B------:R-:W-:Y:S01]  /*d230*/  FFMA.FTZ R58, R59, R62, R76 ;  /* 0x0000003e3b3a7223 */ /* 0x000fe2000001004c */
[----:B------:R-:W-:Y:S02]  /*d240*/  HADD2.F32 R61, -RZ, R61.H1_H1 ;  /* 0x3000003dff3d7230 */ /* 0x000fe40000004100 */
[CC--:B------:R-:W-:Y:S01]  /*d250*/  FMUL.FTZ R65, R63.reuse, R64.reuse ;  /* 0x000000403f417220 */ /* 0x0c0fe20000410000 */
[C---:B------:R-:W-:Y:S01]  /*d260*/  FMUL.FTZ R64, R60.reuse, R64 ;  /* 0x000000403c407220 */ /* 0x040fe20000410000 */
[----:B------:R-:W-:Y:S02]  /*d270*/  F2FP.F16.E4M3.UNPACK_B R59, R45.H1 ;  /* 0x0000002dff3b723e */ /* 0x000fe400030006ff */
[----:B------:R-:W-:Y:S01]  /*d280*/  F2FP.F16.E4M3.UNPACK_B R62, R44.H1 ;  /* 0x0000002cff3e723e */ /* 0x000fe200030006ff */
[-C--:B------:R-:W-:Y:S01]  /*d290*/  FFMA.FTZ R60, R60, R61.reuse, -R65 ;  /* 0x0000003d3c3c7223 */ /* 0x080fe20000010841 */
[----:B------:R-:W-:Y:S01]  /*d2a0*/  FFMA.FTZ R45, R63, R61, R64 ;  /* 0x0000003d3f2d7223 */ /* 0x000fe20000010040 */
[----:B------:R-:W-:Y:S01]  /*d2b0*/  HADD2.F32 R61, -RZ, R59.H0_H0 ;  /* 0x2000003bff3d7230 */ /* 0x000fe20000004100 */
[----:B------:R-:W-:Y:S01]  /*d2c0*/  F2FP.SATFINITE.E4M3.F32.PACK_AB_MERGE_C R78, R78, R89, RZ ;  /* 0x000000594e4e723e */ /* 0x000fe200048070ff */
[----:B------:R-:W-:Y:S01]  /*d2d0*/  HADD2.F32 R63, -RZ, R62.H0_H0 ;  /* 0x2000003eff3f7230 */ /* 0x000fe20000004100 */
[----:B------:R-:W-:Y:S01]  /*d2e0*/  F2FP.F16.E4M3.UNPACK_B R67, R41 ;  /* 0x00000029ff43723e */ /* 0x000fe200020006ff */
[----:B------:R-:W-:Y:S01]  /*d2f0*/  HADD2.F32 R44, -RZ, R53.H0_H0 ;  /* 0x20000035ff2c7230 */ /* 0x000fe20000004100 */
[----:B------:R-:W-:Y:S01]  /*d300*/  F2FP.SATFINITE.E4M3.F32.PACK_AB_MERGE_C R54, R54, R77, R78 ;  /* 0x0000004d3636723e */ /* 0x000fe2000480704e */
[----:B------:R-:W-:-:S02]  /*d310*/  HADD2.F32 R59, -RZ, R59.H1_H1 ;  /* 0x3000003bff3b7230 */ /* 0x000fc40000004100 */
[-C--:B------:R-:W-:Y:S01]  /*d320*/  FMUL.FTZ R65, R61, R63.reuse ;  /* 0x0000003f3d417220 */ /* 0x080fe20000410000 */
[----:B------:R-:W-:Y:S02]  /*d330*/  HADD2.F32 R66, -RZ, R62.H1_H1 ;  /* 0x3000003eff427230 */ /* 0x000fe40000004100 */
[C---:B------:R-:W-:Y:S01]  /*d340*/  FMUL.FTZ R76, R44.reuse, R63 ;  /* 0x0000003f2c4c7220 */ /* 0x040fe20000410000 */
[--C-:B------:R-:W-:Y:S02]  /*d350*/  HADD2.F32 R62, -RZ, R42.reuse.H0_H0 ;  /* 0x2000002aff3e7230 */ /* 0x100fe40000004100 */
[----:B------:R-:W-:Y:S02]  /*d360*/  HADD2.F32 R53, -RZ, R53.H1_H1 ;  /* 0x30000035ff357230 */ /* 0x000fe40000004100 */
[----:B------:R-:W-:Y:S01]  /*d370*/  FMUL.FTZ R78, R59, R66 ;  /* 0x000000423b4e7220 */ /* 0x000fe20000410000 */
[----:B------:R-:W-:Y:S02]  /*d380*/  HADD2.F32 R64, -RZ, R42.H1_H1 ;  /* 0x3000002aff407230 */ /* 0x000fe40000004100 */
[-C--:B------:R-:W-:Y:S01]  /*d390*/  FFMA.FTZ R42, R44, R62.reuse, -R65 ;  /* 0x0000003e2c2a7223 */ /* 0x080fe20000010841 */
[----:B------:R-:W-:Y:S01]  /*d3a0*/  FFMA.FTZ R44, R61, R62, R76 ;  /* 0x0000003e3d2c7223 */ /* 0x000fe2000001004c */
[C---:B------:R-:W-:Y:S01]  /*d3b0*/  FMUL.FTZ R66, R53.reuse, R66 ;  /* 0x0000004235427220 */ /* 0x040fe20000410000 */
[----:B------:R-:W-:Y:S01]  /*d3c0*/  F2FP.F16.E4M3.UNPACK_B R61, R47 ;  /* 0x0000002fff3d723e */ /* 0x000fe200020006ff */
[-C--:B------:R-:W-:Y:S01]  /*d3d0*/  FFMA.FTZ R79, R53, R64.reuse, -R78 ;  /* 0x00000040354f7223 */ /* 0x080fe2000001084e */
[----:B------:R-:W-:Y:S01]  /*d3e0*/  F2FP.F16.E4M3.UNPACK_B R53, R43 ;  /* 0x0000002bff35723e */ /* 0x000fe200020006ff */
[----:B------:R-:W-:Y:S01]  /*d3f0*/  FFMA.FTZ R89, R59, R64, R66 ;  /* 0x000000403b597223 */ /* 0x000fe20000010042 */
        /* <DEDUP_REMOVED lines=9> */
[----:B------:R-:W-:-:S02]  /*d490*/  HADD2.F32 R40, -RZ, R62.H0_H0 ;  /* 0x2000003eff287230 */ /* 0x000fc40000004100 */
[-C--:B------:R-:W-:Y:S01]  /*d4a0*/  FMUL.FTZ R88, R63, R78.reuse ;  /* 0x0000004e3f587220 */ /* 0x080fe20000410000 */
[----:B------:R-:W-:Y:S02]  /*d4b0*/  HADD2.F32 R59, -RZ, R43.H0_H0 ;  /* 0x2000002bff3b7230 */ /* 0x000fe40000004100 */
[----:B------:R-:W-:Y:S01]  /*d4c0*/  FMUL.FTZ R78, R47, R78 ;  /* 0x0000004e2f4e7220 */ /* 0x000fe20000410000 */
[----:B------:R-:W-:Y:S02]  /*d4d0*/  HADD2.F32 R66, -RZ, R41.H0_H0 ;  /* 0x20000029ff427230 */ /* 0x000fe40000004100 */
[-C--:B------:R-:W-:Y:S01]  /*d4e0*/  FMUL.FTZ R90, R40, R77.reuse ;  /* 0x0000004d285a7220 */ /* 0x080fe20000410000 */
[----:B------:R-:W-:Y:S02]  /*d4f0*/  HADD2.F32 R65, -RZ, R64.H0_H0 ;  /* 0x20000040ff417230 */ /* 0x000fe40000004100 */
[----:B------:R-:W-:Y:S01]  /*d500*/  FMUL.FTZ R77, R59, R77 ;  /* 0x0000004d3b4d7220 */ /* 0x000fe20000410000 */
[----:B------:R-:W-:-:S02]  /*d510*/  HADD2.F32 R62, -RZ, R62.H1_H1 ;  /* 0x3000003eff3e7230 */ /* 0x000fc40000004100 */
[-C--:B------:R-:W-:Y:S01]  /*d520*/  FFMA.FTZ R88, R47, R66.reuse, -R88 ;  /* 0x000000422f587223 */ /* 0x080fe20000010858 */
[----:B------:R-:W-:Y:S02]  /*d530*/  HADD2.F32 R76, -RZ, R76.H1_H1 ;  /* 0x3000004cff4c7230 */ /* 0x000fe40000004100 */
[----:B------:R-:W-:Y:S01]  /*d540*/  FFMA.FTZ R78, R63, R66, R78 ;  /* 0x000000423f4e7223 */ /* 0x000fe2000001004e */
[----:B------:R-:W-:Y:S02]  /*d550*/  HADD2.F32 R43, -RZ, R43.H1_H1 ;  /* 0x3000002bff2b7230 */ /* 0x000fe40000004100 */
[----:B------:R-:W-:Y:S01]  /*d560*/  FFMA.FTZ R77, R40, R65, R77 ;  /* 0x00000041284d7223 */ /* 0x000fe2000001004d */
[----:B------:R-:W-:Y:S02]  /*d570*/  HADD2.F32 R61, -RZ, R61.H1_H1 ;  /* 0x3000003dff3d7230 */ /* 0x000fe40000004100 */
[----:B------:R-:W-:Y:S01]  /*d580*/  FMUL.FTZ R92, R62, R76 ;  /* 0x0000004c3e5c7220 */ /* 0x000fe20000410000 */
[----:B------:R-:W-:-:S02]  /*d590*/  HADD2.F32 R66, -RZ, R67.H1_H1 ;  /* 0x30000043ff427230 */ /* 0x000fc40000004100 */
[----:B------:R-:W-:Y:S01]  /*d5a0*/  FFMA.FTZ R90, R59, R65, -R90 ;  /* 0x000000413b5a7223 */ /* 0x000fe2000001085a */
[----:B------:R-:W-:Y:S01]  /*d5b0*/  HADD2.F32 R53, -RZ, R53.H1_H1 ;  /* 0x30000035ff357230 */ /* 0x000fe20000004100 */
[----:B------:R-:W-:Y:S01]  /*d5c0*/  F2FP.SATFINITE.E4M3.F32.PACK_AB_MERGE_C R42, R79, R42, RZ ;  /* 0x0000002a4f2a723e */ /* 0x000fe200048070ff */
[----:B------:R-:W-:Y:S02]  /*d5d0*/  HADD2.F32 R40, -RZ, R41.H1_H1 ;  /* 0x30000029ff287230 */ /* 0x000fe40000004100 */
[----:B------:R-:W-:Y:S01]  /*d5e0*/  FMUL.FTZ R41, R43, R76 ;  /* 0x0000004c2b297220 */ /* 0x000fe20000410000 */
[----:B------:R-:W-:Y:S02]  /*d5f0*/  HADD2.F32 R64, -RZ, R64.H1_H1 ;  /* 0x30000040ff407230 */ /* 0x000fe40000004100 */
[-C--:B------:R-:W-:Y:S01]  /*d600*/  FMUL.FTZ R76, R61, R66.reuse ;  /* 0x000000423d4c7220 */ /* 0x080fe20000410000 */
[----:B------:R-:W-:Y:S01]  /*d610*/  FMUL.FTZ R66, R53, R66 ;  /* 0x0000004235427220 */ /* 0x000fe20000410000 */
[----:B------:R-:W-:Y:S01]  /*d620*/  F2FP.SATFINITE.E4M3.F32.PACK_AB_MERGE_C R44, R89, R44, RZ ;  /* 0x0000002c592c723e */ /* 0x000fe200048070ff */
[-C--:B------:R-:W-:Y:S01]  /*d630*/  FFMA.FTZ R43, R43, R64.reuse, -R92 ;  /* 0x000000402b2b7223 */ /* 0x080fe2000001085c */
[----:B------:R-:W-:Y:S01]  /*d640*/  FFMA.FTZ R62, R62, R64, R41 ;  /* 0x000000403e3e7223 */ /* 0x000fe20000010029 */
[-C--:B------:R-:W-:Y:S01]  /*d650*/  FFMA.FTZ R53, R53, R40.reuse, -R76 ;  /* 0x0000002835357223 */ /* 0x080fe2000001084c */
[----:B------:R-:W-:Y:S01]  /*d660*/  FFMA.FTZ R61, R61, R40, R66 ;  /* 0x000000283d3d7223 */ /* 0x000fe20000010042 */
[----:B------:R-:W-:Y:S01]  /*d670*/  F2FP.SATFINITE.E4M3.F32.PACK_AB_MERGE_C R41, R60, R57, R42 ;  /* 0x000000393c29723e */ /* 0x000fe2000480702a */
[----:B------:R-:W-:Y:S01]  /*d680*/  IMAD.MOV.U32 R40, RZ, RZ, R56 ;  /* 0x000000ffff287224 */ /* 0x000fe200078e0038 */
[----:B------:R-:W-:Y:S01]  /*d690*/  F2FP.SATFINITE.E4M3.F32.PACK_AB_MERGE_C R43, R43, R90, RZ ;  /* 0x0000005a2b2b723e */ /* 0x000fe200048070ff */
[----:B------:R-:W-:Y:S01]  /*d6a0*/  IMAD.MOV.U32 R42, RZ, RZ, R54 ;  /* 0x000000ffff2a7224 */ /* 0x000fe200078e0036 */
[----:B------:R-:W-:-:S02]  /*d6b0*/  F2FP.SATFINITE.E4M3.F32.PACK_AB_MERGE_C R62, R62, R77, RZ ;  /* 0x0000004d3e3e723e */ /* 0x000fc400048070ff */
[----:B------:R-:W-:Y:S01]  /*d6c0*/  F2FP.SATFINITE.E4M3.F32.PACK_AB_MERGE_C R45, R45, R58, R44 ;  /* 0x0000003a2d2d723e */ /* 0x000fe2000480702c */
[----:B------:R-:W-:Y:S01]  /*d6d0*/  IMAD.MOV.U32 R44, RZ, RZ, R55 ;  /* 0x000000ffff2c7224 */ /* 0x000fe200078e0037 */
[----:B------:R-:W-:Y:S02]  /*d6e0*/  F2FP.SATFINITE.E4M3.F32.PACK_AB_MERGE_C R43, R53, R88, R43 ;  /* 0x00000058352b723e */ /* 0x000fe4000480702b */
[----:B------:R-:W-:-:S07]  /*d6f0*/  F2FP.SATFINITE.E4M3.F32.PACK_AB_MERGE_C R47, R61, R78, R62 ;  /* 0x0000004e3d2f723e */ /* 0x000fce000480703e */
.L_x_1414:
[----:B------:R-:W-:Y:S05]  /*d700*/  BSYNC B2 ;  /* 0x0000000000027941 */ /* 0x000fea0003800000 */
.L_x_1413:
[----:B0-----:R0:W-:Y:S04]  /*d710*/  STG.E.128 desc[UR60][R48.64], R40 ;  /* 0x0000002830007986 */ /* 0x0011e8000c101d3c */
[----:B-1----:R0:W-:Y:S02]  /*d720*/  @!P2 STG.E.128 desc[UR60][R50.64], R44 ;  /* 0x0000002c3200a986 */ /* 0x0021e4000c101d3c */
.L_x_1412:
[----:B------:R-:W-:Y:S05]  /*d730*/  BSYNC B1 ;  /* 0x0000000000017941 */ /* 0x000fea0003800000 */
.L_x_1411:
        /* <DEDUP_REMOVED lines=42> */
[----:B------:R-:W-:Y:S01]  /*d9e0*/  SHF.R.U32.HI R67, RZ, 0x10, R81 ;  /* 0x00000010ff437819 */ /* 0x000fe20000011651 */
[----:B------:R-:W-:Y:S01]  /*d9f0*/  IMAD.MOV.U32 R53, RZ, RZ, R41 ;  /* 0x000000ffff357224 */ /* 0x000fe200078e0029 */
        /* <DEDUP_REMOVED lines=8> */
[----:B------:R-:W-:Y:S01]  /*da80*/  LOP3.LUT R61, R61, 0xff00, R40, 0xf8, !PT ;  /* 0x0000ff003d3d7812 */ /* 0x000fe200078ef828 */
[----:B------:R-:W-:Y:S01]  /*da90*/  IMAD.U32 R40, R66, 0x10000, RZ ;  /* 0x0001000042287824 */ /* 0x000fe200078e00ff */
[----:B------:R-:W-:Y:S01]  /*daa0*/  LOP3.LUT R67, R63, 0xff00, R44, 0xf8, !PT ;  /* 0x0000ff003f437812 */ /* 0x000fe200078ef82c */
[----:B------:R-:W-:Y:S01]  /*dab0*/  IMAD.SHL.U32 R41, R60, 0x100, RZ ;  /* 0x000001003c297824 */ /* 0x000fe200078e00ff */
[----:B------:R-:W-:Y:S02]  /*dac0*/  LOP3.LUT R56, R69, 0xff0000ff, RZ, 0xc0, !PT ;  /* 0xff0000ff45387812 */ /* 0x000fe400078ec0ff */
[----:B------:R-:W-:Y:S02]  /*dad0*/  F2FP.F16.E4M3.UNPACK_B R63, R151.H1 ;  /* 0x00000097ff3f723e */ /* 0x000fe400030006ff */
[----:B------:R-:W-:-:S02]  /*dae0*/  F2FP.F16.E4M3.UNPACK_B R60, R59.H1 ;  /* 0x0000003bff3c723e */ /* 0x000fc400030006ff */
[----:B------:R-:W-:Y:S02]  /*daf0*/  F2FP.F16.E4M3.UNPACK_B R58, R57.H1 ;  /* 0x00000039ff3a723e */ /* 0x000fe400030006ff */
[----:B------:R-:W-:Y:S02]  /*db00*/  SHF.R.U32.HI R62, RZ, 0x10, R69 ;  /* 0x00000010ff3e7819 */ /* 0x000fe40000011645 */
[----:B------:R-:W-:Y:S02]  /*db10*/  LOP3.LUT R40, R61, 0xff0000, R40, 0xf8, !PT ;  /* 0x00ff00003d287812 */ /* 0x000fe400078ef828 */
[----:B------:R-:W-:Y:S01]  /*db20*/  LOP3.LUT R65, R56, 0xff00, R41, 0xf8, !PT ;  /* 0x0000ff0038417812 */ /* 0x000fe200078ef829 */
[----:B------:R-:W-:Y:S01]  /*db30*/  HADD2.F32 R41, -RZ, R63.H0_H0 ;  /* 0x2000003fff297230 */ /* 0x000fe20000004100 */
[----:B------:R-:W-:Y:S01]  /*db40*/  LOP3.LUT R42, R55, 0xff0000, R42, 0xf8, !PT ;  /* 0x00ff0000372a7812 */ /* 0x000fe200078ef82a */
[----:B------:R-:W-:Y:S01]  /*db50*/  HADD2.F32 R56, -RZ, R60.H0_H0 ;  /* 0x2000003cff387230 */ /* 0x000fe20000004100 */
[----:B------:R-:W-:Y:S01]  /*db60*/  F2FP.F16.E4M3.UNPACK_B R61, R153.H1 ;  /* 0x00000099ff3d723e */ /* 0x000fe200030006ff */
[----:B------:R-:W-:Y:S01]  /*db70*/  HADD2.F32 R55, -RZ, R58.H0_H0 ;  /* 0x2000003aff377230 */ /* 0x000fe20000004100 */
[----:B------:R-:W-:Y:S01]  /*db80*/  SHF.R.U32.HI R64, RZ, 0x10, R71 ;  /* 0x00000010ff407819 */ /* 0x000fe20000011647 */
[----:B------:R-:W-:-:S02]  /*db90*/  IMAD.U32 R44, R62, 0x10000, RZ ;  /* 0x000100003e2c7824 */ /* 0x000fc400078e00ff */
[-C--:B------:R-:W-:Y:S01]  /*dba0*/  FMUL.FTZ R66, R56, R41.reuse ;  /* 0x0000002938427220 */ /* 0x080fe20000410000 */
[----:B------:R-:W-:Y:S02]  /*dbb0*/  HADD2.F32 R62, -RZ, R61.H0_H0 ;  /* 0x2000003dff3e7230 */ /* 0x000fe40000004100 */
[C---:B------:R-:W-:Y:S01]  /*dbc0*/  FMUL.FTZ R69, R55.reuse, R41 ;  /* 0x0000002937457220 */ /* 0x040fe20000410000 */
[----:B------:R-:W-:Y:S01]  /*dbd0*/  IMAD.U32 R64, R64, 0x10000, RZ ;  /* 0x0001000040407824 */ /* 0x000fe200078e00ff */
[----:B------:R-:W-:Y:S01]  /*dbe0*/  F2FP.F16.E4M3.UNPACK_B R151, R151 ;  /* 0x00000097ff97723e */ /* 0x000fe200020006ff */
[----:B------:R-:W-:Y:S02]  /*dbf0*/  HADD2.F32 R58, -RZ, R58.H1_H1 ;  /* 0x3000003aff3a7230 */ /* 0x000fe40000004100 */
[-C--:B------:R-:W-:Y:S01]  /*dc00*/  FFMA.FTZ R55, R55, R62.reuse, -R66 ;  /* 0x0000003e37377223 */ /* 0x080fe20000010842 */
[----:B------:R-:W-:Y:S01]  /*dc10*/  FFMA.FTZ R56, R56, R62, R69 ;  /* 0x0000003e38387223 */ /* 0x000fe20000010045 */
[----:B------:R-:W-:Y:S01]  /*dc20*/  HADD2.F32 R62, -RZ, R63.H1_H1 ;  /* 0x3000003fff3e7230 */ /* 0x000fe20000004100 */
[----:B------:R-:W-:Y:S01]  /*dc30*/  LOP3.LUT R41, R67, 0xff0000, R64, 0xf8, !PT ;  /* 0x00ff000043297812 */ /* 0x000fe200078ef840 */
[----:B------:R-:W-:Y:S01]  /*dc40*/  HADD2.F32 R63, -RZ, R60.H1_H1 ;  /* 0x3000003cff3f7230 */ /* 0x000fe20000004100 */
[----:B------:R-:W-:Y:S01]  /*dc50*/  F2FP.F16.E4M3.UNPACK_B R60, R59 ;  /* 0x0000003bff3c723e */ /* 0x000fe200020006ff */
[----:B------:R-:W-:Y:S01]  /*dc60*/  HADD2.F32 R64, -RZ, R61.H1_H1 ;  /* 0x3000003dff407230 */ /* 0x000fe20000004100 */
[----:B------:R-:W-:Y:S01]  /*dc70*/  F2FP.F16.E4M3.UNPACK_B R61, R57 ;  /* 0x00000039ff3d723e */ /* 0x000fe200020006ff */
[-C--:B------:R-:W-:Y:S01]  /*dc80*/  FMUL.FTZ R66, R58, R62.reuse ;  /* 0x0000003e3a427220 */ /* 0x080fe20000410000 */
[----:B------:R-:W-:Y:S01]  /*dc90*/  LOP3.LUT R44, R65, 0xff0000, R44, 0xf8, !PT ;  /* 0x00ff0000412c7812 */ /* 0x000fe200078ef82c */
[----:B------:R-:W-:Y:S01]  /*dca0*/  FMUL.FTZ R57, R63, R62 ;  /* 0x0000003e3f397220 */ /* 0x000fe20000410000 */
[----:B------:R-:W-:Y:S01]  /*dcb0*/  F2FP.F16.E4M3.UNPACK_B R153, R153 ;  /* 0x00000099ff99723e */ /* 0x000fe200020006ff */
[----:B------:R-:W-:Y:S01]  /*dcc0*/  HADD2.F32 R65, -RZ, R151.H0_H0 ;  /* 0x20000097ff417230 */ /* 0x000fe20000004100 */
[----:B------:R-:W-:Y:S01]  /*dcd0*/  F2FP.F16.E4M3.UNPACK_B R67, R152.H1 ;  /* 0x00000098ff43723e */ /* 0x000fe200030006ff */
[----:B------:R-:W-:-:S02]  /*dce0*/  HADD2.F32 R62, -RZ, R60.H0_H0 ;  /* 0x2000003cff3e7230 */ /* 0x000fc40000004100 */
[-C--:B------:R-:W-:Y:S01]  /*dcf0*/  FFMA.FTZ R58, R58, R64.reuse, -R57 ;  /* 0x000000403a3a7223 */ /* 0x080fe20000010839 */
[----:B------:R-:W-:Y:S02]  /*dd00*/  HADD2.F32 R59, -RZ, R61.H0_H0 ;  /* 0x2000003dff3b7230 */ /* 0x000fe40000004100 */
[----:B------:R-:W-:Y:S01]  /*dd10*/  FFMA.FTZ R57, R63, R64, R66 ;  /* 0x000000403f397223 */ /* 0x000fe20000010042 */
        /* <DEDUP_REMOVED lines=10> */
[----:B------:R-:W-:Y:S01]  /*ddc0*/  F2FP.F16.E4M3.UNPACK_B R64, R46.H1 ;  /* 0x0000002eff40723e */ /* 0x000fe200030006ff */
[C---:B------:R-:W-:Y:S01]  /*ddd0*/  FMUL.FTZ R76, R61.reuse, R66 ;  /* 0x000000423d4c7220 */ /* 0x040fe20000410000 */
[----:B------:R-:W-:Y:S01]  /*dde0*/  F2FP.F16.E4M3.UNPACK_B R66, R154.H1 ;  /* 0x0000009aff42723e */ /* 0x000fe200030006ff */
[----:B------:R-:W-:Y:S01]  /*ddf0*/  FFMA.FTZ R70, R61, R62, -R68 ;  /* 0x0000003e3d467223 */ /* 0x000fe20000010844 */
[----:B------:R-:W-:Y:S01]  /*de00*/  F2FP.F16.E4M3.UNPACK_B R61, R54.H1 ;  /* 0x00000036ff3d723e */ /* 0x000fe200030006ff */
[----:B------:R-:W-:-:S02]  /*de10*/  HADD2.F32 R68, -RZ, R67.H0_H0 ;  /* 0x20000043ff447230 */ /* 0x000fc40000004100 */
[----:B------:R-:W-:Y:S01]  /*de20*/  FFMA.FTZ R69, R63, R62, R76 ;  /* 0x0000003e3f457223 */ /* 0x000fe2000001004c */
[----:B------:R-:W-:Y:S01]  /*de30*/  HADD2.F32 R65, -RZ, R64.H0_H0 ;  /* 0x20000040ff417230 */ /* 0x000fe20000004100 */
[----:B------:R-:W-:Y:S01]  /*de40*/  F2FP.F16.E4M3.UNPACK_B R152, R152 ;  /* 0x00000098ff98723e */ /* 0x000fe200020006ff */
[----:B------:R-:W-:Y:S01]  /*de50*/  HADD2.F32 R62, -RZ, R61.H0_H0 ;  /* 0x2000003dff3e7230 */ /* 0x000fe20000004100 */
[----:B------:R-:W-:Y:S01]  /*de60*/  F2FP.F16.E4M3.UNPACK_B R54, R54 ;  /* 0x00000036ff36723e */ /* 0x000fe200020006ff */
        /* <DEDUP_REMOVED lines=10> */
[----:B------:R-:W-:Y:S01]  /*df10*/  F2FP.F16.E4M3.UNPACK_B R154, R154 ;  /* 0x0000009aff9a723e */ /* 0x000fe200020006ff */
[C---:B------:R-:W-:Y:S01]  /*df20*/  FMUL.FTZ R67, R61.reuse, R67 ;  /* 0x000000433d437220 */ /* 0x040fe20000410000 */
[--C-:B------:R-:W-:Y:S02]  /*df30*/  HADD2.F32 R65, -RZ, R152.reuse.H0_H0 ;  /* 0x20000098ff417230 */ /* 0x100fe40000004100 */
[----:B------:R-:W-:Y:S01]  /*df40*/  FFMA.FTZ R77, R61, R66, -R62 ;  /* 0x000000423d4d7223 */ /* 0x000fe2000001083e */
[----:B------:R-:W-:Y:S01]  /*df50*/  F2FP.F16.E4M3.UNPACK_B R61, R46 ;  /* 0x0000002eff3d723e */ /* 0x000fe200020006ff */
[----:B------:R-:W-:-:S02]  /*df60*/  HADD2.F32 R152, -RZ, R152.H1_H1 ;  /* 0x30000098ff987230 */ /* 0x000fc40000004100 */
[----:B------:R-:W-:Y:S01]  /*df70*/  FFMA.FTZ R79, R64, R66, R67 ;  /* 0x00000042404f7223 */ /* 0x000fe20000010043 */
[--C-:B------:R-:W-:Y:S01]  /*df80*/  HADD2.F32 R46, -RZ, R54.reuse.H0_H0 ;  /* 0x20000036ff2e7230 */ /* 0x100fe20000004100 */
[----:B------:R-:W-:Y:S01]  /*df90*/  F2FP.SATFINITE.E4M3.F32.PACK_AB_MERGE_C R55, R58, R55, RZ ;  /* 0x000000373a37723e */ /* 0x000fe200048070ff */
[--C-:B------:R-:W-:Y:S01]  /*dfa0*/  HADD2.F32 R62, -RZ, R61.reuse.H0_H0 ;  /* 0x2000003dff3e7230 */ /* 0x100fe20000004100 */
[----:B------:R-:W-:Y:S01]  /*dfb0*/  F2FP.SATFINITE.E4M3.F32.PACK_AB_MERGE_C R57, R57, R56, RZ ;  /* 0x000000383939723e */ /* 0x000fe200048070ff */
[----:B------:R-:W-:Y:S01]  /*dfc0*/  HADD2.F32 R61, -RZ, R61.H1_H1 ;  /* 0x3000003dff3d7230 */ /* 0x000fe20000004100 */
[----:B------:R-:W-:Y:S01]  /*dfd0*/  F2FP.F16.E4M3.UNPACK_B R58, R53 ;  /* 0x00000035ff3a723e */ /* 0x000fe200020006ff */
[----:B------:R-:W-:Y:S02]  /*dfe0*/  HADD2.F32 R54, -RZ, R54.H1_H1 ;  /* 0x30000036ff367230 */ /* 0x000fe40000004100 */
[----:B------:R-:W-:Y:S01]  /*dff0*/  FMUL.FTZ R67, R62, R65 ;  /* 0x000000413e437220 */ /* 0x000fe20000410000 */
[----:B------:R-:W-:-:S02]  /*e000*/  HADD2.F32 R63, -RZ, R154.H0_H0 ;  /* 0x2000009aff3f7230 */ /* 0x000fc40000004100 */
[----:B------:R-:W-:Y:S01]  /*e010*/  FMUL.FTZ R65, R46, R65 ;  /* 0x000000412e417220 */ /* 0x000fe20000410000 */
[----:B------:R-:W-:Y:S02]  /*e020*/  HADD2.F32 R154, -RZ, R154.H1_H1 ;  /* 0x3000009aff9a7230 */ /* 0x000fe40000004100 */
[CC--:B------:R-:W-:Y:S01]  /*e030*/  FMUL.FTZ R71, R61.reuse, R152.reuse ;  /* 0x000000983d477220 */ /* 0x0c0fe20000410000 */
[----:B------:R-:W-:Y:S01]  /*e040*/  FMUL.FTZ R152, R54, R152 ;  /* 0x0000009836987220 */ /* 0x000fe20000410000 */
[-C--:B------:R-:W-:Y:S01]  /*e050*/  FFMA.FTZ R67, R46, R63.reuse, -R67 ;  /* 0x0000003f2e437223 */ /* 0x080fe20000010843 */
[----:B------:R-:W-:Y:S01]  /*e060*/  FFMA.FTZ R46, R62, R63, R65 ;  /* 0x0000003f3e2e7223 */ /* 0x000fe20000010041 */
[----:B------:R-:W-:Y:S01]  /*e070*/  F2FP.F16.E4M3.UNPACK_B R63, R44 ;  /* 0x0000002cff3f723e */ /* 0x000fe200020006ff */
[-C--:B------:R-:W-:Y:S01]  /*e080*/  FFMA.FTZ R65, R61, R154.reuse, R152 ;  /* 0x0000009a3d417223 */ /* 0x080fe20000010098 */
[----:B------:R-:W-:Y:S01]  /*e090*/  F2FP.F16.E4M3.UNPACK_B R61, R45 ;  /* 0x0000002dff3d723e */ /* 0x000fe200020006ff */
[----:B------:R-:W-:Y:S01]  /*e0a0*/  FFMA.FTZ R54, R54, R154, -R71 ;  /* 0x0000009a36367223 */ /* 0x000fe20000010847 */
[----:B------:R-:W-:-:S02]  /*e0b0*/  F2FP.SATFINITE.E4M3.F32.PACK_AB_MERGE_C R56, R70, R59, R55 ;  /* 0x0000003b4638723e */ /* 0x000fc40004807037 */
[----:B------:R-:W-:Y:S01]  /*e0c0*/  F2FP.SATFINITE.E4M3.F32.PACK_AB_MERGE_C R55, R69, R60, R57 ;  /* 0x0000003c4537723e */ /* 0x000fe20004807039 */
[----:B------:R-:W-:Y:S01]  /*e0d0*/  HADD2.F32 R59, -RZ, R61.H0_H0 ;  /* 0x2000003dff3b7230 */ /* 0x000fe20000004100 */
[----:B------:R-:W-:Y:S01]  /*e0e0*/  F2FP.SATFINITE.E4M3.F32.PACK_AB_MERGE_C R68, R77, R68, RZ ;  /* 0x000000444d44723e */ /* 0x000fe200048070ff */
[----:B------:R-:W-:Y:S01]  /*e0f0*/  HADD2.F32 R60, -RZ, R63.H0_H0 ;  /* 0x2000003fff3c7230 */ /* 0x000fe20000004100 */
[----:B------:R-:W-:Y:S01]  /*e100*/  F2FP.F16.E4M3.UNPACK_B R62, R42 ;  /* 0x0000002aff3e723e */ /* 0x000fe200020006ff */
[----:B------:R-:W-:Y:S01]  /*e110*/  HADD2.F32 R57, -RZ, R58.H0_H0 ;  /* 0x2000003aff397230 */ /* 0x000fe20000004100 */
[----:B------:R-:W-:Y:S01]  /*e120*/  F2FP.SATFINITE.E4M3.F32.PACK_AB_MERGE_C R54, R54, R67, R68 ;  /* 0x000000433636723e */ /* 0x000fe20004807044 */
[----:B------:R-:W-:Y:S02]  /*e130*/  HADD2.F32 R61, -RZ, R61.H1_H1 ;  /* 0x3000003dff3d7230 */ /* 0x000fe40000004100 */
[----:B------:R-:W-:Y:S01]  /*e140*/  FMUL.FTZ R66, R59, R60 ;  /* 0x0000003c3b427220 */ /* 0x000fe20000410000 */
[----:B------:R-:W-:-:S02]  /*e150*/  HADD2.F32 R64, -RZ, R62.H0_H0 ;  /* 0x2000003eff407230 */ /* 0x000fc40000004100 */
[----:B------:R-:W-:Y:S01]  /*e160*/  FMUL.FTZ R68, R57, R60 ;  /* 0x0000003c39447220 */ /* 0x000fe20000410000 */
[----:B------:R-:W-:Y:S01]  /*e170*/  F2FP.SATFINITE.E4M3.F32.PACK_AB_MERGE_C R76, R79, R76, RZ ;  /* 0x0000004c4f4c723e */ /* 0x000fe200048070ff */
[----:B------:R-:W-:Y:S01]  /*e180*/  HADD2.F32 R63, -RZ, R63.H1_H1 ;  /* 0x3000003fff3f7230 */ /* 0x000fe20000004100 */
[----:B------:R-:W-:Y:S01]  /*e190*/  F2FP.F16.E4M3.UNPACK_B R53, R53.H1 ;  /* 0x00000035ff35723e */ /* 0x000fe200030006ff */
[----:B------:R-:W-:Y:S01]  /*e1a0*/  HADD2.F32 R60, -RZ, R58.H1_H1 ;  /* 0x3000003aff3c7230 */ /* 0x000fe20000004100 */
[----:B------:R-:W-:Y:S01]  /*e1b0*/  F2FP.SATFINITE.E4M3.F32.PACK_AB_MERGE_C R46, R65, R46, R76 ;  /* 0x0000002e412e723e */ /* 0x000fe2000480704c */
[-C--:B------:R-:W-:Y:S01]  /*e1c0*/  FFMA.FTZ R57, R57, R64.reuse, -R66 ;  /* 0x0000004039397223 */ /* 0x080fe20000010842 */
[----:B------:R-:W-:Y:S01]  /*e1d0*/  FFMA.FTZ R58, R59, R64, R68 ;  /* 0x000000403b3a7223 */ /* 0x000fe20000010044 */
[----:B------:R-:W-:Y:S02]  /*e1e0*/  HADD2.F32 R62, -RZ, R62.H1_H1 ;  /* 0x3000003eff3e7230 */ /* 0x000fe40000004100 */
[-C--:B------:R-:W-:Y:S01]  /*e1f0*/  FMUL.FTZ R65, R61, R63.reuse ;  /* 0x0000003f3d417220 */ /* 0x080fe20000410000 */
[----:B------:R-:W-:Y:S01]  /*e200*/  FMUL.FTZ R64, R60, R63 ;  /* 0x0000003f3c407220 */ /* 0x000fe20000410000 */
[----:B------:R-:W-:-:S02]  /*e210*/  F2FP.F16.E4M3.UNPACK_B R59, R45.H1 ;  /* 0x0000002dff3b723e */ /* 0x000fc400030006ff */
[----:B------:R-:W-:Y:S01]  /*e220*/  F2FP.F16.E4M3.UNPACK_B R63, R44.H1 ;  /* 0x0000002cff3f723e */ /* 0x000fe200030006ff */
[----:B------:R-:W-:Y:S01]  /*e230*/  FFMA.FTZ R45, R61, R62, R64 ;  /* 0x0000003e3d2d7223 */ /* 0x000fe20000010040 */
[----:B------:R-:W-:Y:S01]  /*e240*/  HADD2.F32 R44, -RZ, R53.H0_H0 ;  /* 0x20000035ff2c7230 */ /* 0x000fe20000004100 */
[----:B------:R-:W-:Y:S01]  /*e250*/  F2FP.F16.E4M3.UNPACK_B R42, R42.H1 ;  /* 0x0000002aff2a723e */ /* 0x000fe200030006ff */
[----:B------:R-:W-:Y:S02]  /*e260*/  HADD2.F32 R61, -RZ, R59.H0_H0 ;  /* 0x2000003bff3d7230 */ /* 0x000fe40000004100 */
[----:B------:R-:W-:Y:S01]  /*e270*/  FFMA.FTZ R60, R60, R62, -R65 ;  /* 0x0000003e3c3c7223 */ /* 0x000fe20000010841 */
[----:B------:R-:W-:Y:S01]  /*e280*/  HADD2.F32 R64, -RZ, R63.H0_H0 ;  /* 0x2000003fff407230 */ /* 0x000fe20000004100 */
[----:B------:R-:W-:Y:S01]  /*e290*/  F2FP.F16.E4M3.UNPACK_B R65, R41 ;  /* 0x00000029ff41723e */ /* 0x000fe200020006ff */
[----:B------:R-:W-:Y:S02]  /*e2a0*/  HADD2.F32 R59, -RZ, R59.H1_H1 ;  /* 0x3000003bff3b7230 */ /* 0x000fe40000004100 */
[----:B------:R-:W-:-:S02]  /*e2b0*/  HADD2.F32 R66, -RZ, R63.H1_H1 ;  /* 0x3000003fff427230 */ /* 0x000fc40000004100 */
[-C--:B------:R-:W-:Y:S01]  /*e2c0*/  FMUL.FTZ R63, R61, R64.reuse ;  /* 0x000000403d3f7220 */ /* 0x080fe20000410000 */
[----:B------:R-:W-:Y:S02]  /*e2d0*/  HADD2.F32 R53, -RZ, R53.H1_H1 ;  /* 0x30000035ff357230 */ /* 0x000fe40000004100 */
[----:B------:R-:W-:Y:S01]  /*e2e0*/  FMUL.FTZ R68, R44, R64 ;  /* 0x000000402c447220 */ /* 0x000fe20000410000 */
[--C-:B------:R-:W-:Y:S02]  /*e2f0*/  HADD2.F32 R62, -RZ, R42.reuse.H0_H0 ;  /* 0x2000002aff3e7230 */ /* 0x100fe40000004100 */
[----:B------:R-:W-:Y:S02]  /*e300*/  HADD2.F32 R64, -RZ, R42.H1_H1 ;  /* 0x3000002aff407230 */ /* 0x000fe40000004100 */
[-C--:B------:R-:W-:Y:S01]  /*e310*/  FMUL.FTZ R42, R59, R66.reuse ;  /* 0x000000423b2a7220 */ /* 0x080fe20000410000 */
[----:B------:R-:W-:Y:S01]  /*e320*/  FMUL.FTZ R66, R53, R66 ;  /* 0x0000004235427220 */ /* 0x000fe20000410000 */
[----:B------:R-:W-:Y:S01]  /*e330*/  FFMA.FTZ R70, R61, R62, R68 ;  /* 0x0000003e3d467223 */ /* 0x000fe20000010044 */
[----:B------:R-:W-:-:S02]  /*e340*/  HADD2.F32 R67, -RZ, R65.H0_H0 ;  /* 0x20000041ff437230 */ /* 0x000fc40000004100 */
[-C--:B------:R-:W-:Y:S01]  /*e350*/  FFMA.FTZ R76, R53, R64.reuse, -R42 ;  /* 0x00000040354c7223 */ /* 0x080fe2000001082a */
[----:B------:R-:W-:Y:S01]  /*e360*/  F2FP.F16.E4M3.UNPACK_B R53, R47 ;  /* 0x0000002fff35723e */ /* 0x000fe200020006ff */
[----:B------:R-:W-:Y:S01]  /*e370*/  FFMA.FTZ R71, R59, R64, R66 ;  /* 0x000000403b477223 */ /* 0x000fe20000010042 */
[----:B------:R-:W-:Y:S01]  /*e380*/  F2FP.F16.E4M3.UNPACK_B R66, R41.H1 ;  /* 0x00000029ff42723e */ /* 0x000fe200030006ff */
[----:B------:R-:W-:Y:S01]  /*e390*/  FFMA.FTZ R69, R44, R62, -R63 ;  /* 0x0000003e2c457223 */ /* 0x000fe2000001083f */
[----:B------:R-:W-:Y:S01]  /*e3a0*/  F2FP.F16.E4M3.UNPACK_B R42, R43 ;  /* 0x0000002bff2a723e */ /* 0x000fe200020006ff */
[----:B------:R-:W-:Y:S01]  /*e3b0*/  HADD2.F32 R61, -RZ, R53.H0_H0 ;  /* 0x20000035ff3d7230 */ /* 0x000fe20000004100 */
[----:B------:R-:W-:Y:S01]  /*e3c0*/  F2FP.F16.E4M3.UNPACK_B R59, R47.H1 ;  /* 0x0000002fff3b723e */ /* 0x000fe200030006ff */
[----:B------:R-:W-:Y:S01]  /*e3d0*/  HADD2.F32 R68, -RZ, R66.H0_H0 ;  /* 0x20000042ff447230 */ /* 0x000fe20000004100 */
[-C--:B------:R-:W-:Y:S01]  /*e3e0*/  F2FP.F16.E4M3.UNPACK_B R41, R40.reuse ;  /* 0x00000028ff29723e */ /* 0x080fe200020006ff */
[----:B------:R-:W-:Y:S01]  /*e3f0*/  HADD2.F32 R44, -RZ, R42.H0_H0 ;  /* 0x2000002aff2c7230 */ /* 0x000fe20000004100 */
[----:B------:R-:W-:Y:S01]  /*e400*/  F2FP.F16.E4M3.UNPACK_B R43, R43.H1 ;  /* 0x0000002bff2b723e */ /* 0x000fe200030006ff */
[----:B------:R-:W-:Y:S01]  /*e410*/  FMUL.FTZ R77, R61, R67 ;  /* 0x000000433d4d7220 */ /* 0x000fe20000410000 */
[----:B------:R-:W-:Y:S01]  /*e420*/  F2FP.F16.E4M3.UNPACK_B R62, R40.H1 ;  /* 0x00000028ff3e723e */ /* 0x000fe200030006ff */
[----:B------:R-:W-:-:S02]  /*e430*/  HADD2.F32 R40, -RZ, R59.H0_H0 ;  /* 0x2000003bff287230 */ /* 0x000fc40000004100 */
[----:B------:R-:W-:Y:S01]  /*e440*/  FMUL.FTZ R78, R44, R67 ;  /* 0x000000432c4e7220 */ /* 0x000fe20000410000 */
[----:B------:R-:W-:Y:S01]  /*e450*/  HADD2.F32 R63, -RZ, R41.H0_H0 ;  /* 0x20000029ff3f7230 */ /* 0x000fe20000004100 */
[----:B------:R-:W-:Y:S01]  /*e460*/  F2FP.SATFINITE.E4M3.F32.PACK_AB_MERGE_C R69, R76, R69, RZ ;  /* 0x000000454c45723e */ /* 0x000fe200048070ff */
[----:B------:R-:W-:Y:S02]  /*e470*/  HADD2.F32 R47, -RZ, R43.H0_H0 ;  /* 0x2000002bff2f7230 */ /* 0x000fe40000004100 */
[-C--:B------:R-:W-:Y:S01]  /*e480*/  FMUL.FTZ R80, R40, R68.reuse ;  /* 0x0000004428507220 */ /* 0x080fe20000410000 */
[----:B------:R-:W-:Y:S02]  /*e490*/  HADD2.F32 R59, -RZ, R59.H1_H1 ;  /* 0x3000003bff3b7230 */ /* 0x000fe40000004100 */
[----:B------:R-:W-:Y:S01]  /*e4a0*/  FFMA.FTZ R77, R44, R63, -R77 ;  /* 0x0000003f2c4d7223 */ /* 0x000fe2000001084d */
[----:B------:R-:W-:Y:S02]  /*e4b0*/  HADD2.F32 R66, -RZ, R66.H1_H1 ;  /* 0x30000042ff427230 */ /* 0x000fe40000004100 */
[----:B------:R-:W-:Y:S01]  /*e4c0*/  FMUL.FTZ R67, R47, R68 ;  /* 0x000000442f437220 */ /* 0x000fe20000410000 */
[----:B------:R-:W-:-:S02]  /*e4d0*/  HADD2.F32 R43, -RZ, R43.H1_H1 ;  /* 0x3000002bff2b7230 */ /* 0x000fc40000004100 */
[----:B------:R-:W-:Y:S01]  /*e4e0*/  FFMA.FTZ R78, R61, R63, R78 ;  /* 0x0000003f3d4e7223 */ /* 0x000fe2000001004e */
        /* <DEDUP_REMOVED lines=11> */
[----:B------:R-:W-:Y:S01]  /*e5a0*/  FMUL.FTZ R40, R42, R65 ;  /* 0x000000412a287220 */ /* 0x000fe20000410000 */
[----:B------:R-:W-:Y:S01]  /*e5b0*/  F2FP.SATFINITE.E4M3.F32.PACK_AB_MERGE_C R57, R60, R57, R69 ;  /* 0x000000393c39723e */ /* 0x000fe20004807045 */
[-C--:B------:R-:W-:Y:S01]  /*e5c0*/  FFMA.FTZ R43, R43, R62.reuse, -R44 ;  /* 0x0000003e2b2b7223 */ /* 0x080fe2000001082c */
[----:B------:R-:W-:Y:S01]  /*e5d0*/  FFMA.FTZ R66, R59, R62, R66 ;  /* 0x0000003e3b427223 */ /* 0x000fe20000010042 */
[-C--:B------:R-:W-:Y:S01]  /*e5e0*/  FFMA.FTZ R42, R42, R41.reuse, -R47 ;  /* 0x000000292a2a7223 */ /* 0x080fe2000001082f */
[----:B------:R-:W-:Y:S01]  /*e5f0*/  FFMA.FTZ R41, R53, R41, R40 ;  /* 0x0000002935297223 */ /* 0x000fe20000010028 */
[----:B------:R-:W-:Y:S01]  /*e600*/  F2FP.SATFINITE.E4M3.F32.PACK_AB_MERGE_C R70, R71, R70, RZ ;  /* 0x000000464746723e */ /* 0x000fe200048070ff */
[----:B------:R-:W-:Y:S01]  /*e610*/  IMAD.MOV.U32 R40, RZ, RZ, R56 ;  /* 0x000000ffff287224 */ /* 0x000fe200078e0038 */
[----:B------:R-:W-:Y:S01]  /*e620*/  F2FP.SATFINITE.E4M3.F32.PACK_AB_MERGE_C R43, R43, R80, RZ ;  /* 0x000000502b2b723e */ /* 0x000fe200048070ff */
[----:B------:R-:W-:Y:S01]  /*e630*/  IMAD.MOV.U32 R44, RZ, RZ, R55 ;  /* 0x000000ffff2c7224 */ /* 0x000fe200078e0037 */
[----:B------:R-:W-:-:S02]  /*e640*/  F2FP.SATFINITE.E4M3.F32.PACK_AB_MERGE_C R66, R66, R67, RZ ;  /* 0x000000434242723e */ /* 0x000fc400048070ff */
[----:B------:R-:W-:Y:S01]  /*e650*/  F2FP.SATFINITE.E4M3.F32.PACK_AB_MERGE_C R43, R42, R77, R43 ;  /* 0x0000004d2a2b723e */ /* 0x000fe2000480702b */
[----:B------:R-:W-:Y:S01]  /*e660*/  IMAD.MOV.U32 R42, RZ, RZ, R54 ;  /* 0x000000ffff2a7224 */ /* 0x000fe200078e0036 */
[----:B------:R-:W-:Y:S01]  /*e670*/  F2FP.SATFINITE.E4M3.F32.PACK_AB_MERGE_C R47, R41, R78, R66 ;  /* 0x0000004e292f723e */ /* 0x000fe20004807042 */
[----:B------:R-:W-:Y:S01]  /*e680*/  IMAD.MOV.U32 R41, RZ, RZ, R57 ;  /* 0x000000ffff297224 */ /* 0x000fe200078e0039 */
[----:B------:R-:W-:-:S07]  /*e690*/  F2FP.SATFINITE.E4M3.F32.PACK_AB_MERGE_C R45, R45, R58, R70 ;  /* 0x0000003a2d2d723e */ /* 0x000fce0004807046 */
.L_x_1418:
[----:B------:R-:W-:Y:S05]  /*e6a0*/  BSYNC B2 ;  /* 0x0000000000027941 */ /* 0x000fea0003800000 */
.L_x_1417:
[----:B0-----:R3:W-:Y:S04]  /*e6b0*/  STG.E.128 desc[UR60][R48.64], R40 ;  /* 0x0000002830007986 */ /* 0x0017e8000c101d3c */
[----:B-1----:R3:W-:Y:S02]  /*e6c0*/  @!P2 STG.E.128 desc[UR60][R50.64], R44 ;  /* 0x0000002c3200a986 */ /* 0x0027e4000c101d3c */
.L_x_1416:
[----:B------:R-:W-:Y:S05]  /*e6d0*/  BSYNC B1 ;  /* 0x0000000000017941 */ /* 0x000fea0003800000 */
.L_x_1415:
[----:B------:R-:W-:-:S13]  /*e6e0*/  ISETP.NE.AND P2, PT, R36, RZ, PT ;  /* 0x000000ff2400720c */ /* 0x000fda0003f45270 */
[----:B------:R-:W-:Y:S05]  /*e6f0*/  @!P2 BRA `(.L_x_1369) ;  /* 0x0000001000bca947 */ /* 0x000fea0003800000 */
[----:B------:R-:W-:Y:S01]  /*e700*/  LOP3.LUT P5, RZ, R17, 0x1, RZ, 0xc0, !PT ;  /* 0x0000000111ff7812 */ /* 0x000fe200078ac0ff */
[----:B------:R-:W-:Y:S01]  /*e710*/  BSSY B1, `(.L_x_1419) ;  /* 0x00000ed000017945 */ /* 0x000fe20003800000 */
[----:B0--3--:R-:W-:Y:S02]  /*e720*/  IADD3 R49, P2, P4, R116, R132, R29 ;  /* 0x0000008474317210 */ /* 0x009fe40007c5e01d */
[----:B------:R-:W-:Y:S02]  /*e730*/  SEL R155, R99, R155, !P5 ;  /* 0x0000009b639b7207 */ /* 0x000fe40006800000 */
[----:B------:R-:W-:Y:S02]  /*e740*/  IADD3.X R42, R3, R52, R32, P2, P4 ;  /* 0x00000034032a7210 */ /* 0x000fe400017e8420 */
[----:B------:R-:W-:Y:S02]  /*e750*/  SHF.R.S32.HI R40, RZ, 0x1f, R155 ;  /* 0x0000001fff287819 */ /* 0x000fe4000001149b */
[----:B------:R-:W-:-:S02]  /*e760*/  IADD3 R48, P2, R49, R120, RZ ;  /* 0x0000007831307210 */ /* 0x000fc40007f5e0ff */
[----:B------:R-:W-:-:S03]  /*e770*/  LEA.HI R155, R40, R155, RZ, 0x5 ;  /* 0x0000009b289b7211 */ /* 0x000fc600078f28ff */
[----:B------:R-:W-:Y:S01]  /*e780*/  IMAD.X R49, R42, 0x1, R121, P2 ;  /* 0x000000012a317824 */ /* 0x000fe200010e0679 */
[----:B------:R-:W-:Y:S02]  /*e790*/  LEA.HI.SX32 R155, R155, R28, 0x1b ;  /* 0x0000001c9b9b7211 */ /* 0x000fe400078fdaff */
[----:B------:R-:W-:Y:S02]  /*e7a0*/  ISETP.GE.AND P2, PT, R6, R127, PT ;  /* 0x0000007f0600720c */ /* 0x000fe40003f46270 */
        /* <DEDUP_REMOVED lines=15> */
[--C-:B------:R-:W-:Y:S01]  /*e8a0*/  SHF.R.U32.HI R55, RZ, 0x8, R85.reuse ;  /* 0x00000008ff377819 */ /* 0x100fe20000011655 */
[----:B-1----:R-:W-:Y:S01]  /*e8b0*/  IMAD.MOV.U32 R59, RZ, RZ, R44 ;  /* 0x000000ffff3b7224 */ /* 0x002fe200078e002c */
[----:B------:R-:W-:Y:S01]  /*e8c0*/  LOP3.LUT R54, R85, 0xff0000ff, RZ, 0xc0, !PT ;  /* 0xff0000ff55367812 */ /* 0x000fe200078ec0ff */
[----:B0-----:R-:W-:Y:S01]  /*e8d0*/  IMAD.MOV.U32 R56, RZ, RZ, R40 ;  /* 0x000000ffff387224 */ /* 0x001fe200078e0028 */
[----:B------:R-:W-:Y:S01]  /*e8e0*/  SHF.R.U32.HI R66, RZ, 0x10, R85 ;  /* 0x00000010ff427819 */ /* 0x000fe20000011655 */
[----:B------:R-:W-:Y:S01]  /*e8f0*/  IMAD.SHL.U32 R55, R55, 0x100, RZ ;  /* 0x0000010037377824 */ /* 0x000fe200078e00ff */
[----:B------:R-:W-:Y:S01]  /*e900*/  SHF.R.U32.HI R62, RZ, 0x8, R87 ;  /* 0x00000008ff3e7819 */ /* 0x000fe20000011657 */
[----:B------:R-:W-:Y:S01]  /*e910*/  IMAD.MOV.U32 R53, RZ, RZ, R46 ;  /* 0x000000ffff357224 */ /* 0x000fe200078e002e */
[----:B------:R-:W-:Y:S01]  /*e920*/  SHF.R.U32.HI R63, RZ, 0x8, R75 ;  /* 0x00000008ff3f7819 */ /* 0x000fe2000001164b */
[----:B------:R-:W-:Y:S01]  /*e930*/  IMAD.MOV.U32 R50, RZ, RZ, R42 ;  /* 0x000000ffff327224 */ /* 0x000fe200078e002a */
[----:B------:R-:W-:Y:S01]  /*e940*/  LOP3.LUT R44, R54, 0xff00, R55, 0xf8, !PT ;  /* 0x0000ff00362c7812 */ /* 0x000fe200078ef837 */
[----:B------:R-:W-:Y:S01]  /*e950*/  IMAD.U32 R55, R66, 0x10000, RZ ;  /* 0x0001000042377824 */ /* 0x000fe200078e00ff */
[----:B------:R-:W-:Y:S01]  /*e960*/  SHF.R.U32.HI R61, RZ, 0x8, R73 ;  /* 0x00000008ff3d7819 */ /* 0x000fe20000011649 */
[----:B------:R-:W-:Y:S01]  /*e970*/  IMAD.SHL.U32 R40, R62, 0x100, RZ ;  /* 0x000001003e287824 */ /* 0x000fe200078e00ff */
[----:B------:R-:W-:Y:S01]  /*e980*/  SHF.R.U32.HI R64, RZ, 0x10, R87 ;  /* 0x00000010ff407819 */ /* 0x000fe20000011657 */
[----:B------:R-:W-:Y:S01]  /*e990*/  IMAD.SHL.U32 R63, R63, 0x100, RZ ;  /* 0x000001003f3f7824 */ /* 0x000fe200078e00ff */
[----:B------:R-:W-:Y:S01]  /*e9a0*/  LOP3.LUT R57, R87, 0xff0000ff, RZ, 0xc0, !PT ;  /* 0xff0000ff57397812 */ /* 0x000fe200078ec0ff */
[----:B------:R-:W-:Y:S01]  /*e9b0*/  IMAD.SHL.U32 R61, R61, 0x100, RZ ;  /* 0x000001003d3d7824 */ /* 0x000fe200078e00ff */
[----:B------:R-:W-:-:S02]  /*e9c0*/  LOP3.LUT R60, R75, 0xff0000ff, RZ, 0xc0, !PT ;  /* 0xff0000ff4b3c7812 */ /* 0x000fc400078ec0ff */
[----:B------:R-:W-:Y:S01]  /*e9d0*/  LOP3.LUT R44, R44, 0xff0000, R55, 0xf8, !PT ;  /* 0x00ff00002c2c7812 */ /* 0x000fe200078ef837 */
[----:B------:R-:W-:Y:S01]  /*e9e0*/  IMAD.U32 R55, R64, 0x10000, RZ ;  /* 0x0001000040377824 */ /* 0x000fe200078e00ff */
[----:B------:R-:W-:Y:S02]  /*e9f0*/  LOP3.LUT R58, R73, 0xff0000ff, RZ, 0xc0, !PT ;  /* 0xff0000ff493a7812 */ /* 0x000fe400078ec0ff */
[----:B------:R-:W-:Y:S02]  /*ea00*/  LOP3.LUT R40, R57, 0xff00, R40, 0xf8, !PT ;  /* 0x0000ff0039287812 */ /* 0x000fe400078ef828 */
[----:B------:R-:W-:Y:S02]  /*ea10*/  LOP3.LUT R62, R60, 0xff00, R63, 0xf8, !PT ;  /* 0x0000ff003c3e7812 */ /* 0x000fe400078ef83f */
[----:B------:R-:W-:Y:S02]  /*ea20*/  F2FP.F16.E4M3.UNPACK_B R63, R146.H1 ;  /* 0x00000092ff3f723e */ /* 0x000fe400030006ff */
[----:B------:R-:W-:-:S02]  /*ea30*/  F2FP.F16.E4M3.UNPACK_B R60, R59.H1 ;  /* 0x0000003bff3c723e */ /* 0x000fc400030006ff */
[----:B------:R-:W-:Y:S01]  /*ea40*/  F2FP.F16.E4M3.UNPACK_B R57, R56.H1 ;  /* 0x00000038ff39723e */ /* 0x000fe200030006ff */
[----:B------:R-:W-:Y:S01]  /*ea50*/  HADD2.F32 R42, -RZ, R63.H0_H0 ;  /* 0x2000003fff2a7230 */ /* 0x000fe20000004100 */
[----:B------:R-:W-:Y:S02]  /*ea60*/  LOP3.LUT R46, R58, 0xff00, R61, 0xf8, !PT ;  /* 0x0000ff003a2e7812 */ /* 0x000fe400078ef83d */
[----:B------:R-:W-:Y:S01]  /*ea70*/  SHF.R.U32.HI R67, RZ, 0x10, R75 ;  /* 0x00000010ff437819 */ /* 0x000fe2000001164b */
[----:B------:R-:W-:Y:S01]  /*ea80*/  HADD2.F32 R54, -RZ, R57.H0_H0 ;  /* 0x20000039ff367230 */ /* 0x000fe20000004100 */
[----:B------:R-:W-:Y:S01]  /*ea90*/  LOP3.LUT R40, R40, 0xff0000, R55, 0xf8, !PT ;  /* 0x00ff000028287812 */ /* 0x000fe200078ef837 */
[----:B------:R-:W-:Y:S01]  /*eaa0*/  HADD2.F32 R55, -RZ, R60.H0_H0 ;  /* 0x2000003cff377230 */ /* 0x000fe20000004100 */
[----:B------:R-:W-:Y:S01]  /*eab0*/  F2FP.F16.E4M3.UNPACK_B R58, R148.H1 ;  /* 0x00000094ff3a723e */ /* 0x000fe200030006ff */
[----:B------:R-:W-:Y:S01]  /*eac0*/  IMAD.U32 R67, R67, 0x10000, RZ ;  /* 0x0001000043437824 */ /* 0x000fe200078e00ff */
[----:B------:R-:W-:Y:S01]  /*ead0*/  SHF.R.U32.HI R65, RZ, 0x10, R73 ;  /* 0x00000010ff417819 */ /* 0x000fe20000011649 */
[-C--:B------:R-:W-:Y:S01]  /*eae0*/  FMUL.FTZ R64, R54, R42.reuse ;  /* 0x0000002a36407220 */ /* 0x080fe20000410000 */
[----:B------:R-:W-:Y:S01]  /*eaf0*/  FMUL.FTZ R69, R55, R42 ;  /* 0x0000002a37457220 */ /* 0x000fe20000410000 */
[--C-:B------:R-:W-:Y:S01]  /*eb00*/  HADD2.F32 R61, -RZ, R58.reuse.H0_H0 ;  /* 0x2000003aff3d7230 */ /* 0x100fe20000004100 */
[----:B------:R-:W-:Y:S01]  /*eb10*/  LOP3.LUT R42, R62, 0xff0000, R67, 0xf8, !PT ;  /* 0x00ff00003e2a7812 */ /* 0x000fe200078ef843 */
[----:B------:R-:W-:Y:S01]  /*eb20*/  IMAD.U32 R65, R65, 0x10000, RZ ;  /* 0x0001000041417824 */ /* 0x000fe200078e00ff */
[----:B------:R-:W-:Y:S01]  /*eb30*/  F2FP.F16.E4M3.UNPACK_B R146, R146 ;  /* 0x00000092ff92723e */ /* 0x000fe200020006ff */
[----:B------:R-:W-:-:S02]  /*eb40*/  HADD2.F32 R62, -RZ, R58.H1_H1 ;  /* 0x3000003aff3e7230 */ /* 0x000fc40000004100 */
[-C--:B------:R-:W-:Y:S01]  /*eb50*/  FFMA.FTZ R54, R54, R61.reuse, -R69 ;  /* 0x0000003d36367223 */ /* 0x080fe20000010845 */
[----:B------:R-:W-:Y:S01]  /*eb60*/  FFMA.FTZ R55, R55, R61, R64 ;  /* 0x0000003d37377223 */ /* 0x000fe20000010040 */
[----:B------:R-:W-:Y:S01]  /*eb70*/  HADD2.F32 R64, -RZ, R63.H1_H1 ;  /* 0x3000003fff407230 */ /* 0x000fe20000004100 */
[----:B------:R-:W-:Y:S01]  /*eb80*/  F2FP.F16.E4M3.UNPACK_B R59, R59 ;  /* 0x0000003bff3b723e */ /* 0x000fe200020006ff */
[----:B------:R-:W-:Y:S01]  /*eb90*/  HADD2.F32 R61, -RZ, R60.H1_H1 ;  /* 0x3000003cff3d7230 */ /* 0x000fe20000004100 */
[----:B------:R-:W-:Y:S01]  /*eba0*/  F2FP.F16.E4M3.UNPACK_B R56, R56 ;  /* 0x00000038ff38723e */ /* 0x000fe200020006ff */
[----:B------:R-:W-:Y:S01]  /*ebb0*/  HADD2.F32 R58, -RZ, R57.H1_H1 ;  /* 0x30000039ff3a7230 */ /* 0x000fe20000004100 */
[----:B------:R-:W-:Y:S01]  /*ebc0*/  LOP3.LUT R46, R46, 0xff0000, R65, 0xf8, !PT ;  /* 0x00ff00002e2e7812 */ /* 0x000fe200078ef841 */
[----:B------:R-:W-:Y:S02]  /*ebd0*/  HADD2.F32 R63, -RZ, R146.H0_H0 ;  /* 0x20000092ff3f7230 */ /* 0x000fe40000004100 */
[----:B------:R-:W-:Y:S01]  /*ebe0*/  FMUL.FTZ R65, R61, R64 ;  /* 0x000000403d417220 */ /* 0x000fe20000410000 */
[----:B------:R-:W-:Y:S01]  /*ebf0*/  F2FP.F16.E4M3.UNPACK_B R148, R148 ;  /* 0x00000094ff94723e */ /* 0x000fe200020006ff */
[----:B------:R-:W-:Y:S01]  /*ec00*/  FMUL.FTZ R64, R58, R64 ;  /* 0x000000403a407220 */ /* 0x000fe20000410000 */
        /* <DEDUP_REMOVED lines=14> */
[----:B------:R-:W-:Y:S01]  /*ecf0*/  F2FP.F16.E4M3.UNPACK_B R57, R147.H1 ;  /* 0x00000093ff39723e */ /* 0x000fe200030006ff */
[C---:B------:R-:W-:Y:S01]  /*ed00*/  FMUL.FTZ R146, R56.reuse, R146 ;  /* 0x0000009238927220 */ /* 0x040fe20000410000 */
[----:B------:R-:W-:Y:S01]  /*ed10*/  F2FP.F16.E4M3.UNPACK_B R58, R53.H1 ;  /* 0x00000035ff3a723e */ /* 0x000fe200030006ff */
[----:B------:R-:W-:Y:S01]  /*ed20*/  FFMA.FTZ R67, R56, R148, -R61 ;  /* 0x0000009438437223 */ /* 0x000fe2000001083d */
[----:B------:R-:W-:Y:S01]  /*ed30*/  F2FP.F16.E4M3.UNPACK_B R61, R149.H1 ;  /* 0x00000095ff3d723e */ /* 0x000fe200030006ff */
[----:B------:R-:W-:Y:S01]  /*ed40*/  HADD2.F32 R62, -RZ, R57.H0_H0 ;  /* 0x20000039ff3e7230 */ /* 0x000fe20000004100 */
[----:B------:R-:W-:Y:S01]  /*ed50*/  F2FP.F16.E4M3.UNPACK_B R56, R50.H1 ;  /* 0x00000032ff38723e */ /* 0x000fe200030006ff */
[----:B------:R-:W-:-:S02]  /*ed60*/  HADD2.F32 R60, -RZ, R58.H0_H0 ;  /* 0x2000003aff3c7230 */ /* 0x000fc40000004100 */
[----:B------:R-:W-:Y:S01]  /*ed70*/  FFMA.FTZ R146, R59, R148, R146 ;  /* 0x000000943b927223 */ /* 0x000fe20000010092 */
[----:B------:R-:W-:Y:S01]  /*ed80*/  HADD2.F32 R63, -RZ, R57.H1_H1 ;  /* 0x30000039ff3f7230 */ /* 0x000fe20000004100 */
[----:B------:R-:W-:Y:S01]  /*ed90*/  F2FP.F16.E4M3.UNPACK_B R147, R147 ;  /* 0x00000093ff93723e */ /* 0x000fe200020006ff */
[----:B------:R-:W-:Y:S02]  /*eda0*/  HADD2.F32 R57, -RZ, R56.H0_H0 ;  /* 0x20000038ff397230 */ /* 0x000fe40000004100 */
[----:B------:R-:W-:Y:S01]  /*edb0*/  FMUL.FTZ R68, R60, R62 ;  /* 0x0000003e3c447220 */ /* 0x000fe20000410000 */
[----:B------:R-:W-:Y:S01]  /*edc0*/  HADD2.F32 R59, -RZ, R61.H0_H0 ;  /* 0x2000003dff3b7230 */ /* 0x000fe20000004100 */
[----:B------:R-:W-:Y:S01]  /*edd0*/  F2FP.F16.E4M3.UNPACK_B R50, R50 ;  /* 0x00000032ff32723e */ /* 0x000fe200020006ff */
[----:B------:R-:W-:Y:S02]  /*ede0*/  HADD2.F32 R58, -RZ, R58.H1_H1 ;  /* 0x3000003aff3a7230 */ /* 0x000fe40000004100 */
[----:B------:R-:W-:Y:S01]  /*edf0*/  FMUL.FTZ R71, R57, R62 ;  /* 0x0000003e39477220 */ /* 0x000fe20000410000 */
[----:B------:R-:W-:-:S02]  /*ee00*/  HADD2.F32 R56, -RZ, R56.H1_H1 ;  /* 0x30000038ff387230 */ /* 0x000fc40000004100 */
[----:B------:R-:W-:Y:S01]  /*ee10*/  FFMA.FTZ R68, R57, R59, -R68 ;  /* 0x0000003b39447223 */ /* 0x000fe20000010844 */
[----:B------:R-:W-:Y:S02]  /*ee20*/  HADD2.F32 R61, -RZ, R61.H1_H1 ;  /* 0x3000003dff3d7230 */ /* 0x000fe40000004100 */
[----:B------:R-:W-:Y:S01]  /*ee30*/  FMUL.FTZ R57, R58, R63 ;  /* 0x0000003f3a397220 */ /* 0x000fe20000410000 */
[----:B------:R-:W-:Y:S01]  /*ee40*/  FFMA.FTZ R71, R60, R59, R71 ;  /* 0x0000003b3c477223 */ /* 0x000fe20000010047 */
[C---:B------:R-:W-:Y:S01]  /*ee50*/  FMUL.FTZ R73, R56.reuse, R63 ;  /* 0x0000003f38497220 */ /* 0x040fe20000410000 */
[--C-:B------:R-:W-:Y:S02]  /*ee60*/  HADD2.F32 R60, -RZ, R147.reuse.H0_H0 ;  /* 0x20000093ff3c7230 */ /* 0x100fe40000004100 */
[----:B------:R-:W-:Y:S01]  /*ee70*/  FFMA.FTZ R63, R56, R61, -R57 ;  /* 0x0000003d383f7223 */ /* 0x000fe20000010839 */
[----:B------:R-:W-:Y:S01]  /*ee80*/  F2FP.F16.E4M3.UNPACK_B R56, R53 ;  /* 0x00000035ff38723e */ /* 0x000fe200020006ff */
[----:B------:R-:W-:Y:S01]  /*ee90*/  HADD2.F32 R53, -RZ, R50.H0_H0 ;  /* 0x20000032ff357230 */ /* 0x000fe20000004100 */
[----:B------:R-:W-:Y:S01]  /*eea0*/  F2FP.F16.E4M3.UNPACK_B R149, R149 ;  /* 0x00000095ff95723e */ /* 0x000fe200020006ff */
[----:B------:R-:W-:Y:S01]  /*eeb0*/  FFMA.FTZ R70, R58, R61, R73 ;  /* 0x0000003d3a467223 */ /* 0x000fe20000010049 */
[----:B------:R-:W-:Y:S01]  /*eec0*/  HADD2.F32 R147, -RZ, R147.H1_H1 ;  /* 0x30000093ff937230 */ /* 0x000fe20000004100 */
[----:B------:R-:W-:Y:S01]  /*eed0*/  F2FP.SATFINITE.E4M3.F32.PACK_AB_MERGE_C R68, R63, R68, RZ ;  /* 0x000000443f44723e */ /* 0x000fe200048070ff */
[--C-:B------:R-:W-:Y:S01]  /*eee0*/  HADD2.F32 R57, -RZ, R56.reuse.H0_H0 ;  /* 0x20000038ff397230 */ /* 0x100fe20000004100 */
[----:B------:R-:W-:Y:S01]  /*eef0*/  F2FP.SATFINITE.E4M3.F32.PACK_AB_MERGE_C R54, R69, R54, RZ ;  /* 0x000000364536723e */ /* 0x000fe200048070ff */
[----:B------:R-:W-:Y:S01]  /*ef00*/  HADD2.F32 R56, -RZ, R56.H1_H1 ;  /* 0x30000038ff387230 */ /* 0x000fe20000004100 */
[----:B------:R-:W-:Y:S01]  /*ef10*/  F2FP.F16.E4M3.UNPACK_B R63, R46 ;  /* 0x0000002eff3f723e */ /* 0x000fe200020006ff */
[----:B------:R-:W-:-:S02]  /*ef20*/  HADD2.F32 R58, -RZ, R149.H0_H0 ;  /* 0x20000095ff3a7230 */ /* 0x000fc40000004100 */
[-C--:B------:R-:W-:Y:S01]  /*ef30*/  FMUL.FTZ R62, R57, R60.reuse ;  /* 0x0000003c393e7220 */ /* 0x080fe20000410000 */
[----:B------:R-:W-:Y:S02]  /*ef40*/  HADD2.F32 R50, -RZ, R50.H1_H1 ;  /* 0x30000032ff327230 */ /* 0x000fe40000004100 */
[C---:B------:R-:W-:Y:S01]  /*ef50*/  FMUL.FTZ R60, R53.reuse, R60 ;  /* 0x0000003c353c7220 */ /* 0x040fe20000410000 */
[----:B------:R-:W-:Y:S02]  /*ef60*/  HADD2.F32 R149, -RZ, R149.H1_H1 ;  /* 0x30000095ff957230 */ /* 0x000fe40000004100 */
[-C--:B------:R-:W-:Y:S01]  /*ef70*/  FMUL.FTZ R59, R56, R147.reuse ;  /* 0x00000093383b7220 */ /* 0x080fe20000410000 */
[-C--:B------:R-:W-:Y:S01]  /*ef80*/  FFMA.FTZ R53, R53, R58.reuse, -R62 ;  /* 0x0000003a35357223 */ /* 0x080fe2000001083e */
[----:B------:R-:W-:Y:S01]  /*ef90*/  FFMA.FTZ R60, R57, R58, R60 ;  /* 0x0000003a393c7223 */ /* 0x000fe2000001003c */
[C---:B------:R-:W-:Y:S01]  /*efa0*/  FMUL.FTZ R147, R50.reuse, R147 ;  /* 0x0000009332937220 */ /* 0x040fe20000410000 */
[----:B------:R-:W-:Y:S01]  /*efb0*/  F2FP.F16.E4M3.UNPACK_B R58, R45 ;  /* 0x0000002dff3a723e */ /* 0x000fe200020006ff */
[----:B------:R-:W-:Y:S01]  /*efc0*/  FFMA.FTZ R50, R50, R149, -R59 ;  /* 0x0000009532327223 */ /* 0x000fe2000001083b */
[----:B------:R-:W-:Y:S01]  /*efd0*/  F2FP.SATFINITE.E4M3.F32.PACK_AB_MERGE_C R66, R66, R55, RZ ;  /* 0x000000374242723e */ /* 0x000fe200048070ff */
[----:B------:R-:W-:Y:S01]  /*efe0*/  FFMA.FTZ R147, R56, R149, R147 ;  /* 0x0000009538937223 */ /* 0x000fe20000010093 */
[----:B------:R-:W-:Y:S01]  /*eff0*/  F2FP.F16.E4M3.UNPACK_B R57, R41 ;  /* 0x00000029ff39723e */ /* 0x000fe200020006ff */
[--C-:B------:R-:W-:Y:S01]  /*f000*/  HADD2.F32 R59, -RZ, R58.reuse.H0_H0 ;  /* 0x2000003aff3b7230 */ /* 0x100fe20000004100 */
[----:B------:R-:W-:Y:S01]  /*f010*/  F2FP.SATFINITE.E4M3.F32.PACK_AB_MERGE_C R55, R67, R64, R54 ;  /* 0x000000404337723e */ /* 0x000fe20004807036 */
[----:B------:R-:W-:Y:S01]  /*f020*/  HADD2.F32 R64, -RZ, R63.H0_H0 ;  /* 0x2000003fff407230 */ /* 0x000fe20000004100 */
[----:B------:R-:W-:Y:S01]  /*f030*/  F2FP.F16.E4M3.UNPACK_B R61, R44 ;  /* 0x0000002cff3d723e */ /* 0x000fe200020006ff */
[----:B------:R-:W-:Y:S01]  /*f040*/  HADD2.F32 R56, -RZ, R57.H0_H0 ;  /* 0x20000039ff387230 */ /* 0x000fe20000004100 */
[----:B------:R-:W-:Y:S01]  /*f050*/  F2FP.SATFINITE.E4M3.F32.PACK_AB_MERGE_C R70, R70, R71, RZ ;  /* 0x000000474646723e */ /* 0x000fe200048070ff */
[----:B------:R-:W-:Y:S01]  /*f060*/  HADD2.F32 R63, -RZ, R63.H1_H1 ;  /* 0x3000003fff3f7230 */ /* 0x000fe20000004100 */
[----:B------:R-:W-:Y:S01]  /*f070*/  F2FP.SATFINITE.E4M3.F32.PACK_AB_MERGE_C R53, R50, R53, R68 ;  /* 0x000000353235723e */ /* 0x000fe20004807044 */
[----:B------:R-:W-:Y:S01]  /*f080*/  HADD2.F32 R62, -RZ, R61.H0_H0 ;  /* 0x2000003dff3e7230 */ /* 0x000fe20000004100 */
[----:B------:R-:W-:Y:S01]  /*f090*/  F2FP.SATFINITE.E4M3.F32.PACK_AB_MERGE_C R54, R146, R65, R66 ;  /* 0x000000419236723e */ /* 0x000fe20004807042 */
[----:B------:R-:W-:Y:S01]  /*f0a0*/  FMUL.FTZ R65, R59, R64 ;  /* 0x000000403b417220 */ /* 0x000fe20000410000 */
[----:B------:R-:W-:Y:S01]  /*f0b0*/  F2FP.SATFINITE.E4M3.F32.PACK_AB_MERGE_C R50, R147, R60, R70 ;  /* 0x0000003c9332723e */ /* 0x000fe20004807046 */
[----:B------:R-:W-:-:S02]  /*f0c0*/  HADD2.F32 R60, -RZ, R58.H1_H1 ;  /* 0x3000003aff3c7230 */ /* 0x000fc40000004100 */
[C---:B------:R-:W-:Y:S01]  /*f0d0*/  FMUL.FTZ R64, R56.reuse, R64 ;  /* 0x0000004038407220 */ /* 0x040fe20000410000 */
[-C--:B------:R-:W-:Y:S01]  /*f0e0*/  FFMA.FTZ R56, R56, R62.reuse, -R65 ;  /* 0x0000003e38387223 */ /* 0x080fe20000010841 */
[----:B------:R-:W-:Y:S01]  /*f0f0*/  HADD2.F32 R58, -RZ, R57.H1_H1 ;  /* 0x30000039ff3a7230 */ /* 0x000fe20000004100 */
[----:B------:R-:W-:Y:S01]  /*f100*/  F2FP.F16.E4M3.UNPACK_B R41, R41.H1 ;  /* 0x00000029ff29723e */ /* 0x000fe200030006ff */
[----:B------:R-:W-:Y:S02]  /*f110*/  HADD2.F32 R61, -RZ, R61.H1_H1 ;  /* 0x3000003dff3d7230 */ /* 0x000fe40000004100 */
[-C--:B------:R-:W-:Y:S01]  /*f120*/  FMUL.FTZ R65, R60, R63.reuse ;  /* 0x0000003f3c417220 */ /* 0x080fe20000410000 */
[----:B------:R-:W-:Y:S01]  /*f130*/  FFMA.FTZ R57, R59, R62, R64 ;  /* 0x0000003e3b397223 */ /* 0x000fe20000010040 */
[C---:B------:R-:W-:Y:S01]  /*f140*/  FMUL.FTZ R63, R58.reuse, R63 ;  /* 0x0000003f3a3f7220 */ /* 0x040fe20000410000 */
[----:B------:R-:W-:Y:S01]  /*f150*/  F2FP.F16.E4M3.UNPACK_B R59, R45.H1 ;  /* 0x0000002dff3b723e */ /* 0x000fe200030006ff */
[-C--:B------:R-:W-:Y:S01]  /*f160*/  FFMA.FTZ R67, R58, R61.reuse, -R65 ;  /* 0x0000003d3a437223 */ /* 0x080fe20000010841 */
[----:B------:R-:W-:Y:S01]  /*f170*/  F2FP.F16.E4M3.UNPACK_B R58, R46.H1 ;  /* 0x0000002eff3a723e */ /* 0x000fe200030006ff */
[----:B------:R-:W-:Y:S01]  /*f180*/  FFMA.FTZ R66, R60, R61, R63 ;  /* 0x0000003d3c427223 */ /* 0x000fe2000001003f */
[----:B------:R-:W-:Y:S01]  /*f190*/  HADD2.F32 R45, -RZ, R41.H0_H0 ;  /* 0x20000029ff2d7230 */ /* 0x000fe20000004100 */
[----:B------:R-:W-:Y:S01]  /*f1a0*/  F2FP.F16.E4M3.UNPACK_B R44, R44.H1 ;  /* 0x0000002cff2c723e */ /* 0x000fe200030006ff */
[----:B------:R-:W-:Y:S01]  /*f1b0*/  HADD2.F32 R46, -RZ, R59.H0_H0 ;  /* 0x2000003bff2e7230 */ /* 0x000fe20000004100 */
[----:B------:R-:W-:Y:S01]  /*f1c0*/  F2FP.F16.E4M3.UNPACK_B R63, R42.H1 ;  /* 0x0000002aff3f723e */ /* 0x000fe200030006ff */
[----:B------:R-:W-:-:S02]  /*f1d0*/  HADD2.F32 R60, -RZ, R58.H0_H0 ;  /* 0x2000003aff3c7230 */ /* 0x000fc40000004100 */
[----:B------:R-:W-:Y:S02]  /*f1e0*/  HADD2.F32 R59, -RZ, R59.H1_H1 ;  /* 0x3000003bff3b7230 */ /* 0x000fe40000004100 */
[----:B------:R-:W-:Y:S02]  /*f1f0*/  HADD2.F32 R62, -RZ, R58.H1_H1 ;  /* 0x3000003aff3e7230 */ /* 0x000fe40000004100 */
[-C--:B------:R-:W-:Y:S01]  /*f200*/  FMUL.FTZ R64, R46, R60.reuse ;  /* 0x0000003c2e407220 */ /* 0x080fe20000410000 */
[----:B------:R-:W-:Y:S02]  /*f210*/  HADD2.F32 R41, -RZ, R41.H1_H1 ;  /* 0x30000029ff297230 */ /* 0x000fe40000004100 */
[----:B------:R-:W-:Y:S01]  /*f220*/  FMUL.FTZ R61, R45, R60 ;  /* 0x0000003c2d3d7220 */ /* 0x000fe20000410000 */
[--C-:B------:R-:W-:Y:S02]  /*f230*/  HADD2.F32 R58, -RZ, R44.reuse.H0_H0 ;  /* 0x2000002cff3a7230 */ /* 0x100fe40000004100 */
[----:B------:R-:W-:Y:S01]  /*f240*/  FMUL.FTZ R60, R59, R62 ;  /* 0x0000003e3b3c7220 */ /* 0x000fe20000410000 */
[----:B------:R-:W-:-:S02]  /*f250*/  HADD2.F32 R44, -RZ, R44.H1_H1 ;  /* 0x3000002cff2c7230 */ /* 0x000fc40000004100 */
[----:B------:R-:W-:Y:S01]  /*f260*/  FMUL.FTZ R62, R41, R62 ;  /* 0x0000003e293e7220 */ /* 0x000fe20000410000 */
[----:B------:R-:W-:Y:S01]  /*f270*/  FFMA.FTZ R69, R46, R58, R61 ;  /* 0x0000003a2e457223 */ /* 0x000fe2000001003d */
[----:B------:R-:W-:Y:S02]  /*f280*/  F2FP.F16.E4M3.UNPACK_B R46, R47 ;  /* 0x0000002fff2e723e */ /* 0x000fe400020006ff */
[----:B------:R-:W-:Y:S01]  /*f290*/  FFMA.FTZ R70, R59, R44, R62 ;  /* 0x0000002c3b467223 */ /* 0x000fe2000001003e */
[----:B------:R-:W-:Y:S01]  /*f2a0*/  F2FP.F16.E4M3.UNPACK_B R62, R42 ;  /* 0x0000002aff3e723e */ /* 0x000fe200020006ff */
[----:B------:R-:W-:Y:S01]  /*f2b0*/  FFMA.FTZ R71, R41, R44, -R60 ;  /* 0x0000002c29477223 */ /* 0x000fe2000001083c */
[-C--:B------:R-:W-:Y:S01]  /*f2c0*/  F2FP.F16.E4M3.UNPACK_B R41, R43.reuse ;  /* 0x0000002bff29723e */ /* 0x080fe200020006ff */
[----:B------:R-:W-:Y:S01]  /*f2d0*/  FFMA.FTZ R68, R45, R58, -R64 ;  /* 0x0000003a2d447223 */ /* 0x000fe20000010840 */
[----:B------:R-:W-:Y:S01]  /*f2e0*/  F2FP.F16.E4M3.UNPACK_B R43, R43.H1 ;  /* 0x0000002bff2b723e */ /* 0x000fe200030006ff */
[----:B------:R-:W-:Y:S01]  /*f2f0*/  HADD2.F32 R58, -RZ, R46.H0_H0 ;  /* 0x2000002eff3a7230 */ /* 0x000fe20000004100 */
[-C--:B------:R-:W-:Y:S01]  /*f300*/  F2FP.F16.E4M3.UNPACK_B R42, R40.reuse ;  /* 0x00000028ff2a723e */ /* 0x080fe200020006ff */
[----:B------:R-:W-:Y:S01]  /*f310*/  HADD2.F32 R65, -RZ, R62.H0_H0 ;  /* 0x2000003eff417230 */ /* 0x000fe20000004100 */
[----:B------:R-:W-:Y:S01]  /*f320*/  F2FP.F16.E4M3.UNPACK_B R47, R47.H1 ;  /* 0x0000002fff2f723e */ /* 0x000fe200030006ff */
[----:B------:R-:W-:Y:S01]  /*f330*/  HADD2.F32 R44, -RZ, R41.H0_H0 ;  /* 0x20000029ff2c7230 */ /* 0x000fe20000004100 */
[----:B------:R-:W-:Y:S01]  /*f340*/  F2FP.F16.E4M3.UNPACK_B R59, R40.H1 ;  /* 0x00000028ff3b723e */ /* 0x000fe200030006ff */
[----:B------:R-:W-:-:S02]  /*f350*/  HADD2.F32 R45, -RZ, R43.H0_H0 ;  /* 0x2000002bff2d7230 */ /* 0x000fc40000004100 */
[-C--:B------:R-:W-:Y:S01]  /*f360*/  FMUL.FTZ R73, R58, R65.reuse ;  /* 0x000000413a497220 */ /* 0x080fe20000410000 */
[----:B------:R-:W-:Y:S02]  /*f370*/  HADD2.F32 R64, -RZ, R63.H0_H0 ;  /* 0x2000003fff407230 */ /* 0x000fe40000004100 */
[C---:B------:R-:W-:Y:S01]  /*f380*/  FMUL.FTZ R65, R44.reuse, R65 ;  /* 0x000000412c417220 */ /* 0x040fe20000410000 */
[----:B------:R-:W-:Y:S01]  /*f390*/  HADD2.F32 R61, -RZ, R42.H0_H0 ;  /* 0x2000002aff3d7230 */ /* 0x000fe20000004100 */
[----:B------:R-:W-:Y:S01]  /*f3a0*/  F2FP.SATFINITE.E4M3.F32.PACK_AB_MERGE_C R68, R71, R68, RZ ;  /* 0x000000444744723e */ /* 0x000fe200048070ff */
[----:B------:R-:W-:Y:S02]  /*f3b0*/  HADD2.F32 R40, -RZ, R47.H0_H0 ;  /* 0x2000002fff287230 */ /* 0x000fe40000004100 */
[----:B------:R-:W-:Y:S01]  /*f3c0*/  FMUL.FTZ R75, R45, R64 ;  /* 0x000000402d4b7220 */ /* 0x000fe20000410000 */
[----:B------:R-:W-:Y:S02]  /*f3d0*/  HADD2.F32 R60, -RZ, R59.H0_H0 ;  /* 0x2000003bff3c7230 */ /* 0x000fe40000004100 */
[----:B------:R-:W-:Y:S01]  /*f3e0*/  FFMA.FTZ R73, R44, R61, -R73 ;  /* 0x0000003d2c497223 */ /* 0x000fe20000010849 */
[----:B------:R-:W-:-:S02]  /*f3f0*/  HADD2.F32 R47, -RZ, R47.H1_H1 ;  /* 0x3000002fff2f7230 */ /* 0x000fc40000004100 */
[C---:B------:R-:W-:Y:S01]  /*f400*/  FMUL.FTZ R72, R40.reuse, R64 ;  /* 0x0000004028487220 */ /* 0x040fe20000410000 */
[----:B------:R-:W-:Y:S02]  /*f410*/  HADD2.F32 R44, -RZ, R63.H1_H1 ;  /* 0x3000003fff2c7230 */ /* 0x000fe40000004100 */
[-C--:B------:R-:W-:Y:S01]  /*f420*/  FFMA.FTZ R75, R40, R60.reuse, R75 ;  /* 0x0000003c284b7223 */ /* 0x080fe2000001004b */
[----:B------:R-:W-:Y:S02]  /*f430*/  HADD2.F32 R43, -RZ, R43.H1_H1 ;  /* 0x3000002bff2b7230 */ /* 0x000fe40000004100 */
[----:B------:R-:W-:Y:S01]  /*f440*/  FFMA.FTZ R65, R58, R61, R65 ;  /* 0x0000003d3a417223 */ /* 0x000fe20000010041 */
[----:B------:R-:W-:Y:S02]  /*f450*/  HADD2.F32 R46, -RZ, R46.H1_H1 ;  /* 0x3000002eff2e7230 */ /* 0x000fe40000004100 */
[----:B------:R-:W-:Y:S01]  /*f460*/  FFMA.FTZ R72, R45, R60, -R72 ;  /* 0x0000003c2d487223 */ /* 0x000fe20000010848 */
[----:B------:R-:W-:-:S02]  /*f470*/  HADD2.F32 R62, -RZ, R62.H1_H1 ;  /* 0x3000003eff3e7230 */ /* 0x000fc40000004100 */
[-C--:B------:R-:W-:Y:S01]  /*f480*/  FMUL.FTZ R58, R47, R44.reuse ;  /* 0x0000002c2f3a7220 */ /* 0x080fe20000410000 */
[----:B------:R-:W-:Y:S02]  /*f490*/  HADD2.F32 R41, -RZ, R41.H1_H1 ;  /* 0x30000029ff297230 */ /* 0x000fe40000004100 */
[----:B------:R-:W-:Y:S01]  /*f4a0*/  FMUL.FTZ R60, R43, R44 ;  /* 0x0000002c2b3c7220 */ /* 0x000fe20000410000 */
[----:B------:R-:W-:Y:S02]  /*f4b0*/  HADD2.F32 R40, -RZ, R59.H1_H1 ;  /* 0x3000003bff287230 */ /* 0x000fe40000004100 */
[-C--:B------:R-:W-:Y:S01]  /*f4c0*/  FMUL.FTZ R44, R46, R62.reuse ;  /* 0x0000003e2e2c7220 */ /* 0x080fe20000410000 */
[----:B------:R-:W-:Y:S02]  /*f4d0*/  HADD2.F32 R42, -RZ, R42.H1_H1 ;  /* 0x3000002aff2a7230 */ /* 0x000fe40000004100 */
        /* <DEDUP_REMOVED lines=16> */
.L_x_1420:
[----:B------:R-:W-:Y:S05]  /*f5e0*/  BSYNC B1 ;  /* 0x0000000000017941 */ /* 0x000fea0003800000 */
.L_x_1419:
[----:B0-----:R4:W-:Y:S01]  /*f5f0*/  STG.E.128 desc[UR60][R48.64], R40 ;  /* 0x0000002830007986 */ /* 0x0019e2000c101d3c */
[----:B------:R-:W-:-:S13]  /*f600*/  ISETP.GE.AND P2, PT, R51, R150, PT ;  /* 0x000000963300720c */ /* 0x000fda0003f46270 */
[----:B------:R-:W-:Y:S05]  /*f610*/  @P2 BRA `(.L_x_1369) ;  /* 0x0000000000f42947 */ /* 0x000fea0003800000 */
[--C-:B----4-:R-:W-:Y:S02]  /*f620*/  SHF.R.S32.HI R40, RZ, 0x1f, R51.reuse ;  /* 0x0000001fff287819 */ /* 0x110fe40000011433 */
[----:B------:R-:W-:-:S04]  /*f630*/  IADD3 R51, P2, P4, R116, R132, R51 ;  /* 0x0000008474337210 */ /* 0x000fc80007c5e033 */
[----:B------:R-:W-:Y:S02]  /*f640*/  IADD3.X R52, R3, R52, R40, P2, P4 ;  /* 0x0000003403347210 */ /* 0x000fe400017e8428 */
[----:B------:R-:W-:-:S05]  /*f650*/  IADD3 R120, P2, R51, R120, RZ ;  /* 0x0000007833787210 */ /* 0x000fca0007f5e0ff */
[----:B------:R-:W-:-:S05]  /*f660*/  IMAD.X R121, R52, 0x1, R121, P2 ;  /* 0x0000000134797824 */ /* 0x000fca00010e0679 */
[----:B-1----:R0:W-:Y:S01]  /*f670*/  STG.E.128 desc[UR60][R120.64], R44 ;  /* 0x0000002c78007986 */ /* 0x0021e2000c101d3c */
[----:B------:R-:W-:Y:S05]  /*f680*/  BRA `(.L_x_1369) ;  /* 0x0000000000d87947 */ /* 0x000fea0003800000 */
.L_x_1336:
[----:B------:R-:W-:-:S06]  /*f690*/  UISETP.NE.AND UP0, UPT, UR53, 0x3, UPT ;  /* 0x000000033500788c */ /* 0x000fcc000bf05270 */
[----:B------:R-:W-:-:S13]  /*f6a0*/  PLOP3.LUT P1, PT, PT, PT, UP0, 0x80, 0x0 ;  /* 0x000000000000781c */ /* 0x000fda0003f2f008 */
[----:B------:R-:W-:Y:S05]  /*f6b0*/  @!P1 BRA `(.L_x_1421) ;  /* 0x0000000000049947 */ /* 0x000fea0003800000 */
[----:B------:R-:W-:Y:S01]  /*f6c0*/  BPT.TRAP 0x1 ;  /* 0x000000040000795c */ /* 0x000fe20000300000 */
.L_x_1421:
[----:B------:R-:W-:Y:S01]  /*f6d0*/  IMAD R97, R19, 0x8, R16 ;  /* 0x0000000813617824 */ /* 0x000fe200078e0210 */
[----:B------:R-:W-:Y:S01]  /*f6e0*/  SHF.L.U32 R98, R197, 0x1f, RZ ;  /* 0x0000001fc5627819 */ /* 0x000fe200000006ff */
[----:B------:R-:W-:Y:S01]  /*f6f0*/  IMAD R96, R24, -0xa0, R2 ;  /* 0xffffff6018607824 */ /* 0x000fe200078e0202 */
[----:B------:R-:W-:Y:S02]  /*f700*/  BSSY B1, `(.L_x_1422) ;  /* 0x0000004000017945 */ /* 0x000fe40003800000 */
[----:B------:R-:W0:Y:S02]  /*f710*/  SYNCS.PHASECHK.TRANS64.TRYWAIT P2, [R97+URZ+0x29890], R98 ;  /* 0x02989062610075a7 */ /* 0x000e24000804017f */
[----:B------:R-:W-:Y:S01]  /*f720*/  VIMNMX R96, R96, 0xa0, PT ;  /* 0x000000a060607848 */ /* 0x000fe20003fe0100 */
[----:B0-----:R-:W-:Y:S06]  /*f730*/  @!P2 BRA `(.L_x_1423) ;  /* 0x0000026c00b0a947 */ /* 0x001fec0003800000 */
.L_x_1749:
[----:B------:R-:W-:Y:S05]  /*f740*/  BSYNC B1 ;  /* 0x0000000000017941 */ /* 0x000fea0003800000 */
.L_x_1422:
[----:B------:R-:W-:Y:S01]  /*f750*/  ISETP.GE.AND P2, PT, R192, R96, PT ;  /* 0x00000060c000720c */ /* 0x000fe20003f46270 */
[----:B------:R-:W-:-:S12]  /*f760*/  BSSY B1, `(.L_x_1424) ;  /* 0x0000014000017945 */ /* 0x000fd80003800000 */
[----:B------:R-:W-:Y:S05]  /*f770*/  @P2 BRA `(.L_x_1425) ;  /* 0x0000000000482947 */ /* 0x000fea0003800000 */
[----:B------:R-:W-:-:S13]  /*f780*/  ISETP.NE.AND P2, PT, R34, RZ, PT ;  /* 0x000000ff2200720c */ /* 0x000fda0003f45270 */
[----:B------:R-:W1:Y:S04]  /*f790*/  @P2 LDS.128 R40, [R47+0x1a400] ;  /* 0x01a400002f282984 */ /* 0x000e680000000c00 */
[----:B-1----:R-:W-:Y:S01]  /*f7a0*/  @P2 STG.E.128 desc[UR60][R48.64], R40 ;  /* 0x0000002830002986 */ /* 0x002fe2000c101d3c */
        /* <DEDUP_REMOVED lines=14> */
[----:B-1----:R1:W-:Y:S02]  /*f890*/  @P2 STG.E.128 desc[UR60][R48.64+0xa0], R40 ;  /* 0x0000a02830002986 */ /* 0x0023e4000c101d3c */
.L_x_1425:
[----:B------:R-:W-:Y:S05]  /*f8a0*/  BSYNC B1 ;  /* 0x0000000000017941 */ /* 0x000fea0003800000 */
.L_x_1424:
[----:B------:R-:W-:-:S13]  /*f8b0*/  ISETP.GE.AND P2, PT, R224, R96, PT ;  /* 0x00000060e000720c */ /* 0x000fda0003f46270 */
[----:B------:R-:W-:Y:S05]  /*f8c0*/  @P2 BRA `(.L_x_1369) ;  /* 0x0000000000482947 */ /* 0x000fea0003800000 */
[----:B------:R-:W-:-:S13]  /*f8d0*/  ISETP.NE.AND P2, PT, R34, RZ, PT ;  /* 0x000000ff2200720c */ /* 0x000fda0003f45270 */
[----:B-1----:R-:W1:Y:S04]  /*f8e0*/  @P2 LDS.128 R40, [R47+0x1c400] ;  /* 0x01c400002f282984 */ /* 0x002e680000000c00 */
        /* <DEDUP_REMOVED lines=16> */
.L_x_1369:
[----:B------:R-:W-:Y:S05]  /*f9f0*/  BSYNC B0 ;  /* 0x0000000000007941 */ /* 0x000fea0003800000 */
.L_x_1335:
[----:B01234-:R-:W0:Y:S01]  /*fa00*/  S2R R40, SR_TID.X ;  /* 0x0000000000287919 */ /* 0x01fe220000002100 */
        /* <DEDUP_REMOVED lines=11> */
[----:B------:R-:W-:-:S05]  /*fac0*/  @!P2 VIADD R40, R97, 0x298a0 ;  /* 0x000298a06128a836 */ /* 0x000fca0000000000 */
[----:B------:R-:W-:-:S04]  /*fad0*/  @!P2 PRMT R40, RZ, 0x654, R40 ;  /* 0x00000654ff28a816 */ /* 0x000fc80000000028 */
[----:B------:R0:W-:Y:S01]  /*fae0*/  @!P2 SYNCS.ARRIVE.TRANS64.RED.A1T0 RZ, [R40+URZ], RZ ;  /* 0x000000ff28ffa9a7 */ /* 0x0001e2000810043f */
[----:B------:R-:W-:Y:S05]  /*faf0*/  @!P1 BRA `(.L_x_1427) ;  /* 0x0000000000049947 */ /* 0x000fea0003800000 */
[----:B------:R-:W-:Y:S01]  /*fb00*/  BPT.TRAP 0x1 ;  /* 0x000000040000795c */ /* 0x000fe20000300000 */
.L_x_1427:
[----:B------:R-:W-:Y:S05]  /*fb10*/  BSYNC B0 ;  /* 0x0000000000007941 */ /* 0x000fea0003800000 */
.L_x_1426:
[----:B------:R-:W1:Y:S01]  /*fb20*/  SYNCS.PHASECHK.TRANS64.TRYWAIT P1, [R97+URZ+0x298b0], R98 ;  /* 0x0298b062610075a7 */ /* 0x000e62000802017f */
[----:B------:R-:W-:Y:S01]  /*fb30*/  ULDC UR42, c[0x0][0x320] ;  /* 0x0000c800002a7ab9 */ /* 0x000fe20000000800 */
[----:B------:R-:W-:Y:S01]  /*fb40*/  ULDC.64 UR38, c[0x0][0x328] ;  /* 0x0000ca0000267ab9 */ /* 0x000fe20000000a00 */
[----:B------:R-:W-:Y:S01]  /*fb50*/  ULDC.64 UR40, c[0x0][0x318] ;  /* 0x0000c60000287ab9 */ /* 0x000fe20000000a00 */
[----:B------:R-:W-:Y:S01]  /*fb60*/  BSSY B0, `(.L_x_1428) ;  /* 0x0000003000007945 */ /* 0x000fe20003800000 */
[----:B------:R-:W-:-:S03]  /*fb70*/  IMAD R41, R19, 0x5000, R219 ;  /* 0x0000500013297824 */ /* 0x000fc600078e02db */
[----:B-1----:R-:W-:Y:S05]  /*fb80*/  @!P1 BRA `(.L_x_1429) ;  /* 0x0000026800b09947 */ /* 0x002fea0003800000 */
.L_x_1750:
[----:B------:R-:W-:Y:S05]  /*fb90*/  BSYNC B0 ;  /* 0x0000000000007941 */ /* 0x000fea0003800000 */
.L_x_1428:
[----:B------:R-:W-:Y:S01]  /*fba0*/  ISETP.GE.AND P1, PT, R192, R96, PT ;  /* 0x00000060c000720c */ /* 0x000fe20003f26270 */
[----:B------:R-:W-:Y:S01]  /*fbb0*/  BSSY B0, `(.L_x_1430) ;  /* 0x000001a000007945 */ /* 0x000fe20003800000 */
[C---:B------:R-:W-:Y:S01]  /*fbc0*/  IMAD.IADD R48, R16.reuse, 0x1, R41 ;  /* 0x0000000110307824 */ /* 0x040fe200078e0229 */
[-C--:B------:R-:W-:Y:S01]  /*fbd0*/  IADD3 R49, R16, R41.reuse, R124 ;  /* 0x0000002910317210 */ /* 0x080fe20007ffe07c */
[----:B------:R-:W-:Y:S01]  /*fbe0*/  IMAD.WIDE R44, R24, 0xa0, R118 ;  /* 0x000000a0182c7825 */ /* 0x000fe200078e0276 */
[CC--:B------:R-:W-:Y:S02]  /*fbf0*/  IADD3 R50, R16.reuse, R41.reuse, R123 ;  /* 0x0000002910327210 */ /* 0x0c0fe40007ffe07b */
[----:B------:R-:W-:-:S06]  /*fc00*/  IADD3 R51, R16, R41, R137 ;  /* 0x0000002910337210 */ /* 0x000fcc0007ffe089 */
        /* <DEDUP_REMOVED lines=20> */
.L_x_1431:
[----:B------:R-:W-:Y:S05]  /*fd50*/  BSYNC B0 ;  /* 0x0000000000007941 */ /* 0x000fea0003800000 */
.L_x_1430:
[----:B------:R-:W-:Y:S01]  /*fd60*/  ISETP.GE.AND P1, PT, R224, R96, PT ;  /* 0x00000060e000720c */ /* 0x000fe20003f26270 */
[----:B------:R-:W-:-:S12]  /*fd70*/  BSSY B0, `(.L_x_1432) ;  /* 0x0000017000007945 */ /* 0x000fd80003800000 */
[----:B------:R-:W-:Y:S05]  /*fd80*/  @P1 BRA `(.L_x_1433) ;  /* 0x0000000000541947 */ /* 0x000fea0003800000 */
[----:B--2---:R-:W-:Y:S01]  /*fd90*/  IADD3 R43, P1, R44, 0x80, RZ ;  /* 0x000000802c2b7810 */ /* 0x004fe20007f3e0ff */
[----:B0-----:R-:W-:Y:S02]  /*fda0*/  IMAD.MOV.U32 R40, RZ, RZ, R114 ;  /* 0x000000ffff287224 */ /* 0x001fe400078e0072 */
[----:B------:R-:W-:Y:S02]  /*fdb0*/  IMAD.MOV.U32 R41, RZ, RZ, R33 ;  /* 0x000000ffff297224 */ /* 0x000fe400078e0021 */
        /* <DEDUP_REMOVED lines=18> */
.L_x_1433:
[----:B------:R-:W-:Y:S05]  /*fee0*/  BSYNC B0 ;  /* 0x0000000000007941 */ /* 0x000fea0003800000 */
.L_x_1432:
[----:B------:R-:W-:Y:S01]  /*fef0*/  @!PT LDS RZ, [RZ] ;  /* 0x00000000fffff984 */ /* 0x000fe20000000800 */
[----:B------:R-:W-:Y:S01]  /*ff00*/  @!PT LDS RZ, [RZ] ;  /* 0x00000000fffff984 */ /* 0x000fe20000000800 */
[----:B------:R-:W-:Y:S01]  /*ff10*/  @!PT LDS RZ, [RZ] ;  /* 0x00000000fffff984 */ /* 0x000fe20000000800 */
[----:B------:R-:W-:Y:S01]  /*ff20*/  @!PT LDS RZ, [RZ] ;  /* 0x00000000fffff984 */ /* 0x000fe20000000800 */
[----:B------:R4:W-:Y:S06]  /*ff30*/  MEMBAR.ALL.CTA ;  /* 0x0000000000007992 */ /* 0x0009ec0000008000 */
[----:B----4-:R-:W4:Y:S02]  /*ff40*/  FENCE.VIEW.ASYNC.S ;  /* 0x00000000000073c6 */ /* 0x010f240000000000 */
[----:B----4-:R4:W-:Y:S01]  /*ff50*/  BAR.SYNC.DEFER_BLOCKING R157, 0x80 ;  /* 0x0002009d0000751d */ /* 0x0109e20000010000 */
[----:B------:R-:W-:Y:S01]  /*ff60*/  LOP3.LUT P4, RZ, R17, 0x2, RZ, 0xc0, !PT ;  /* 0x0000000211ff7812 */ /* 0x000fe2000788c0ff */
[----:B------:R-:W-:-:S02]  /*ff70*/  VIADD R19, R19, 0x1 ;  /* 0x0000000113137836 */ /* 0x000fc40000000000 */
[----:B-1----:R-:W-:-:S03]  /*ff80*/  @!P2 VIADD R97, R97, 0x298c0 ;  /* 0x000298c06161a836 */ /* 0x002fc60000000000 */
[C---:B------:R-:W-:Y:S02]  /*ff90*/  ISETP.NE.AND P1, PT, R19.reuse, 0x2, PT ;  /* 0x000000021300780c */ /* 0x040fe40003f25270 */
[----:B------:R-:W-:Y:S02]  /*ffa0*/  @!P2 PRMT R97, RZ, 0x654, R97 ;  /* 0x00000654ff61a816 */ /* 0x000fe40000000061 */
[----:B0-23--:R-:W-:Y:S02]  /*ffb0*/  SEL R40, RZ, 0x1, P1 ;  /* 0x00000001ff287807 */ /* 0x00dfe40000800000 */
[----:B------:R-:W-:Y:S02]  /*ffc0*/  SEL R19, R19, RZ, P1 ;  /* 0x000000ff13137207 */ /* 0x000fe40000800000 */
[----:B------:R-:W-:Y:S01]  /*ffd0*/  LOP3.LUT R197, R197, R40, RZ, 0x3c, !PT ;  /* 0x00000028c5c57212 */ /* 0x000fe200078e3cff */
[----:B------:R4:W-:Y:S01]  /*ffe0*/  @!P2 SYNCS.ARRIVE.TRANS64.RED.A1T0 RZ, [R97+URZ], RZ ;  /* 0x000000ff61ffa9a7 */ /* 0x0009e2000810043f */
[----:B------:R-:W-:Y:S05]  /*fff0*/  @P4 BRA `(.L_x_1434) ;  /* 0xffffff2c00ec4947 */ /* 0x000fea000383ffff */
[----:B------:R-:W0:Y:S01]  /*10000*/  S2R R41, SR_TID.X ;  /* 0x0000000000297919 */ /* 0x000e220000002100 */
[----:B------:R-:W-:Y:S02]  /*10010*/  PLOP3.LUT P0, PT, PT, PT, PT, 0x8, 0x0 ;  /* 0x000000000000781c */ /* 0x000fe40003f0e170 */
[----:B0-----:R-:W-:-:S04]  /*10020*/  SHF.R.U32.HI R41, RZ, 0x7, R41 ;  /* 0x00000007ff297819 */ /* 0x001fc80000011629 */
[----:B------:R-:W-:-:S13]  /*10030*/  ISETP.NE.AND P4, PT, R41, 0x1, PT ;  /* 0x000000012900780c */ /* 0x000fda0003f85270 */
[----:B------:R-:W-:Y:S06]  /*10040*/  @!P4 BAR.ARV 0x9, 0x100 ;  /* 0x024400000000cb1d */ /* 0x000fec0000002000 */
.L_x_1330:
[----:B------:R-:W-:Y:S05]  /*10050*/  @P0 BRA `(.L_x_1435) ;  /* 0x00000000000c0947 */ /* 0x000fea0003800000 */
[----:B------:R-:W0:Y:S01]  /*10060*/  FENCE.VIEW.ASYNC.G ;  /* 0x00000000000073c6 */ /* 0x000e220000000100 */
[----:B------:R-:W-:Y:S05]  /*10070*/  WARPSYNC.ALL ;  /* 0x0000000000007948 */ /* 0x000fea0003800000 */
[----:B0-----:R-:W-:Y:S06]  /*10080*/  BAR.ARV 0xc, 0x180 ;  /* 0x0306000000007b1d */ /* 0x001fec0000002000 */
.L_x_1435:
[----:B------:R-:W-:Y:S01]  /*10090*/  ULDC.64 UR6, c[0x0][0x998] ;  /* 0x0002660000067ab9 */ /* 0x000fe20000000a00 */
[----:B------:R-:W-:Y:S01]  /*100a0*/  ULDC.64 UR4, c[0x0][0x990] ;  /* 0x0002640000047ab9 */ /* 0x000fe20000000a00 */
[----:B------:R-:W-:Y:S02]  /*100b0*/  ISETP.NE.U32.AND P1, PT, RZ, UR6, PT ;  /* 0x00000006ff007c0c */ /* 0x000fe4000bf25070 */
[----:B------:R-:W-:Y:S02]  /*100c0*/  ISETP.NE.U32.AND P0, PT, RZ, UR4, PT ;  /* 0x00000004ff007c0c */ /* 0x000fe4000bf05070 */
[----:B------:R-:W-:Y:S02]  /*100d0*/  ISETP.NE.AND.EX P1, PT, RZ, UR7, PT, P1 ;  /* 0x00000007ff007c0c */ /* 0x000fe4000bf25310 */
[----:B------:R-:W-:-:S11]  /*100e0*/  ISETP.NE.AND.EX P0, PT, RZ, UR5, PT, P0 ;  /* 0x00000005ff007c0c */ /* 0x000fd6000bf05300 */
[----:B------:R-:W0:Y:S01]  /*100f0*/  @P1 LDC.64 R8, c[0x0][0x9b8] ;  /* 0x00026e00ff081b82 */ /* 0x000e220000000a00 */
[--C-:B------:R-:W-:Y:S02]  /*10100*/  @P1 SHF.R.S32.HI R5, RZ, 0x1f, R215.reuse ;  /* 0x0000001fff051819 */ /* 0x100fe400000114d7 */
[----:B------:R-:W-:-:S05]  /*10110*/  @P0 SHF.R.S32.HI R3, RZ, 0x1f, R215 ;  /* 0x0000001fff030819 */ /* 0x000fca00000114d7 */
[----:B------:R-:W1:Y:S08]  /*10120*/  @P0 LDC.64 R6, c[0x0][0x9a8] ;  /* 0x00026a00ff060b82 */ /* 0x000e700000000a00 */
[----:B------:R-:W2:Y:S08]  /*10130*/  @P1 LDC.64 R12, c[0x0][0x9c0] ;  /* 0x00027000ff0c1b82 */ /* 0x000eb00000000a00 */
[----:B------:R-:W3:Y:S01]  /*10140*/  @P0 LDC.64 R10, c[0x0][0x9b0] ;  /* 0x00026c00ff0a0b82 */ /* 0x000ee20000000a00 */
[----:B0-----:R-:W-:-:S02]  /*10150*/  @P1 IMAD R2, R5, R8, RZ ;  /* 0x0000000805021224 */ /* 0x001fc400078e02ff */
[----:B------:R-:W-:-:S04]  /*10160*/  @P1 IMAD.WIDE.U32 R4, R215, R8, RZ ;  /* 0x00000008d7041225 */ /* 0x000fc800078e00ff */
[----:B------:R-:W-:Y:S02]  /*10170*/  @P1 IMAD R9, R215, R9, R2 ;  /* 0x00000009d7091224 */ /* 0x000fe400078e0202 */
[-C--:B-1----:R-:W-:Y:S02]  /*10180*/  @P0 IMAD R0, R3, R6.reuse, RZ ;  /* 0x0000000603000224 */ /* 0x082fe400078e02ff */
[----:B------:R-:W-:-:S04]  /*10190*/  @P0 IMAD.WIDE.U32 R2, R215, R6, RZ ;  /* 0x00000006d7020225 */ /* 0x000fc800078e00ff */
[----:B------:R-:W-:Y:S02]  /*101a0*/  @P0 IMAD R7, R215, R7, R0 ;  /* 0x00000007d7070224 */ /* 0x000fe400078e0200 */
[----:B------:R-:W-:Y:S02]  /*101b0*/  @P1 IMAD.IADD R5, R5, 0x1, R9 ;  /* 0x0000000105051824 */ /* 0x000fe400078e0209 */
[----:B------:R-:W-:Y:S02]  /*101c0*/  @P0 IMAD.IADD R3, R3, 0x1, R7 ;  /* 0x0000000103030824 */ /* 0x000fe400078e0207 */
[----:B--2---:R-:W-:-:S04]  /*101d0*/  @P1 IMAD.WIDE.U32 R6, R216, R12, R4 ;  /* 0x0000000cd8061225 */ /* 0x004fc800078e0004 */
[----:B---3--:R-:W-:Y:S01]  /*101e0*/  @P0 IMAD.WIDE.U32 R2, R216, R10, R2 ;  /* 0x0000000ad8020225 */ /* 0x008fe200078e0002 */
[----:B------:R-:W-:-:S03]  /*101f0*/  @P1 LEA R8, P3, R6, UR6, 0x2 ;  /* 0x0000000606081c11 */ /* 0x000fc6000f8610ff */
[----:B------:R-:W-:Y:S01]  /*10200*/  @P1 IMAD R5, R216, R13, R7 ;  /* 0x0000000dd8051224 */ /* 0x000fe200078e0207 */
[----:B------:R-:W-:Y:S01]  /*10210*/  @P0 LEA R4, P2, R2, UR4, 0x2 ;  /* 0x0000000402040c11 */ /* 0x000fe2000f8410ff */
[----:B------:R-:W-:Y:S01]  /*10220*/  @P0 IMAD R3, R216, R11, R3 ;  /* 0x0000000bd8030224 */ /* 0x000fe200078e0203 */
[----:B------:R-:W0:Y:S01]  /*10230*/  LDC.64 R12, c[0x0][0x9e0] ;  /* 0x00027800ff0c7b82 */ /* 0x000e220000000a00 */
[----:B------:R-:W-:Y:S01]  /*10240*/  IMAD.MOV.U32 R0, RZ, RZ, 0x3f800000 ;  /* 0x3f800000ff007424 */ /* 0x000fe200078e00ff */
[----:B------:R-:W-:Y:S01]  /*10250*/  @P1 LEA.HI.X R9, R6, UR7, R5, 0x2, P3 ;  /* 0x0000000706091c11 */ /* 0x000fe200098f1405 */
[----:B------:R-:W-:Y:S01]  /*10260*/  VIADD R7, R203, 0x7f ;  /* 0x0000007fcb077836 */ /* 0x000fe20000000000 */
[----:B------:R-:W-:Y:S01]  /*10270*/  @P0 LEA.HI.X R5, R2, UR5, R3, 0x2, P2 ;  /* 0x0000000502050c11 */ /* 0x000fe200090f1403 */
[----:B------:R-:W-:Y:S01]  /*10280*/  IMAD.MOV.U32 R3, RZ, RZ, 0x3f800000 ;  /* 0x3f800000ff037424 */ /* 0x000fe200078e00ff */
[----:B------:R-:W-:Y:S01]  /*10290*/  ULDC UR4, c[0x0][0x988] ;  /* 0x0002620000047ab9 */ /* 0x000fe20000000800 */
[----:B------:R-:W2:Y:S01]  /*102a0*/  @P1 LDG.E R0, desc[UR60][R8.64] ;  /* 0x0000003c08001981 */ /* 0x000ea2000c1e1900 */
[----:B------:R-:W1:Y:S03]  /*102b0*/  LDC R2, c[0x0][0x448] ;  /* 0x00011200ff027b82 */ /* 0x000e660000000800 */
[----:B------:R-:W2:Y:S01]  /*102c0*/  @P0 LDG.E R3, desc[UR60][R4.64] ;  /* 0x0000003c04030981 */ /* 0x000ea2000c1e1900 */
[----:B0-----:R-:W-:-:S02]  /*102d0*/  ISETP.GE.AND P2, PT, R13, 0x1, PT ;  /* 0x000000010d00780c */ /* 0x001fc40003f46270 */
[----:B-1----:R-:W-:-:S13]  /*102e0*/  ISETP.NE.AND P1, PT, R2, 0x1, PT ;  /* 0x000000010200780c */ /* 0x002fda0003f25270 */
[----:B------:R-:W0:Y:S08]  /*102f0*/  @P1 LDC R2, c[0x0][0x44c] ;  /* 0x00011300ff021b82 */ /* 0x000e300000000800 */
[----:B------:R-:W1:Y:S01]  /*10300*/  @P1 LDC R11, c[0x0][0x450] ;  /* 0x00011400ff0b1b82 */ /* 0x000e620000000800 */
[----:B0-----:R-:W-:-:S05]  /*10310*/  @P1 IMAD.HI.U32 R2, R7, R2, RZ ;  /* 0x0000000207021227 */ /* 0x001fca00078e00ff */
[----:B-1----:R-:W-:-:S05]  /*10320*/  @P1 SHF.R.U32.HI R7, RZ, R11, R2 ;  /* 0x0000000bff071219 */ /* 0x002fca0000011602 */
[----:B------:R-:W-:Y:S02]  /*10330*/  IMAD.IADD R7, R162, 0x1, R7 ;  /* 0x00000001a2077824 */ /* 0x000fe400078e0207 */
[----:B--2---:R-:W-:Y:S02]  /*10340*/  FMUL.FTZ R0, R3, R0 ;  /* 0x0000000003007220 */ /* 0x004fe40000410000 */
[----:B------:R-:W-:Y:S02]  /*10350*/  IMAD.IADD R3, R7, 0x1, R12 ;  /* 0x0000000107037824 */ /* 0x000fe400078e020c */
[----:B------:R-:W-:Y:S01]  /*10360*/  FMUL.FTZ R2, R0, UR4 ;  /* 0x0000000400027c20 */ /* 0x000fe20008410000 */
        /* <DEDUP_REMOVED lines=12> */
.L_x_1438:
[----:B------:R-:W-:-:S13]  /*10430*/  ISETP.NE.AND P0, PT, R13, 0x1, PT ;  /* 0x000000010d00780c */ /* 0x000fda0003f05270 */
[----:B------:R-:W0:Y:S02]  /*10440*/  @P0 LDC.64 R4, c[0x0][0x9e8] ;  /* 0x00027a00ff040b82 */ /* 0x000e240000000a00 */
[----:B0-----:R-:W-:-:S05]  /*10450*/  @P0 IMAD.HI.U32 R4, R0, R4, RZ ;  /* 0x0000000400040227 */ /* 0x001fca00078e00ff */
[----:B------:R-:W-:-:S07]  /*10460*/  @P0 SHF.R.U32.HI R0, RZ, R5, R4 ;  /* 0x00000005ff000219 */ /* 0x000fce0000011604 */
.L_x_1439:
[----:B------:R-:W-:Y:S05]  /*10470*/  BSYNC B0 ;  /* 0x0000000000007941 */ /* 0x000fea0003800000 */
.L_x_1437:
[----:B------:R-:W-:-:S05]  /*10480*/  IMAD R0, R0, R13, R13 ;  /* 0x0000000d00007224 */ /* 0x000fca00078e020d */
[----:B------:R-:W-:-:S07]  /*10490*/  VIMNMX R3, R3, R0, PT ;  /* 0x0000000003037248 */ /* 0x000fce0003fe0100 */
.L_x_1436:
[----:B------:R-:W0:Y:S01]  /*104a0*/  @P1 LDC R0, c[0x0][0x44c] ;  /* 0x00011300ff001b82 */ /* 0x000e220000000800 */
[----:B------:R-:W-:Y:S01]  /*104b0*/  VIADD R3, R3, 0x9f ;  /* 0x0000009f03037836 */ /* 0x000fe20000000000 */
[----:B------:R-:W-:Y:S01]  /*104c0*/  ULDC UR4, c[0x0][0x9dc] ;  /* 0x0002770000047ab9 */ /* 0x000fe20000000800 */
[----:B------:R-:W-:Y:S02]  /*104d0*/  IMAD.MOV.U32 R5, RZ, RZ, R203 ;  /* 0x000000ffff057224 */ /* 0x000fe400078e00cb */
[----:B------:R-:W-:-:S03]  /*104e0*/  IMAD.HI R3, R3, 0x66666667, RZ ;  /* 0x6666666703037827 */ /* 0x000fc600078e02ff */
[----:B------:R-:W1:Y:S01]  /*104f0*/  @P1 LDC R7, c[0x0][0x450] ;  /* 0x00011400ff071b82 */ /* 0x000e620000000800 */
[----:B0-----:R-:W-:Y:S01]  /*10500*/  @P1 IMAD.HI.U32 R4, R203, R0, RZ ;  /* 0x00000000cb041227 */ /* 0x001fe200078e00ff */
[----:B------:R-:W-:-:S04]  /*10510*/  SHF.R.U32.HI R0, RZ, 0x1f, R3 ;  /* 0x0000001fff007819 */ /* 0x000fc80000011603 */
[----:B------:R-:W-:Y:S02]  /*10520*/  LEA.HI.SX32 R0, R3, R0, 0x1a ;  /* 0x0000000003007211 */ /* 0x000fe400078fd2ff */
[----:B-1----:R-:W-:Y:S02]  /*10530*/  @P1 SHF.R.U32.HI R5, RZ, R7, R4 ;  /* 0x00000007ff051219 */ /* 0x002fe40000011604 */
[----:B------:R-:W-:-:S03]  /*10540*/  VIMNMX R163, R163, R0, PT ;  /* 0x00000000a3a37248 */ /* 0x000fc60003fe0100 */
        /* <DEDUP_REMOVED lines=13> */
.L_x_1442:
[----:B------:R-:W-:-:S13]  /*10620*/  ISETP.NE.AND P0, PT, R13, 0x1, PT ;  /* 0x000000010d00780c */ /* 0x000fda0003f05270 */
[----:B------:R-:W0:Y:S02]  /*10630*/  @P0 LDC.64 R4, c[0x0][0x9e8] ;  /* 0x00027a00ff040b82 */ /* 0x000e240000000a00 */
[----:B0-----:R-:W-:-:S05]  /*10640*/  @P0 IMAD.HI.U32 R4, R3, R4, RZ ;  /* 0x0000000403040227 */ /* 0x001fca00078e00ff */
[----:B------:R-:W-:-:S07]  /*10650*/  @P0 SHF.R.U32.HI R3, RZ, R5, R4 ;  /* 0x00000005ff030219 */ /* 0x000fce0000011604 */
.L_x_1443:
[----:B------:R-:W-:Y:S05]  /*10660*/  BSYNC B0 ;  /* 0x0000000000007941 */ /* 0x000fea0003800000 */
.L_x_1441:
[----:B------:R-:W-:-:S05]  /*10670*/  IMAD R3, R3, R13, RZ ;  /* 0x0000000d03037224 */ /* 0x000fca00078e02ff */
[----:B------:R-:W-:-:S07]  /*10680*/  VIMNMX R0, R0, R3, !PT ;  /* 0x0000000300007248 */ /* 0x000fce0007fe0100 */
.L_x_1440:
[----:B------:R-:W-:Y:S01]  /*10690*/  IMAD.HI R0, R0, 0x66666667, RZ ;  /* 0x6666666700007827 */ /* 0x000fe200078e02ff */
[----:B------:R-:W-:Y:S03]  /*106a0*/  BSSY B0, `(.L_x_1444) ;  /* 0x0000026000007945 */ /* 0x000fe60003800000 */
[----:B------:R-:W-:Y:S01]  /*106b0*/  IMAD.MOV.U32 R104, RZ, RZ, RZ ;  /* 0x000000ffff687224 */ /* 0x000fe200078e00ff */
[----:B------:R-:W-:-:S04]  /*106c0*/  SHF.R.U32.HI R3, RZ, 0x1f, R0 ;  /* 0x0000001fff037819 */ /* 0x000fc80000011600 */
[----:B------:R-:W-:-:S04]  /*106d0*/  LEA.HI.SX32 R3, R0, R3, 0x1a ;  /* 0x0000000300037211 */ /* 0x000fc800078fd2ff */
        /* <DEDUP_REMOVED lines=32> */
[----:B------:R-:W-:-:S05]  /*108e0*/  @!P1 LOP3.LUT R5, RZ, R8, RZ, 0x33, !PT ;  /* 0x00000008ff059212 */ /* 0x000fca00078e33ff */
[----:B------:R-:W-:-:S07]  /*108f0*/  IMAD.MOV.U32 R104, RZ, RZ, R5 ;  /* 0x000000ffff687224 */ /* 0x000fce00078e0005 */
.L_x_1445:
[----:B------:R-:W-:Y:S05]  /*10900*/  BSYNC B0 ;  /* 0x0000000000007941 */ /* 0x000fea0003800000 */
.L_x_1444:
[-C--:B------:R-:W-:Y:S01]  /*10910*/  IMAD R209, R225, R104.reuse, R209 ;  /* 0x00000068e1d17224 */ /* 0x080fe200078e02d1 */
[----:B------:R-:W-:Y:S02]  /*10920*/  PLOP3.LUT P0, PT, PT, PT, PT, 0x80, 0x0 ;  /* 0x000000000000781c */ /* 0x000fe40003f0f070 */
[----:B------:R-:W-:Y:S02]  /*10930*/  CS2R R28, SRZ ;  /* 0x00000000001c7805 */ /* 0x000fe4000001ff00 */
[----:B------:R-:W-:Y:S01]  /*10940*/  CS2R R88, SRZ ;  /* 0x0000000000587805 */ /* 0x000fe2000001ff00 */
[----:B------:R-:W-:Y:S01]  /*10950*/  IMAD.MOV.U32 R0, RZ, RZ, RZ ;  /* 0x000000ffff007224 */ /* 0x000fe200078e00ff */
[----:B------:R-:W-:Y:S02]  /*10960*/  VIADDMNMX R104, R209, R104, R163, PT ;  /* 0x00000068d1687246 */ /* 0x000fe400038001a3 */
[----:B------:R-:W-:Y:S02]  /*10970*/  CS2R R108, SRZ ;  /* 0x00000000006c7805 */ /* 0x000fe4000001ff00 */
[----:B------:R-:W-:Y:S01]  /*10980*/  CS2R R48, SRZ ;  /* 0x0000000000307805 */ /* 0x000fe2000001ff00 */
[----:B------:R-:W-:Y:S01]  /*10990*/  IMAD.MOV.U32 R11, RZ, RZ, RZ ;  /* 0x000000ffff0b7224 */ /* 0x000fe200078e00ff */
[----:B------:R-:W-:Y:S01]  /*109a0*/  ISETP.GT.AND P1, PT, R104, R209, PT ;  /* 0x000000d16800720c */ /* 0x000fe20003f24270 */
        /* <DEDUP_REMOVED lines=37> */
[----:B------:R-:W-:Y:S01]  /*10c00*/  IMAD.MOV.U32 R6, RZ, RZ, RZ ;  /* 0x000000ffff067224 */ /* 0x000fe200078e00ff */
[----:B------:R-:W-:Y:S06]  /*10c10*/  @!P1 BRA `(.L_x_1446) ;  /* 0x0000019800689947 */ /* 0x000fec0003800000 */
[----:B------:R-:W-:-:S03]  /*10c20*/  UMOV UR4, 0xffffffff ;  /* 0xffffffff00047882 */ /* 0x000fc60000000000 */
[----:B------:R-:W-:Y:S05]  /*10c30*/  BRA.DIV UR4, `(.L_x_1447) ;  /* 0x0000025a04987947 */ /* 0x000fea000b800000 */
[----:B------:R-:W0:Y:S02]  /*10c40*/  S2R R0, SR_TID.X ;  /* 0x0000000000007919 */ /* 0x000e240000002100 */
[C---:B0-----:R-:W-:Y:S02]  /*10c50*/  VIADD R3, R0.reuse, 0xffffff80 ;  /* 0xffffff8000037836 */ /* 0x041fe40000000000 */
[----:B------:R-:W-:-:S05]  /*10c60*/  VIADD R0, R0, 0xffffff80 ;  /* 0xffffff8000007836 */ /* 0x000fca0000000000 */
[----:B------:R-:W-:-:S04]  /*10c70*/  SHF.R.S32.HI R0, RZ, 0x1f, R0 ;  /* 0x0000001fff007819 */ /* 0x000fc80000011400 */
[----:B------:R-:W-:-:S04]  /*10c80*/  LEA.HI R0, R0, R3, RZ, 0x7 ;  /* 0x0000000300007211 */ /* 0x000fc800078f38ff */
[----:B------:R-:W-:-:S05]  /*10c90*/  SHF.R.S32.HI R0, RZ, 0x7, R0 ;  /* 0x00000007ff007819 */ /* 0x000fca0000011400 */
[----:B------:R0:W1:Y:S02]  /*10ca0*/  SHFL.IDX PT, R196, R0, RZ, 0x1f ;  /* 0x00001fff00c47589 */ /* 0x00006400000e0000 */
.L_x_1753:
        /* <DEDUP_REMOVED lines=24> */
[----:B-1--45:R-:W-:Y:S05]  /*10e30*/  CALL.ABS.NOINC R14 ;  /* 0x000000000e007343 */ /* 0x032fea0003c00000 */
.L_x_1448:
        /* <DEDUP_REMOVED lines=13> */
.L_x_1452:
[----:B-1----:R1:W2:Y:S02]  /*10f10*/  SYNCS.PHASECHK.TRANS64.TRYWAIT P0, [R16+URZ+0x29800], R3 ;  /* 0x02980003100075a7 */ /* 0x0022a4000800017f */
[----:B--2---:R-:W-:Y:S05]  /*10f20*/  @!P0 NANOSLEEP.SYNCS 0x989680 ;  /* 0x009896800000895d */ /* 0x004fea0003900000 */
[----:B------:R-:W2:Y:S02]  /*10f30*/  @!P0 SYNCS.PHASECHK.TRANS64 P0, [R16+URZ+0x29800], R3 ;  /* 0x02980003100085a7 */ /* 0x000ea4000800007f */
[----:B--2---:R-:W-:Y:S05]  /*10f40*/  @!P0 BRA `(.L_x_1452) ;  /* 0xfffffffc00f08947 */ /* 0x004fea000383ffff */
.L_x_1451:
[----:B------:R-:W-:Y:S05]  /*10f50*/  BSYNC B0 ;  /* 0x0000000000007941 */ /* 0x000fea0003800000 */
.L_x_1450:
[----:B------:R-:W-:Y:S05]  /*10f60*/  BRA `(.L_x_1453) ;  /* 0x0000006c00b87947 */ /* 0x000fea0003800000 */
.L_x_1449:
[----:B------:R-:W-:Y:S01]  /*10f70*/  ULOP3.LUT UP0, URZ, UR52, 0x1bf, URZ, 0xc0, !UPT ;  /* 0x000001bf343f7892 */ /* 0x000fe2000f80c03f */
[----:B-----5:R-:W-:Y:S01]  /*10f80*/  SHF.R.S32.HI R0, RZ, 0x1f, R144 ;  /* 0x0000001fff007819 */ /* 0x020fe20000011490 */
[----:B------:R-:W-:Y:S01]  /*10f90*/  ULDC.64 UR4, c[0x0][0x3f8] ;  /* 0x0000fe0000047ab9 */ /* 0x000fe20000000a00 */
[----:B------:R-:W-:Y:S01]  /*10fa0*/  ULDC.64 UR6, c[0x0][0x408] ;  /* 0x0001020000067ab9 */ /* 0x000fe20000000a00 */
[----:B------:R-:W-:Y:S02]  /*10fb0*/  IMAD.WIDE.U32 R24, R144, UR4, RZ ;  /* 0x0000000490187c25 */ /* 0x000fe4000f8e00ff */
[----:B------:R-:W-:Y:S02]  /*10fc0*/  PLOP3.LUT P0, PT, PT, PT, UP0, 0x80, 0x0 ;  /* 0x000000000000781c */ /* 0x000fe40003f0f008 */
[C---:B------:R-:W-:Y:S02]  /*10fd0*/  IMAD R3, R0.reuse, UR4, RZ ;  /* 0x0000000400037c24 */ /* 0x040fe4000f8e02ff */
[----:B------:R-:W-:-:S02]  /*10fe0*/  IMAD R5, R0, UR6, RZ ;  /* 0x0000000600057c24 */ /* 0x000fc4000f8e02ff */
[C---:B------:R-:W-:Y:S02]  /*10ff0*/  IMAD R3, R144.reuse, UR5, R3 ;  /* 0x0000000590037c24 */ /* 0x040fe4000f8e0203 */
[C---:B------:R-:W-:Y:S02]  /*11000*/  IMAD R5, R144.reuse, UR7, R5 ;  /* 0x0000000790057c24 */ /* 0x040fe4000f8e0205 */
[----:B------:R-:W-:-:S04]  /*11010*/  IMAD.WIDE.U32 R144, R144, UR6, RZ ;  /* 0x0000000690907c25 */ /* 0x000fc8000f8e00ff */
[----:B------:R-:W-:Y:S02]  /*11020*/  IMAD.IADD R27, R3, 0x1, R25 ;  /* 0x00000001031b7824 */ /* 0x000fe400078e0219 */
[----:B------:R-:W-:Y:S01]  /*11030*/  IMAD.IADD R29, R5, 0x1, R145 ;  /* 0x00000001051d7824 */ /* 0x000fe200078e0291 */
        /* <DEDUP_REMOVED lines=16> */
[----:B-1--4-:R-:W-:Y:S05]  /*11140*/  CALL.ABS.NOINC R14 ;  /* 0x000000000e007343 */ /* 0x012fea0003c00000 */
.L_x_1454:
[----:B------:R-:W-:Y:S01]  /*11150*/  ULDC.U8 UR4, c[0x0][0x410] ;  /* 0x0001040000047ab9 */ /* 0x000fe20000000000 */
[----:B------:R-:W-:Y:S01]  /*11160*/  BSSY B0, `(.L_x_1455) ;  /* 0x00006c6000007945 */ /* 0x000fe20003800000 */
[----:B------:R-:W-:Y:S01]  /*11170*/  ISETP.NE.AND P0, PT, RZ, UR4, PT ;  /* 0x00000004ff007c0c */ /* 0x000fe2000bf05270 */
[----:B------:R-:W-:-:S12]  /*11180*/  IMAD.IADD R10, R192, 0x1, R203 ;  /* 0x00000001c00a7824 */ /* 0x000fd800078e02cb */
[----:B------:R-:W-:Y:S05]  /*11190*/  @!P0 BRA `(.L_x_1456) ;  /* 0x00000034008c8947 */ /* 0x000fea0003800000 */
[----:B------:R-:W0:Y:S01]  /*111a0*/  LDC R20, c[0x0][0x448] ;  /* 0x00011200ff147b82 */ /* 0x000e220000000800 */
[----:B------:R-:W-:Y:S01]  /*111b0*/  IMAD.MOV.U32 R5, RZ, RZ, R10 ;  /* 0x000000ffff057224 */ /* 0x000fe200078e000a */
[----:B------:R-:W-:Y:S01]  /*111c0*/  ULDC.64 UR4, c[0x0][0x3f8] ;  /* 0x0000fe0000047ab9 */ /* 0x000fe20000000a00 */
[----:B------:R-:W-:Y:S01]  /*111d0*/  IMAD.MOV.U32 R6, RZ, RZ, R24 ;  /* 0x000000ffff067224 */ /* 0x000fe200078e0018 */
[----:B------:R-:W-:Y:S01]  /*111e0*/  ULDC.64 UR6, c[0x0][0x408] ;  /* 0x0001020000067ab9 */ /* 0x000fe20000000a00 */
[----:B------:R-:W-:Y:S01]  /*111f0*/  IMAD.MOV.U32 R8, RZ, RZ, R144 ;  /* 0x000000ffff087224 */ /* 0x000fe200078e0090 */
[----:B------:R-:W-:Y:S01]  /*11200*/  ULDC.64 UR8, c[0x0][0x400] ;  /* 0x0001000000087ab9 */ /* 0x000fe20000000a00 */
[----:B------:R-:W-:Y:S01]  /*11210*/  IMAD.MOV.U32 R9, RZ, RZ, R29 ;  /* 0x000000ffff097224 */ /* 0x000fe200078e001d */
[----:B0-----:R-:W-:-:S13]  /*11220*/  ISETP.NE.AND P0, PT, R20, 0x1, PT ;  /* 0x000000011400780c */ /* 0x001fda0003f05270 */
[----:B------:R-:W0:Y:S08]  /*11230*/  @P0 LDC R3, c[0x0][0x44c] ;  /* 0x00011300ff030b82 */ /* 0x000e300000000800 */
[----:B------:R-:W1:Y:S01]  /*11240*/  @P0 LDC R7, c[0x0][0x450] ;  /* 0x00011400ff070b82 */ /* 0x000e620000000800 */
[----:B0-----:R-:W-:-:S05]  /*11250*/  @P0 IMAD.HI.U32 R0, R10, R3, RZ ;  /* 0x000000030a000227 */ /* 0x001fca00078e00ff */
[----:B-1----:R-:W-:Y:S01]  /*11260*/  @P0 SHF.R.U32.HI R5, RZ, R7, R0 ;  /* 0x00000007ff050219 */ /* 0x002fe20000011600 */
[----:B------:R-:W-:-:S03]  /*11270*/  IMAD.MOV.U32 R7, RZ, RZ, R27 ;  /* 0x000000ffff077224 */ /* 0x000fc600078e001b */
[----:B------:R-:W-:Y:S01]  /*11280*/  SHF.R.S32.HI R0, RZ, 0x1f, R5 ;  /* 0x0000001fff007819 */ /* 0x000fe20000011405 */
[----:B------:R-:W-:-:S04]  /*11290*/  IMAD.WIDE.U32 R6, R5, UR4, R6 ;  /* 0x0000000405067c25 */ /* 0x000fc8000f8e0006 */
[----:B------:R-:W-:Y:S02]  /*112a0*/  IMAD R4, R0, UR4, RZ ;  /* 0x0000000400047c24 */ /* 0x000fe4000f8e02ff */
[----:B------:R-:W-:-:S04]  /*112b0*/  IMAD.WIDE.U32 R8, R5, UR6, R8 ;  /* 0x0000000605087c25 */ /* 0x000fc8000f8e0008 */
[----:B------:R-:W-:Y:S02]  /*112c0*/  IMAD R0, R0, UR6, RZ ;  /* 0x0000000600007c24 */ /* 0x000fe4000f8e02ff */
[C---:B------:R-:W-:Y:S01]  /*112d0*/  IMAD R13, R5.reuse, UR5, R4 ;  /* 0x00000005050d7c24 */ /* 0x040fe2000f8e0204 */
[----:B------:R-:W-:Y:S01]  /*112e0*/  ULDC.64 UR4, c[0x0][0x3e8] ;  /* 0x0000fa0000047ab9 */ /* 0x000fe20000000a00 */
[----:B------:R-:W-:Y:S01]  /*112f0*/  IMAD R11, R5, UR7, R0 ;  /* 0x00000007050b7c24 */ /* 0x000fe2000f8e0200 */
[----:B------:R-:W-:Y:S01]  /*11300*/  IADD3 R3, P0, R6, UR4, RZ ;  /* 0x0000000406037c10 */ /* 0x000fe2000ff1e0ff */
[----:B------:R-:W-:Y:S01]  /*11310*/  UMOV UR4, 0xffffffff ;  /* 0xffffffff00047882 */ /* 0x000fe20000000000 */
[----:B------:R-:W-:Y:S02]  /*11320*/  IADD3 R5, P1, R8, UR8, RZ ;  /* 0x0000000808057c10 */ /* 0x000fe4000ff3e0ff */
[----:B------:R-:W-:Y:S02]  /*11330*/  IADD3.X R13, R7, UR5, R13, P0, !PT ;  /* 0x00000005070d7c10 */ /* 0x000fe400087fe40d */
[----:B------:R-:W-:Y:S01]  /*11340*/  IADD3.X R4, R9, UR9, R11, P1, !PT ;  /* 0x0000000909047c10 */ /* 0x000fe20008ffe40b */
[----:B------:R-:W-:Y:S08]  /*11350*/  BRA.DIV UR4, `(.L_x_1457) ;  /* 0x0000025604147947 */ /* 0x000ff0000b800000 */
[----:B------:R0:W1:Y:S04]  /*11360*/  SHFL.IDX PT, R0, R13, RZ, 0x1e1f ;  /* 0x001e1fff0d007589 */ /* 0x00006800000e0000 */
[----:B------:R-:W2:Y:S04]  /*11370*/  SHFL.IDX PT, R3, R3, RZ, 0x1e1f ;  /* 0x001e1fff03037589 */ /* 0x000ea800000e0000 */
[----:B------:R-:W3:Y:S04]  /*11380*/  SHFL.IDX PT, R4, R4, RZ, 0x1e1f ;  /* 0x001e1fff04047589 */ /* 0x000ee800000e0000 */
[----:B------:R0:W0:Y:S02]  /*11390*/  SHFL.IDX PT, R14, R5, RZ, 0x1e1f ;  /* 0x001e1fff050e7589 */ /* 0x00002400000e0000 */
.L_x_1759:
[----:B------:R-:W-:Y:S01]  /*113a0*/  IMAD R45, R193, R20, RZ ;  /* 0x00000014c12d7224 */ /* 0x000fe200078e02ff */
[----:B------:R-:W-:Y:S01]  /*113b0*/  BSSY B1, `(.L_x_1458) ;  /* 0x000004c000017945 */ /* 0x000fe20003800000 */
[----:B------:R-:W-:Y:S02]  /*113c0*/  CS2R R36, SRZ ;  /* 0x0000000000247805 */ /* 0x000fe4000001ff00 */
[----:B------:R-:W-:Y:S02]  /*113d0*/  CS2R R32, SRZ ;  /* 0x0000000000207805 */ /* 0x000fe4000001ff00 */
[----:B------:R-:W-:Y:S02]  /*113e0*/  CS2R R28, SRZ ;  /* 0x00000000001c7805 */ /* 0x000fe4000001ff00 */
[----:B------:R-:W-:Y:S02]  /*113f0*/  ISETP.GE.AND P0, PT, R10, R45, PT ;  /* 0x0000002d0a00720c */ /* 0x000fe40003f06270 */
        /* <DEDUP_REMOVED lines=8> */
[----:B0-----:R-:W-:Y:S01]  /*11480*/  CS2R R12, SRZ ;  /* 0x00000000000c7805 */ /* 0x001fe2000001ff00 */
        /* <DEDUP_REMOVED lines=8> */
[C---:B--2---:R-:W-:Y:S02]  /*11510*/  @!P4 IADD3 R6, P0, R198.reuse, R3, RZ ;  /* 0x00000003c606c210 */ /* 0x044fe40007f1e0ff */
[----:B------:R-:W-:-:S03]  /*11520*/  @!P4 IADD3 R8, P1, R198, R14, RZ ;  /* 0x0000000ec608c210 */ /* 0x000fc60007f3e0ff */
[--C-:B-1----:R-:W-:Y:S02]  /*11530*/  @!P4 IMAD.X R7, R0, 0x1, R5.reuse, P0 ;  /* 0x000000010007c824 */ /* 0x102fe400000e0605 */
[----:B---3--:R-:W-:Y:S01]  /*11540*/  @!P4 IMAD.X R9, R4, 0x1, R5, P1 ;  /* 0x000000010409c824 */ /* 0x008fe200008e0605 */
[----:B------:R-:W-:Y:S02]  /*11550*/  ISETP.GE.AND P1, PT, R199, UR4, PT ;  /* 0x00000004c7007c0c */ /* 0x000fe4000bf26270 */
[----:B------:R-:W5:Y:S01]  /*11560*/  @!P4 LD.E.64 R34, desc[UR60][R6.64] ;  /* 0x0000003c0622c980 */ /* 0x000f62000c101b00 */
[----:B------:R-:W-:-:S03]  /*11570*/  SHF.R.S32.HI R5, RZ, 0x1f, R200 ;  /* 0x0000001fff057819 */ /* 0x000fc600000114c8 */
[----:B------:R0:W5:Y:S01]  /*11580*/  @!P4 LD.E.64 R32, desc[UR60][R8.64] ;  /* 0x0000003c0820c980 */ /* 0x000162000c101b00 */
[CC--:B------:R-:W-:Y:S02]  /*11590*/  @!P3 IADD3 R12, P4, R200.reuse, R3.reuse, RZ ;  /* 0x00000003c80cb210 */ /* 0x0c0fe40007f9e0ff */
[----:B------:R-:W-:Y:S02]  /*115a0*/  CS2R R30, SRZ ;  /* 0x00000000001e7805 */ /* 0x000fe4000001ff00 */
[----:B------:R-:W-:Y:S02]  /*115b0*/  @!P3 IADD3 R42, P5, R200, R14, RZ ;  /* 0x0000000ec82ab210 */ /* 0x000fe40007fbe0ff */
[----:B------:R-:W-:Y:S02]  /*115c0*/  CS2R R28, SRZ ;  /* 0x00000000001c7805 */ /* 0x000fe4000001ff00 */
[----:B------:R-:W-:Y:S01]  /*115d0*/  SHF.R.S32.HI R11, RZ, 0x1f, R201 ;  /* 0x0000001fff0b7819 */ /* 0x000fe200000114c9 */
[--C-:B------:R-:W-:Y:S01]  /*115e0*/  @!P3 IMAD.X R13, R0, 0x1, R5.reuse, P4 ;  /* 0x00000001000db824 */ /* 0x100fe200020e0605 */
[----:B------:R-:W-:Y:S01]  /*115f0*/  ISETP.GE.AND P0, PT, R190, UR4, PT ;  /* 0x00000004be007c0c */ /* 0x000fe2000bf06270 */
[----:B------:R-:W-:Y:S01]  /*11600*/  @!P3 IMAD.X R43, R4, 0x1, R5, P5 ;  /* 0x00000001042bb824 */ /* 0x000fe200028e0605 */
[----:B------:R-:W-:-:S02]  /*11610*/  @!P2 IADD3 R46, P4, R201, R3, RZ ;  /* 0x00000003c92ea210 */ /* 0x000fc40007f9e0ff */
[-C--:B------:R-:W-:Y:S01]  /*11620*/  @!P2 IADD3 R48, P5, R201, R14.reuse, RZ ;  /* 0x0000000ec930a210 */ /* 0x080fe20007fbe0ff */
[----:B------:R1:W5:Y:S01]  /*11630*/  @!P3 LD.E.64 R30, desc[UR60][R12.64] ;  /* 0x0000003c0c1eb980 */ /* 0x000362000c101b00 */
[----:B------:R-:W-:Y:S01]  /*11640*/  SHF.R.S32.HI R15, RZ, 0x1f, R199 ;  /* 0x0000001fff0f7819 */ /* 0x000fe200000114c7 */
[--C-:B------:R-:W-:Y:S01]  /*11650*/  @!P2 IMAD.X R47, R0, 0x1, R11.reuse, P4 ;  /* 0x00000001002fa824 */ /* 0x100fe200020e060b */
[C---:B------:R-:W-:Y:S01]  /*11660*/  @!P1 IADD3 R50, P4, R199.reuse, R3, RZ ;  /* 0x00000003c7329210 */ /* 0x040fe20007f9e0ff */
[----:B------:R-:W-:Y:S01]  /*11670*/  @!P2 IMAD.X R49, R4, 0x1, R11, P5 ;  /* 0x000000010431a824 */ /* 0x000fe200028e060b */
[----:B------:R-:W-:Y:S02]  /*11680*/  @!P1 IADD3 R52, P5, R199, R14, RZ ;  /* 0x0000000ec7349210 */ /* 0x000fe40007fbe0ff */
[----:B------:R-:W-:Y:S02]  /*11690*/  CS2R R24, SRZ ;  /* 0x0000000000187805 */ /* 0x000fe4000001ff00 */
[----:B0-----:R-:W-:Y:S01]  /*116a0*/  SHF.R.S32.HI R9, RZ, 0x1f, R202 ;  /* 0x0000001fff097819 */ /* 0x001fe200000114ca */
[--C-:B------:R-:W-:Y:S01]  /*116b0*/  @!P1 IMAD.X R51, R0, 0x1, R15.reuse, P4 ;  /* 0x0000000100339824 */ /* 0x100fe200020e060f */
[----:B------:R-:W-:Y:S01]  /*116c0*/  ISETP.GE.AND P4, PT, R202, UR4, PT ;  /* 0x00000004ca007c0c */ /* 0x000fe2000bf86270 */
[----:B------:R-:W-:Y:S01]  /*116d0*/  @!P1 IMAD.X R53, R4, 0x1, R15, P5 ;  /* 0x0000000104359824 */ /* 0x000fe200028e060f */
[----:B------:R-:W-:-:S02]  /*116e0*/  @!P0 SHF.R.S32.HI R5, RZ, 0x1f, R190 ;  /* 0x0000001fff058819 */ /* 0x000fc400000114be */
[----:B------:R-:W-:Y:S02]  /*116f0*/  CS2R R26, SRZ ;  /* 0x00000000001a7805 */ /* 0x000fe4000001ff00 */
[----:B------:R-:W-:Y:S02]  /*11700*/  @!P0 IADD3 R6, P5, R190, R3, RZ ;  /* 0x00000003be068210 */ /* 0x000fe40007fbe0ff */
[----:B------:R-:W-:Y:S02]  /*11710*/  CS2R R10, SRZ ;  /* 0x00000000000a7805 */ /* 0x000fe4000001ff00 */
[----:B------:R-:W-:Y:S02]  /*11720*/  CS2R R20, SRZ ;  /* 0x0000000000147805 */ /* 0x000fe4000001ff00 */
[----:B------:R-:W-:Y:S02]  /*11730*/  CS2R R38, SRZ ;  /* 0x0000000000267805 */ /* 0x000fe4000001ff00 */
[----:B------:R-:W-:Y:S01]  /*11740*/  CS2R R36, SRZ ;  /* 0x0000000000247805 */ /* 0x000fe2000001ff00 */
[----:B------:R-:W-:Y:S01]  /*11750*/  @!P0 IMAD.X R7, R0, 0x1, R5, P5 ;  /* 0x0000000100078824 */ /* 0x000fe200028e0605 */
[----:B------:R-:W-:-:S02]  /*11760*/  @!P0 IADD3 R40, P5, R190, R14, RZ ;  /* 0x0000000ebe288210 */ /* 0x000fc40007fbe0ff */
[----:B-1----:R-:W-:Y:S01]  /*11770*/  CS2R R12, SRZ ;  /* 0x00000000000c7805 */ /* 0x002fe2000001ff00 */
[----:B------:R0:W5:Y:S02]  /*11780*/  @!P3 LD.E.64 R28, desc[UR60][R42.64] ;  /* 0x0000003c2a1cb980 */ /* 0x000164000c101b00 */
[----:B------:R-:W-:Y:S01]  /*11790*/  @!P0 IMAD.X R41, R4, 0x1, R5, P5 ;  /* 0x0000000104298824 */ /* 0x000fe200028e0605 */
[----:B------:R-:W-:Y:S01]  /*117a0*/  @!P4 IADD3 R54, P5, R202, R3, RZ ;  /* 0x00000003ca36c210 */ /* 0x000fe20007fbe0ff */
[----:B------:R0:W5:Y:S04]  /*117b0*/  @!P2 LD.E.64 R24, desc[UR60][R46.64] ;  /* 0x0000003c2e18a980 */ /* 0x000168000c101b00 */
[--C-:B------:R-:W-:Y:S01]  /*117c0*/  @!P4 IMAD.X R55, R0, 0x1, R9.reuse, P5 ;  /* 0x000000010037c824 */ /* 0x100fe200028e0609 */
[----:B------:R-:W-:Y:S01]  /*117d0*/  @!P4 IADD3 R14, P5, R202, R14, RZ ;  /* 0x0000000eca0ec210 */ /* 0x000fe20007fbe0ff */
[----:B------:R0:W5:Y:S04]  /*117e0*/  @!P2 LD.E.64 R26, desc[UR60][R48.64] ;  /* 0x0000003c301aa980 */ /* 0x000168000c101b00 */
[----:B------:R-:W-:Y:S01]  /*117f0*/  @!P4 IMAD.X R15, R4, 0x1, R9, P5 ;  /* 0x00000001040fc824 */ /* 0x000fe200028e0609 */
[----:B------:R-:W-:Y:S01]  /*11800*/  CS2R R8, SRZ ;  /* 0x0000000000087805 */ /* 0x000fe2000001ff00 */
[----:B------:R0:W5:Y:S04]  /*11810*/  @!P1 LD.E.64 R10, desc[UR60][R50.64] ;  /* 0x0000003c320a9980 */ /* 0x000168000c101b00 */
[----:B------:R0:W5:Y:S04]  /*11820*/  @!P1 LD.E.64 R20, desc[UR60][R52.64] ;  /* 0x0000003c34149980 */ /* 0x000168000c101b00 */
[----:B------:R0:W5:Y:S04]  /*11830*/  @!P0 LD.E.64 R38, desc[UR60][R6.64] ;  /* 0x0000003c06268980 */ /* 0x000168000c101b00 */
[----:B------:R0:W5:Y:S04]  /*11840*/  @!P0 LD.E.64 R36, desc[UR60][R40.64] ;  /* 0x0000003c28248980 */ /* 0x000168000c101b00 */
[----:B------:R0:W5:Y:S04]  /*11850*/  @!P4 LD.E.64 R12, desc[UR60][R54.64] ;  /* 0x0000003c360cc980 */ /* 0x000168000c101b00 */
[----:B------:R0:W5:Y:S02]  /*11860*/  @!P4 LD.E.64 R8, desc[UR60][R14.64] ;  /* 0x0000003c0e08c980 */ /* 0x000164000c101b00 */
.L_x_1459:
[----:B------:R-:W-:Y:S05]  /*11870*/  BSYNC B1 ;  /* 0x0000000000017941 */ /* 0x000fea0003800000 */
.L_x_1458:
[----:B------:R-:W-:Y:S01]  /*11880*/  ULEA.HI UR4, UR43, UR43, URZ, 0x1 ;  /* 0x0000002b2b047291 */ /* 0x000fe2000f8f083f */
[----:B--2---:R-:W-:Y:S01]  /*11890*/  VIADDMNMX R3, R45, -R203, 0x80, PT ;  /* 0x000000802d037446 */ /* 0x004fe200038009cb */
[----:B------:R-:W-:Y:S02]  /*118a0*/  BSSY B1, `(.L_x_1460) ;  /* 0x0000008000017945 */ /* 0x000fe40003800000 */
[----:B------:R-:W-:Y:S01]  /*118b0*/  ULOP3.LUT UR4, UR4, 0xfffffffe, URZ, 0xc0, !UPT ;  /* 0xfffffffe04047892 */ /* 0x000fe2000f8ec03f */
[----:B------:R-:W-:-:S03]  /*118c0*/  ISETP.GE.AND P1, PT, R192, R3, PT ;  /* 0x00000003c000720c */ /* 0x000fc60003f26270 */
[----:B------:R-:W-:-:S06]  /*118d0*/  UIADD3 UR4, UR43, -UR4, URZ ;  /* 0x800000042b047290 */ /* 0x000fcc000fffe03f */
[----:B------:R-:W-:-:S05]  /*118e0*/  IMAD.U32 R5, RZ, RZ, UR4 ;  /* 0x00000004ff057e24 */ /* 0x000fca000f8e00ff */
[----:B------:R-:W-:-:S04]  /*118f0*/  SHF.L.U32 R5, R5, 0x1f, RZ ;  /* 0x0000001f05057819 */ /* 0x000fc800000006ff */
[----:B------:R-:W2:Y:S02]  /*11900*/  SYNCS.PHASECHK.TRANS64.TRYWAIT P0, [R16+URZ+0x29800], R5 ;  /* 0x02980005100075a7 */ /* 0x000ea4000800017f */
[----:B--2---:R-:W-:Y:S05]  /*11910*/  @!P0 BRA `(.L_x_1461) ;  /* 0x0000025000108947 */ /* 0x004fea0003800000 */
.L_x_1760:
[----:B------:R-:W-:Y:S05]  /*11920*/  BSYNC B1 ;  /* 0x0000000000017941 */ /* 0x000fea0003800000 */
.L_x_1460:
[----:B------:R-:W-:Y:S05]  /*11930*/  @P1 BRA `(.L_x_1462) ;  /* 0x0000006400201947 */ /* 0x000fea0003800000 */
[----:B------:R-:W0:Y:S01]  /*11940*/  LDC R3, c[0x0][0x3f4] ;  /* 0x0000fd00ff037b82 */ /* 0x000e220000000800 */
[----:B------:R-:W-:Y:S01]  /*11950*/  BSSY B1, `(.L_x_1463) ;  /* 0x000007f000017945 */ /* 0x000fe20003800000 */
[----:B-1----:R-:W-:Y:S01]  /*11960*/  IMAD.IADD R0, R16, 0x1, R217 ;  /* 0x0000000110007824 */ /* 0x002fe200078e02d9 */
[-C--:B0-----:R-:W-:Y:S02]  /*11970*/  ISETP.GE.AND P0, PT, R190, R3.reuse, PT ;  /* 0x00000003be00720c */ /* 0x081fe40003f06270 */
[-C--:B------:R-:W-:Y:S02]  /*11980*/  ISETP.GE.AND P1, PT, R198, R3.reuse, PT ;  /* 0x00000003c600720c */ /* 0x080fe40003f26270 */
[-C--:B------:R-:W-:Y:S02]  /*11990*/  ISETP.GE.AND P2, PT, R200, R3.reuse, PT ;  /* 0x00000003c800720c */ /* 0x080fe40003f46270 */
[-C--:B------:R-:W-:Y:S02]  /*119a0*/  ISETP.GE.AND P3, PT, R201, R3.reuse, PT ;  /* 0x00000003c900720c */ /* 0x080fe40003f66270 */
[----:B------:R-:W-:-:S02]  /*119b0*/  ISETP.GE.AND P4, PT, R199, R3, PT ;  /* 0x00000003c700720c */ /* 0x000fc40003f86270 */
[----:B------:R-:W-:-:S03]  /*119c0*/  ISETP.GE.AND P5, PT, R202, R3, PT ;  /* 0x00000003ca00720c */ /* 0x000fc60003fa6270 */
[----:B------:R-:W-:Y:S10]  /*119d0*/  @P0 BRA `(.L_x_1464) ;  /* 0x0000000400d80947 */ /* 0x000ff40003800000 */
[----:B--23--:R-:W0:Y:S01]  /*119e0*/  LDS.128 R4, [R0+0x14400] ;  /* 0x0144000000047984 */ /* 0x00ce220000000c00 */
[----:B-----5:R-:W-:Y:S02]  /*119f0*/  SHF.R.U32.HI R14, RZ, 0x8, R38 ;  /* 0x00000008ff0e7819 */ /* 0x020fe40000011626 */
        /* <DEDUP_REMOVED lines=25> */
[----:B------:R-:W-:Y:S02]  /*11b90*/  F2FP.F16.E4M3.UNPACK_B R42, R45 ;  /* 0x0000002dff2a723e */ /* 0x000fe400020006ff */
[----:B------:R-:W-:Y:S01]  /*11ba0*/  F2FP.F16.E4M3.UNPACK_B R39, R41 ;  /* 0x00000029ff27723e */ /* 0x000fe200020006ff */
[----:B------:R-:W-:Y:S01]  /*11bb0*/  HADD2.F32 R14, -RZ, R3.H1_H1 ;  /* 0x30000003ff0e7230 */ /* 0x000fe20000004100 */
[--C-:B------:R-:W-:Y:S01]  /*11bc0*/  LOP3.LUT R43, R43, 0xff0000, R36.reuse, 0xf8, !PT ;  /* 0x00ff00002b2b7812 */ /* 0x100fe200078ef824 */
[--C-:B------:R-:W-:Y:S01]  /*11bd0*/  HADD2.F32 R46, -RZ, R42.reuse.H1_H1 ;  /* 0x3000002aff2e7230 */ /* 0x100fe20000004100 */
[----:B------:R-:W-:Y:S01]  /*11be0*/  F2FP.F16.E4M3.UNPACK_B R6, R6 ;  /* 0x00000006ff06723e */ /* 0x000fe200020006ff */
[----:B------:R-:W-:Y:S01]  /*11bf0*/  HADD2.F32 R40, -RZ, R39.H1_H1 ;  /* 0x30000027ff287230 */ /* 0x000fe20000004100 */
[----:B------:R-:W-:Y:S01]  /*11c00*/  LOP3.LUT R43, R43, 0xff000000, R36, 0xf8, !PT ;  /* 0xff0000002b2b7812 */ /* 0x000fe200078ef824 */
[----:B------:R-:W-:Y:S01]  /*11c10*/  HADD2.F32 R42, -RZ, R42.H0_H0 ;  /* 0x2000002aff2a7230 */ /* 0x000fe20000004100 */
[----:B------:R-:W-:Y:S01]  /*11c20*/  LOP3.LUT R38, R15, 0xff000000, R38, 0xf8, !PT ;  /* 0xff0000000f267812 */ /* 0x000fe200078ef826 */
[C---:B------:R-:W-:Y:S01]  /*11c30*/  FMUL.FTZ R48, R14.reuse, R46 ;  /* 0x0000002e0e307220 */ /* 0x040fe20000410000 */
[-C--:B------:R-:W-:Y:S01]  /*11c40*/  F2FP.F16.E4M3.UNPACK_B R36, R7.reuse ;  /* 0x00000007ff24723e */ /* 0x080fe200020006ff */
[----:B------:R-:W-:Y:S01]  /*11c50*/  FMUL.FTZ R47, R14, R40 ;  /* 0x000000280e2f7220 */ /* 0x000fe20000410000 */
[----:B------:R-:W-:Y:S01]  /*11c60*/  F2FP.F16.E4M3.UNPACK_B R37, R7.H1 ;  /* 0x00000007ff25723e */ /* 0x000fe200030006ff */
[----:B------:R-:W-:Y:S01]  /*11c70*/  HADD2.F32 R15, -RZ, R3.H0_H0 ;  /* 0x20000003ff0f7230 */ /* 0x000fe20000004100 */
        /* <DEDUP_REMOVED lines=76> */
.L_x_1464:
[----:B------:R-:W-:Y:S05]  /*12140*/  BSYNC B1 ;  /* 0x0000000000017941 */ /* 0x000fea0003800000 */
.L_x_1463:
[----:B------:R-:W-:Y:S04]  /*12150*/  BSSY B1, `(.L_x_1465) ;  /* 0x000007c000017945 */ /* 0x000fe80003800000 */
[----:B------:R-:W-:Y:S05]  /*12160*/  @P1 BRA `(.L_x_1466) ;  /* 0x0000000400e81947 */ /* 0x000fea0003800000 */
[----:B0-23--:R-:W0:Y:S01]  /*12170*/  LDS.128 R4, [R229] ;  /* 0x00000000e5047984 */ /* 0x00de220000000c00 */
[----:B-----5:R-:W-:Y:S02]  /*12180*/  SHF.R.U32.HI R15, RZ, 0x8, R35 ;  /* 0x00000008ff0f7819 */ /* 0x020fe40000011623 */
[----:B------:R-:W-:Y:S02]  /*12190*/  SHF.R.U32.HI R40, RZ, 0x8, R33 ;  /* 0x00000008ff287819 */ /* 0x000fe40000011621 */
[----:B------:R-:W-:Y:S02]  /*121a0*/  SHF.R.U32.HI R37, RZ, 0x8, R32 ;  /* 0x00000008ff257819 */ /* 0x000fe40000011620 */
        /* <DEDUP_REMOVED lines=10> */
[----:B------:R-:W-:Y:S02]  /*12250*/  LOP3.LUT R14, R34, 0xff, RZ, 0xc0, !PT ;  /* 0x000000ff220e7812 */ /* 0x000fe400078ec0ff */
[----:B------:R-:W-:Y:S02]  /*12260*/  LOP3.LUT R3, R3, 0xff, RZ, 0xc0, !PT ;  /* 0x000000ff03037812 */ /* 0x000fe400078ec0ff */
[----:B------:R-:W-:Y:S02]  /*12270*/  LOP3.LUT R36, R36, 0xff, RZ, 0xc0, !PT ;  /* 0x000000ff24247812 */ /* 0x000fe400078ec0ff */
[----:B------:R-:W-:Y:S02]  /*12280*/  LOP3.LUT R40, R40, 0xff, RZ, 0xc0, !PT ;  /* 0x000000ff28287812 */ /* 0x000fe400078ec0ff */
[----:B------:R-:W-:-:S02]  /*12290*/  LOP3.LUT R39, R32, 0xff, RZ, 0xc0, !PT ;  /* 0x000000ff20277812 */ /* 0x000fc400078ec0ff */
[----:B------:R-:W-:Y:S02]  /*122a0*/  PRMT R14, R3, 0x7604, R14 ;  /* 0x00007604030e7816 */ /* 0x000fe4000000000e */
[----:B------:R-:W-:Y:S02]  /*122b0*/  SHF.R.U32.HI R3, RZ, 0x10, R34 ;  /* 0x00000010ff037819 */ /* 0x000fe40000011622 */
[----:B------:R-:W-:Y:S02]  /*122c0*/  SHF.R.U32.HI R15, RZ, 0x10, R32 ;  /* 0x00000010ff0f7819 */ /* 0x000fe40000011620 */
[----:B------:R-:W-:Y:S02]  /*122d0*/  PRMT R37, R36, 0x7054, R37 ;  /* 0x0000705424257816 */ /* 0x000fe40000000025 */
        /* <DEDUP_REMOVED lines=12> */
[----:B------:R-:W-:Y:S01]  /*123a0*/  F2FP.F16.E4M3.UNPACK_B R6, R6 ;  /* 0x00000006ff06723e */ /* 0x000fe200020006ff */
[--C-:B------:R-:W-:Y:S01]  /*123b0*/  HADD2.F32 R40, -RZ, R38.reuse.H1_H1 ;  /* 0x30000026ff287230 */ /* 0x100fe20000004100 */
[----:B------:R-:W-:Y:S01]  /*123c0*/  LOP3.LUT R39, R39, 0xff000000, R32, 0xf8, !PT ;  /* 0xff00000027277812 */ /* 0x000fe200078ef820 */
[----:B------:R-:W-:Y:S01]  /*123d0*/  HADD2.F32 R36, -RZ, R35.H1_H1 ;  /* 0x30000023ff247230 */ /* 0x000fe20000004100 */
[----:B------:R-:W-:Y:S01]  /*123e0*/  LOP3.LUT R34, R15, 0xff000000, R34, 0xf8, !PT ;  /* 0xff0000000f227812 */ /* 0x000fe200078ef822 */
[----:B------:R-:W-:Y:S01]  /*123f0*/  HADD2.F32 R15, -RZ, R3.H0_H0 ;  /* 0x20000003ff0f7230 */ /* 0x000fe20000004100 */
[-C--:B------:R-:W-:Y:S01]  /*12400*/  F2FP.F16.E4M3.UNPACK_B R32, R7.reuse ;  /* 0x00000007ff20723e */ /* 0x080fe200020006ff */
[C---:B------:R-:W-:Y:S01]  /*12410*/  FMUL.FTZ R42, R14.reuse, R40 ;  /* 0x000000280e2a7220 */ /* 0x040fe20000410000 */
[----:B------:R-:W-:Y:S01]  /*12420*/  F2FP.F16.E4M3.UNPACK_B R33, R7.H1 ;  /* 0x00000007ff21723e */ /* 0x000fe200030006ff */
        /* <DEDUP_REMOVED lines=78> */
.L_x_1466:
[----:B------:R-:W-:Y:S05]  /*12910*/  BSYNC B1 ;  /* 0x0000000000017941 */ /* 0x000fea0003800000 */
.L_x_1465:
[----:B------:R-:W-:Y:S04]  /*12920*/  BSSY B1, `(.L_x_1467) ;  /* 0x0000078000017945 */ /* 0x000fe80003800000 */
[----:B------:R-:W-:Y:S05]  /*12930*/  @P2 BRA `(.L_x_1468) ;  /* 0x0000000400d82947 */ /* 0x000fea0003800000 */
[----:B0123--:R-:W0:Y:S01]  /*12940*/  LDS.128 R4, [R0+0x16400] ;  /* 0x0164000000047984 */ /* 0x00fe220000000c00 */
        /* <DEDUP_REMOVED lines=117> */
.L_x_1468:
[----:B------:R-:W-:Y:S05]  /*130a0*/  BSYNC B1 ;  /* 0x0000000000017941 */ /* 0x000fea0003800000 */
.L_x_1467:
[----:B------:R-:W-:Y:S04]  /*130b0*/  BSSY B1, `(.L_x_1469) ;  /* 0x000007c000017945 */ /* 0x000fe80003800000 */
[----:B------:R-:W-:Y:S05]  /*130c0*/  @P3 BRA `(.L_x_1470) ;  /* 0x0000000400e83947 */ /* 0x000fea0003800000 */
[----:B0123--:R-:W0:Y:S01]  /*130d0*/  LDS.128 R4, [R229+0x2000] ;  /* 0x00200000e5047984 */ /* 0x00fe220000000c00 */
        /* <DEDUP_REMOVED lines=121> */
.L_x_1470:
[----:B------:R-:W-:Y:S05]  /*13870*/  BSYNC B1 ;  /* 0x0000000000017941 */ /* 0x000fea0003800000 */
.L_x_1469:
        /* <DEDUP_REMOVED lines=33> */
[--C-:B------:R-:W-:Y:S01]  /*13a90*/  HADD2.F32 R11, -RZ, R3.reuse.H0_H0 ;  /* 0x20000003ff0b7230 */ /* 0x100fe20000004100 */
[----:B------:R-:W-:Y:S01]  /*13aa0*/  LOP3.LUT R24, R15, 0xff000000, R10, 0xf8, !PT ;  /* 0xff0000000f187812 */ /* 0x000fe200078ef80a */
[----:B------:R-:W-:Y:S01]  /*13ab0*/  HADD2.F32 R10, -RZ, R3.H1_H1 ;  /* 0x30000003ff0a7230 */ /* 0x000fe20000004100 */
[----:B------:R-:W-:Y:S01]  /*13ac0*/  F2FP.F16.E4M3.UNPACK_B R6, R6 ;  /* 0x00000006ff06723e */ /* 0x000fe200020006ff */
[----:B------:R-:W-:Y:S01]  /*13ad0*/  HADD2.F32 R28, -RZ, R26.H1_H1 ;  /* 0x3000001aff1c7230 */ /* 0x000fe20000004100 */
[-C--:B------:R-:W-:Y:S01]  /*13ae0*/  F2FP.F16.E4M3.UNPACK_B R14, R7.reuse ;  /* 0x00000007ff0e723e */ /* 0x080fe200020006ff */
[----:B------:R-:W-:Y:S01]  /*13af0*/  HADD2.F32 R21, -RZ, R20.H1_H1 ;  /* 0x30000014ff157230 */ /* 0x000fe20000004100 */
[----:B------:R-:W-:Y:S01]  /*13b00*/  F2FP.F16.E4M3.UNPACK_B R15, R7.H1 ;  /* 0x00000007ff0f723e */ /* 0x000fe200030006ff */
[----:B------:R-:W-:-:S02]  /*13b10*/  HADD2.F32 R26, -RZ, R26.H0_H0 ;  /* 0x2000001aff1a7230 */ /* 0x000fc40000004100 */
[CC--:B------:R-:W-:Y:S01]  /*13b20*/  FMUL.FTZ R30, R10.reuse, R28.reuse ;  /* 0x0000001c0a1e7220 */ /* 0x0c0fe20000410000 */
[----:B------:R-:W-:Y:S01]  /*13b30*/  F2FP.F16.E4M3.UNPACK_B R7, R5 ;  /* 0x00000005ff07723e */ /* 0x000fe200020006ff */
[----:B------:R-:W-:Y:S01]  /*13b40*/  FMUL.FTZ R31, R10, R21 ;  /* 0x000000150a1f7220 */ /* 0x000fe20000410000 */
[----:B------:R-:W-:Y:S01]  /*13b50*/  F2FP.F16.E4M3.UNPACK_B R10, R5.H1 ;  /* 0x00000005ff0a723e */ /* 0x000fe200030006ff */
[----:B------:R-:W-:Y:S02]  /*13b60*/  HADD2.F32 R5, -RZ, R6.H1_H1 ;  /* 0x30000006ff057230 */ /* 0x000fe40000004100 */
[C---:B------:R-:W-:Y:S01]  /*13b70*/  FFMA.FTZ R32, R11.reuse, R21, -R30 ;  /* 0x000000150b207223 */ /* 0x040fe2000001081e */
[----:B------:R-:W-:Y:S02]  /*13b80*/  HADD2.F32 R20, -RZ, R20.H0_H0 ;  /* 0x20000014ff147230 */ /* 0x000fe40000004100 */
[----:B------:R-:W-:Y:S01]  /*13b90*/  FFMA.FTZ R33, R11, R28, R31 ;  /* 0x0000001c0b217223 */ /* 0x000fe2000001001f */
[----:B------:R-:W-:Y:S01]  /*13ba0*/  HADD2.F32 R6, -RZ, R6.H0_H0 ;  /* 0x20000006ff067230 */ /* 0x000fe20000004100 */
[----:B------:R-:W-:Y:S01]  /*13bb0*/  F2FP.F16.E4M3.UNPACK_B R29, R29.H1 ;  /* 0x0000001dff1d723e */ /* 0x000fe200030006ff */
[C---:B------:R-:W-:Y:S01]  /*13bc0*/  FMUL.FTZ R11, R5.reuse, R26 ;  /* 0x0000001a050b7220 */ /* 0x040fe20000410000 */
[----:B------:R-:W-:Y:S01]  /*13bd0*/  F2FP.F16.E4M3.UNPACK_B R25, R25.H1 ;  /* 0x00000019ff19723e */ /* 0x000fe200030006ff */
[----:B------:R-:W-:Y:S01]  /*13be0*/  FMUL.FTZ R31, R5, R20 ;  /* 0x00000014051f7220 */ /* 0x000fe20000410000 */
[----:B------:R-:W-:-:S02]  /*13bf0*/  HADD2.F32 R5, -RZ, R14.H1_H1 ;  /* 0x3000000eff057230 */ /* 0x000fc40000004100 */
[C---:B------:R-:W-:Y:S01]  /*13c00*/  FFMA.FTZ R30, R6.reuse, R20, -R11 ;  /* 0x00000014061e7223 */ /* 0x040fe2000001080b */
[----:B------:R-:W-:Y:S02]  /*13c10*/  HADD2.F32 R21, -RZ, R29.H0_H0 ;  /* 0x2000001dff157230 */ /* 0x000fe40000004100 */
[----:B------:R-:W-:Y:S01]  /*13c20*/  FFMA.FTZ R31, R6, R26, R31 ;  /* 0x0000001a061f7223 */ /* 0x000fe2000001001f */
[----:B------:R-:W-:Y:S01]  /*13c30*/  HADD2.F32 R11, -RZ, R25.H0_H0 ;  /* 0x20000019ff0b7230 */ /* 0x000fe20000004100 */
[----:B------:R-:W-:Y:S01]  /*13c40*/  F2FP.F16.E4M3.UNPACK_B R3, R4 ;  /* 0x00000004ff03723e */ /* 0x000fe200020006ff */
        /* <DEDUP_REMOVED lines=59> */
.L_x_1472:
[----:B------:R-:W-:Y:S05]  /*14000*/  BSYNC B1 ;  /* 0x0000000000017941 */ /* 0x000fea0003800000 */
.L_x_1471:
[----:B------:R-:W-:Y:S05]  /*14010*/  @P5 BRA `(.L_x_1462) ;  /* 0x0000003c00685947 */ /* 0x000fea0003800000 */
[----:B0123--:R-:W0:Y:S01]  /*14020*/  LDS.128 R4, [R229+0x4000] ;  /* 0x00400000e5047984 */ /* 0x00fe220000000c00 */
[----:B-----5:R-:W-:Y:S02]  /*14030*/  SHF.R.U32.HI R10, RZ, 0x8, R13 ;  /* 0x00000008ff0a7819 */ /* 0x020fe4000001160d */
[----:B------:R-:W-:Y:S02]  /*14040*/  SHF.R.U32.HI R20, RZ, 0x8, R9 ;  /* 0x00000008ff147819 */ /* 0x000fe40000011609 */
[----:B------:R-:W-:Y:S02]  /*14050*/  LOP3.LUT R11, R13, 0xff, RZ, 0xc0, !PT ;  /* 0x000000ff0d0b7812 */ /* 0x000fe400078ec0ff */
[----:B------:R-:W-:Y:S02]  /*14060*/  LOP3.LUT R21, R9, 0xff, RZ, 0xc0, !PT ;  /* 0x000000ff09157812 */ /* 0x000fe400078ec0ff */
[----:B------:R-:W-:Y:S02]  /*14070*/  LOP3.LUT R10, R10, 0xff, RZ, 0xc0, !PT ;  /* 0x000000ff0a0a7812 */ /* 0x000fe400078ec0ff */
[----:B------:R-:W-:-:S02]  /*14080*/  LOP3.LUT R20, R20, 0xff, RZ, 0xc0, !PT ;  /* 0x000000ff14147812 */ /* 0x000fc400078ec0ff */
[----:B------:R-:W-:Y:S02]  /*14090*/  SHF.R.U32.HI R0, RZ, 0x8, R12 ;  /* 0x00000008ff007819 */ /* 0x000fe4000001160c */
[----:B------:R-:W-:Y:S02]  /*140a0*/  SHF.R.U32.HI R14, RZ, 0x8, R8 ;  /* 0x00000008ff0e7819 */ /* 0x000fe40000011608 */
        /* <DEDUP_REMOVED lines=33> */
[C---:B------:R-:W-:Y:S01]  /*142c0*/  FMUL.FTZ R27, R9.reuse, R25 ;  /* 0x00000019091b7220 */ /* 0x040fe20000410000 */
        /* <DEDUP_REMOVED lines=80> */
.L_x_1456:
[----:B------:R-:W0:Y:S01]  /*147d0*/  LDC R26, c[0x0][0x448] ;  /* 0x00011200ff1a7b82 */ /* 0x000e220000000800 */
[----:B------:R-:W-:Y:S01]  /*147e0*/  IMAD.MOV.U32 R9, RZ, RZ, R10 ;  /* 0x000000ffff097224 */ /* 0x000fe200078e000a */
[----:B------:R-:W-:Y:S01]  /*147f0*/  ULDC.64 UR4, c[0x0][0x3f8] ;  /* 0x0000fe0000047ab9 */ /* 0x000fe20000000a00 */
[----:B------:R-:W-:Y:S01]  /*14800*/  IMAD.MOV.U32 R4, RZ, RZ, R24 ;  /* 0x000000ffff047224 */ /* 0x000fe200078e0018 */
[----:B------:R-:W-:Y:S01]  /*14810*/  ULDC.64 UR6, c[0x0][0x408] ;  /* 0x0001020000067ab9 */ /* 0x000fe20000000a00 */
[----:B------:R-:W-:Y:S01]  /*14820*/  IMAD.MOV.U32 R5, RZ, RZ, R27 ;  /* 0x000000ffff057224 */ /* 0x000fe200078e001b */
[----:B------:R-:W-:Y:S01]  /*14830*/  ULDC.64 UR8, c[0x0][0x400] ;  /* 0x0001000000087ab9 */ /* 0x000fe20000000a00 */
[----:B------:R-:W-:Y:S02]  /*14840*/  IMAD.MOV.U32 R6, RZ, RZ, R144 ;  /* 0x000000ffff067224 */ /* 0x000fe400078e0090 */
[----:B------:R-:W-:Y:S01]  /*14850*/  IMAD.MOV.U32 R7, RZ, RZ, R29 ;  /* 0x000000ffff077224 */ /* 0x000fe200078e001d */
[----:B0-----:R-:W-:-:S13]  /*14860*/  ISETP.NE.AND P0, PT, R26, 0x1, PT ;  /* 0x000000011a00780c */ /* 0x001fda0003f05270 */
[----:B------:R-:W0:Y:S08]  /*14870*/  @P0 LDC R3, c[0x0][0x44c] ;  /* 0x00011300ff030b82 */ /* 0x000e300000000800 */
[----:B------:R-:W1:Y:S01]  /*14880*/  @P0 LDC R0, c[0x0][0x450] ;  /* 0x00011400ff000b82 */ /* 0x000e620000000800 */
[----:B0-----:R-:W-:-:S05]  /*14890*/  @P0 IMAD.HI.U32 R3, R10, R3, RZ ;  /* 0x000000030a030227 */ /* 0x001fca00078e00ff */
[----:B-1----:R-:W-:-:S04]  /*148a0*/  @P0 SHF.R.U32.HI R9, RZ, R0, R3 ;  /* 0x00000000ff090219 */ /* 0x002fc80000011603 */
[----:B------:R-:W-:Y:S01]  /*148b0*/  SHF.R.S32.HI R0, RZ, 0x1f, R9 ;  /* 0x0000001fff007819 */ /* 0x000fe20000011409 */
[----:B------:R-:W-:-:S04]  /*148c0*/  IMAD.WIDE.U32 R4, R9, UR4, R4 ;  /* 0x0000000409047c25 */ /* 0x000fc8000f8e0004 */
[----:B------:R-:W-:Y:S02]  /*148d0*/  IMAD R8, R0, UR4, RZ ;  /* 0x0000000400087c24 */ /* 0x000fe4000f8e02ff */
[----:B------:R-:W-:-:S04]  /*148e0*/  IMAD.WIDE.U32 R6, R9, UR6, R6 ;  /* 0x0000000609067c25 */ /* 0x000fc8000f8e0006 */
[----:B------:R-:W-:Y:S01]  /*148f0*/  IMAD R0, R0, UR6, RZ ;  /* 0x0000000600007c24 */ /* 0x000fe2000f8e02ff */
[----:B------:R-:W-:Y:S01]  /*14900*/  IADD3 R21, P1, R6, UR8, RZ ;  /* 0x0000000806157c10 */ /* 0x000fe2000ff3e0ff */
[C---:B------:R-:W-:Y:S01]  /*14910*/  IMAD R13, R9.reuse, UR5, R8 ;  /* 0x00000005090d7c24 */ /* 0x040fe2000f8e0208 */
[----:B------:R-:W-:Y:S01]  /*14920*/  ULDC.64 UR4, c[0x0][0x3e8] ;  /* 0x0000fa0000047ab9 */ /* 0x000fe20000000a00 */
[----:B------:R-:W-:Y:S01]  /*14930*/  IMAD R9, R9, UR7, R0 ;  /* 0x0000000709097c24 */ /* 0x000fe2000f8e0200 */
[----:B------:R-:W-:Y:S01]  /*14940*/  IADD3 R3, P0, R4, UR4, RZ ;  /* 0x0000000404037c10 */ /* 0x000fe2000ff1e0ff */
[----:B------:R-:W-:-:S03]  /*14950*/  UMOV UR4, 0xffffffff ;  /* 0xffffffff00047882 */ /* 0x000fc60000000000 */
[----:B------:R-:W-:Y:S02]  /*14960*/  IADD3.X R13, R5, UR5, R13, P0, !PT ;  /* 0x00000005050d7c10 */ /* 0x000fe400087fe40d */
[----:B------:R-:W-:Y:S01]  /*14970*/  IADD3.X R20, R7, UR9, R9, P1, !PT ;  /* 0x0000000907147c10 */ /* 0x000fe20008ffe409 */
[----:B------:R-:W-:Y:S06]  /*14980*/  BRA.DIV UR4, `(.L_x_1473) ;  /* 0x0000022204087947 */ /* 0x000fec000b800000 */
[----:B------:R0:W1:Y:S04]  /*14990*/  SHFL.IDX PT, R0, R13, RZ, 0x1e1f ;  /* 0x001e1fff0d007589 */ /* 0x00006800000e0000 */
[----:B------:R-:W2:Y:S04]  /*149a0*/  SHFL.IDX PT, R3, R3, RZ, 0x1e1f ;  /* 0x001e1fff03037589 */ /* 0x000ea800000e0000 */
[----:B------:R-:W3:Y:S04]  /*149b0*/  SHFL.IDX PT, R20, R20, RZ, 0x1e1f ;  /* 0x001e1fff14147589 */ /* 0x000ee800000e0000 */
[----:B------:R-:W0:Y:S02]  /*149c0*/  SHFL.IDX PT, R21, R21, RZ, 0x1e1f ;  /* 0x001e1fff15157589 */ /* 0x000e2400000e0000 */
.L_x_1766:
[----:B------:R-:W-:Y:S01]  /*149d0*/  IMAD R45, R193, R26, RZ ;  /* 0x0000001ac12d7224 */ /* 0x000fe200078e02ff */
[----:B------:R-:W-:Y:S01]  /*149e0*/  BSSY B1, `(.L_x_1474) ;  /* 0x0000038000017945 */ /* 0x000fe20003800000 */
[----:B------:R-:W-:Y:S02]  /*149f0*/  CS2R R4, SRZ ;  /* 0x0000000000047805 */ /* 0x000fe4000001ff00 */
[----:B------:R-:W-:Y:S02]  /*14a00*/  CS2R R6, SRZ ;  /* 0x0000000000067805 */ /* 0x000fe4000001ff00 */
[----:B------:R-:W-:Y:S02]  /*14a10*/  CS2R R8, SRZ ;  /* 0x0000000000087805 */ /* 0x000fe4000001ff00 */
[----:B------:R-:W-:Y:S02]  /*14a20*/  ISETP.GE.AND P0, PT, R10, R45, PT ;  /* 0x0000002d0a00720c */ /* 0x000fe40003f06270 */
[----:B------:R-:W-:-:S02]  /*14a30*/  CS2R R10, SRZ ;  /* 0x00000000000a7805 */ /* 0x000fc4000001ff00 */
[----:B0-----:R-:W-:Y:S02]  /*14a40*/  CS2R R12, SRZ ;  /* 0x00000000000c7805 */ /* 0x001fe4000001ff00 */
        /* <DEDUP_REMOVED lines=8> */
[C---:B------:R-:W-:Y:S01]  /*14ad0*/  VIADD R4, R22.reuse, 0x20 ;  /* 0x0000002016047836 */ /* 0x040fe20000000000 */
[----:B------:R-:W-:Y:S01]  /*14ae0*/  ULDC UR4, c[0x0][0x3f4] ;  /* 0x0000fd0000047ab9 */ /* 0x000fe20000000800 */
[C---:B------:R-:W-:Y:S01]  /*14af0*/  VIADD R5, R22.reuse, 0x40 ;  /* 0x0000004016057836 */ /* 0x040fe20000000000 */
[----:B------:R-:W-:Y:S02]  /*14b00*/  ISETP.GE.AND P2, PT, R22, UR4, PT ;  /* 0x0000000416007c0c */ /* 0x000fe4000bf46270 */
[----:B------:R-:W-:Y:S02]  /*14b10*/  CS2R R24, SRZ ;  /* 0x0000000000187805 */ /* 0x000fe4000001ff00 */
[----:B------:R-:W-:Y:S02]  /*14b20*/  ISETP.GE.AND P1, PT, R4, UR4, PT ;  /* 0x0000000404007c0c */ /* 0x000fe4000bf26270 */
[----:B------:R-:W-:Y:S02]  /*14b30*/  CS2R R26, SRZ ;  /* 0x00000000001a7805 */ /* 0x000fe4000001ff00 */
[----:B------:R-:W-:-:S02]  /*14b40*/  ISETP.GE.AND P0, PT, R5, UR4, PT ;  /* 0x0000000405007c0c */ /* 0x000fc4000bf06270 */
[----:B------:R-:W-:Y:S02]  /*14b50*/  CS2R R6, SRZ ;  /* 0x0000000000067805 */ /* 0x000fe4000001ff00 */
[----:B------:R-:W-:Y:S02]  /*14b60*/  CS2R R28, SRZ ;  /* 0x00000000001c7805 */ /* 0x000fe4000001ff00 */
[----:B------:R-:W-:Y:S02]  /*14b70*/  CS2R R30, SRZ ;  /* 0x00000000001e7805 */ /* 0x000fe4000001ff00 */
[----:B------:R-:W-:Y:S02]  /*14b80*/  @!P2 SHF.R.S32.HI R5, RZ, 0x1f, R22 ;  /* 0x0000001fff05a819 */ /* 0x000fe40000011416 */
[C---:B--2---:R-:W-:Y:S01]  /*14b90*/  @!P2 IADD3 R36, P3, R22.reuse, R3, RZ ;  /* 0x000000031624a210 */ /* 0x044fe20007f7e0ff */
[----:B------:R-:W-:Y:S01]  /*14ba0*/  @!P1 IMAD.SHL.U32 R42, R231, 0x10, RZ ;  /* 0x00000010e72a9824 */ /* 0x000fe200078e00ff */
[----:B------:R-:W-:Y:S01]  /*14bb0*/  @!P2 IADD3 R38, P4, R22, R21, RZ ;  /* 0x000000151626a210 */ /* 0x000fe20007f9e0ff */
[----:B------:R-:W-:-:S02]  /*14bc0*/  @!P0 IMAD.SHL.U32 R48, R233, 0x10, RZ ;  /* 0x00000010e9308824 */ /* 0x000fc400078e00ff */
[--C-:B-1----:R-:W-:Y:S01]  /*14bd0*/  @!P2 IMAD.X R37, R0, 0x1, R5.reuse, P3 ;  /* 0x000000010025a824 */ /* 0x102fe200018e0605 */
[-C--:B------:R-:W-:Y:S01]  /*14be0*/  @!P1 IADD3 R40, P5, R3, R42.reuse, RZ ;  /* 0x0000002a03289210 */ /* 0x080fe20007fbe0ff */
[----:B---3--:R-:W-:Y:S01]  /*14bf0*/  @!P2 IMAD.X R39, R20, 0x1, R5, P4 ;  /* 0x000000011427a824 */ /* 0x008fe200020e0605 */
[----:B------:R-:W-:Y:S02]  /*14c00*/  @!P1 SHF.R.S32.HI R5, RZ, 0x1f, R42 ;  /* 0x0000001fff059819 */ /* 0x000fe4000001142a */
[----:B------:R-:W-:Y:S02]  /*14c10*/  @!P1 IADD3 R42, P4, R21, R42, RZ ;  /* 0x0000002a152a9210 */ /* 0x000fe40007f9e0ff */
[----:B------:R-:W-:Y:S02]  /*14c20*/  CS2R R8, SRZ ;  /* 0x0000000000087805 */ /* 0x000fe4000001ff00 */
[-C--:B------:R-:W-:Y:S01]  /*14c30*/  @!P0 IADD3 R46, P3, R3, R48.reuse, RZ ;  /* 0x00000030032e8210 */ /* 0x080fe20007f7e0ff */
[--C-:B------:R-:W-:Y:S01]  /*14c40*/  @!P1 IMAD.X R41, R0, 0x1, R5.reuse, P5 ;  /* 0x0000000100299824 */ /* 0x100fe200028e0605 */
[----:B------:R-:W-:Y:S01]  /*14c50*/  @!P0 SHF.R.S32.HI R3, RZ, 0x1f, R48 ;  /* 0x0000001fff038819 */ /* 0x000fe20000011430 */
[----:B------:R-:W-:Y:S01]  /*14c60*/  @!P1 IMAD.X R43, R20, 0x1, R5, P4 ;  /* 0x00000001142b9824 */ /* 0x000fe200020e0605 */
[----:B------:R-:W-:-:S02]  /*14c70*/  @!P0 IADD3 R48, P5, R21, R48, RZ ;  /* 0x0000003015308210 */ /* 0x000fc40007fbe0ff */
[----:B------:R-:W-:Y:S02]  /*14c80*/  CS2R R4, SRZ ;  /* 0x0000000000047805 */ /* 0x000fe4000001ff00 */
[----:B------:R-:W-:Y:S02]  /*14c90*/  CS2R R10, SRZ ;  /* 0x00000000000a7805 */ /* 0x000fe4000001ff00 */
[----:B------:R-:W-:Y:S02]  /*14ca0*/  CS2R R32, SRZ ;  /* 0x0000000000207805 */ /* 0x000fe4000001ff00 */
[----:B------:R-:W-:Y:S02]  /*14cb0*/  CS2R R34, SRZ ;  /* 0x0000000000227805 */ /* 0x000fe4000001ff00 */
[----:B------:R-:W-:Y:S02]  /*14cc0*/  CS2R R12, SRZ ;  /* 0x00000000000c7805 */ /* 0x000fe4000001ff00 */
[----:B------:R-:W-:Y:S01]  /*14cd0*/  CS2R R14, SRZ ;  /* 0x00000000000e7805 */ /* 0x000fe2000001ff00 */
[--C-:B------:R-:W-:Y:S01]  /*14ce0*/  @!P0 IMAD.X R47, R0, 0x1, R3.reuse, P3 ;  /* 0x00000001002f8824 */ /* 0x100fe200018e0603 */
[----:B------:R0:W5:Y:S01]  /*14cf0*/  @!P2 LD.E.128 R24, desc[UR60][R36.64] ;  /* 0x0000003c2418a980 */ /* 0x000162000c101d00 */
[----:B------:R-:W-:-:S03]  /*14d00*/  @!P0 IMAD.X R49, R20, 0x1, R3, P5 ;  /* 0x0000000114318824 */ /* 0x000fc600028e0603 */
[----:B------:R0:W5:Y:S04]  /*14d10*/  @!P2 LD.E.128 R4, desc[UR60][R38.64] ;  /* 0x0000003c2604a980 */ /* 0x000168000c101d00 */
[----:B------:R0:W5:Y:S04]  /*14d20*/  @!P1 LD.E.128 R28, desc[UR60][R40.64] ;  /* 0x0000003c281c9980 */ /* 0x000168000c101d00 */
[----:B------:R0:W5:Y:S04]  /*14d30*/  @!P1 LD.E.128 R8, desc[UR60][R42.64] ;  /* 0x0000003c2a089980 */ /* 0x000168000c101d00 */
[----:B------:R0:W5:Y:S04]  /*14d40*/  @!P0 LD.E.128 R32, desc[UR60][R46.64] ;  /* 0x0000003c2e208980 */ /* 0x000168000c101d00 */
[----:B------:R0:W5:Y:S02]  /*14d50*/  @!P0 LD.E.128 R12, desc[UR60][R48.64] ;  /* 0x0000003c300c8980 */ /* 0x000164000c101d00 */
.L_x_1475:
[----:B------:R-:W-:Y:S05]  /*14d60*/  BSYNC B1 ;  /* 0x0000000000017941 */ /* 0x000fea0003800000 */
.L_x_1474:
        /* <DEDUP_REMOVED lines=10> */
.L_x_1767:
[----:B------:R-:W-:Y:S05]  /*14e10*/  BSYNC B1 ;  /* 0x0000000000017941 */ /* 0x000fea0003800000 */
.L_x_1476:
[----:B------:R-:W-:Y:S05]  /*14e20*/  @P1 BRA `(.L_x_1462) ;  /* 0x0000002c00e41947 */ /* 0x000fea0003800000 */
[----:B-1----:R-:W1:Y:S01]  /*14e30*/  LDC R0, c[0x0][0x3f4] ;  /* 0x0000fd00ff007b82 */ /* 0x002e620000000800 */
[C---:B------:R-:W-:Y:S01]  /*14e40*/  VIADD R3, R22.reuse, 0x20 ;  /* 0x0000002016037836 */ /* 0x040fe20000000000 */
[----:B------:R-:W-:Y:S01]  /*14e50*/  BSSY B1, `(.L_x_1478) ;  /* 0x00000fd000017945 */ /* 0x000fe20003800000 */
[C---:B--2---:R-:W-:Y:S01]  /*14e60*/  VIADD R21, R22.reuse, 0x40 ;  /* 0x0000004016157836 */ /* 0x044fe20000000000 */
[-C--:B-1----:R-:W-:Y:S02]  /*14e70*/  ISETP.GE.AND P0, PT, R22, R0.reuse, PT ;  /* 0x000000001600720c */ /* 0x082fe40003f06270 */
[-C--:B------:R-:W-:Y:S02]  /*14e80*/  ISETP.GE.AND P1, PT, R3, R0.reuse, PT ;  /* 0x000000000300720c */ /* 0x080fe40003f26270 */
[----:B------:R-:W-:-:S09]  /*14e90*/  ISETP.GE.AND P2, PT, R21, R0, PT ;  /* 0x000000001500720c */ /* 0x000fd20003f46270 */
[----:B------:R-:W-:Y:S05]  /*14ea0*/  @P0 BRA `(.L_x_1479) ;  /* 0x0000000c00dc0947 */ /* 0x000fea0003800000 */
[----:B------:R-:W2:Y:S01]  /*14eb0*/  LDL R68, [R1+0x8] ;  /* 0x0000080001447983 */ /* 0x000ea20000100800 */
[----:B-----5:R-:W-:Y:S02]  /*14ec0*/  SHF.R.U32.HI R3, RZ, 0x8, R24 ;  /* 0x00000008ff037819 */ /* 0x020fe40000011618 */
[----:B---3--:R-:W-:Y:S02]  /*14ed0*/  LOP3.LUT R20, R24, 0xff, RZ, 0xc0, !PT ;  /* 0x000000ff18147812 */ /* 0x008fe400078ec0ff */
[----:B------:R-:W-:Y:S02]  /*14ee0*/  LOP3.LUT R21, R3, 0xff, RZ, 0xc0, !PT ;  /* 0x000000ff03157812 */ /* 0x000fe400078ec0ff */
[----:B------:R-:W-:Y:S02]  /*14ef0*/  LEA.HI R3, R0, R232, RZ, 0x1c ;  /* 0x000000e800037211 */ /* 0x000fe400078fe0ff */
[----:B------:R-:W-:Y:S02]  /*14f00*/  PRMT R45, R21, 0x7604, R20 ;  /* 0x00007604152d7816 */ /* 0x000fe40000000014 */
[----:B0-----:R-:W-:-:S02]  /*14f10*/  SHF.R.U32.HI R39, RZ, 0x8, R26 ;  /* 0x00000008ff277819 */ /* 0x001fc4000001161a */
[----:B------:R-:W-:Y:S02]  /*14f20*/  SHF.R.S32.HI R20, RZ, 0x1f, R3 ;  /* 0x0000001fff147819 */ /* 0x000fe40000011403 */
[----:B------:R-:W-:Y:S02]  /*14f30*/  SHF.R.U32.HI R37, RZ, 0x8, R25 ;  /* 0x00000008ff257819 */ /* 0x000fe40000011619 */
[----:B------:R-:W-:Y:S02]  /*14f40*/  LOP3.LUT R38, R26, 0xff, RZ, 0xc0, !PT ;  /* 0x000000ff1a267812 */ /* 0x000fe400078ec0ff */
[----:B------:R-:W-:Y:S02]  /*14f50*/  LOP3.LUT R39, R39, 0xff, RZ, 0xc0, !PT ;  /* 0x000000ff27277812 */ /* 0x000fe400078ec0ff */
[----:B------:R-:W-:Y:S01]  /*14f60*/  LEA.HI R21, R20, R3, RZ, 0x2 ;  /* 0x0000000314157211 */ /* 0x000fe200078f10ff */
[----:B------:R-:W-:Y:S01]  /*14f70*/  IMAD.SHL.U32 R3, R3, 0x10, RZ ;  /* 0x0000001003037824 */ /* 0x000fe200078e00ff */
[----:B------:R-:W-:-:S02]  /*14f80*/  LOP3.LUT R36, R25, 0xff, RZ, 0xc0, !PT ;  /* 0x000000ff19247812 */ /* 0x000fc400078ec0ff */
[----:B------:R-:W-:Y:S01]  /*14f90*/  LOP3.LUT R37, R37, 0xff, RZ, 0xc0, !PT ;  /* 0x000000ff25257812 */ /* 0x000fe200078ec0ff */
[----:B------:R-:W-:Y:S01]  /*14fa0*/  IMAD.SHL.U32 R21, R21, 0x800, RZ ;  /* 0x0000080015157824 */ /* 0x000fe200078e00ff */
[----:B------:R-:W-:Y:S02]  /*14fb0*/  PRMT R47, R39, 0x7604, R38 ;  /* 0x00007604272f7816 */ /* 0x000fe40000000026 */
[----:B------:R-:W-:Y:S02]  /*14fc0*/  SHF.R.U32.HI R39, RZ, 0x8, R27 ;  /* 0x00000008ff277819 */ /* 0x000fe4000001161b */
[----:B------:R-:W-:Y:S02]  /*14fd0*/  LOP3.LUT R20, R204, 0x30, R3, 0xf8, !PT ;  /* 0x00000030cc147812 */ /* 0x000fe400078ef803 */
[----:B------:R-:W-:Y:S02]  /*14fe0*/  PRMT R46, R37, 0x7604, R36 ;  /* 0x00007604252e7816 */ /* 0x000fe40000000024 */
[----:B------:R-:W-:-:S02]  /*14ff0*/  LOP3.LUT R36, R27, 0xff, RZ, 0xc0, !PT ;  /* 0x000000ff1b247812 */ /* 0x000fc400078ec0ff */
[----:B------:R-:W-:Y:S02]  /*15000*/  LOP3.LUT R3, R39, 0xff, RZ, 0xc0, !PT ;  /* 0x000000ff27037812 */ /* 0x000fe400078ec0ff */
[----:B------:R-:W-:Y:S02]  /*15010*/  LOP3.LUT R20, R20, R205, RZ, 0x3c, !PT ;  /* 0x000000cd14147212 */ /* 0x000fe400078e3cff */
[----:B------:R-:W-:Y:S02]  /*15020*/  LOP3.LUT R21, R21, 0xffffe000, RZ, 0xc0, !PT ;  /* 0xffffe00015157812 */ /* 0x000fe400078ec0ff */
[----:B------:R-:W-:Y:S02]  /*15030*/  PRMT R48, R3, 0x7604, R36 ;  /* 0x0000760403307816 */ /* 0x000fe40000000024 */
[----:B------:R-:W-:Y:S02]  /*15040*/  IADD3 R3, R20, R206, R21 ;  /* 0x000000ce14037210 */ /* 0x000fe40007ffe015 */
[----:B------:R-:W-:-:S02]  /*15050*/  SHF.R.U32.HI R38, RZ, 0x8, R4 ;  /* 0x00000008ff267819 */ /* 0x000fc40000011604 */
[----:B------:R-:W-:Y:S01]  /*15060*/  LOP3.LUT R37, R4, 0xff, RZ, 0xc0, !PT ;  /* 0x000000ff04257812 */ /* 0x000fe200078ec0ff */
[----:B------:R-:W-:Y:S01]  /*15070*/  IMAD.IADD R3, R16, 0x1, R3 ;  /* 0x0000000110037824 */ /* 0x000fe200078e0203 */
[----:B------:R-:W-:Y:S02]  /*15080*/  LOP3.LUT R38, R38, 0xff, RZ, 0xc0, !PT ;  /* 0x000000ff26267812 */ /* 0x000fe400078ec0ff */
[----:B------:R-:W-:Y:S02]  /*15090*/  SHF.R.U32.HI R21, RZ, 0x8, R5 ;  /* 0x00000008ff157819 */ /* 0x000fe40000011605 */
[----:B------:R-:W0:Y:S01]  /*150a0*/  LDS.128 R40, [R3+0x14400] ;  /* 0x0144000003287984 */ /* 0x000e220000000c00 */
[----:B------:R-:W-:Y:S02]  /*150b0*/  PRMT R53, R38, 0x7604, R37 ;  /* 0x0000760426357816 */ /* 0x000fe40000000025 */
[----:B------:R-:W-:Y:S02]  /*150c0*/  SHF.R.U32.HI R50, RZ, 0x8, R6 ;  /* 0x00000008ff327819 */ /* 0x000fe40000011606 */
[----:B------:R-:W-:-:S02]  /*150d0*/  LOP3.LUT R20, R5, 0xff, RZ, 0xc0, !PT ;  /* 0x000000ff05147812 */ /* 0x000fc400078ec0ff */
[----:B------:R-:W-:Y:S02]  /*150e0*/  LOP3.LUT R21, R21, 0xff, RZ, 0xc0, !PT ;  /* 0x000000ff15157812 */ /* 0x000fe400078ec0ff */
[----:B------:R-:W-:Y:S02]  /*150f0*/  LOP3.LUT R49, R6, 0xff, RZ, 0xc0, !PT ;  /* 0x000000ff06317812 */ /* 0x000fe400078ec0ff */
[----:B------:R-:W-:Y:S02]  /*15100*/  LOP3.LUT R50, R50, 0xff, RZ, 0xc0, !PT ;  /* 0x000000ff32327812 */ /* 0x000fe400078ec0ff */
[----:B------:R-:W-:Y:S02]  /*15110*/  PRMT R20, R21, 0x7604, R20 ;  /* 0x0000760415147816 */ /* 0x000fe40000000014 */
[----:B------:R-:W-:Y:S02]  /*15120*/  SHF.R.U32.HI R55, RZ, 0x10, R5 ;  /* 0x00000010ff377819 */ /* 0x000fe40000011605 */
[----:B------:R-:W-:-:S02]  /*15130*/  SHF.R.U32.HI R21, RZ, 0x10, R25 ;  /* 0x00000010ff157819 */ /* 0x000fc40000011619 */
[----:B------:R-:W-:Y:S01]  /*15140*/  PRMT R57, R50, 0x7604, R49 ;  /* 0x0000760432397816 */ /* 0x000fe20000000031 */
[----:B------:R-:W-:Y:S01]  /*15150*/  IMAD.U32 R55, R55, 0x10000, RZ ;  /* 0x0001000037377824 */ /* 0x000fe200078e00ff */
[----:B------:R-:W-:Y:S01]  /*15160*/  SHF.R.U32.HI R49, RZ, 0x10, R27 ;  /* 0x00000010ff317819 */ /* 0x000fe2000001161b */
[----:B------:R-:W-:Y:S01]  /*15170*/  IMAD.U32 R21, R21, 0x10000, RZ ;  /* 0x0001000015157824 */ /* 0x000fe200078e00ff */
[----:B------:R-:W-:Y:S02]  /*15180*/  SHF.R.U32.HI R52, RZ, 0x8, R7 ;  /* 0x00000008ff347819 */ /* 0x000fe40000011607 */
[----:B------:R-:W-:Y:S01]  /*15190*/  LOP3.LUT R51, R7, 0xff, RZ, 0xc0, !PT ;  /* 0x000000ff07337812 */ /* 0x000fe200078ec0ff */
[----:B------:R-:W-:Y:S01]  /*151a0*/  IMAD.U32 R49, R49, 0x10000, RZ ;  /* 0x0001000031317824 */ /* 0x000fe200078e00ff */
[----:B------:R-:W-:Y:S02]  /*151b0*/  LOP3.LUT R52, R52, 0xff, RZ, 0xc0, !PT ;  /* 0x000000ff34347812 */ /* 0x000fe400078ec0ff */
[----:B------:R-:W-:-:S02]  /*151c0*/  LOP3.LUT R55, R20, 0xff0000, R55, 0xf8, !PT ;  /* 0x00ff000014377812 */ /* 0x000fc400078ef837 */
[----:B------:R-:W-:Y:S02]  /*151d0*/  LOP3.LUT R21, R46, 0xff0000, R21, 0xf8, !PT ;  /* 0x00ff00002e157812 */ /* 0x000fe400078ef815 */
[----:B------:R-:W-:Y:S02]  /*151e0*/  PRMT R52, R52, 0x7604, R51 ;  /* 0x0000760434347816 */ /* 0x000fe40000000033 */
[----:B------:R-:W-:Y:S02]  /*151f0*/  SHF.R.U32.HI R59, RZ, 0x10, R7 ;  /* 0x00000010ff3b7819 */ /* 0x000fe40000011607 */
[----:B------:R-:W-:Y:S02]  /*15200*/  LOP3.LUT R51, R48, 0xff0000, R49, 0xf8, !PT ;  /* 0x00ff000030337812 */ /* 0x000fe400078ef831 */
[----:B------:R-:W-:Y:S01]  /*15210*/  LOP3.LUT R47, R47, 0xff0000, R26, 0xf8, !PT ;  /* 0x00ff00002f2f7812 */ /* 0x000fe200078ef81a */
[----:B------:R-:W-:Y:S01]  /*15220*/  IMAD.U32 R59, R59, 0x10000, RZ ;  /* 0x000100003b3b7824 */ /* 0x000fe200078e00ff */
[----:B------:R-:W-:-:S02]  /*15230*/  LOP3.LUT R55, R55, 0xff000000, R5, 0xf8, !PT ;  /* 0xff00000037377812 */ /* 0x000fc400078ef805 */
[----:B------:R-:W-:Y:S02]  /*15240*/  LOP3.LUT R50, R21, 0xff000000, R25, 0xf8, !PT ;  /* 0xff00000015327812 */ /* 0x000fe400078ef819 */
[----:B------:R-:W-:Y:S02]  /*15250*/  LOP3.LUT R21, R53, 0xff0000, R4, 0xf8, !PT ;  /* 0x00ff000035157812 */ /* 0x000fe400078ef804 */
[----:B------:R-:W-:Y:S02]  /*15260*/  LOP3.LUT R45, R45, 0xff0000, R24, 0xf8, !PT ;  /* 0x00ff00002d2d7812 */ /* 0x000fe400078ef818 */
[----:B------:R-:W-:Y:S02]  /*15270*/  LOP3.LUT R53, R51, 0xff000000, R27, 0xf8, !PT ;  /* 0xff00000033357812 */ /* 0x000fe400078ef81b */
[----:B------:R-:W-:Y:S02]  /*15280*/  LOP3.LUT R20, R47, 0xff000000, R26, 0xf8, !PT ;  /* 0xff0000002f147812 */ /* 0x000fe400078ef81a */
[----:B------:R-:W-:-:S02]  /*15290*/  F2FP.F16.E4M3.UNPACK_B R56, R55 ;  /* 0x00000037ff38723e */ /* 0x000fc400020006ff */
[-C--:B0-----:R-:W-:Y:S02]  /*152a0*/  F2FP.F16.E4M3.UNPACK_B R27, R41.reuse ;  /* 0x00000029ff1b723e */ /* 0x081fe400020006ff */
[----:B------:R-:W-:Y:S01]  /*152b0*/  F2FP.F16.E4M3.UNPACK_B R26, R50 ;  /* 0x00000032ff1a723e */ /* 0x000fe200020006ff */
[----:B------:R-:W-:Y:S01]  /*152c0*/  HADD2.F32 R58, -RZ, R56.H0_H0 ;  /* 0x20000038ff3a7230 */ /* 0x000fe20000004100 */
[----:B------:R-:W-:Y:S01]  /*152d0*/  LOP3.LUT R49, R45, 0xff000000, R24, 0xf8, !PT ;  /* 0xff0000002d317812 */ /* 0x000fe200078ef818 */
[----:B------:R-:W-:Y:S01]  /*152e0*/  HADD2.F32 R5, -RZ, R27.H0_H0 ;  /* 0x2000001bff057230 */ /* 0x000fe20000004100 */
[----:B------:R-:W-:Y:S01]  /*152f0*/  LOP3.LUT R59, R52, 0xff0000, R59, 0xf8, !PT ;  /* 0x00ff0000343b7812 */ /* 0x000fe200078ef83b */
[----:B------:R-:W-:Y:S01]  /*15300*/  HADD2.F32 R52, -RZ, R26.H0_H0 ;  /* 0x2000001aff347230 */ /* 0x000fe20000004100 */
[----:B------:R-:W-:Y:S02]  /*15310*/  F2FP.F16.E4M3.UNPACK_B R46, R41.H1 ;  /* 0x00000029ff2e723e */ /* 0x000fe400030006ff */
[C---:B------:R-:W-:Y:S01]  /*15320*/  FMUL.FTZ R60, R5.reuse, R58 ;  /* 0x0000003a053c7220 */ /* 0x040fe20000410000 */
[----:B------:R-:W-:Y:S01]  /*15330*/  F2FP.F16.E4M3.UNPACK_B R50, R50.H1 ;  /* 0x00000032ff32723e */ /* 0x000fe200030006ff */
[----:B------:R-:W-:Y:S01]  /*15340*/  FMUL.FTZ R51, R5, R52 ;  /* 0x0000003405337220 */ /* 0x000fe20000410000 */
[----:B------:R-:W-:-:S02]  /*15350*/  LOP3.LUT R57, R57, 0xff0000, R6, 0xf8, !PT ;  /* 0x00ff000039397812 */ /* 0x000fc400078ef806 */
[----:B------:R-:W-:Y:S02]  /*15360*/  LOP3.LUT R59, R59, 0xff000000, R7, 0xf8, !PT ;  /* 0xff0000003b3b7812 */ /* 0x000fe400078ef807 */
[-C--:B------:R-:W-:Y:S02]  /*15370*/  F2FP.F16.E4M3.UNPACK_B R47, R43.reuse ;  /* 0x0000002bff2f723e */ /* 0x080fe400020006ff */
[----:B------:R-:W-:Y:S02]  /*15380*/  F2FP.F16.E4M3.UNPACK_B R48, R43.H1 ;  /* 0x0000002bff30723e */ /* 0x000fe400030006ff */
[-C--:B------:R-:W-:Y:S02]  /*15390*/  F2FP.F16.E4M3.UNPACK_B R7, R42.reuse ;  /* 0x0000002aff07723e */ /* 0x080fe400020006ff */
[----:B------:R-:W-:Y:S01]  /*153a0*/  F2FP.F16.E4M3.UNPACK_B R43, R42.H1 ;  /* 0x0000002aff2b723e */ /* 0x000fe200030006ff */
[--C-:B------:R-:W-:Y:S01]  /*153b0*/  HADD2.F32 R42, -RZ, R46.reuse.H0_H0 ;  /* 0x2000002eff2a7230 */ /* 0x100fe20000004100 */
[----:B------:R-:W-:Y:S01]  /*153c0*/  F2FP.F16.E4M3.UNPACK_B R55, R55.H1 ;  /* 0x00000037ff37723e */ /* 0x000fe200030006ff */
[----:B------:R-:W-:Y:S01]  /*153d0*/  HADD2.F32 R46, -RZ, R46.H1_H1 ;  /* 0x3000002eff2e7230 */ /* 0x000fe20000004100 */
[----:B------:R-:W-:Y:S01]  /*153e0*/  LOP3.LUT R6, R57, 0xff000000, R6, 0xf8, !PT ;  /* 0xff00000039067812 */ /* 0x000fe200078ef806 */
[----:B------:R-:W-:Y:S01]  /*153f0*/  HADD2.F32 R57, -RZ, R56.H1_H1 ;  /* 0x30000038ff397230 */ /* 0x000fe20000004100 */
[----:B------:R-:W-:Y:S01]  /*15400*/  LOP3.LUT R54, R21, 0xff000000, R4, 0xf8, !PT ;  /* 0xff00000015367812 */ /* 0x000fe200078ef804 */
[--C-:B------:R-:W-:Y:S01]  /*15410*/  HADD2.F32 R56, -RZ, R55.reuse.H0_H0 ;  /* 0x20000037ff387230 */ /* 0x100fe20000004100 */
[-C--:B------:R-:W-:Y:S01]  /*15420*/  F2FP.F16.E4M3.UNPACK_B R41, R40.reuse ;  /* 0x00000028ff29723e */ /* 0x080fe200020006ff */
[----:B------:R-:W-:Y:S01]  /*15430*/  HADD2.F32 R55, -RZ, R55.H1_H1 ;  /* 0x30000037ff377230 */ /* 0x000fe20000004100 */
[----:B------:R-:W-:Y:S01]  /*15440*/  F2FP.F16.E4M3.UNPACK_B R40, R40.H1 ;  /* 0x00000028ff28723e */ /* 0x000fe200030006ff */
[----:B--2---:R-:W0:Y:S02]  /*15450*/  LDS.128 R36, [R68+0x14400] ;  /* 0x0144000044247984 */ /* 0x004e240000000c00 */
[----:B0-----:R-:W-:-:S02]  /*15460*/  F2FP.F16.E4M3.UNPACK_B R24, R37 ;  /* 0x00000025ff18723e */ /* 0x001fc400020006ff */
[----:B------:R-:W-:Y:S02]  /*15470*/  F2FP.F16.E4M3.UNPACK_B R37, R37.H1 ;  /* 0x00000025ff25723e */ /* 0x000fe400030006ff */
[-C--:B------:R-:W-:Y:S01]  /*15480*/  F2FP.F16.E4M3.UNPACK_B R45, R39.reuse ;  /* 0x00000027ff2d723e */ /* 0x080fe200020006ff */
[----:B------:R-:W-:Y:S01]  /*15490*/  HADD2.F32 R25, -RZ, R24.H0_H0 ;  /* 0x20000018ff197230 */ /* 0x000fe20000004100 */
[----:B------:R-:W-:Y:S02]  /*154a0*/  F2FP.F16.E4M3.UNPACK_B R39, R39.H1 ;  /* 0x00000027ff27723e */ /* 0x000fe400030006ff */
[----:B------:R-:W-:Y:S02]  /*154b0*/  F2FP.F16.E4M3.UNPACK_B R21, R36 ;  /* 0x00000024ff15723e */ /* 0x000fe400020006ff */
[C---:B------:R-:W-:Y:S01]  /*154c0*/  FFMA.FTZ R5, R25.reuse, R52, -R60 ;  /* 0x0000003419057223 */ /* 0x040fe2000001083c */
[----:B------:R-:W-:Y:S01]  /*154d0*/  FFMA.FTZ R25, R25, R58, R51 ;  /* 0x0000003a19197223 */ /* 0x000fe20000010033 */
[----:B------:R-:W-:-:S02]  /*154e0*/  HADD2.F32 R51, -RZ, R26.H1_H1 ;  /* 0x3000001aff337230 */ /* 0x000fc40000004100 */
[C---:B------:R-:W-:Y:S01]  /*154f0*/  FMUL.FTZ R60, R42.reuse, R56 ;  /* 0x000000382a3c7220 */ /* 0x040fe20000410000 */
[----:B------:R-:W-:Y:S01]  /*15500*/  HADD2.F32 R26, -RZ, R24.H1_H1 ;  /* 0x30000018ff1a7230 */ /* 0x000fe20000004100 */
[----:B------:R-:W-:Y:S01]  /*15510*/  F2FP.F16.E4M3.UNPACK_B R36, R36.H1 ;  /* 0x00000024ff24723e */ /* 0x000fe200030006ff */
[----:B------:R-:W-:Y:S01]  /*15520*/  HADD2.F32 R52, -RZ, R50.H0_H0 ;  /* 0x20000032ff347230 */ /* 0x000fe20000004100 */
[-C--:B------:R-:W-:Y:S01]  /*15530*/  F2FP.F16.E4M3.UNPACK_B R4, R38.reuse ;  /* 0x00000026ff04723e */ /* 0x080fe200020006ff */
[----:B------:R-:W-:Y:S01]  /*15540*/  HADD2.F32 R24, -RZ, R27.H1_H1 ;  /* 0x3000001bff187230 */ /* 0x000fe20000004100 */
[----:B------:R-:W-:Y:S01]  /*15550*/  F2FP.F16.E4M3.UNPACK_B R38, R38.H1 ;  /* 0x00000026ff26723e */ /* 0x000fe200030006ff */
[----:B------:R-:W-:Y:S02]  /*15560*/  HADD2.F32 R27, -RZ, R37.H0_H0 ;  /* 0x20000025ff1b7230 */ /* 0x000fe40000004100 */
[----:B------:R-:W-:Y:S01]  /*15570*/  FMUL.FTZ R63, R42, R52 ;  /* 0x000000342a3f7220 */ /* 0x000fe20000410000 */
[----:B------:R-:W-:-:S02]  /*15580*/  HADD2.F32 R42, -RZ, R47.H0_H0 ;  /* 0x2000002fff2a7230 */ /* 0x000fc40000004100 */
[C---:B------:R-:W-:Y:S01]  /*15590*/  FMUL.FTZ R61, R24.reuse, R57 ;  /* 0x00000039183d7220 */ /* 0x040fe20000410000 */
[----:B------:R-:W-:Y:S01]  /*155a0*/  FMUL.FTZ R58, R24, R51 ;  /* 0x00000033183a7220 */ /* 0x000fe20000410000 */
[C---:B------:R-:W-:Y:S01]  /*155b0*/  FFMA.FTZ R63, R27.reuse, R56, R63 ;  /* 0x000000381b3f7223 */ /* 0x040fe2000001003f */
[----:B------:R-:W-:Y:S01]  /*155c0*/  F2FP.F16.E4M3.UNPACK_B R56, R59 ;  /* 0x0000003bff38723e */ /* 0x000fe200020006ff */
[C---:B------:R-:W-:Y:S01]  /*155d0*/  FFMA.FTZ R24, R26.reuse, R51, -R61 ;  /* 0x000000331a187223 */ /* 0x040fe2000001083d */
[----:B------:R-:W-:Y:S01]  /*155e0*/  F2FP.F16.E4M3.UNPACK_B R51, R53 ;  /* 0x00000035ff33723e */ /* 0x000fe200020006ff */
[----:B------:R-:W-:Y:S01]  /*155f0*/  FFMA.FTZ R26, R26, R57, R58 ;  /* 0x000000391a1a7223 */ /* 0x000fe2000001003a */
[----:B------:R-:W-:Y:S01]  /*15600*/  FFMA.FTZ R60, R27, R52, -R60 ;  /* 0x000000341b3c7223 */ /* 0x000fe2000001083c */
[----:B------:R-:W-:Y:S02]  /*15610*/  HADD2.F32 R57, -RZ, R56.H0_H0 ;  /* 0x20000038ff397230 */ /* 0x000fe40000004100 */
[----:B------:R-:W-:Y:S01]  /*15620*/  FMUL.FTZ R58, R46, R55 ;  /* 0x000000372e3a7220 */ /* 0x000fe20000410000 */
[----:B------:R-:W-:Y:S01]  /*15630*/  HADD2.F32 R52, -RZ, R51.H0_H0 ;  /* 0x20000033ff347230 */ /* 0x000fe20000004100 */
[----:B------:R-:W-:Y:S01]  /*15640*/  F2FP.F16.E4M3.UNPACK_B R59, R59.H1 ;  /* 0x0000003bff3b723e */ /* 0x000fe200030006ff */
[----:B------:R-:W-:-:S02]  /*15650*/  HADD2.F32 R50, -RZ, R50.H1_H1 ;  /* 0x30000032ff327230 */ /* 0x000fc40000004100 */
[CC--:B------:R-:W-:Y:S01]  /*15660*/  FMUL.FTZ R62, R42.reuse, R57.reuse ;  /* 0x000000392a3e7220 */ /* 0x0c0fe20000410000 */
[----:B------:R-:W-:Y:S02]  /*15670*/  HADD2.F32 R27, -RZ, R45.H0_H0 ;  /* 0x2000002dff1b7230 */ /* 0x000fe40000004100 */
[----:B------:R-:W-:Y:S01]  /*15680*/  FMUL.FTZ R42, R42, R52 ;  /* 0x000000342a2a7220 */ /* 0x000fe20000410000 */
[----:B------:R-:W-:Y:S02]  /*15690*/  HADD2.F32 R37, -RZ, R37.H1_H1 ;  /* 0x30000025ff257230 */ /* 0x000fe40000004100 */
[----:B------:R-:W-:Y:S01]  /*156a0*/  FMUL.FTZ R46, R46, R50 ;  /* 0x000000322e2e7220 */ /* 0x000fe20000410000 */
[----:B------:R-:W-:Y:S02]  /*156b0*/  HADD2.F32 R56, -RZ, R56.H1_H1 ;  /* 0x30000038ff387230 */ /* 0x000fe40000004100 */
[----:B------:R-:W-:Y:S01]  /*156c0*/  FFMA.FTZ R57, R27, R57, R42 ;  /* 0x000000391b397223 */ /* 0x000fe2000001002a */
[----:B------:R-:W-:Y:S01]  /*156d0*/  HADD2.F32 R47, -RZ, R47.H1_H1 ;  /* 0x3000002fff2f7230 */ /* 0x000fe20000004100 */
[----:B------:R-:W-:Y:S01]  /*156e0*/  F2FP.F16.E4M3.UNPACK_B R53, R53.H1 ;  /* 0x00000035ff35723e */ /* 0x000fe200030006ff */
[----:B------:R-:W-:-:S02]  /*156f0*/  HADD2.F32 R42, -RZ, R51.H1_H1 ;  /* 0x30000033ff2a7230 */ /* 0x000fc40000004100 */
[C---:B------:R-:W-:Y:S01]  /*15700*/  FFMA.FTZ R61, R37.reuse, R50, -R58 ;  /* 0x00000032253d7223 */ /* 0x040fe2000001083a */
[----:B------:R-:W-:Y:S01]  /*15710*/  FFMA.FTZ R58, R37, R55, R46 ;  /* 0x00000037253a7223 */ /* 0x000fe2000001002e */
[----:B------:R-:W-:Y:S01]  /*15720*/  FFMA.FTZ R62, R27, R52, -R62 ;  /* 0x000000341b3e7223 */ /* 0x000fe2000001083e */
[----:B------:R-:W-:Y:S02]  /*15730*/  HADD2.F32 R45, -RZ, R45.H1_H1 ;  /* 0x3000002dff2d7230 */ /* 0x000fe40000004100 */
[C---:B------:R-:W-:Y:S01]  /*15740*/  FMUL.FTZ R52, R47.reuse, R56 ;  /* 0x000000382f347220 */ /* 0x040fe20000410000 */
[----:B------:R-:W-:Y:S02]  /*15750*/  HADD2.F32 R50, -RZ, R59.H0_H0 ;  /* 0x2000003bff327230 */ /* 0x000fe40000004100 */
[-C--:B------:R-:W-:Y:S01]  /*15760*/  FMUL.FTZ R47, R47, R42.reuse ;  /* 0x0000002a2f2f7220 */ /* 0x080fe20000410000 */
[----:B------:R-:W-:Y:S02]  /*15770*/  HADD2.F32 R37, -RZ, R48.H0_H0 ;  /* 0x20000030ff257230 */ /* 0x000fe40000004100 */
[----:B------:R-:W-:Y:S01]  /*15780*/  FFMA.FTZ R55, R45, R42, -R52 ;  /* 0x0000002a2d377223 */ /* 0x000fe20000010834 */
[----:B------:R-:W-:-:S02]  /*15790*/  HADD2.F32 R46, -RZ, R53.H0_H0 ;  /* 0x20000035ff2e7230 */ /* 0x000fc40000004100 */
[----:B------:R-:W-:Y:S01]  /*157a0*/  FFMA.FTZ R56, R45, R56, R47 ;  /* 0x000000382d387223 */ /* 0x000fe2000001002f */
[----:B------:R-:W-:Y:S02]  /*157b0*/  HADD2.F32 R27, -RZ, R39.H0_H0 ;  /* 0x20000027ff1b7230 */ /* 0x000fe40000004100 */
[C---:B------:R-:W-:Y:S01]  /*157c0*/  FMUL.FTZ R64, R37.reuse, R50 ;  /* 0x0000003225407220 */ /* 0x040fe20000410000 */
[----:B------:R-:W-:Y:S01]  /*157d0*/  F2FP.F16.E4M3.UNPACK_B R45, R54.H1 ;  /* 0x00000036ff2d723e */ /* 0x000fe200030006ff */
[-C--:B------:R-:W-:Y:S01]  /*157e0*/  FMUL.FTZ R37, R37, R46.reuse ;  /* 0x0000002e25257220 */ /* 0x080fe20000410000 */
[-C--:B------:R-:W-:Y:S01]  /*157f0*/  F2FP.F16.E4M3.UNPACK_B R42, R49.reuse.H1 ;  /* 0x00000031ff2a723e */ /* 0x080fe200030006ff */
[----:B------:R-:W-:Y:S02]  /*15800*/  HADD2.F32 R53, -RZ, R53.H1_H1 ;  /* 0x30000035ff357230 */ /* 0x000fe40000004100 */
[C---:B------:R-:W-:Y:S01]  /*15810*/  FFMA.FTZ R64, R27.reuse, R46, -R64 ;  /* 0x0000002e1b407223 */ /* 0x040fe20000010840 */
[----:B------:R-:W-:Y:S01]  /*15820*/  FFMA.FTZ R65, R27, R50, R37 ;  /* 0x000000321b417223 */ /* 0x000fe20000010025 */
[----:B------:R-:W-:Y:S01]  /*15830*/  HADD2.F32 R59, -RZ, R59.H1_H1 ;  /* 0x3000003bff3b7230 */ /* 0x000fe20000004100 */
[----:B------:R-:W-:Y:S01]  /*15840*/  F2FP.F16.E4M3.UNPACK_B R54, R54 ;  /* 0x00000036ff36723e */ /* 0x000fe200020006ff */
[----:B------:R-:W-:Y:S01]  /*15850*/  HADD2.F32 R48, -RZ, R48.H1_H1 ;  /* 0x30000030ff307230 */ /* 0x000fe20000004100 */
[----:B------:R-:W-:Y:S01]  /*15860*/  F2FP.F16.E4M3.UNPACK_B R49, R49 ;  /* 0x00000031ff31723e */ /* 0x000fe200020006ff */
[----:B------:R-:W-:Y:S01]  /*15870*/  HADD2.F32 R50, -RZ, R45.H0_H0 ;  /* 0x2000002dff327230 */ /* 0x000fe20000004100 */
[----:B------:R-:W-:Y:S01]  /*15880*/  F2FP.SATFINITE.E4M3.F32.PACK_AB_MERGE_C R60, R61, R60, RZ ;  /* 0x0000003c3d3c723e */ /* 0x000fe200048070ff */
        /* <DEDUP_REMOVED lines=13> */
[C---:B------:R-:W-:Y:S01]  /*15960*/  FFMA.FTZ R67, R39.reuse, R53, -R52 ;  /* 0x0000003527437223 */ /* 0x040fe20000010834 */
[----:B------:R-:W-:Y:S01]  /*15970*/  FFMA.FTZ R66, R39, R59, R66 ;  /* 0x0000003b27427223 */ /* 0x000fe20000010042 */
[----:B------:R-:W-:Y:S02]  /*15980*/  HADD2.F32 R36, -RZ, R36.H1_H1 ;  /* 0x30000024ff247230 */ /* 0x000fe40000004100 */
[C---:B------:R-:W-:Y:S01]  /*15990*/  FMUL.FTZ R39, R40.reuse, R45 ;  /* 0x0000002d28277220 */ /* 0x040fe20000410000 */
[----:B------:R-:W-:Y:S01]  /*159a0*/  FMUL.FTZ R42, R40, R27 ;  /* 0x0000001b282a7220 */ /* 0x000fe20000410000 */
[----:B------:R-:W-:Y:S01]  /*159b0*/  HADD2.F32 R40, -RZ, R54.H0_H0 ;  /* 0x20000036ff287230 */ /* 0x000fe20000004100 */
[----:B------:R-:W-:Y:S01]  /*159c0*/  F2FP.SATFINITE.E4M3.F32.PACK_AB_MERGE_C R58, R58, R63, RZ ;  /* 0x0000003f3a3a723e */ /* 0x000fe200048070ff */
[----:B------:R-:W-:-:S02]  /*159d0*/  HADD2.F32 R37, -RZ, R41.H0_H0 ;  /* 0x20000029ff257230 */ /* 0x000fc40000004100 */
[C---:B------:R-:W-:Y:S01]  /*159e0*/  FFMA.FTZ R52, R36.reuse, R27, -R39 ;  /* 0x0000001b24347223 */ /* 0x040fe20000010827 */
[----:B------:R-:W-:Y:S01]  /*159f0*/  FFMA.FTZ R51, R36, R45, R42 ;  /* 0x0000002d24337223 */ /* 0x000fe2000001002a */
[----:B------:R-:W-:Y:S01]  /*15a00*/  HADD2.F32 R36, -RZ, R49.H0_H0 ;  /* 0x20000031ff247230 */ /* 0x000fe20000004100 */
[----:B------:R-:W-:Y:S01]  /*15a10*/  F2FP.F16.E4M3.UNPACK_B R39, R6.H1 ;  /* 0x00000006ff27723e */ /* 0x000fe200030006ff */
[----:B------:R-:W-:Y:S02]  /*15a20*/  HADD2.F32 R27, -RZ, R21.H0_H0 ;  /* 0x20000015ff1b7230 */ /* 0x000fe40000004100 */
[C---:B------:R-:W-:Y:S01]  /*15a30*/  FMUL.FTZ R42, R37.reuse, R40 ;  /* 0x00000028252a7220 */ /* 0x040fe20000410000 */
[----:B------:R-:W-:Y:S02]  /*15a40*/  HADD2.F32 R54, -RZ, R54.H1_H1 ;  /* 0x30000036ff367230 */ /* 0x000fe40000004100 */
[----:B------:R-:W-:Y:S01]  /*15a50*/  FMUL.FTZ R46, R37, R36 ;  /* 0x00000024252e7220 */ /* 0x000fe20000410000 */
[----:B------:R-:W-:-:S02]  /*15a60*/  HADD2.F32 R41, -RZ, R41.H1_H1 ;  /* 0x30000029ff297230 */ /* 0x000fc40000004100 */
[----:B------:R-:W-:Y:S01]  /*15a70*/  FFMA.FTZ R42, R27, R36, -R42 ;  /* 0x000000241b2a7223 */ /* 0x000fe2000001082a */
[----:B------:R-:W-:Y:S01]  /*15a80*/  HADD2.F32 R36, -RZ, R49.H1_H1 ;  /* 0x30000031ff247230 */ /* 0x000fe20000004100 */
[----:B------:R-:W-:Y:S01]  /*15a90*/  F2FP.F16.E4M3.UNPACK_B R37, R20.H1 ;  /* 0x00000014ff25723e */ /* 0x000fe200030006ff */
[----:B------:R-:W-:Y:S02]  /*15aa0*/  HADD2.F32 R21, -RZ, R21.H1_H1 ;  /* 0x30000015ff157230 */ /* 0x000fe40000004100 */
[----:B------:R-:W-:Y:S01]  /*15ab0*/  FMUL.FTZ R48, R41, R54 ;  /* 0x0000003629307220 */ /* 0x000fe20000410000 */
[----:B------:R-:W-:Y:S01]  /*15ac0*/  FFMA.FTZ R46, R27, R40, R46 ;  /* 0x000000281b2e7223 */ /* 0x000fe2000001002e */
[-C--:B------:R-:W-:Y:S01]  /*15ad0*/  FMUL.FTZ R45, R41, R36.reuse ;  /* 0x00000024292d7220 */ /* 0x080fe20000410000 */
[----:B------:R-:W-:Y:S02]  /*15ae0*/  HADD2.F32 R40, -RZ, R39.H0_H0 ;  /* 0x20000027ff287230 */ /* 0x000fe40000004100 */
[----:B------:R-:W-:Y:S01]  /*15af0*/  FFMA.FTZ R41, R21, R36, -R48 ;  /* 0x0000002415297223 */ /* 0x000fe20000010830 */
[----:B------:R-:W-:-:S02]  /*15b00*/  HADD2.F32 R27, -RZ, R43.H0_H0 ;  /* 0x2000002bff1b7230 */ /* 0x000fc40000004100 */
[----:B------:R-:W-:Y:S01]  /*15b10*/  FFMA.FTZ R45, R21, R54, R45 ;  /* 0x00000036152d7223 */ /* 0x000fe2000001002d */
[----:B------:R-:W-:Y:S01]  /*15b20*/  HADD2.F32 R36, -RZ, R37.H0_H0 ;  /* 0x20000025ff247230 */ /* 0x000fe20000004100 */
[----:B------:R-:W-:Y:S01]  /*15b30*/  F2FP.F16.E4M3.UNPACK_B R20, R20 ;  /* 0x00000014ff14723e */ /* 0x000fe200020006ff */
[----:B------:R-:W-:Y:S02]  /*15b40*/  HADD2.F32 R39, -RZ, R39.H1_H1 ;  /* 0x30000027ff277230 */ /* 0x000fe40000004100 */
[C---:B------:R-:W-:Y:S01]  /*15b50*/  FMUL.FTZ R48, R27.reuse, R40 ;  /* 0x000000281b307220 */ /* 0x040fe20000410000 */
[----:B------:R-:W-:Y:S02]  /*15b60*/  HADD2.F32 R43, -RZ, R43.H1_H1 ;  /* 0x3000002bff2b7230 */ /* 0x000fe40000004100 */
[----:B------:R-:W-:Y:S01]  /*15b70*/  FMUL.FTZ R54, R27, R36 ;  /* 0x000000241b367220 */ /* 0x000fe20000410000 */
[----:B------:R-:W-:Y:S01]  /*15b80*/  HADD2.F32 R21, -RZ, R38.H0_H0 ;  /* 0x20000026ff157230 */ /* 0x000fe20000004100 */
[----:B------:R-:W-:Y:S01]  /*15b90*/  F2FP.F16.E4M3.UNPACK_B R6, R6 ;  /* 0x00000006ff06723e */ /* 0x000fe200020006ff */
[----:B------:R-:W-:-:S02]  /*15ba0*/  HADD2.F32 R37, -RZ, R37.H1_H1 ;  /* 0x30000025ff257230 */ /* 0x000fc40000004100 */
[----:B------:R-:W-:Y:S01]  /*15bb0*/  FMUL.FTZ R27, R43, R39 ;  /* 0x000000272b1b7220 */ /* 0x000fe20000410000 */
[----:B------:R-:W-:Y:S02]  /*15bc0*/  HADD2.F32 R38, -RZ, R38.H1_H1 ;  /* 0x30000026ff267230 */ /* 0x000fe40000004100 */
[C---:B------:R-:W-:Y:S01]  /*15bd0*/  FFMA.FTZ R48, R21.reuse, R36, -R48 ;  /* 0x0000002415307223 */ /* 0x040fe20000010830 */
[----:B------:R-:W-:Y:S01]  /*15be0*/  FFMA.FTZ R54, R21, R40, R54 ;  /* 0x0000002815367223 */ /* 0x000fe20000010036 */
[-C--:B------:R-:W-:Y:S01]  /*15bf0*/  FMUL.FTZ R36, R43, R37.reuse ;  /* 0x000000252b247220 */ /* 0x080fe20000410000 */
[--C-:B------:R-:W-:Y:S02]  /*15c00*/  HADD2.F32 R21, -RZ, R20.reuse.H0_H0 ;  /* 0x20000014ff157230 */ /* 0x100fe40000004100 */
[C---:B------:R-:W-:Y:S01]  /*15c10*/  FFMA.FTZ R49, R38.reuse, R37, -R27 ;  /* 0x0000002526317223 */ /* 0x040fe2000001081b */
[----:B------:R-:W-:Y:S02]  /*15c20*/  HADD2.F32 R27, -RZ, R20.H1_H1 ;  /* 0x30000014ff1b7230 */ /* 0x000fe40000004100 */
[----:B------:R-:W-:Y:S01]  /*15c30*/  FFMA.FTZ R53, R38, R39, R36 ;  /* 0x0000002726357223 */ /* 0x000fe20000010024 */
[--C-:B------:R-:W-:Y:S01]  /*15c40*/  HADD2.F32 R37, -RZ, R6.reuse.H0_H0 ;  /* 0x20000006ff257230 */ /* 0x100fe20000004100 */
[----:B------:R-:W-:Y:S01]  /*15c50*/  F2FP.SATFINITE.E4M3.F32.PACK_AB_MERGE_C R50, R51, R50, RZ ;  /* 0x000000323332723e */ /* 0x000fe200048070ff */
[--C-:B------:R-:W-:Y:S01]  /*15c60*/  HADD2.F32 R20, -RZ, R7.reuse.H0_H0 ;  /* 0x20000007ff147230 */ /* 0x100fe20000004100 */
[----:B------:R-:W-:Y:S01]  /*15c70*/  F2FP.SATFINITE.E4M3.F32.PACK_AB_MERGE_C R48, R49, R48, RZ ;  /* 0x000000303130723e */ /* 0x000fe200048070ff */
[----:B------:R-:W-:Y:S01]  /*15c80*/  HADD2.F32 R36, -RZ, R6.H1_H1 ;  /* 0x30000006ff247230 */ /* 0x000fe20000004100 */
[----:B------:R-:W-:Y:S01]  /*15c90*/  F2FP.SATFINITE.E4M3.F32.PACK_AB_MERGE_C R53, R53, R54, RZ ;  /* 0x000000363535723e */ /* 0x000fe200048070ff */
[----:B------:R-:W-:-:S02]  /*15ca0*/  HADD2.F32 R7, -RZ, R7.H1_H1 ;  /* 0x30000007ff077230 */ /* 0x000fc40000004100 */
[C---:B------:R-:W-:Y:S01]  /*15cb0*/  FMUL.FTZ R39, R20.reuse, R37 ;  /* 0x0000002514277220 */ /* 0x040fe20000410000 */
[--C-:B------:R-:W-:Y:S02]  /*15cc0*/  HADD2.F32 R6, -RZ, R4.reuse.H0_H0 ;  /* 0x20000004ff067230 */ /* 0x100fe40000004100 */
[----:B------:R-:W-:Y:S01]  /*15cd0*/  FMUL.FTZ R20, R20, R21 ;  /* 0x0000001514147220 */ /* 0x000fe20000410000 */
[----:B------:R-:W-:Y:S02]  /*15ce0*/  HADD2.F32 R4, -RZ, R4.H1_H1 ;  /* 0x30000004ff047230 */ /* 0x000fe40000004100 */
[CC--:B------:R-:W-:Y:S01]  /*15cf0*/  FMUL.FTZ R43, R7.reuse, R36.reuse ;  /* 0x00000024072b7220 */ /* 0x0c0fe20000410000 */
[----:B------:R-:W-:Y:S01]  /*15d00*/  FMUL.FTZ R7, R7, R27 ;  /* 0x0000001b07077220 */ /* 0x000fe20000410000 */
        /* <DEDUP_REMOVED lines=17> */
.L_x_1479:
[----:B------:R-:W-:Y:S05]  /*15e20*/  BSYNC B1 ;  /* 0x0000000000017941 */ /* 0x000fea0003800000 */
.L_x_1478:
[----:B------:R-:W-:Y:S04]  /*15e30*/  BSSY B1, `(.L_x_1480) ;  /* 0x0000101000017945 */ /* 0x000fe80003800000 */
[----:B------:R-:W-:Y:S05]  /*15e40*/  @P1 BRA `(.L_x_1481) ;  /* 0x0000000c00fc1947 */ /* 0x000fea0003800000 */
[----:B------:R-:W2:Y:S01]  /*15e50*/  LDL R59, [R1+0x4] ;  /* 0x00000400013b7983 */ /* 0x000ea20000100800 */
[----:B-1---5:R-:W-:Y:S02]  /*15e60*/  SHF.R.U32.HI R3, RZ, 0x8, R28 ;  /* 0x00000008ff037819 */ /* 0x022fe4000001161c */
[----:B------:R-:W-:Y:S02]  /*15e70*/  LOP3.LUT R5, R28, 0xff, RZ, 0xc0, !PT ;  /* 0x000000ff1c057812 */ /* 0x000fe400078ec0ff */
[----:B------:R-:W-:Y:S02]  /*15e80*/  LOP3.LUT R4, R3, 0xff, RZ, 0xc0, !PT ;  /* 0x000000ff03047812 */ /* 0x000fe400078ec0ff */
[----:B------:R-:W-:Y:S02]  /*15e90*/  LEA.HI R3, R0, R231, RZ, 0x1c ;  /* 0x000000e700037211 */ /* 0x000fe400078fe0ff */
[----:B------:R-:W-:Y:S02]  /*15ea0*/  PRMT R21, R4, 0x7604, R5 ;  /* 0x0000760404157816 */ /* 0x000fe40000000005 */
[----:B------:R-:W-:-:S02]  /*15eb0*/  SHF.R.S32.HI R4, RZ, 0x1f, R3 ;  /* 0x0000001fff047819 */ /* 0x000fc40000011403 */
[----:B------:R-:W-:Y:S02]  /*15ec0*/  SHF.R.U32.HI R6, RZ, 0x8, R29 ;  /* 0x00000008ff067819 */ /* 0x000fe4000001161d */
[----:B------:R-:W-:Y:S01]  /*15ed0*/  LEA.HI R5, R4, R3, RZ, 0x2 ;  /* 0x0000000304057211 */ /* 0x000fe200078f10ff */
[----:B------:R-:W-:Y:S01]  /*15ee0*/  IMAD.SHL.U32 R3, R3, 0x10, RZ ;  /* 0x0000001003037824 */ /* 0x000fe200078e00ff */
[----:B------:R-:W-:Y:S02]  /*15ef0*/  SHF.R.U32.HI R26, RZ, 0x8, R31 ;  /* 0x00000008ff1a7819 */ /* 0x000fe4000001161f */
[----:B------:R-:W-:Y:S01]  /*15f00*/  SHF.R.U32.HI R24, RZ, 0x8, R8 ;  /* 0x00000008ff187819 */ /* 0x000fe20000011608 */
[----:B------:R-:W-:Y:S01]  /*15f10*/  IMAD.SHL.U32 R5, R5, 0x800, RZ ;  /* 0x0000080005057824 */ /* 0x000fe200078e00ff */
[----:B------:R-:W-:Y:S02]  /*15f20*/  LOP3.LUT R7, R29, 0xff, RZ, 0xc0, !PT ;  /* 0x000000ff1d077812 */ /* 0x000fe400078ec0ff */
[----:B------:R-:W-:-:S02]  /*15f30*/  LOP3.LUT R6, R6, 0xff, RZ, 0xc0, !PT ;  /* 0x000000ff06067812 */ /* 0x000fc400078ec0ff */
[----:B------:R-:W-:Y:S02]  /*15f40*/  LOP3.LUT R4, R204, 0x30, R3, 0xf8, !PT ;  /* 0x00000030cc047812 */ /* 0x000fe400078ef803 */
[----:B---3--:R-:W-:Y:S02]  /*15f50*/  LOP3.LUT R20, R31, 0xff, RZ, 0xc0, !PT ;  /* 0x000000ff1f147812 */ /* 0x008fe400078ec0ff */
[----:B------:R-:W-:Y:S02]  /*15f60*/  LOP3.LUT R25, R8, 0xff, RZ, 0xc0, !PT ;  /* 0x000000ff08197812 */ /* 0x000fe400078ec0ff */
[----:B------:R-:W-:Y:S02]  /*15f70*/  LOP3.LUT R3, R26, 0xff, RZ, 0xc0, !PT ;  /* 0x000000ff1a037812 */ /* 0x000fe400078ec0ff */
[----:B------:R-:W-:Y:S02]  /*15f80*/  LOP3.LUT R24, R24, 0xff, RZ, 0xc0, !PT ;  /* 0x000000ff18187812 */ /* 0x000fe400078ec0ff */
[----:B0-----:R-:W-:-:S02]  /*15f90*/  PRMT R37, R6, 0x7604, R7 ;  /* 0x0000760406257816 */ /* 0x001fc40000000007 */
[----:B------:R-:W-:Y:S02]  /*15fa0*/  LOP3.LUT R4, R4, R205, RZ, 0x3c, !PT ;  /* 0x000000cd04047212 */ /* 0x000fe400078e3cff */
[----:B------:R-:W-:Y:S02]  /*15fb0*/  LOP3.LUT R5, R5, 0xffffe000, RZ, 0xc0, !PT ;  /* 0xffffe00005057812 */ /* 0x000fe400078ec0ff */
[----:B------:R-:W-:Y:S02]  /*15fc0*/  SHF.R.U32.HI R6, RZ, 0x8, R30 ;  /* 0x00000008ff067819 */ /* 0x000fe4000001161e */
[----:B------:R-:W-:Y:S02]  /*15fd0*/  PRMT R41, R3, 0x7604, R20 ;  /* 0x0000760403297816 */ /* 0x000fe40000000014 */
[----:B------:R-:W-:Y:S02]  /*15fe0*/  PRMT R45, R24, 0x7604, R25 ;  /* 0x00007604182d7816 */ /* 0x000fe40000000019 */
[----:B------:R-:W-:-:S02]  /*15ff0*/  IADD3 R3, R4, R206, R5 ;  /* 0x000000ce04037210 */ /* 0x000fc40007ffe005 */
[----:B------:R-:W-:Y:S02]  /*16000*/  SHF.R.U32.HI R24, RZ, 0x8, R10 ;  /* 0x00000008ff187819 */ /* 0x000fe4000001160a */
[----:B------:R-:W-:Y:S01]  /*16010*/  SHF.R.U32.HI R26, RZ, 0x8, R11 ;  /* 0x00000008ff1a7819 */ /* 0x000fe2000001160b */
[----:B------:R-:W-:Y:S01]  /*16020*/  IMAD.IADD R3, R16, 0x1, R3 ;  /* 0x0000000110037824 */ /* 0x000fe200078e0203 */
[----:B------:R-:W-:Y:S02]  /*16030*/  LOP3.LUT R7, R30, 0xff, RZ, 0xc0, !PT ;  /* 0x000000ff1e077812 */ /* 0x000fe400078ec0ff */
[----:B------:R-:W-:Y:S02]  /*16040*/  LOP3.LUT R6, R6, 0xff, RZ, 0xc0, !PT ;  /* 0x000000ff06067812 */ /* 0x000fe400078ec0ff */
[----:B------:R-:W-:Y:S02]  /*16050*/  SHF.R.U32.HI R20, RZ, 0x8, R9 ;  /* 0x00000008ff147819 */ /* 0x000fe40000011609 */
[----:B------:R-:W-:-:S02]  /*16060*/  LOP3.LUT R25, R9, 0xff, RZ, 0xc0, !PT ;  /* 0x000000ff09197812 */ /* 0x000fc400078ec0ff */
[----:B------:R-:W-:Y:S02]  /*16070*/  LOP3.LUT R27, R10, 0xff, RZ, 0xc0, !PT ;  /* 0x000000ff0a1b7812 */ /* 0x000fe400078ec0ff */
[----:B------:R-:W-:Y:S02]  /*16080*/  LOP3.LUT R24, R24, 0xff, RZ, 0xc0, !PT ;  /* 0x000000ff18187812 */ /* 0x000fe400078ec0ff */
[----:B------:R-:W-:Y:S02]  /*16090*/  LOP3.LUT R26, R26, 0xff, RZ, 0xc0, !PT ;  /* 0x000000ff1a1a7812 */ /* 0x000fe400078ec0ff */
[----:B------:R-:W-:Y:S02]  /*160a0*/  LOP3.LUT R20, R20, 0xff, RZ, 0xc0, !PT ;  /* 0x000000ff14147812 */ /* 0x000fe400078ec0ff */
[----:B------:R-:W-:Y:S02]  /*160b0*/  LOP3.LUT R43, R11, 0xff, RZ, 0xc0, !PT ;  /* 0x000000ff0b2b7812 */ /* 0x000fe400078ec0ff */
[----:B------:R-:W-:-:S02]  /*160c0*/  PRMT R39, R6, 0x7604, R7 ;  /* 0x0000760406277816 */ /* 0x000fc40000000007 */
[----:B------:R-:W-:Y:S02]  /*160d0*/  PRMT R49, R20, 0x7604, R25 ;  /* 0x0000760414317816 */ /* 0x000fe40000000019 */
[----:B------:R-:W-:Y:S02]  /*160e0*/  PRMT R51, R24, 0x7604, R27 ;  /* 0x0000760418337816 */ /* 0x000fe4000000001b */
[----:B------:R-:W-:Y:S02]  /*160f0*/  PRMT R53, R26, 0x7604, R43 ;  /* 0x000076041a357816 */ /* 0x000fe4000000002b */
[----:B------:R-:W0:Y:S01]  /*16100*/  LDS.128 R24, [R3+0x14400] ;  /* 0x0144000003187984 */ /* 0x000e220000000c00 */
[----:B------:R-:W-:Y:S02]  /*16110*/  SHF.R.U32.HI R20, RZ, 0x10, R28 ;  /* 0x00000010ff147819 */ /* 0x000fe4000001161c */
[----:B------:R-:W-:Y:S02]  /*16120*/  SHF.R.U32.HI R36, RZ, 0x10, R29 ;  /* 0x00000010ff247819 */ /* 0x000fe4000001161d */
[----:B------:R-:W-:-:S02]  /*16130*/  SHF.R.U32.HI R38, RZ, 0x10, R30 ;  /* 0x00000010ff267819 */ /* 0x000fc4000001161e */
[----:B------:R-:W-:Y:S02]  /*16140*/  LOP3.LUT R20, R20, 0xff, RZ, 0xc0, !PT ;  /* 0x000000ff14147812 */ /* 0x000fe400078ec0ff */
[----:B------:R-:W-:Y:S02]  /*16150*/  LOP3.LUT R36, R36, 0xff, RZ, 0xc0, !PT ;  /* 0x000000ff24247812 */ /* 0x000fe400078ec0ff */
[----:B------:R-:W-:Y:S02]  /*16160*/  SHF.R.U32.HI R40, RZ, 0x10, R31 ;  /* 0x00000010ff287819 */ /* 0x000fe4000001161f */
[----:B------:R-:W-:Y:S02]  /*16170*/  LOP3.LUT R38, R38, 0xff, RZ, 0xc0, !PT ;  /* 0x000000ff26267812 */ /* 0x000fe400078ec0ff */
[----:B------:R-:W-:Y:S02]  /*16180*/  PRMT R21, R20, 0x7054, R21 ;  /* 0x0000705414157816 */ /* 0x000fe40000000015 */
[----:B------:R-:W-:-:S02]  /*16190*/  PRMT R37, R36, 0x7054, R37 ;  /* 0x0000705424257816 */ /* 0x000fc40000000025 */
[----:B------:R-:W-:Y:S02]  /*161a0*/  LOP3.LUT R40, R40, 0xff, RZ, 0xc0, !PT ;  /* 0x000000ff28287812 */ /* 0x000fe400078ec0ff */
[----:B------:R-:W-:Y:S02]  /*161b0*/  PRMT R39, R38, 0x7054, R39 ;  /* 0x0000705426277816 */ /* 0x000fe40000000027 */
[----:B------:R-:W-:Y:S02]  /*161c0*/  SHF.R.U32.HI R20, RZ, 0x10, R8 ;  /* 0x00000010ff147819 */ /* 0x000fe40000011608 */
[----:B------:R-:W-:Y:S02]  /*161d0*/  SHF.R.U32.HI R36, RZ, 0x10, R9 ;  /* 0x00000010ff247819 */ /* 0x000fe40000011609 */
[----:B------:R-:W-:Y:S02]  /*161e0*/  SHF.R.U32.HI R38, RZ, 0x10, R10 ;  /* 0x00000010ff267819 */ /* 0x000fe4000001160a */
[----:B------:R-:W-:-:S02]  /*161f0*/  PRMT R43, R40, 0x7054, R41 ;  /* 0x00007054282b7816 */ /* 0x000fc40000000029 */
        /* <DEDUP_REMOVED lines=8> */
[----:B------:R-:W-:Y:S02]  /*16280*/  LOP3.LUT R41, R37, 0xff000000, R29, 0xf8, !PT ;  /* 0xff00000025297812 */ /* 0x000fe400078ef81d */
[----:B------:R-:W-:Y:S02]  /*16290*/  LOP3.LUT R20, R39, 0xff000000, R30, 0xf8, !PT ;  /* 0xff00000027147812 */ /* 0x000fe400078ef81e */
[----:B------:R-:W-:Y:S02]  /*162a0*/  LOP3.LUT R47, R47, 0xff000000, R8, 0xf8, !PT ;  /* 0xff0000002f2f7812 */ /* 0x000fe400078ef808 */
[----:B------:R-:W-:-:S02]  /*162b0*/  LOP3.LUT R49, R49, 0xff000000, R9, 0xf8, !PT ;  /* 0xff00000031317812 */ /* 0x000fc400078ef809 */
[----:B------:R-:W-:Y:S02]  /*162c0*/  PRMT R53, R40, 0x7054, R53 ;  /* 0x0000705428357816 */ /* 0x000fe40000000035 */
[----:B------:R-:W-:Y:S02]  /*162d0*/  LOP3.LUT R8, R51, 0xff000000, R10, 0xf8, !PT ;  /* 0xff00000033087812 */ /* 0x000fe400078ef80a */
[----:B------:R-:W-:Y:S02]  /*162e0*/  LOP3.LUT R40, R21, 0xff000000, R28, 0xf8, !PT ;  /* 0xff00000015287812 */ /* 0x000fe400078ef81c */
[----:B------:R-:W-:Y:S02]  /*162f0*/  LOP3.LUT R45, R43, 0xff000000, R31, 0xf8, !PT ;  /* 0xff0000002b2d7812 */ /* 0x000fe400078ef81f */
[----:B------:R-:W-:Y:S02]  /*16300*/  F2FP.F16.E4M3.UNPACK_B R43, R49 ;  /* 0x00000031ff2b723e */ /* 0x000fe400020006ff */
[----:B------:R-:W-:-:S02]  /*16310*/  F2FP.F16.E4M3.UNPACK_B R42, R41 ;  /* 0x00000029ff2a723e */ /* 0x000fc400020006ff */
[----:B------:R-:W-:Y:S01]  /*16320*/  LOP3.LUT R53, R53, 0xff000000, R11, 0xf8, !PT ;  /* 0xff00000035357812 */ /* 0x000fe200078ef80b */
[----:B------:R-:W-:Y:S01]  /*16330*/  HADD2.F32 R48, -RZ, R43.H0_H0 ;  /* 0x2000002bff307230 */ /* 0x000fe20000004100 */
[----:B0-----:R-:W-:Y:S01]  /*16340*/  F2FP.F16.E4M3.UNPACK_B R31, R25.H1 ;  /* 0x00000019ff1f723e */ /* 0x001fe200030006ff */
[--C-:B------:R-:W-:Y:S01]  /*16350*/  HADD2.F32 R46, -RZ, R42.reuse.H0_H0 ;  /* 0x2000002aff2e7230 */ /* 0x100fe20000004100 */
[-C--:B------:R-:W-:Y:S01]  /*16360*/  F2FP.F16.E4M3.UNPACK_B R38, R27.reuse ;  /* 0x0000001bff26723e */ /* 0x080fe200020006ff */
[----:B------:R-:W-:Y:S01]  /*16370*/  HADD2.F32 R42, -RZ, R42.H1_H1 ;  /* 0x3000002aff2a7230 */ /* 0x000fe20000004100 */
[----:B------:R-:W-:Y:S02]  /*16380*/  F2FP.F16.E4M3.UNPACK_B R39, R27.H1 ;  /* 0x0000001bff27723e */ /* 0x000fe400030006ff */
[----:B------:R-:W-:Y:S02]  /*16390*/  F2FP.F16.E4M3.UNPACK_B R27, R24.H1 ;  /* 0x00000018ff1b723e */ /* 0x000fe400030006ff */
[----:B------:R-:W-:-:S02]  /*163a0*/  F2FP.F16.E4M3.UNPACK_B R49, R49.H1 ;  /* 0x00000031ff31723e */ /* 0x000fc400030006ff */
[----:B------:R-:W-:Y:S02]  /*163b0*/  F2FP.F16.E4M3.UNPACK_B R41, R41.H1 ;  /* 0x00000029ff29723e */ /* 0x000fe400030006ff */
[-C--:B------:R-:W-:Y:S02]  /*163c0*/  F2FP.F16.E4M3.UNPACK_B R36, R26.reuse ;  /* 0x0000001aff24723e */ /* 0x080fe400020006ff */
[----:B------:R-:W-:Y:S01]  /*163d0*/  F2FP.F16.E4M3.UNPACK_B R37, R26.H1 ;  /* 0x0000001aff25723e */ /* 0x000fe200030006ff */
[--C-:B------:R-:W-:Y:S02]  /*163e0*/  HADD2.F32 R26, -RZ, R31.reuse.H0_H0 ;  /* 0x2000001fff1a7230 */ /* 0x100fe40000004100 */
[----:B------:R-:W-:Y:S01]  /*163f0*/  HADD2.F32 R31, -RZ, R31.H1_H1 ;  /* 0x3000001fff1f7230 */ /* 0x000fe20000004100 */
[----:B--2---:R-:W0:Y:S02]  /*16400*/  LDS.128 R4, [R59+0x14400] ;  /* 0x014400003b047984 */ /* 0x004e240000000c00 */
[----:B0-----:R-:W-:-:S02]  /*16410*/  F2FP.F16.E4M3.UNPACK_B R29, R7 ;  /* 0x00000007ff1d723e */ /* 0x001fc400020006ff */
[----:B------:R-:W-:Y:S02]  /*16420*/  F2FP.F16.E4M3.UNPACK_B R30, R7.H1 ;  /* 0x00000007ff1e723e */ /* 0x000fe400030006ff */
[-C--:B------:R-:W-:Y:S02]  /*16430*/  F2FP.F16.E4M3.UNPACK_B R7, R4.reuse ;  /* 0x00000004ff07723e */ /* 0x080fe400020006ff */
[----:B------:R-:W-:Y:S02]  /*16440*/  F2FP.F16.E4M3.UNPACK_B R10, R4.H1 ;  /* 0x00000004ff0a723e */ /* 0x000fe400030006ff */
[-C--:B------:R-:W-:Y:S02]  /*16450*/  F2FP.F16.E4M3.UNPACK_B R4, R6.reuse ;  /* 0x00000006ff04723e */ /* 0x080fe400020006ff */
[----:B------:R-:W-:Y:S02]  /*16460*/  F2FP.F16.E4M3.UNPACK_B R28, R6.H1 ;  /* 0x00000006ff1c723e */ /* 0x000fe400030006ff */
[----:B------:R-:W-:-:S02]  /*16470*/  F2FP.F16.E4M3.UNPACK_B R6, R25 ;  /* 0x00000019ff06723e */ /* 0x000fc400020006ff */
[-C--:B------:R-:W-:Y:S02]  /*16480*/  F2FP.F16.E4M3.UNPACK_B R11, R5.reuse ;  /* 0x00000005ff0b723e */ /* 0x080fe400020006ff */
[----:B------:R-:W-:Y:S01]  /*16490*/  F2FP.F16.E4M3.UNPACK_B R21, R5.H1 ;  /* 0x00000005ff15723e */ /* 0x000fe200030006ff */
[--C-:B------:R-:W-:Y:S01]  /*164a0*/  HADD2.F32 R5, -RZ, R6.reuse.H0_H0 ;  /* 0x20000006ff057230 */ /* 0x100fe20000004100 */
[----:B------:R-:W-:Y:S01]  /*164b0*/  F2FP.F16.E4M3.UNPACK_B R25, R24 ;  /* 0x00000018ff19723e */ /* 0x000fe200020006ff */
[--C-:B------:R-:W-:Y:S02]  /*164c0*/  HADD2.F32 R9, -RZ, R11.reuse.H0_H0 ;  /* 0x2000000bff097230 */ /* 0x100fe40000004100 */
[----:B------:R-:W-:Y:S02]  /*164d0*/  HADD2.F32 R6, -RZ, R6.H1_H1 ;  /* 0x30000006ff067230 */ /* 0x000fe40000004100 */
[C---:B------:R-:W-:Y:S01]  /*164e0*/  FMUL.FTZ R24, R5.reuse, R48 ;  /* 0x0000003005187220 */ /* 0x040fe20000410000 */
[----:B------:R-:W-:Y:S01]  /*164f0*/  FMUL.FTZ R51, R5, R46 ;  /* 0x0000002e05337220 */ /* 0x000fe20000410000 */
[----:B------:R-:W-:-:S02]  /*16500*/  HADD2.F32 R11, -RZ, R11.H1_H1 ;  /* 0x3000000bff0b7230 */ /* 0x000fc40000004100 */
[C---:B------:R-:W-:Y:S01]  /*16510*/  FFMA.FTZ R5, R9.reuse, R46, -R24 ;  /* 0x0000002e09057223 */ /* 0x040fe20000010818 */
[----:B------:R-:W-:Y:S01]  /*16520*/  FFMA.FTZ R9, R9, R48, R51 ;  /* 0x0000003009097223 */ /* 0x000fe20000010033 */
[----:B------:R-:W-:Y:S02]  /*16530*/  HADD2.F32 R46, -RZ, R43.H1_H1 ;  /* 0x3000002bff2e7230 */ /* 0x000fe40000004100 */
[C---:B------:R-:W-:Y:S01]  /*16540*/  FMUL.FTZ R55, R6.reuse, R42 ;  /* 0x0000002a06377220 */ /* 0x040fe20000410000 */
[----:B------:R-:W-:Y:S02]  /*16550*/  HADD2.F32 R51, -RZ, R49.H0_H0 ;  /* 0x20000031ff337230 */ /* 0x000fe40000004100 */
[----:B------:R-:W-:Y:S02]  /*16560*/  HADD2.F32 R43, -RZ, R41.H0_H0 ;  /* 0x20000029ff2b7230 */ /* 0x000fe40000004100 */
[----:B------:R-:W-:Y:S01]  /*16570*/  FMUL.FTZ R48, R6, R46 ;  /* 0x0000002e06307220 */ /* 0x000fe20000410000 */
[----:B------:R-:W-:-:S02]  /*16580*/  HADD2.F32 R24, -RZ, R21.H0_H0 ;  /* 0x20000015ff187230 */ /* 0x000fc40000004100 */
[C---:B------:R-:W-:Y:S01]  /*16590*/  FMUL.FTZ R57, R26.reuse, R51 ;  /* 0x000000331a397220 */ /* 0x040fe20000410000 */
[C---:B------:R-:W-:Y:S01]  /*165a0*/  FFMA.FTZ R50, R11.reuse, R46, R55 ;  /* 0x0000002e0b327223 */ /* 0x040fe20000010037 */
[-C--:B------:R-:W-:Y:S01]  /*165b0*/  FMUL.FTZ R26, R26, R43.reuse ;  /* 0x0000002b1a1a7220 */ /* 0x080fe20000410000 */
[----:B------:R-:W-:Y:S02]  /*165c0*/  HADD2.F32 R46, -RZ, R49.H1_H1 ;  /* 0x30000031ff2e7230 */ /* 0x000fe40000004100 */
[C---:B------:R-:W-:Y:S01]  /*165d0*/  FFMA.FTZ R57, R24.reuse, R43, -R57 ;  /* 0x0000002b18397223 */ /* 0x040fe20000010839 */
[----:B------:R-:W-:Y:S01]  /*165e0*/  F2FP.F16.E4M3.UNPACK_B R43, R53 ;  /* 0x00000035ff2b723e */ /* 0x000fe200020006ff */
[----:B------:R-:W-:Y:S01]  /*165f0*/  FFMA.FTZ R51, R24, R51, R26 ;  /* 0x0000003318337223 */ /* 0x000fe2000001001a */
[----:B------:R-:W-:Y:S01]  /*16600*/  HADD2.F32 R26, -RZ, R41.H1_H1 ;  /* 0x30000029ff1a7230 */ /* 0x000fe20000004100 */
[----:B------:R-:W-:Y:S01]  /*16610*/  F2FP.F16.E4M3.UNPACK_B R41, R45 ;  /* 0x0000002dff29723e */ /* 0x000fe200020006ff */
[----:B------:R-:W-:Y:S01]  /*16620*/  FFMA.FTZ R6, R11, R42, -R48 ;  /* 0x0000002a0b067223 */ /* 0x000fe20000010830 */
[----:B------:R-:W-:-:S02]  /*16630*/  HADD2.F32 R48, -RZ, R43.H0_H0 ;  /* 0x2000002bff307230 */ /* 0x000fc40000004100 */
[C---:B------:R-:W-:Y:S01]  /*16640*/  FMUL.FTZ R52, R31.reuse, R46 ;  /* 0x0000002e1f347220 */ /* 0x040fe20000410000 */
[----:B------:R-:W-:Y:S02]  /*16650*/  HADD2.F32 R24, -RZ, R38.H0_H0 ;  /* 0x20000026ff187230 */ /* 0x000fe40000004100 */
[----:B------:R-:W-:Y:S01]  /*16660*/  FMUL.FTZ R31, R31, R26 ;  /* 0x0000001a1f1f7220 */ /* 0x000fe20000410000 */
[----:B------:R-:W-:Y:S01]  /*16670*/  HADD2.F32 R21, -RZ, R21.H1_H1 ;  /* 0x30000015ff157230 */ /* 0x000fe20000004100 */
[----:B------:R-:W-:Y:S01]  /*16680*/  F2FP.F16.E4M3.UNPACK_B R53, R53.H1 ;  /* 0x00000035ff35723e */ /* 0x000fe200030006ff */
        /* <DEDUP_REMOVED lines=8> */
[----:B------:R-:W-:Y:S01]  /*16710*/  HADD2.F32 R41, -RZ, R41.H1_H1 ;  /* 0x30000029ff297230 */ /* 0x000fe20000004100 */
[----:B------:R-:W-:Y:S01]  /*16720*/  F2FP.F16.E4M3.UNPACK_B R45, R45.H1 ;  /* 0x0000002dff2d723e */ /* 0x000fe200030006ff */
[----:B------:R-:W-:Y:S02]  /*16730*/  HADD2.F32 R26, -RZ, R53.H0_H0 ;  /* 0x20000035ff1a7230 */ /* 0x000fe40000004100 */
[C---:B------:R-:W-:Y:S01]  /*16740*/  FFMA.FTZ R54, R11.reuse, R42, -R54 ;  /* 0x0000002a0b367223 */ /* 0x040fe20000010836 */
[----:B------:R-:W-:Y:S02]  /*16750*/  HADD2.F32 R21, -RZ, R39.H0_H0 ;  /* 0x20000027ff157230 */ /* 0x000fe40000004100 */
[----:B------:R-:W-:Y:S01]  /*16760*/  FFMA.FTZ R49, R11, R48, R49 ;  /* 0x000000300b317223 */ /* 0x000fe20000010031 */
[----:B------:R-:W-:-:S02]  /*16770*/  HADD2.F32 R29, -RZ, R29.H1_H1 ;  /* 0x3000001dff1d7230 */ /* 0x000fc40000004100 */
[C---:B------:R-:W-:Y:S01]  /*16780*/  FMUL.FTZ R42, R38.reuse, R43 ;  /* 0x0000002b262a7220 */ /* 0x040fe20000410000 */
[--C-:B------:R-:W-:Y:S02]  /*16790*/  HADD2.F32 R24, -RZ, R45.reuse.H0_H0 ;  /* 0x2000002dff187230 */ /* 0x100fe40000004100 */
[-C--:B------:R-:W-:Y:S01]  /*167a0*/  FMUL.FTZ R38, R38, R41.reuse ;  /* 0x0000002926267220 */ /* 0x080fe20000410000 */
[----:B------:R-:W-:Y:S02]  /*167b0*/  HADD2.F32 R11, -RZ, R30.H0_H0 ;  /* 0x2000001eff0b7230 */ /* 0x000fe40000004100 */
[----:B------:R-:W-:Y:S01]  /*167c0*/  FMUL.FTZ R56, R21, R26 ;  /* 0x0000001a15387220 */ /* 0x000fe20000410000 */
[C---:B------:R-:W-:Y:S01]  /*167d0*/  FFMA.FTZ R55, R29.reuse, R41, -R42 ;  /* 0x000000291d377223 */ /* 0x040fe2000001082a */
[----:B------:R-:W-:Y:S01]  /*167e0*/  FFMA.FTZ R48, R29, R43, R38 ;  /* 0x0000002b1d307223 */ /* 0x000fe20000010026 */
[-C--:B------:R-:W-:Y:S01]  /*167f0*/  FMUL.FTZ R21, R21, R24.reuse ;  /* 0x0000001815157220 */ /* 0x080fe20000410000 */
[C---:B------:R-:W-:Y:S01]  /*16800*/  FFMA.FTZ R56, R11.reuse, R24, -R56 ;  /* 0x000000180b387223 */ /* 0x040fe20000010838 */
[-C--:B------:R-:W-:Y:S01]  /*16810*/  F2FP.F16.E4M3.UNPACK_B R29, R47.reuse.H1 ;  /* 0x0000002fff1d723e */ /* 0x080fe200030006ff */
[----:B------:R-:W-:Y:S01]  /*16820*/  HADD2.F32 R45, -RZ, R45.H1_H1 ;  /* 0x3000002dff2d7230 */ /* 0x000fe20000004100 */
[----:B------:R-:W-:Y:S01]  /*16830*/  F2FP.F16.E4M3.UNPACK_B R24, R40.H1 ;  /* 0x00000028ff18723e */ /* 0x000fe200030006ff */
[----:B------:R-:W-:Y:S01]  /*16840*/  FFMA.FTZ R58, R11, R26, R21 ;  /* 0x0000001a0b3a7223 */ /* 0x000fe20000010015 */
[----:B------:R-:W-:Y:S01]  /*16850*/  HADD2.F32 R21, -RZ, R27.H0_H0 ;  /* 0x2000001bff157230 */ /* 0x000fe20000004100 */
[----:B------:R-:W-:Y:S01]  /*16860*/  F2FP.F16.E4M3.UNPACK_B R47, R47 ;  /* 0x0000002fff2f723e */ /* 0x000fe200020006ff */
[----:B------:R-:W-:Y:S01]  /*16870*/  HADD2.F32 R38, -RZ, R29.H0_H0 ;  /* 0x2000001dff267230 */ /* 0x000fe20000004100 */
[----:B------:R-:W-:Y:S01]  /*16880*/  F2FP.F16.E4M3.UNPACK_B R40, R40 ;  /* 0x00000028ff28723e */ /* 0x000fe200020006ff */
[----:B------:R-:W-:Y:S01]  /*16890*/  HADD2.F32 R26, -RZ, R24.H0_H0 ;  /* 0x20000018ff1a7230 */ /* 0x000fe20000004100 */
[----:B------:R-:W-:Y:S01]  /*168a0*/  F2FP.SATFINITE.E4M3.F32.PACK_AB_MERGE_C R52, R52, R57, RZ ;  /* 0x000000393434723e */ /* 0x000fe200048070ff */
[----:B------:R-:W-:-:S02]  /*168b0*/  HADD2.F32 R53, -RZ, R53.H1_H1 ;  /* 0x30000035ff357230 */ /* 0x000fc40000004100 */
[C---:B------:R-:W-:Y:S01]  /*168c0*/  FMUL.FTZ R42, R21.reuse, R38 ;  /* 0x00000026152a7220 */ /* 0x040fe20000410000 */
[----:B------:R-:W-:Y:S02]  /*168d0*/  HADD2.F32 R39, -RZ, R39.H1_H1 ;  /* 0x30000027ff277230 */ /* 0x000fe40000004100 */
[----:B------:R-:W-:Y:S01]  /*168e0*/  FMUL.FTZ R21, R21, R26 ;  /* 0x0000001a15157220 */ /* 0x000fe20000410000 */
[----:B------:R-:W-:Y:S01]  /*168f0*/  HADD2.F32 R11, -RZ, R10.H0_H0 ;  /* 0x2000000aff0b7230 */ /* 0x000fe20000004100 */
[----:B------:R-:W-:Y:S01]  /*16900*/  F2FP.SATFINITE.E4M3.F32.PACK_AB_MERGE_C R46, R46, R51, RZ ;  /* 0x000000332e2e723e */ /* 0x000fe200048070ff */
[----:B------:R-:W-:Y:S02]  /*16910*/  HADD2.F32 R29, -RZ, R29.H1_H1 ;  /* 0x3000001dff1d7230 */ /* 0x000fe40000004100 */
[C---:B------:R-:W-:Y:S01]  /*16920*/  FMUL.FTZ R31, R39.reuse, R53 ;  /* 0x00000035271f7220 */ /* 0x040fe20000410000 */
[----:B------:R-:W-:Y:S02]  /*16930*/  HADD2.F32 R27, -RZ, R27.H1_H1 ;  /* 0x3000001bff1b7230 */ /* 0x000fe40000004100 */
[----:B------:R-:W-:Y:S01]  /*16940*/  FMUL.FTZ R60, R39, R45 ;  /* 0x0000002d273c7220 */ /* 0x000fe20000410000 */
[----:B------:R-:W-:-:S02]  /*16950*/  HADD2.F32 R30, -RZ, R30.H1_H1 ;  /* 0x3000001eff1e7230 */ /* 0x000fc40000004100 */
[----:B------:R-:W-:Y:S01]  /*16960*/  FFMA.FTZ R38, R11, R38, R21 ;  /* 0x000000260b267223 */ /* 0x000fe20000010015 */
[----:B------:R-:W-:Y:S02]  /*16970*/  HADD2.F32 R24, -RZ, R24.H1_H1 ;  /* 0x30000018ff187230 */ /* 0x000fe40000004100 */
[----:B------:R-:W-:Y:S01]  /*16980*/  FMUL.FTZ R21, R27, R29 ;  /* 0x0000001d1b157220 */ /* 0x000fe20000410000 */
[----:B------:R-:W-:Y:S02]  /*16990*/  HADD2.F32 R10, -RZ, R10.H1_H1 ;  /* 0x3000000aff0a7230 */ /* 0x000fe40000004100 */
[C---:B------:R-:W-:Y:S01]  /*169a0*/  FFMA.FTZ R45, R30.reuse, R45, -R31 ;  /* 0x0000002d1e2d7223 */ /* 0x040fe2000001081f */
[----:B------:R-:W-:Y:S01]  /*169b0*/  FFMA.FTZ R53, R30, R53, R60 ;  /* 0x000000351e357223 */ /* 0x000fe2000001003c */
[----:B------:R-:W-:Y:S01]  /*169c0*/  FFMA.FTZ R42, R11, R26, -R42 ;  /* 0x0000001a0b2a7223 */ /* 0x000fe2000001082a */
[----:B------:R-:W-:Y:S01]  /*169d0*/  FMUL.FTZ R30, R27, R24 ;  /* 0x000000181b1e7220 */ /* 0x000fe20000410000 */
[----:B------:R-:W-:-:S02]  /*169e0*/  HADD2.F32 R26, -RZ, R47.H0_H0 ;  /* 0x2000002fff1a7230 */ /* 0x000fc40000004100 */
[C---:B------:R-:W-:Y:S01]  /*169f0*/  FFMA.FTZ R39, R10.reuse, R24, -R21 ;  /* 0x000000180a277223 */ /* 0x040fe20000010815 */
[----:B------:R-:W-:Y:S02]  /*16a00*/  HADD2.F32 R11, -RZ, R25.H0_H0 ;  /* 0x20000019ff0b7230 */ /* 0x000fe40000004100 */
[----:B------:R-:W-:Y:S01]  /*16a10*/  FFMA.FTZ R41, R10, R29, R30 ;  /* 0x0000001d0a297223 */ /* 0x000fe2000001001e */
[--C-:B------:R-:W-:Y:S01]  /*16a20*/  HADD2.F32 R21, -RZ, R40.reuse.H0_H0 ;  /* 0x20000028ff157230 */ /* 0x100fe20000004100 */
[----:B------:R-:W-:Y:S01]  /*16a30*/  F2FP.SATFINITE.E4M3.F32.PACK_AB_MERGE_C R5, R6, R5, R52 ;  /* 0x000000050605723e */ /* 0x000fe20004807034 */
[----:B------:R-:W-:Y:S02]  /*16a40*/  HADD2.F32 R10, -RZ, R7.H0_H0 ;  /* 0x20000007ff0a7230 */ /* 0x000fe40000004100 */
[C---:B------:R-:W-:Y:S01]  /*16a50*/  FMUL.FTZ R27, R11.reuse, R26 ;  /* 0x0000001a0b1b7220 */ /* 0x040fe20000410000 */
[----:B------:R-:W-:Y:S02]  /*16a60*/  HADD2.F32 R25, -RZ, R25.H1_H1 ;  /* 0x30000019ff197230 */ /* 0x000fe40000004100 */
[----:B------:R-:W-:Y:S01]  /*16a70*/  FMUL.FTZ R11, R11, R21 ;  /* 0x000000150b0b7220 */ /* 0x000fe20000410000 */
[----:B------:R-:W-:-:S02]  /*16a80*/  HADD2.F32 R40, -RZ, R40.H1_H1 ;  /* 0x30000028ff287230 */ /* 0x000fc40000004100 */
[C---:B------:R-:W-:Y:S01]  /*16a90*/  FFMA.FTZ R29, R10.reuse, R21, -R27 ;  /* 0x000000150a1d7223 */ /* 0x040fe2000001081b */
[----:B------:R-:W-:Y:S01]  /*16aa0*/  HADD2.F32 R24, -RZ, R47.H1_H1 ;  /* 0x3000002fff187230 */ /* 0x000fe20000004100 */
[----:B------:R-:W-:Y:S01]  /*16ab0*/  F2FP.F16.E4M3.UNPACK_B R27, R8.H1 ;  /* 0x00000008ff1b723e */ /* 0x000fe200030006ff */
[----:B------:R-:W-:Y:S02]  /*16ac0*/  HADD2.F32 R7, -RZ, R7.H1_H1 ;  /* 0x30000007ff077230 */ /* 0x000fe40000004100 */
[----:B------:R-:W-:Y:S01]  /*16ad0*/  FFMA.FTZ R26, R10, R26, R11 ;  /* 0x0000001a0a1a7223 */ /* 0x000fe2000001000b */
[----:B------:R-:W-:Y:S01]  /*16ae0*/  F2FP.F16.E4M3.UNPACK_B R11, R20.H1 ;  /* 0x00000014ff0b723e */ /* 0x000fe200030006ff */
[C---:B------:R-:W-:Y:S01]  /*16af0*/  FMUL.FTZ R21, R25.reuse, R40 ;  /* 0x0000002819157220 */ /* 0x040fe20000410000 */
[----:B------:R-:W-:Y:S01]  /*16b00*/  FMUL.FTZ R30, R25, R24 ;  /* 0x00000018191e7220 */ /* 0x000fe20000410000 */
[----:B------:R-:W-:Y:S01]  /*16b10*/  HADD2.F32 R25, -RZ, R27.H0_H0 ;  /* 0x2000001bff197230 */ /* 0x000fe20000004100 */
[----:B------:R-:W-:Y:S01]  /*16b20*/  F2FP.F16.E4M3.UNPACK_B R20, R20 ;  /* 0x00000014ff14723e */ /* 0x000fe200020006ff */
[----:B------:R-:W-:-:S02]  /*16b30*/  HADD2.F32 R10, -RZ, R37.H0_H0 ;  /* 0x20000025ff0a7230 */ /* 0x000fc40000004100 */
[C---:B------:R-:W-:Y:S01]  /*16b40*/  FFMA.FTZ R31, R7.reuse, R24, R21 ;  /* 0x00000018071f7223 */ /* 0x040fe20000010015 */
[--C-:B------:R-:W-:Y:S02]  /*16b50*/  HADD2.F32 R21, -RZ, R11.reuse.H0_H0 ;  /* 0x2000000bff157230 */ /* 0x100fe40000004100 */
[----:B------:R-:W-:Y:S01]  /*16b60*/  FFMA.FTZ R30, R7, R40, -R30 ;  /* 0x00000028071e7223 */ /* 0x000fe2000001081e */
[----:B------:R-:W-:Y:S02]  /*16b70*/  HADD2.F32 R7, -RZ, R28.H0_H0 ;  /* 0x2000001cff077230 */ /* 0x000fe40000004100 */
[C---:B------:R-:W-:Y:S01]  /*16b80*/  FMUL.FTZ R24, R10.reuse, R25 ;  /* 0x000000190a187220 */ /* 0x040fe20000410000 */
[----:B------:R-:W-:Y:S02]  /*16b90*/  HADD2.F32 R11, -RZ, R11.H1_H1 ;  /* 0x3000000bff0b7230 */ /* 0x000fe40000004100 */
[----:B------:R-:W-:Y:S01]  /*16ba0*/  FMUL.FTZ R10, R10, R21 ;  /* 0x000000150a0a7220 */ /* 0x000fe20000410000 */
[----:B------:R-:W-:-:S02]  /*16bb0*/  HADD2.F32 R27, -RZ, R27.H1_H1 ;  /* 0x3000001bff1b7230 */ /* 0x000fc40000004100 */
[----:B------:R-:W-:Y:S01]  /*16bc0*/  FFMA.FTZ R40, R7, R21, -R24 ;  /* 0x0000001507287223 */ /* 0x000fe20000010818 */
[----:B------:R-:W-:Y:S01]  /*16bd0*/  HADD2.F32 R37, -RZ, R37.H1_H1 ;  /* 0x30000025ff257230 */ /* 0x000fe20000004100 */
[----:B------:R-:W-:Y:S01]  /*16be0*/  F2FP.SATFINITE.E4M3.F32.PACK_AB_MERGE_C R9, R50, R9, R46 ;  /* 0x000000093209723e */ /* 0x000fe2000480702e */
[----:B------:R-:W-:-:S03]  /*16bf0*/  HADD2.F32 R28, -RZ, R28.H1_H1 ;  /* 0x3000001cff1c7230 */ /* 0x000fc60000004100 */
[C---:B------:R-:W-:Y:S01]  /*16c00*/  FMUL.FTZ R21, R37.reuse, R27 ;  /* 0x0000001b25157220 */ /* 0x040fe20000410000 */
[----:B------:R-:W-:Y:S01]  /*16c10*/  FMUL.FTZ R24, R37, R11 ;  /* 0x0000000b25187220 */ /* 0x000fe20000410000 */
[----:B------:R-:W-:Y:S01]  /*16c20*/  FFMA.FTZ R37, R7, R25, R10 ;  /* 0x0000001907257223 */ /* 0x000fe2000001000a */
[----:B------:R-:W-:Y:S01]  /*16c30*/  F2FP.F16.E4M3.UNPACK_B R7, R8 ;  /* 0x00000008ff07723e */ /* 0x000fe200020006ff */
[C---:B------:R-:W-:Y:S01]  /*16c40*/  FFMA.FTZ R43, R28.reuse, R11, -R21 ;  /* 0x0000000b1c2b7223 */ /* 0x040fe20000010815 */
[--C-:B------:R-:W-:Y:S02]  /*16c50*/  HADD2.F32 R10, -RZ, R20.reuse.H0_H0 ;  /* 0x20000014ff0a7230 */ /* 0x100fe40000004100 */
[----:B------:R-:W-:Y:S01]  /*16c60*/  FFMA.FTZ R28, R28, R27, R24 ;  /* 0x0000001b1c1c7223 */ /* 0x000fe20000010018 */
[----:B------:R-:W-:Y:S02]  /*16c70*/  HADD2.F32 R11, -RZ, R20.H1_H1 ;  /* 0x30000014ff0b7230 */ /* 0x000fe40000004100 */
[----:B------:R-:W-:Y:S01]  /*16c80*/  HADD2.F32 R8, -RZ, R36.H0_H0 ;  /* 0x20000024ff087230 */ /* 0x000fe20000004100 */
[----:B------:R-:W-:Y:S01]  /*16c90*/  F2FP.SATFINITE.E4M3.F32.PACK_AB_MERGE_C R40, R43, R40, RZ ;  /* 0x000000282b28723e */ /* 0x000fe200048070ff */
[--C-:B------:R-:W-:Y:S01]  /*16ca0*/  HADD2.F32 R20, -RZ, R7.reuse.H0_H0 ;  /* 0x20000007ff147230 */ /* 0x100fe20000004100 */
[----:B------:R-:W-:Y:S01]  /*16cb0*/  F2FP.SATFINITE.E4M3.F32.PACK_AB_MERGE_C R28, R28, R37, RZ ;  /* 0x000000251c1c723e */ /* 0x000fe200048070ff */
[----:B------:R-:W-:-:S02]  /*16cc0*/  HADD2.F32 R21, -RZ, R7.H1_H1 ;  /* 0x30000007ff157230 */ /* 0x000fc40000004100 */
[C---:B------:R-:W-:Y:S01]  /*16cd0*/  FMUL.FTZ R25, R8.reuse, R10 ;  /* 0x0000000a08197220 */ /* 0x040fe20000410000 */
[----:B------:R-:W-:Y:S02]  /*16ce0*/  HADD2.F32 R36, -RZ, R36.H1_H1 ;  /* 0x30000024ff247230 */ /* 0x000fe40000004100 */
[----:B------:R-:W-:Y:S01]  /*16cf0*/  FMUL.FTZ R24, R8, R20 ;  /* 0x0000001408187220 */ /* 0x000fe20000410000 */
[--C-:B------:R-:W-:Y:S01]  /*16d00*/  HADD2.F32 R7, -RZ, R4.reuse.H0_H0 ;  /* 0x20000004ff077230 */ /* 0x100fe20000004100 */
[----:B------:R-:W-:Y:S01]  /*16d10*/  F2FP.SATFINITE.E4M3.F32.PACK_AB_MERGE_C R8, R41, R38, RZ ;  /* 0x000000262908723e */ /* 0x000fe200048070ff */
        /* <DEDUP_REMOVED lines=15> */
[----:B------:R2:W-:Y:S01]  /*16e10*/  STS.128 [R59+0x14400], R4 ;  /* 0x014400043b007388 */ /* 0x0005e20000000c00 */
[----:B------:R-:W-:-:S05]  /*16e20*/  F2FP.SATFINITE.E4M3.F32.PACK_AB_MERGE_C R10, R21, R10, R28 ;  /* 0x0000000a150a723e */ /* 0x000fca000480701c */
[----:B------:R2:W-:Y:S02]  /*16e30*/  STS.128 [R3+0x14400], R8 ;  /* 0x0144000803007388 */ /* 0x0005e40000000c00 */
.L_x_1481:
[----:B------:R-:W-:Y:S05]  /*16e40*/  BSYNC B1 ;  /* 0x0000000000017941 */ /* 0x000fea0003800000 */
.L_x_1480:
[----:B------:R-:W-:Y:S05]  /*16e50*/  @P2 BRA `(.L_x_1462) ;  /* 0x0000000c00d82947 */ /* 0x000fea0003800000 */
[----:B-12--5:R-:W-:Y:S02]  /*16e60*/  SHF.R.U32.HI R4, RZ, 0x8, R32 ;  /* 0x00000008ff047819 */ /* 0x026fe40000011620 */
        /* <DEDUP_REMOVED lines=8> */
[----:B------:R-:W-:Y:S02]  /*16ef0*/  LOP3.LUT R7, R34, 0xff, RZ, 0xc0, !PT ;  /* 0x000000ff22077812 */ /* 0x000fe400078ec0ff */
[----:B------:R-:W-:Y:S01]  /*16f00*/  LOP3.LUT R8, R8, 0xff, RZ, 0xc0, !PT ;  /* 0x000000ff08087812 */ /* 0x000fe200078ec0ff */
[----:B------:R-:W-:Y:S01]  /*16f10*/  IMAD.SHL.U32 R4, R4, 0x800, RZ ;  /* 0x0000080004047824 */ /* 0x000fe200078e00ff */
[----:B------:R-:W-:Y:S02]  /*16f20*/  LOP3.LUT R0, R204, 0x30, R3, 0xf8, !PT ;  /* 0x00000030cc007812 */ /* 0x000fe400078ef803 */
[----:B------:R-:W-:-:S02]  /*16f30*/  PRMT R25, R8, 0x7604, R7 ;  /* 0x0000760408197816 */ /* 0x000fc40000000007 */
[----:B------:R-:W-:Y:S02]  /*16f40*/  SHF.R.U32.HI R6, RZ, 0x8, R33 ;  /* 0x00000008ff067819 */ /* 0x000fe40000011621 */
[----:B------:R-:W-:Y:S02]  /*16f50*/  SHF.R.U32.HI R8, RZ, 0x8, R12 ;  /* 0x00000008ff087819 */ /* 0x000fe4000001160c */
[----:B------:R-:W-:Y:S02]  /*16f60*/  LOP3.LUT R0, R0, R205, RZ, 0x3c, !PT ;  /* 0x000000cd00007212 */ /* 0x000fe400078e3cff */
[----:B------:R-:W-:Y:S02]  /*16f70*/  LOP3.LUT R3, R4, 0xffffe000, RZ, 0xc0, !PT ;  /* 0xffffe00004037812 */ /* 0x000fe400078ec0ff */
[----:B------:R-:W-:Y:S02]  /*16f80*/  LOP3.LUT R5, R33, 0xff, RZ, 0xc0, !PT ;  /* 0x000000ff21057812 */ /* 0x000fe400078ec0ff */
[----:B------:R-:W-:-:S02]  /*16f90*/  LOP3.LUT R6, R6, 0xff, RZ, 0xc0, !PT ;  /* 0x000000ff06067812 */ /* 0x000fc400078ec0ff */
[----:B------:R-:W-:Y:S02]  /*16fa0*/  LOP3.LUT R7, R12, 0xff, RZ, 0xc0, !PT ;  /* 0x000000ff0c077812 */ /* 0x000fe400078ec0ff */
[----:B------:R-:W-:Y:S02]  /*16fb0*/  LOP3.LUT R8, R8, 0xff, RZ, 0xc0, !PT ;  /* 0x000000ff08087812 */ /* 0x000fe400078ec0ff */
[----:B------:R-:W-:Y:S02]  /*16fc0*/  IADD3 R3, R0, R206, R3 ;  /* 0x000000ce00037210 */ /* 0x000fe40007ffe003 */
[----:B---3--:R-:W-:Y:S02]  /*16fd0*/  PRMT R20, R6, 0x7604, R5 ;  /* 0x0000760406147816 */ /* 0x008fe40000000005 */
[----:B------:R-:W-:Y:S01]  /*16fe0*/  PRMT R31, R8, 0x7604, R7 ;  /* 0x00007604081f7816 */ /* 0x000fe20000000007 */
[----:B------:R-:W-:Y:S01]  /*16ff0*/  IMAD.IADD R0, R16, 0x1, R3 ;  /* 0x0000000110007824 */ /* 0x000fe200078e0203 */
[----:B------:R-:W-:-:S02]  /*17000*/  SHF.R.U32.HI R6, RZ, 0x8, R35 ;  /* 0x00000008ff067819 */ /* 0x000fc40000011623 */
[----:B------:R-:W-:Y:S02]  /*17010*/  SHF.R.U32.HI R8, RZ, 0x8, R13 ;  /* 0x00000008ff087819 */ /* 0x000fe4000001160d */
[----:B------:R-:W-:Y:S02]  /*17020*/  LOP3.LUT R5, R35, 0xff, RZ, 0xc0, !PT ;  /* 0x000000ff23057812 */ /* 0x000fe400078ec0ff */
[----:B------:R-:W-:Y:S02]  /*17030*/  LOP3.LUT R6, R6, 0xff, RZ, 0xc0, !PT ;  /* 0x000000ff06067812 */ /* 0x000fe400078ec0ff */
[----:B------:R-:W-:Y:S02]  /*17040*/  LOP3.LUT R3, R8, 0xff, RZ, 0xc0, !PT ;  /* 0x000000ff08037812 */ /* 0x000fe400078ec0ff */
[----:B------:R-:W1:Y:S01]  /*17050*/  LDS.128 R8, [R0+0x14400] ;  /* 0x0144000000087984 */ /* 0x000e620000000c00 */
[----:B------:R-:W-:Y:S02]  /*17060*/  PRMT R24, R6, 0x7604, R5 ;  /* 0x0000760406187816 */ /* 0x000fe40000000005 */
[----:B------:R-:W-:Y:S01]  /*17070*/  SHF.R.U32.HI R30, RZ, 0x8, R15 ;  /* 0x00000008ff1e7819 */ /* 0x000fe2000001160f */
[----:B------:R-:W2:Y:S01]  /*17080*/  LDS.128 R4, [R237+0x14400] ;  /* 0x01440000ed047984 */ /* 0x000ea20000000c00 */
[----:B------:R-:W-:-:S02]  /*17090*/  LOP3.LUT R29, R15, 0xff, RZ, 0xc0, !PT ;  /* 0x000000ff0f1d7812 */ /* 0x000fc400078ec0ff */
[----:B------:R-:W-:Y:S02]  /*170a0*/  LOP3.LUT R30, R30, 0xff, RZ, 0xc0, !PT ;  /* 0x000000ff1e1e7812 */ /* 0x000fe400078ec0ff */
[----:B------:R-:W-:Y:S02]  /*170b0*/  LOP3.LUT R26, R13, 0xff, RZ, 0xc0, !PT ;  /* 0x000000ff0d1a7812 */ /* 0x000fe400078ec0ff */
[----:B------:R-:W-:Y:S02]  /*170c0*/  SHF.R.U32.HI R28, RZ, 0x8, R14 ;  /* 0x00000008ff1c7819 */ /* 0x000fe4000001160e */
[----:B------:R-:W-:Y:S02]  /*170d0*/  PRMT R30, R30, 0x7604, R29 ;  /* 0x000076041e1e7816 */ /* 0x000fe4000000001d */
[----:B------:R-:W-:Y:S02]  /*170e0*/  PRMT R26, R3, 0x7604, R26 ;  /* 0x00007604031a7816 */ /* 0x000fe4000000001a */
[----:B------:R-:W-:-:S02]  /*170f0*/  SHF.R.U32.HI R29, RZ, 0x10, R13 ;  /* 0x00000010ff1d7819 */ /* 0x000fc4000001160d */
[----:B------:R-:W-:Y:S02]  /*17100*/  LOP3.LUT R27, R14, 0xff, RZ, 0xc0, !PT ;  /* 0x000000ff0e1b7812 */ /* 0x000fe400078ec0ff */
[----:B------:R-:W-:Y:S01]  /*17110*/  LOP3.LUT R28, R28, 0xff, RZ, 0xc0, !PT ;  /* 0x000000ff1c1c7812 */ /* 0x000fe200078ec0ff */
[----:B------:R-:W-:Y:S01]  /*17120*/  IMAD.U32 R29, R29, 0x10000, RZ ;  /* 0x000100001d1d7824 */ /* 0x000fe200078e00ff */
[----:B------:R-:W-:Y:S02]  /*17130*/  SHF.R.U32.HI R3, RZ, 0x10, R33 ;  /* 0x00000010ff037819 */ /* 0x000fe40000011621 */
[----:B0-----:R-:W-:Y:S02]  /*17140*/  PRMT R39, R28, 0x7604, R27 ;  /* 0x000076041c277816 */ /* 0x001fe4000000001b */
[----:B------:R-:W-:Y:S01]  /*17150*/  SHF.R.U32.HI R27, RZ, 0x10, R35 ;  /* 0x00000010ff1b7819 */ /* 0x000fe20000011623 */
[----:B------:R-:W-:Y:S01]  /*17160*/  IMAD.U32 R3, R3, 0x10000, RZ ;  /* 0x0001000003037824 */ /* 0x000fe200078e00ff */
[----:B------:R-:W-:-:S02]  /*17170*/  SHF.R.U32.HI R41, RZ, 0x10, R15 ;  /* 0x00000010ff297819 */ /* 0x000fc4000001160f */
[--C-:B------:R-:W-:Y:S01]  /*17180*/  LOP3.LUT R21, R21, 0xff0000, R32.reuse, 0xf8, !PT ;  /* 0x00ff000015157812 */ /* 0x100fe200078ef820 */
[----:B------:R-:W-:Y:S01]  /*17190*/  IMAD.U32 R27, R27, 0x10000, RZ ;  /* 0x000100001b1b7824 */ /* 0x000fe200078e00ff */
[----:B------:R-:W-:Y:S01]  /*171a0*/  LOP3.LUT R37, R26, 0xff0000, R29, 0xf8, !PT ;  /* 0x00ff00001a257812 */ /* 0x000fe200078ef81d */
[----:B------:R-:W-:Y:S01]  /*171b0*/  IMAD.U32 R41, R41, 0x10000, RZ ;  /* 0x0001000029297824 */ /* 0x000fe200078e00ff */
        /* <DEDUP_REMOVED lines=8> */
[----:B------:R-:W-:Y:S02]  /*17240*/  F2FP.F16.E4M3.UNPACK_B R36, R37 ;  /* 0x00000025ff24723e */ /* 0x000fe400020006ff */
[----:B-1----:R-:W-:-:S02]  /*17250*/  F2FP.F16.E4M3.UNPACK_B R21, R9 ;  /* 0x00000009ff15723e */ /* 0x002fc400020006ff */
[----:B------:R-:W-:Y:S01]  /*17260*/  LOP3.LUT R33, R25, 0xff000000, R34, 0xf8, !PT ;  /* 0xff00000019217812 */ /* 0x000fe200078ef822 */
[--C-:B------:R-:W-:Y:S01]  /*17270*/  HADD2.F32 R38, -RZ, R36.reuse.H0_H0 ;  /* 0x20000024ff267230 */ /* 0x100fe20000004100 */
[----:B------:R-:W-:Y:S01]  /*17280*/  F2FP.F16.E4M3.UNPACK_B R30, R32 ;  /* 0x00000020ff1e723e */ /* 0x000fe200020006ff */
[----:B------:R-:W-:Y:S01]  /*17290*/  HADD2.F32 R36, -RZ, R36.H1_H1 ;  /* 0x30000024ff247230 */ /* 0x000fe20000004100 */
[----:B------:R-:W-:Y:S02]  /*172a0*/  LOP3.LUT R34, R27, 0xff000000, R35, 0xf8, !PT ;  /* 0xff0000001b227812 */ /* 0x000fe400078ef823 */
[----:B------:R-:W-:Y:S02]  /*172b0*/  LOP3.LUT R39, R39, 0xff0000, R14, 0xf8, !PT ;  /* 0x00ff000027277812 */ /* 0x000fe400078ef80e */
[----:B------:R-:W-:Y:S01]  /*172c0*/  LOP3.LUT R35, R31, 0xff000000, R12, 0xf8, !PT ;  /* 0xff0000001f237812 */ /* 0x000fe200078ef80c */
[--C-:B------:R-:W-:Y:S01]  /*172d0*/  HADD2.F32 R31, -RZ, R30.reuse.H0_H0 ;  /* 0x2000001eff1f7230 */ /* 0x100fe20000004100 */
[-C--:B--2---:R-:W-:Y:S01]  /*172e0*/  F2FP.F16.E4M3.UNPACK_B R12, R5.reuse ;  /* 0x00000005ff0c723e */ /* 0x084fe200020006ff */
[----:B------:R-:W-:Y:S01]  /*172f0*/  HADD2.F32 R30, -RZ, R30.H1_H1 ;  /* 0x3000001eff1e7230 */ /* 0x000fe20000004100 */
[----:B------:R-:W-:Y:S01]  /*17300*/  F2FP.F16.E4M3.UNPACK_B R13, R5.H1 ;  /* 0x00000005ff0d723e */ /* 0x000fe200030006ff */
[--C-:B------:R-:W-:Y:S01]  /*17310*/  HADD2.F32 R5, -RZ, R21.reuse.H0_H0 ;  /* 0x20000015ff057230 */ /* 0x100fe20000004100 */
[----:B------:R-:W-:Y:S01]  /*17320*/  LOP3.LUT R41, R41, 0xff000000, R15, 0xf8, !PT ;  /* 0xff00000029297812 */ /* 0x000fe200078ef80f */
[----:B------:R-:W-:Y:S01]  /*17330*/  HADD2.F32 R21, -RZ, R21.H1_H1 ;  /* 0x30000015ff157230 */ /* 0x000fe20000004100 */
[----:B------:R-:W-:-:S02]  /*17340*/  LOP3.LUT R40, R39, 0xff000000, R14, 0xf8, !PT ;  /* 0xff00000027287812 */ /* 0x000fc400078ef80e */
[----:B------:R-:W-:Y:S01]  /*17350*/  F2FP.F16.E4M3.UNPACK_B R15, R7 ;  /* 0x00000007ff0f723e */ /* 0x000fe200020006ff */
[----:B------:R-:W-:Y:S01]  /*17360*/  FMUL.FTZ R39, R5, R31 ;  /* 0x0000001f05277220 */ /* 0x000fe20000410000 */
[----:B------:R-:W-:Y:S01]  /*17370*/  F2FP.F16.E4M3.UNPACK_B R20, R7.H1 ;  /* 0x00000007ff14723e */ /* 0x000fe200030006ff */
[C---:B------:R-:W-:Y:S01]  /*17380*/  FMUL.FTZ R43, R21.reuse, R36 ;  /* 0x00000024152b7220 */ /* 0x040fe20000410000 */
[----:B------:R-:W-:Y:S01]  /*17390*/  F2FP.F16.E4M3.UNPACK_B R7, R6 ;  /* 0x00000006ff07723e */ /* 0x000fe200020006ff */
[----:B------:R-:W-:Y:S01]  /*173a0*/  FMUL.FTZ R21, R21, R30 ;  /* 0x0000001e15157220 */ /* 0x000fe20000410000 */
[----:B------:R-:W-:Y:S01]  /*173b0*/  F2FP.F16.E4M3.UNPACK_B R14, R6.H1 ;  /* 0x00000006ff0e723e */ /* 0x000fe200030006ff */
[--C-:B------:R-:W-:Y:S01]  /*173c0*/  HADD2.F32 R6, -RZ, R12.reuse.H0_H0 ;  /* 0x2000000cff067230 */ /* 0x100fe20000004100 */
[----:B------:R-:W-:Y:S01]  /*173d0*/  F2FP.F16.E4M3.UNPACK_B R24, R9.H1 ;  /* 0x00000009ff18723e */ /* 0x000fe200030006ff */
[----:B------:R-:W-:Y:S01]  /*173e0*/  FMUL.FTZ R9, R5, R38 ;  /* 0x0000002605097220 */ /* 0x000fe20000410000 */
[----:B------:R-:W-:Y:S01]  /*173f0*/  F2FP.F16.E4M3.UNPACK_B R37, R37.H1 ;  /* 0x00000025ff25723e */ /* 0x000fe200030006ff */
[----:B------:R-:W-:Y:S01]  /*17400*/  HADD2.F32 R12, -RZ, R12.H1_H1 ;  /* 0x3000000cff0c7230 */ /* 0x000fe20000004100 */
[----:B------:R-:W-:Y:S01]  /*17410*/  F2FP.F16.E4M3.UNPACK_B R32, R32.H1 ;  /* 0x00000020ff20723e */ /* 0x000fe200030006ff */
[C---:B------:R-:W-:Y:S01]  /*17420*/  FFMA.FTZ R5, R6.reuse, R31, -R9 ;  /* 0x0000001f06057223 */ /* 0x040fe20000010809 */
[----:B------:R-:W-:Y:S01]  /*17430*/  F2FP.F16.E4M3.UNPACK_B R25, R10 ;  /* 0x0000000aff19723e */ /* 0x000fe200020006ff */
[----:B------:R-:W-:Y:S01]  /*17440*/  FFMA.FTZ R9, R6, R38, R39 ;  /* 0x0000002606097223 */ /* 0x000fe20000010027 */
[----:B------:R-:W-:Y:S01]  /*17450*/  F2FP.F16.E4M3.UNPACK_B R26, R10.H1 ;  /* 0x0000000aff1a723e */ /* 0x000fe200030006ff */
[----:B------:R-:W-:-:S02]  /*17460*/  HADD2.F32 R39, -RZ, R37.H0_H0 ;  /* 0x20000025ff277230 */ /* 0x000fc40000004100 */
[C---:B------:R-:W-:Y:S01]  /*17470*/  FFMA.FTZ R38, R12.reuse, R30, -R43 ;  /* 0x0000001e0c267223 */ /* 0x040fe2000001082b */
[----:B------:R-:W-:Y:S01]  /*17480*/  HADD2.F32 R10, -RZ, R24.H0_H0 ;  /* 0x20000018ff0a7230 */ /* 0x000fe20000004100 */
[----:B------:R-:W-:Y:S01]  /*17490*/  F2FP.F16.E4M3.UNPACK_B R27, R11 ;  /* 0x0000000bff1b723e */ /* 0x000fe200020006ff */
[----:B------:R-:W-:Y:S02]  /*174a0*/  HADD2.F32 R31, -RZ, R32.H0_H0 ;  /* 0x20000020ff1f7230 */ /* 0x000fe40000004100 */
[----:B------:R-:W-:Y:S01]  /*174b0*/  FFMA.FTZ R36, R12, R36, R21 ;  /* 0x000000240c247223 */ /* 0x000fe20000010015 */
[----:B------:R-:W-:Y:S02]  /*174c0*/  HADD2.F32 R6, -RZ, R13.H0_H0 ;  /* 0x2000000dff067230 */ /* 0x000fe40000004100 */
[C---:B------:R-:W-:Y:S01]  /*174d0*/  FMUL.FTZ R45, R10.reuse, R39 ;  /* 0x000000270a2d7220 */ /* 0x040fe20000410000 */
[----:B------:R-:W-:Y:S01]  /*174e0*/  F2FP.F16.E4M3.UNPACK_B R30, R41 ;  /* 0x00000029ff1e723e */ /* 0x000fe200020006ff */
[-C--:B------:R-:W-:Y:S01]  /*174f0*/  FMUL.FTZ R10, R10, R31.reuse ;  /* 0x0000001f0a0a7220 */ /* 0x080fe20000410000 */
[----:B------:R-:W-:Y:S01]  /*17500*/  F2FP.F16.E4M3.UNPACK_B R12, R34 ;  /* 0x00000022ff0c723e */ /* 0x000fe200020006ff */
[----:B------:R-:W-:Y:S01]  /*17510*/  FFMA.FTZ R45, R6, R31, -R45 ;  /* 0x0000001f062d7223 */ /* 0x000fe2000001082d */
[----:B------:R-:W-:-:S02]  /*17520*/  HADD2.F32 R37, -RZ, R37.H1_H1 ;  /* 0x30000025ff257230 */ /* 0x000fc40000004100 */
[----:B------:R-:W-:Y:S01]  /*17530*/  FFMA.FTZ R39, R6, R39, R10 ;  /* 0x0000002706277223 */ /* 0x000fe2000001000a */
[----:B------:R-:W-:Y:S01]  /*17540*/  HADD2.F32 R31, -RZ, R30.H0_H0 ;  /* 0x2000001eff1f7230 */ /* 0x000fe20000004100 */
[----:B------:R-:W-:Y:S01]  /*17550*/  F2FP.F16.E4M3.UNPACK_B R28, R11.H1 ;  /* 0x0000000bff1c723e */ /* 0x000fe200030006ff */
[----:B------:R-:W-:Y:S01]  /*17560*/  HADD2.F32 R10, -RZ, R27.H0_H0 ;  /* 0x2000001bff0a7230 */ /* 0x000fe20000004100 */
[----:B------:R-:W-:Y:S01]  /*17570*/  F2FP.F16.E4M3.UNPACK_B R41, R41.H1 ;  /* 0x00000029ff29723e */ /* 0x000fe200030006ff */
[----:B------:R-:W-:Y:S01]  /*17580*/  HADD2.F32 R24, -RZ, R24.H1_H1 ;  /* 0x30000018ff187230 */ /* 0x000fe20000004100 */
[----:B------:R-:W-:Y:S01]  /*17590*/  F2FP.F16.E4M3.UNPACK_B R34, R34.H1 ;  /* 0x00000022ff22723e */ /* 0x000fe200030006ff */
[----:B------:R-:W-:Y:S02]  /*175a0*/  HADD2.F32 R21, -RZ, R12.H0_H0 ;  /* 0x2000000cff157230 */ /* 0x000fe40000004100 */
[----:B------:R-:W-:Y:S01]  /*175b0*/  FMUL.FTZ R43, R10, R31 ;  /* 0x0000001f0a2b7220 */ /* 0x000fe20000410000 */
[----:B------:R-:W-:-:S02]  /*175c0*/  HADD2.F32 R32, -RZ, R32.H1_H1 ;  /* 0x30000020ff207230 */ /* 0x000fc40000004100 */
[----:B------:R-:W-:Y:S01]  /*175d0*/  FMUL.FTZ R42, R24, R37 ;  /* 0x00000025182a7220 */ /* 0x000fe20000410000 */
[----:B------:R-:W-:Y:S02]  /*175e0*/  HADD2.F32 R13, -RZ, R13.H1_H1 ;  /* 0x3000000dff0d7230 */ /* 0x000fe40000004100 */
[----:B------:R-:W-:Y:S01]  /*175f0*/  FMUL.FTZ R10, R10, R21 ;  /* 0x000000150a0a7220 */ /* 0x000fe20000410000 */
[----:B------:R-:W-:Y:S02]  /*17600*/  HADD2.F32 R6, -RZ, R15.H0_H0 ;  /* 0x2000000fff067230 */ /* 0x000fe40000004100 */
[-C--:B------:R-:W-:Y:S01]  /*17610*/  FMUL.FTZ R24, R24, R32.reuse ;  /* 0x0000002018187220 */ /* 0x080fe20000410000 */
[----:B------:R-:W-:Y:S02]  /*17620*/  HADD2.F32 R30, -RZ, R30.H1_H1 ;  /* 0x3000001eff1e7230 */ /* 0x000fe40000004100 */
[----:B------:R-:W-:Y:S01]  /*17630*/  FFMA.FTZ R42, R13, R32, -R42 ;  /* 0x000000200d2a7223 */ /* 0x000fe2000001082a */
[----:B------:R-:W-:-:S02]  /*17640*/  HADD2.F32 R27, -RZ, R27.H1_H1 ;  /* 0x3000001bff1b7230 */ /* 0x000fc40000004100 */
[C---:B------:R-:W-:Y:S01]  /*17650*/  FFMA.FTZ R43, R6.reuse, R21, -R43 ;  /* 0x00000015062b7223 */ /* 0x040fe2000001082b */
[----:B------:R-:W-:Y:S01]  /*17660*/  FFMA.FTZ R46, R6, R31, R10 ;  /* 0x0000001f062e7223 */ /* 0x000fe2000001000a */
[----:B------:R-:W-:Y:S01]  /*17670*/  FFMA.FTZ R32, R13, R37, R24 ;  /* 0x000000250d207223 */ /* 0x000fe20000010018 */
[----:B------:R-:W-:Y:S02]  /*17680*/  HADD2.F32 R21, -RZ, R41.H0_H0 ;  /* 0x20000029ff157230 */ /* 0x000fe40000004100 */
[----:B------:R-:W-:Y:S01]  /*17690*/  FMUL.FTZ R24, R27, R30 ;  /* 0x0000001e1b187220 */ /* 0x000fe20000410000 */
[----:B------:R-:W-:Y:S01]  /*176a0*/  HADD2.F32 R10, -RZ, R28.H0_H0 ;  /* 0x2000001cff0a7230 */ /* 0x000fe20000004100 */
[-C--:B------:R-:W-:Y:S01]  /*176b0*/  F2FP.F16.E4M3.UNPACK_B R11, R8.reuse ;  /* 0x00000008ff0b723e */ /* 0x080fe200020006ff */
[----:B------:R-:W-:Y:S01]  /*176c0*/  HADD2.F32 R13, -RZ, R34.H0_H0 ;  /* 0x20000022ff0d7230 */ /* 0x000fe20000004100 */
[----:B------:R-:W-:Y:S01]  /*176d0*/  F2FP.F16.E4M3.UNPACK_B R8, R8.H1 ;  /* 0x00000008ff08723e */ /* 0x000fe200030006ff */
[----:B------:R-:W-:-:S02]  /*176e0*/  HADD2.F32 R6, -RZ, R20.H0_H0 ;  /* 0x20000014ff067230 */ /* 0x000fc40000004100 */
[C---:B------:R-:W-:Y:S01]  /*176f0*/  FMUL.FTZ R31, R10.reuse, R21 ;  /* 0x000000150a1f7220 */ /* 0x040fe20000410000 */
[----:B------:R-:W-:Y:S02]  /*17700*/  HADD2.F32 R12, -RZ, R12.H1_H1 ;  /* 0x3000000cff0c7230 */ /* 0x000fe40000004100 */
[----:B------:R-:W-:Y:S01]  /*17710*/  FMUL.FTZ R10, R10, R13 ;  /* 0x0000000d0a0a7220 */ /* 0x000fe20000410000 */
[----:B------:R-:W-:Y:S01]  /*17720*/  HADD2.F32 R15, -RZ, R15.H1_H1 ;  /* 0x3000000fff0f7230 */ /* 0x000fe20000004100 */
[----:B------:R-:W-:Y:S01]  /*17730*/  F2FP.F16.E4M3.UNPACK_B R3, R4 ;  /* 0x00000004ff03723e */ /* 0x000fe200020006ff */
[----:B------:R-:W-:Y:S02]  /*17740*/  HADD2.F32 R41, -RZ, R41.H1_H1 ;  /* 0x30000029ff297230 */ /* 0x000fe40000004100 */
[C---:B------:R-:W-:Y:S01]  /*17750*/  FFMA.FTZ R50, R6.reuse, R21, R10 ;  /* 0x0000001506327223 */ /* 0x040fe2000001000a */
[-C--:B------:R-:W-:Y:S01]  /*17760*/  FMUL.FTZ R27, R27, R12.reuse ;  /* 0x0000000c1b1b7220 */ /* 0x080fe20000410000 */
[C---:B------:R-:W-:Y:S01]  /*17770*/  FFMA.FTZ R48, R15.reuse, R12, -R24 ;  /* 0x0000000c0f307223 */ /* 0x040fe20000010818 */
[----:B------:R-:W-:Y:S01]  /*17780*/  F2FP.F16.E4M3.UNPACK_B R21, R35.H1 ;  /* 0x00000023ff15723e */ /* 0x000fe200030006ff */
[----:B------:R-:W-:Y:S01]  /*17790*/  HADD2.F32 R28, -RZ, R28.H1_H1 ;  /* 0x3000001cff1c7230 */ /* 0x000fe20000004100 */
[----:B------:R-:W-:Y:S01]  /*177a0*/  F2FP.F16.E4M3.UNPACK_B R12, R29.H1 ;  /* 0x0000001dff0c723e */ /* 0x000fe200030006ff */
[----:B------:R-:W-:Y:S01]  /*177b0*/  FFMA.FTZ R47, R15, R30, R27 ;  /* 0x0000001e0f2f7223 */ /* 0x000fe2000001001b */
[----:B------:R-:W-:Y:S01]  /*177c0*/  F2FP.F16.E4M3.UNPACK_B R4, R4.H1 ;  /* 0x00000004ff04723e */ /* 0x000fe200030006ff */
[----:B------:R-:W-:Y:S01]  /*177d0*/  FFMA.FTZ R49, R6, R13, -R31 ;  /* 0x0000000d06317223 */ /* 0x000fe2000001081f */
[----:B------:R-:W-:-:S02]  /*177e0*/  HADD2.F32 R15, -RZ, R34.H1_H1 ;  /* 0x30000022ff0f7230 */ /* 0x000fc40000004100 */
[C---:B------:R-:W-:Y:S01]  /*177f0*/  FMUL.FTZ R37, R28.reuse, R41 ;  /* 0x000000291c257220 */ /* 0x040fe20000410000 */
[----:B------:R-:W-:Y:S01]  /*17800*/  HADD2.F32 R27, -RZ, R21.H0_H0 ;  /* 0x20000015ff1b7230 */ /* 0x000fe20000004100 */
[----:B------:R-:W-:Y:S01]  /*17810*/  F2FP.F16.E4M3.UNPACK_B R35, R35 ;  /* 0x00000023ff23723e */ /* 0x000fe200020006ff */
[----:B------:R-:W-:Y:S02]  /*17820*/  HADD2.F32 R10, -RZ, R8.H0_H0 ;  /* 0x20000008ff0a7230 */ /* 0x000fe40000004100 */
[----:B------:R-:W-:Y:S01]  /*17830*/  FMUL.FTZ R28, R28, R15 ;  /* 0x0000000f1c1c7220 */ /* 0x000fe20000410000 */
[----:B------:R-:W-:Y:S01]  /*17840*/  HADD2.F32 R13, -RZ, R12.H0_H0 ;  /* 0x2000000cff0d7230 */ /* 0x000fe20000004100 */
[----:B------:R-:W-:Y:S01]  /*17850*/  F2FP.F16.E4M3.UNPACK_B R29, R29 ;  /* 0x0000001dff1d723e */ /* 0x000fe200020006ff */
[----:B------:R-:W-:Y:S02]  /*17860*/  HADD2.F32 R20, -RZ, R20.H1_H1 ;  /* 0x30000014ff147230 */ /* 0x000fe40000004100 */
[----:B------:R-:W-:Y:S01]  /*17870*/  FMUL.FTZ R31, R10, R27 ;  /* 0x0000001b0a1f7220 */ /* 0x000fe20000410000 */
[----:B------:R-:W-:-:S02]  /*17880*/  HADD2.F32 R6, -RZ, R4.H0_H0 ;  /* 0x20000004ff067230 */ /* 0x000fc40000004100 */
[----:B------:R-:W-:Y:S01]  /*17890*/  FMUL.FTZ R10, R10, R13 ;  /* 0x0000000d0a0a7220 */ /* 0x000fe20000410000 */
[----:B------:R-:W-:Y:S02]  /*178a0*/  HADD2.F32 R21, -RZ, R21.H1_H1 ;  /* 0x30000015ff157230 */ /* 0x000fe40000004100 */
[----:B------:R-:W-:Y:S01]  /*178b0*/  FFMA.FTZ R41, R20, R41, R28 ;  /* 0x0000002914297223 */ /* 0x000fe2000001001c */
[----:B------:R-:W-:Y:S02]  /*178c0*/  HADD2.F32 R8, -RZ, R8.H1_H1 ;  /* 0x30000008ff087230 */ /* 0x000fe40000004100 */
[C---:B------:R-:W-:Y:S01]  /*178d0*/  FFMA.FTZ R31, R6.reuse, R13, -R31 ;  /* 0x0000000d061f7223 */ /* 0x040fe2000001081f */
[----:B------:R-:W-:Y:S01]  /*178e0*/  FFMA.FTZ R28, R6, R27, R10 ;  /* 0x0000001b061c7223 */ /* 0x000fe2000001000a */
[----:B------:R-:W-:Y:S02]  /*178f0*/  HADD2.F32 R13, -RZ, R12.H1_H1 ;  /* 0x3000000cff0d7230 */ /* 0x000fe40000004100 */
[----:B------:R-:W-:Y:S01]  /*17900*/  FFMA.FTZ R34, R20, R15, -R37 ;  /* 0x0000000f14227223 */ /* 0x000fe20000010825 */
[----:B------:R-:W-:-:S02]  /*17910*/  HADD2.F32 R4, -RZ, R4.H1_H1 ;  /* 0x30000004ff047230 */ /* 0x000fc40000004100 */
[C---:B------:R-:W-:Y:S01]  /*17920*/  FMUL.FTZ R27, R8.reuse, R21 ;  /* 0x00000015081b7220 */ /* 0x040fe20000410000 */
[----:B------:R-:W-:Y:S02]  /*17930*/  HADD2.F32 R15, -RZ, R35.H0_H0 ;  /* 0x20000023ff0f7230 */ /* 0x000fe40000004100 */
[-C--:B------:R-:W-:Y:S01]  /*17940*/  FMUL.FTZ R8, R8, R13.reuse ;  /* 0x0000000d08087220 */ /* 0x080fe20000410000 */
[----:B------:R-:W-:Y:S02]  /*17950*/  HADD2.F32 R6, -RZ, R11.H0_H0 ;  /* 0x2000000bff067230 */ /* 0x000fe40000004100 */
[C---:B------:R-:W-:Y:S01]  /*17960*/  FFMA.FTZ R30, R4.reuse, R13, -R27 ;  /* 0x0000000d041e7223 */ /* 0x040fe2000001081b */
[----:B------:R-:W-:Y:S02]  /*17970*/  HADD2.F32 R13, -RZ, R29.H0_H0 ;  /* 0x2000001dff0d7230 */ /* 0x000fe40000004100 */
[----:B------:R-:W-:Y:S01]  /*17980*/  FFMA.FTZ R37, R4, R21, R8 ;  /* 0x0000001504257223 */ /* 0x000fe20000010008 */
[----:B------:R-:W-:-:S02]  /*17990*/  HADD2.F32 R10, -RZ, R35.H1_H1 ;  /* 0x30000023ff0a7230 */ /* 0x000fc40000004100 */
[C---:B------:R-:W-:Y:S01]  /*179a0*/  FMUL.FTZ R21, R6.reuse, R15 ;  /* 0x0000000f06157220 */ /* 0x040fe20000410000 */
[----:B------:R-:W-:Y:S02]  /*179b0*/  HADD2.F32 R11, -RZ, R11.H1_H1 ;  /* 0x3000000bff0b7230 */ /* 0x000fe40000004100 */
[-C--:B------:R-:W-:Y:S01]  /*179c0*/  FMUL.FTZ R27, R6, R13.reuse ;  /* 0x0000000d061b7220 */ /* 0x080fe20000410000 */
[----:B------:R-:W-:Y:S01]  /*179d0*/  HADD2.F32 R4, -RZ, R3.H0_H0 ;  /* 0x20000003ff047230 */ /* 0x000fe20000004100 */
[----:B------:R-:W-:Y:S01]  /*179e0*/  F2FP.F16.E4M3.UNPACK_B R12, R40.H1 ;  /* 0x00000028ff0c723e */ /* 0x000fe200030006ff */
[----:B------:R-:W-:Y:S02]  /*179f0*/  HADD2.F32 R6, -RZ, R29.H1_H1 ;  /* 0x3000001dff067230 */ /* 0x000fe40000004100 */
[C---:B------:R-:W-:Y:S01]  /*17a00*/  FMUL.FTZ R20, R11.reuse, R10 ;  /* 0x0000000a0b147220 */ /* 0x040fe20000410000 */
[----:B------:R-:W-:Y:S02]  /*17a10*/  HADD2.F32 R3, -RZ, R3.H1_H1 ;  /* 0x30000003ff037230 */ /* 0x000fe40000004100 */
[C---:B------:R-:W-:Y:S01]  /*17a20*/  FFMA.FTZ R21, R4.reuse, R13, -R21 ;  /* 0x0000000d04157223 */ /* 0x040fe20000010815 */
[----:B------:R-:W-:Y:S01]  /*17a30*/  FFMA.FTZ R27, R4, R15, R27 ;  /* 0x0000000f041b7223 */ /* 0x000fe2000001001b */
        /* <DEDUP_REMOVED lines=13> */
[----:B------:R-:W-:Y:S01]  /*17b10*/  F2FP.F16.E4M3.UNPACK_B R40, R40 ;  /* 0x00000028ff28723e */ /* 0x000fe200020006ff */
[----:B------:R-:W-:-:S02]  /*17b20*/  HADD2.F32 R26, -RZ, R26.H1_H1 ;  /* 0x3000001aff1a7230 */ /* 0x000fc40000004100 */
[C---:B------:R-:W-:Y:S01]  /*17b30*/  FFMA.FTZ R29, R3.reuse, R6, -R8 ;  /* 0x00000006031d7223 */ /* 0x040fe20000010808 */
[----:B------:R-:W-:Y:S02]  /*17b40*/  HADD2.F32 R14, -RZ, R14.H1_H1 ;  /* 0x3000000eff0e7230 */ /* 0x000fe40000004100 */
[----:B------:R-:W-:Y:S01]  /*17b50*/  FFMA.FTZ R13, R3, R13, R4 ;  /* 0x0000000d030d7223 */ /* 0x000fe20000010004 */
[----:B------:R-:W-:Y:S02]  /*17b60*/  HADD2.F32 R10, -RZ, R40.H0_H0 ;  /* 0x20000028ff0a7230 */ /* 0x000fe40000004100 */
[C---:B------:R-:W-:Y:S01]  /*17b70*/  FMUL.FTZ R35, R26.reuse, R15 ;  /* 0x0000000f1a237220 */ /* 0x040fe20000410000 */
[----:B------:R-:W-:Y:S01]  /*17b80*/  FMUL.FTZ R6, R26, R11 ;  /* 0x0000000b1a067220 */ /* 0x000fe20000410000 */
[----:B------:R-:W-:Y:S01]  /*17b90*/  HADD2.F32 R4, -RZ, R25.H0_H0 ;  /* 0x20000019ff047230 */ /* 0x000fe20000004100 */
[----:B------:R-:W-:Y:S01]  /*17ba0*/  F2FP.SATFINITE.E4M3.F32.PACK_AB_MERGE_C R42, R42, R45, RZ ;  /* 0x0000002d2a2a723e */ /* 0x000fe200048070ff */
[C---:B------:R-:W-:Y:S01]  /*17bb0*/  FFMA.FTZ R26, R14.reuse, R11, -R35 ;  /* 0x0000000b0e1a7223 */ /* 0x040fe20000010823 */
[----:B------:R-:W-:Y:S01]  /*17bc0*/  FFMA.FTZ R14, R14, R15, R6 ;  /* 0x0000000f0e0e7223 */ /* 0x000fe20000010006 */
[----:B------:R-:W-:-:S02]  /*17bd0*/  HADD2.F32 R6, -RZ, R33.H0_H0 ;  /* 0x20000021ff067230 */ /* 0x000fc40000004100 */
[----:B------:R-:W-:Y:S01]  /*17be0*/  FMUL.FTZ R12, R4, R10 ;  /* 0x0000000a040c7220 */ /* 0x000fe20000410000 */
[----:B------:R-:W-:Y:S01]  /*17bf0*/  HADD2.F32 R40, -RZ, R40.H1_H1 ;  /* 0x30000028ff287230 */ /* 0x000fe20000004100 */
[----:B------:R-:W-:Y:S01]  /*17c00*/  F2FP.SATFINITE.E4M3.F32.PACK_AB_MERGE_C R26, R26, R29, RZ ;  /* 0x0000001d1a1a723e */ /* 0x000fe200048070ff */
[----:B------:R-:W-:Y:S02]  /*17c10*/  HADD2.F32 R25, -RZ, R25.H1_H1 ;  /* 0x30000019ff197230 */ /* 0x000fe40000004100 */
[----:B------:R-:W-:Y:S01]  /*17c20*/  FMUL.FTZ R11, R4, R6 ;  /* 0x00000006040b7220 */ /* 0x000fe20000410000 */
[----:B------:R-:W-:Y:S01]  /*17c30*/  HADD2.F32 R8, -RZ, R33.H1_H1 ;  /* 0x30000021ff087230 */ /* 0x000fe20000004100 */
[----:B------:R-:W-:Y:S01]  /*17c40*/  F2FP.SATFINITE.E4M3.F32.PACK_AB_MERGE_C R32, R32, R39, RZ ;  /* 0x000000272020723e */ /* 0x000fe200048070ff */
[--C-:B------:R-:W-:Y:S02]  /*17c50*/  HADD2.F32 R3, -RZ, R7.reuse.H0_H0 ;  /* 0x20000007ff037230 */ /* 0x100fe40000004100 */
[----:B------:R-:W-:Y:S01]  /*17c60*/  FMUL.FTZ R4, R25, R40 ;  /* 0x0000002819047220 */ /* 0x000fe20000410000 */
[----:B------:R-:W-:-:S02]  /*17c70*/  HADD2.F32 R7, -RZ, R7.H1_H1 ;  /* 0x30000007ff077230 */ /* 0x000fc40000004100 */
[----:B------:R-:W-:Y:S01]  /*17c80*/  FMUL.FTZ R25, R25, R8 ;  /* 0x0000000819197220 */ /* 0x000fe20000410000 */
[----:B------:R-:W-:Y:S01]  /*17c90*/  F2FP.SATFINITE.E4M3.F32.PACK_AB_MERGE_C R13, R14, R13, RZ ;  /* 0x0000000d0e0d723e */ /* 0x000fe200048070ff */
[C---:B------:R-:W-:Y:S01]  /*17ca0*/  FFMA.FTZ R6, R3.reuse, R6, -R12 ;  /* 0x0000000603067223 */ /* 0x040fe2000001080c */
[----:B------:R-:W-:Y:S01]  /*17cb0*/  FFMA.FTZ R10, R3, R10, R11 ;  /* 0x0000000a030a7223 */ /* 0x000fe2000001000b */
[C---:B------:R-:W-:Y:S01]  /*17cc0*/  FFMA.FTZ R3, R7.reuse, R8, -R4 ;  /* 0x0000000807037223 */ /* 0x040fe20000010804 */
[----:B------:R-:W-:Y:S01]  /*17cd0*/  FFMA.FTZ R25, R7, R40, R25 ;  /* 0x0000002807197223 */ /* 0x000fe20000010019 */
[----:B------:R-:W-:Y:S02]  /*17ce0*/  F2FP.SATFINITE.E4M3.F32.PACK_AB_MERGE_C R7, R34, R49, RZ ;  /* 0x000000312207723e */ /* 0x000fe400048070ff */
[----:B------:R-:W-:Y:S02]  /*17cf0*/  F2FP.SATFINITE.E4M3.F32.PACK_AB_MERGE_C R4, R30, R31, RZ ;  /* 0x0000001f1e04723e */ /* 0x000fe400048070ff */
[----:B------:R-:W-:-:S02]  /*17d00*/  F2FP.SATFINITE.E4M3.F32.PACK_AB_MERGE_C R11, R41, R50, RZ ;  /* 0x00000032290b723e */ /* 0x000fc400048070ff */
[----:B------:R-:W-:Y:S02]  /*17d10*/  F2FP.SATFINITE.E4M3.F32.PACK_AB_MERGE_C R8, R37, R28, RZ ;  /* 0x0000001c2508723e */ /* 0x000fe400048070ff */
[----:B------:R-:W-:Y:S02]  /*17d20*/  F2FP.SATFINITE.E4M3.F32.PACK_AB_MERGE_C R5, R38, R5, R42 ;  /* 0x000000052605723e */ /* 0x000fe4000480702a */
[----:B------:R-:W-:Y:S02]  /*17d30*/  F2FP.SATFINITE.E4M3.F32.PACK_AB_MERGE_C R7, R48, R43, R7 ;  /* 0x0000002b3007723e */ /* 0x000fe40004807007 */
[----:B------:R-:W-:Y:S02]  /*17d40*/  F2FP.SATFINITE.E4M3.F32.PACK_AB_MERGE_C R4, R20, R21, R4 ;  /* 0x000000151404723e */ /* 0x000fe40004807004 */
[----:B------:R-:W-:Y:S02]  /*17d50*/  F2FP.SATFINITE.E4M3.F32.PACK_AB_MERGE_C R6, R3, R6, R26 ;  /* 0x000000060306723e */ /* 0x000fe4000480701a */
[----:B------:R-:W-:-:S02]  /*17d60*/  F2FP.SATFINITE.E4M3.F32.PACK_AB_MERGE_C R9, R36, R9, R32 ;  /* 0x000000092409723e */ /* 0x000fc40004807020 */
[----:B------:R-:W-:Y:S01]  /*17d70*/  F2FP.SATFINITE.E4M3.F32.PACK_AB_MERGE_C R11, R47, R46, R11 ;  /* 0x0000002e2f0b723e */ /* 0x000fe2000480700b */
[----:B------:R0:W-:Y:S01]  /*17d80*/  STS.128 [R237+0x14400], R4 ;  /* 0x01440004ed007388 */ /* 0x0001e20000000c00 */
[----:B------:R-:W-:Y:S02]  /*17d90*/  F2FP.SATFINITE.E4M3.F32.PACK_AB_MERGE_C R8, R24, R27, R8 ;  /* 0x0000001b1808723e */ /* 0x000fe40004807008 */
[----:B------:R-:W-:-:S05]  /*17da0*/  F2FP.SATFINITE.E4M3.F32.PACK_AB_MERGE_C R10, R25, R10, R13 ;  /* 0x0000000a190a723e */ /* 0x000fca000480700d */
[----:B------:R0:W-:Y:S02]  /*17db0*/  STS.128 [R0+0x14400], R8 ;  /* 0x0144000800007388 */ /* 0x0001e40000000c00 */
.L_x_1462:
[----:B------:R-:W-:Y:S05]  /*17dc0*/  BSYNC B0 ;  /* 0x0000000000007941 */ /* 0x000fea0003800000 */
.L_x_1455:
        /* <DEDUP_REMOVED lines=8> */
.L_x_1453:
[----:B------:R-:W-:Y:S01]  /*17e50*/  IMAD.U32 R212, RZ, RZ, UR53 ;  /* 0x00000035ffd47e24 */ /* 0x000fe2000f8e00ff */
[----:B------:R-:W-:-:S04]  /*17e60*/  LOP3.LUT R18, R18, 0xfffffff7, RZ, 0xc0, !PT ;  /* 0xfffffff712127812 */ /* 0x000fc800078ec0ff */
[----:B------:R-:W-:-:S13]  /*17e70*/  ISETP.NE.AND P0, PT, R212, 0x3, PT ;  /* 0x00000003d400780c */ /* 0x000fda0003f05270 */
[----:B------:R-:W-:Y:S01]  /*17e80*/  @P0 LOP3.LUT R18, R18, 0x8, RZ, 0xfc, !PT ;  /* 0x0000000812120812 */ /* 0x000fe200078efcff */
[----:B------:R-:W-:Y:S06]  /*17e90*/  @!P0 BRA `(.L_x_1482) ;  /* 0x0000000000048947 */ /* 0x000fec0003800000 */
[----:B------:R-:W-:Y:S01]  /*17ea0*/  BPT.TRAP 0x1 ;  /* 0x000000040000795c */ /* 0x000fe20000300000 */
.L_x_1482:
[----:B0-2--5:R-:W-:Y:S01]  /*17eb0*/  IMAD R7, R189, 0x8, R16 ;  /* 0x00000008bd077824 */ /* 0x025fe200078e0210 */
[----:B------:R-:W-:-:S04]  /*17ec0*/  SHF.L.U32 R0, R188, 0x1f, RZ ;  /* 0x0000001fbc007819 */ /* 0x000fc800000006ff */
[----:B------:R0:W2:Y:S01]  /*17ed0*/  SYNCS.PHASECHK.TRANS64.TRYWAIT P1, [R7+URZ+0x29830], R0 ;  /* 0x02983000070075a7 */ /* 0x0000a2000802017f */
[----:B------:R-:W-:Y:S05]  /*17ee0*/  @!P0 BRA `(.L_x_1483) ;  /* 0x0000000000048947 */ /* 0x000fea0003800000 */
[----:B------:R-:W-:Y:S01]  /*17ef0*/  BPT.TRAP 0x1 ;  /* 0x000000040000795c */ /* 0x000fe20000300000 */
.L_x_1483:
[----:B-1----:R-:W1:Y:S02]  /*17f00*/  S2R R3, SR_TID.X ;  /* 0x0000000000037919 */ /* 0x002e640000002100 */
[----:B-1----:R-:W-:-:S04]  /*17f10*/  LOP3.LUT R3, R3, 0x7f, RZ, 0xc0, !PT ;  /* 0x0000007f03037812 */ /* 0x002fc800078ec0ff */
[----:B------:R-:W-:Y:S01]  /*17f20*/  ISETP.NE.AND P0, PT, R3, RZ, PT ;  /* 0x000000ff0300720c */ /* 0x000fe20003f05270 */
[----:B--2---:R-:W-:-:S12]  /*17f30*/  @P1 BRA `(.L_x_1484) ;  /* 0x0000000000081947 */ /* 0x004fd80003800000 */
[----:B------:R-:W1:Y:S02]  /*17f40*/  SYNCS.PHASECHK.TRANS64.TRYWAIT P1, [R7+URZ+0x29830], R0 ;  /* 0x02983000070075a7 */ /* 0x000e64000802017f */
[----:B-1----:R-:W-:Y:S05]  /*17f50*/  @!P1 BRA `(.L_x_1485) ;  /* 0x000001ec00189947 */ /* 0x002fea0003800000 */
.L_x_1484:
[----:B------:R-:W-:Y:S05]  /*17f60*/  WARPSYNC.ALL ;  /* 0x0000000000007948 */ /* 0x000fea0003800000 */
[----:B01----:R-:W-:Y:S01]  /*17f70*/  VIADD R0, R16, 0x1a400 ;  /* 0x0001a40010007836 */ /* 0x003fe20000000000 */
[----:B------:R-:W-:Y:S01]  /*17f80*/  R2UR UR24, R44 ;  /* 0x000000002c1872ca */ /* 0x000fe200000e0000 */
[----:B------:R-:W-:Y:S01]  /*17f90*/  IMAD.MOV.U32 R5, RZ, RZ, -0x7fffffe0 ;  /* 0x80000020ff057424 */ /* 0x000fe200078e00ff */
[----:B----4-:R-:W-:Y:S01]  /*17fa0*/  WARPGROUP.ARRIVE ;  /* 0x00000000000079c5 */ /* 0x010fe20000000000 */
[----:B------:R-:W-:Y:S01]  /*17fb0*/  UMOV UR25, 0x80000020 ;  /* 0x8000002000197882 */ /* 0x000fe20000000000 */
[----:B------:R-:W-:Y:S01]  /*17fc0*/  SHF.R.U32.HI R0, RZ, 0x4, R0 ;  /* 0x00000004ff007819 */ /* 0x000fe20000011600 */
[----:B------:R-:W-:Y:S01]  /*17fd0*/  IMAD.MOV.U32 R11, RZ, RZ, -0x7fffffe0 ;  /* 0x80000020ff0b7424 */ /* 0x000fe200078e00ff */
[----:B------:R-:W-:Y:S01]  /*17fe0*/  R2UR UR27, R5 ;  /* 0x00000000051b72ca */ /* 0x000fe200000e0000 */
[----:B------:R-:W-:Y:S01]  /*17ff0*/  UMOV UR13, UR25 ;  /* 0x00000019000d7c82 */ /* 0x000fe20008000000 */
[----:B------:R-:W-:Y:S01]  /*18000*/  LOP3.LUT R0, R0, 0x3fff, RZ, 0xc0, !PT ;  /* 0x00003fff00007812 */ /* 0x000fe200078ec0ff */
[----:B------:R-:W-:Y:S01]  /*18010*/  IMAD.MOV.U32 R13, RZ, RZ, -0x7fffffe0 ;  /* 0x80000020ff0d7424 */ /* 0x000fe200078e00ff */
[----:B------:R-:W-:Y:S01]  /*18020*/  R2UR UR15, R11 ;  /* 0x000000000b0f72ca */ /* 0x000fe200000e0000 */
[----:B------:R-:W-:Y:S01]  /*18030*/  UMOV UR9, UR25 ;  /* 0x0000001900097c82 */ /* 0x000fe20008000000 */
[----:B------:R-:W-:Y:S01]  /*18040*/  LOP3.LUT R8, R0, 0x10000, RZ, 0xfc, !PT ;  /* 0x0001000000087812 */ /* 0x000fe200078efcff */
[----:B------:R-:W-:Y:S01]  /*18050*/  ULOP3.LUT UR24, UR24, 0x10000, URZ, 0xfc, !UPT ;  /* 0x0001000018187892 */ /* 0x000fe2000f8efc3f */
[----:B------:R-:W-:Y:S01]  /*18060*/  R2UR UR11, R13 ;  /* 0x000000000d0b72ca */ /* 0x000fe200000e0000 */
[----:B------:R-:W-:Y:S01]  /*18070*/  UMOV UR5, UR25 ;  /* 0x0000001900057c82 */ /* 0x000fe20008000000 */
[----:B------:R-:W-:Y:S01]  /*18080*/  R2UR UR7, R11 ;  /* 0x000000000b0772ca */ /* 0x000fe200000e0000 */
[----:B---3--:R-:W-:Y:S01]  /*18090*/  IMAD R4, R189, 0x780, R8 ;  /* 0x00000780bd047824 */ /* 0x008fe200078e0208 */
[----:B------:R-:W-:Y:S01]  /*180a0*/  R2UR UR19, R13 ;  /* 0x000000000d1372ca */ /* 0x000fe200000e0000 */
[----:B------:R-:W-:Y:S01]  /*180b0*/  UMOV UR17, UR25 ;  /* 0x0000001900117c82 */ /* 0x000fe20008000000 */
[----:B------:R-:W-:Y:S01]  /*180c0*/  UMOV UR12, UR24 ;  /* 0x00000018000c7c82 */ /* 0x000fe20008000000 */
[C---:B------:R-:W-:Y:S01]  /*180d0*/  VIADD R10, R4.reuse, 0x80 ;  /* 0x00000080040a7836 */ /* 0x040fe20000000000 */
[C---:B------:R-:W-:Y:S01]  /*180e0*/  R2UR UR26, R4.reuse ;  /* 0x00000000041a72ca */ /* 0x040fe200000e0000 */
[----:B------:R-:W-:Y:S01]  /*180f0*/  VIADD R12, R4, 0x100 ;  /* 0x00000100040c7836 */ /* 0x000fe20000000000 */
[----:B------:R-:W-:Y:S01]  /*18100*/  UMOV UR8, UR24 ;  /* 0x0000001800087c82 */ /* 0x000fe20008000000 */
[----:B------:R-:W-:Y:S01]  /*18110*/  UMOV UR4, UR24 ;  /* 0x0000001800047c82 */ /* 0x000fe20008000000 */
[----:B------:R-:W-:Y:S01]  /*18120*/  R2UR UR14, R10 ;  /* 0x000000000a0e72ca */ /* 0x000fe200000e0000 */
[----:B------:R-:W-:Y:S01]  /*18130*/  VIADD R10, R4, 0x180 ;  /* 0x00000180040a7836 */ /* 0x000fe20000000000 */
[----:B------:R-:W-:Y:S01]  /*18140*/  R2UR UR10, R12 ;  /* 0x000000000c0a72ca */ /* 0x000fe200000e0000 */
[----:B------:R-:W-:Y:S01]  /*18150*/  VIADD R12, R4, 0x200 ;  /* 0x00000200040c7836 */ /* 0x000fe20000000000 */
[----:B------:R-:W-:Y:S01]  /*18160*/  UMOV UR16, UR24 ;  /* 0x0000001800107c82 */ /* 0x000fe20008000000 */
[----:B------:R-:W-:Y:S01]  /*18170*/  IMAD.MOV.U32 R11, RZ, RZ, -0x7fffffe0 ;  /* 0x80000020ff0b7424 */ /* 0x000fe200078e00ff */
[----:B------:R-:W-:Y:S01]  /*18180*/  R2UR UR6, R10 ;  /* 0x000000000a0672ca */ /* 0x000fe200000e0000 */
[----:B------:R-:W-:Y:S01]  /*18190*/  VIADD R10, R4, 0x2 ;  /* 0x00000002040a7836 */ /* 0x000fe20000000000 */
[----:B------:R-:W-:Y:S01]  /*181a0*/  R2UR UR18, R12 ;  /* 0x000000000c1272ca */ /* 0x000fe200000e0000 */
[----:B------:R-:W-:Y:S01]  /*181b0*/  QGMMA.64x32x32.F32.E4M3.E4M3 R88, gdesc[UR24], RZ, !UPT, gsb0 ;  /* 0x00600000185879f3 */ /* 0x000fe2000c0008ff */
[----:B------:R-:W-:Y:S01]  /*181c0*/  VIADD R12, R4, 0x82 ;  /* 0x00000082040c7836 */ /* 0x000fe20000000000 */
[----:B------:R-:W0:Y:S01]  /*181d0*/  LDC R213, c[0x0][0x448] ;  /* 0x00011200ffd57b82 */ /* 0x000e220000000800 */
[----:B------:R-:W-:Y:S01]  /*181e0*/  IMAD.MOV.U32 R13, RZ, RZ, -0x7fffffe0 ;  /* 0x80000020ff0d7424 */ /* 0x000fe200078e00ff */
[----:B------:R-:W-:Y:S01]  /*181f0*/  LOP3.LUT R18, R18, 0xffffffdf, RZ, 0xc0, !PT ;  /* 0xffffffdf12127812 */ /* 0x000fe200078ec0ff */
[----:B------:R-:W-:-:S02]  /*18200*/  IMAD.MOV.U32 R5, RZ, RZ, -0x7fffffe0 ;  /* 0x80000020ff057424 */ /* 0x000fc400078e00ff */
[----:B------:R-:W-:Y:S01]  /*18210*/  IMAD.IADD R3, R210, 0x1, R203 ;  /* 0x00000001d2037824 */ /* 0x000fe200078e02cb */
[----:B0-----:R-:W-:-:S13]  /*18220*/  ISETP.NE.AND P1, PT, R213, 0x1, PT ;  /* 0x00000001d500780c */ /* 0x001fda0003f25270 */
[----:B------:R-:W0:Y:S01]  /*18230*/  @P1 LDC R0, c[0x0][0x44c] ;  /* 0x00011300ff001b82 */ /* 0x000e220000000800 */
[----:B------:R-:W-:-:S04]  /*18240*/  @P1 LOP3.LUT R18, R18, 0x20, RZ, 0xfc, !PT ;  /* 0x0000002012121812 */ /* 0x000fc800078efcff */
[----:B------:R-:W-:Y:S01]  /*18250*/  LOP3.LUT R18, R18, 0xffffffef, RZ, 0xc0, !PT ;  /* 0xffffffef12127812 */ /* 0x000fe200078ec0ff */
[----:B------:R-:W-:Y:S02]  /*18260*/  WARPGROUP.DEPBAR.LE gsb0, 0x0 ;  /* 0x00008000000079c5 */ /* 0x000fe40000010000 */
[----:B------:R-:W-:Y:S01]  /*18270*/  WARPGROUP.ARRIVE ;  /* 0x00000000000079c5 */ /* 0x000fe20000000000 */
[----:B0-----:R-:W-:-:S05]  /*18280*/  @P1 IMAD.HI.U32 R0, R3, R0, RZ ;  /* 0x0000000003001227 */ /* 0x001fca00078e00ff */
[----:B------:R-:W-:Y:S03]  /*18290*/  QGMMA.64x32x32.F32.E4M3.E4M3 R72, gdesc[UR12], RZ, !UPT, gsb0 ;  /* 0x006000000c4879f3 */ /* 0x000fe6000c0008ff */
[----:B------:R-:W-:Y:S02]  /*182a0*/  WARPGROUP.DEPBAR.LE gsb0, 0x0 ;  /* 0x00008000000079c5 */ /* 0x000fe40000010000 */
[----:B------:R-:W-:-:S06]  /*182b0*/  WARPGROUP.ARRIVE ;  /* 0x00000000000079c5 */ /* 0x000fcc0000000000 */
[----:B------:R-:W-:Y:S03]  /*182c0*/  QGMMA.64x32x32.F32.E4M3.E4M3 R56, gdesc[UR8], RZ, !UPT, gsb0 ;  /* 0x00600000083879f3 */ /* 0x000fe6000c0008ff */
[----:B------:R-:W-:Y:S02]  /*182d0*/  WARPGROUP.DEPBAR.LE gsb0, 0x0 ;  /* 0x00008000000079c5 */ /* 0x000fe40000010000 */
[----:B------:R-:W-:-:S06]  /*182e0*/  WARPGROUP.ARRIVE ;  /* 0x00000000000079c5 */ /* 0x000fcc0000000000 */
[----:B------:R-:W-:Y:S01]  /*182f0*/  QGMMA.64x32x32.F32.E4M3.E4M3 R40, gdesc[UR4], RZ, !UPT, gsb0 ;  /* 0x00600000042879f3 */ /* 0x000fe2000c0008ff */
[----:B------:R-:W-:Y:S01]  /*18300*/  R2UR UR6, R10 ;  /* 0x000000000a0672ca */ /* 0x000fe200000e0000 */
[----:B------:R-:W-:Y:S01]  /*18310*/  UIADD3 UR4, UR24, 0x2, URZ ;  /* 0x0000000218047890 */ /* 0x000fe2000fffe03f */
[----:B------:R-:W-:Y:S01]  /*18320*/  R2UR UR7, R11 ;  /* 0x000000000b0772ca */ /* 0x000fe200000e0000 */
[----:B------:R-:W-:Y:S01]  /*18330*/  UMOV UR5, 0x80000020 ;  /* 0x8000002000057882 */ /* 0x000fe20000000000 */
[----:B------:R-:W-:Y:S01]  /*18340*/  VIADD R10, R4, 0x102 ;  /* 0x00000102040a7836 */ /* 0x000fe20000000000 */
[----:B------:R-:W-:Y:S01]  /*18350*/  UMOV UR13, UR5 ;  /* 0x00000005000d7c82 */ /* 0x000fe20008000000 */
[----:B------:R-:W-:Y:S01]  /*18360*/  IMAD.MOV.U32 R11, RZ, RZ, -0x7fffffe0 ;  /* 0x80000020ff0b7424 */ /* 0x000fe200078e00ff */
[----:B------:R-:W-:Y:S01]  /*18370*/  UMOV UR9, UR5 ;  /* 0x0000000500097c82 */ /* 0x000fe20008000000 */
[----:B------:R-:W-:Y:S01]  /*18380*/  UMOV UR12, UR4 ;  /* 0x00000004000c7c82 */ /* 0x000fe20008000000 */
[----:B------:R-:W-:Y:S01]  /*18390*/  R2UR UR14, R10 ;  /* 0x000000000a0e72ca */ /* 0x000fe200000e0000 */
[----:B------:R-:W-:Y:S01]  /*183a0*/  UMOV UR8, UR4 ;  /* 0x0000000400087c82 */ /* 0x000fe20008000000 */
[----:B------:R-:W-:Y:S01]  /*183b0*/  R2UR UR15, R11 ;  /* 0x000000000b0f72ca */ /* 0x000fe200000e0000 */
[----:B------:R-:W-:-:S02]  /*183c0*/  VIADD R10, R4, 0x202 ;  /* 0x00000202040a7836 */ /* 0x000fc40000000000 */
        /* <DEDUP_REMOVED lines=54> */
[----:B------:R-:W-:Y:S01]  /*18730*/  UMOV UR12, UR8 ;  /* 0x00000008000c7c82 */ /* 0x000fe20008000000 */
[----:B------:R-:W-:Y:S01]  /*18740*/  UMOV UR13, UR9 ;  /* 0x00000009000d7c82 */ /* 0x000fe20008000000 */
[----:B------:R-:W-:-:S02]  /*18750*/  VIADD R10, R4, 0x480 ;  /* 0x00000480040a7836 */ /* 0x000fc40000000000 */
[----:B------:R-:W-:Y:S01]  /*18760*/  IMAD.MOV.U32 R11, RZ, RZ, -0x7fffffe0 ;  /* 0x80000020ff0b7424 */ /* 0x000fe200078e00ff */
[----:B------:R-:W-:Y:S02]  /*18770*/  WARPGROUP.DEPBAR.LE gsb0, 0x0 ;  /* 0x00008000000079c5 */ /* 0x000fe40000010000 */
[----:B------:R-:W-:-:S06]  /*18780*/  WARPGROUP.ARRIVE ;  /* 0x00000000000079c5 */ /* 0x000fcc0000000000 */
[----:B------:R-:W-:Y:S01]  /*18790*/  QGMMA.64x32x32.F32.E4M3.E4M3 R24, gdesc[UR4], R24, gsb0 ;  /* 0x00600000041879f3 */ /* 0x000fe20008000818 */
[----:B------:R-:W-:Y:S02]  /*187a0*/  ULDC UR6, c[0x0][0x9dc] ;  /* 0x0002770000067ab9 */ /* 0x000fe40000000800 */
        /* <DEDUP_REMOVED lines=99> */
[----:B------:R-:W-:Y:S02]  /*18de0*/  R2UR UR30, R12 ;  /* 0x000000000c1e72ca */ /* 0x000fe400000e0000 */
[----:B------:R-:W-:Y:S01]  /*18df0*/  R2UR UR31, R13 ;  /* 0x000000000d1f72ca */ /* 0x000fe200000e0000 */
        /* <DEDUP_REMOVED lines=17> */
[----:B------:R-:W-:Y:S01]  /*18f10*/  VIADD R4, R4, 0x702 ;  /* 0x0000070204047836 */ /* 0x000fe20000000000 */
[----:B------:R-:W0:Y:S01]  /*18f20*/  LDC.64 R10, c[0x0][0x9e0] ;  /* 0x00027800ff0a7b82 */ /* 0x000e220000000a00 */
[----:B------:R-:W-:-:S02]  /*18f30*/  WARPGROUP.DEPBAR.LE gsb0, 0x0 ;  /* 0x00008000000079c5 */ /* 0x000fc40000010000 */
[----:B------:R-:W-:-:S06]  /*18f40*/  WARPGROUP.ARRIVE ;  /* 0x00000000000079c5 */ /* 0x000fcc0000000000 */
[----:B------:R-:W-:Y:S03]  /*18f50*/  QGMMA.64x32x32.F32.E4M3.E4M3 R24, gdesc[UR16], R24, gsb0 ;  /* 0x00600000101879f3 */ /* 0x000fe60008000818 */
[----:B------:R-:W-:Y:S02]  /*18f60*/  WARPGROUP.DEPBAR.LE gsb0, 0x0 ;  /* 0x00008000000079c5 */ /* 0x000fe40000010000 */
[----:B------:R-:W-:-:S06]  /*18f70*/  WARPGROUP.ARRIVE ;  /* 0x00000000000079c5 */ /* 0x000fcc0000000000 */
[----:B------:R-:W-:Y:S01]  /*18f80*/  QGMMA.64x32x32.F32.E4M3.E4M3 R88, gdesc[UR20], R88, gsb0 ;  /* 0x00600000145879f3 */ /* 0x000fe20008000858 */
[----:B------:R-:W-:Y:S02]  /*18f90*/  R2UR UR22, R4 ;  /* 0x00000000041672ca */ /* 0x000fe400000e0000 */
[----:B------:R-:W-:Y:S02]  /*18fa0*/  R2UR UR23, R5 ;  /* 0x00000000051772ca */ /* 0x000fe400000e0000 */
[----:B------:R-:W1:Y:S02]  /*18fb0*/  @P1 LDC R5, c[0x0][0x450] ;  /* 0x00011400ff051b82 */ /* 0x000e640000000800 */
[----:B-1----:R-:W-:Y:S01]  /*18fc0*/  @P1 SHF.R.U32.HI R3, RZ, R5, R0 ;  /* 0x00000005ff031219 */ /* 0x002fe20000011600 */
[----:B------:R-:W-:Y:S01]  /*18fd0*/  IMAD.MOV.U32 R5, RZ, RZ, -0xa0 ;  /* 0xffffff60ff057424 */ /* 0x000fe200078e00ff */
[----:B0-----:R-:W-:Y:S01]  /*18fe0*/  ISETP.GE.AND P1, PT, R11, 0x1, PT ;  /* 0x000000010b00780c */ /* 0x001fe20003f26270 */
[----:B------:R-:W-:-:S02]  /*18ff0*/  @!P0 VIADD R0, R7, 0x29840 ;  /* 0x0002984007008836 */ /* 0x000fc40000000000 */
[----:B------:R-:W0:Y:S01]  /*19000*/  SHFL.IDX PT, R9, R3, RZ, 0x1c1f ;  /* 0x001c1fff03097589 */ /* 0x000e2200000e0000 */
[----:B------:R-:W-:Y:S02]  /*19010*/  IMAD R14, R104, R5, 0xa1 ;  /* 0x000000a1680e7424 */ /* 0x000fe400078e0205 */
[----:B------:R-:W-:Y:S01]  /*19020*/  IMAD.U32 R7, RZ, RZ, UR6 ;  /* 0x00000006ff077e24 */ /* 0x000fe2000f8e00ff */
[----:B------:R-:W-:Y:S02]  /*19030*/  @!P0 PRMT R0, RZ, 0x654, R0 ;  /* 0x00000654ff008816 */ /* 0x000fe40000000000 */
[----:B------:R-:W-:Y:S01]  /*19040*/  IADD3 R4, R194, R14, -R195 ;  /* 0x0000000ec2047210 */ /* 0x000fe20007ffe8c3 */
[----:B------:R-:W-:Y:S01]  /*19050*/  VIADD R14, R14, 0xffffffff ;  /* 0xffffffff0e0e7836 */ /* 0x000fe20000000000 */
[----:B------:R-:W-:Y:S02]  /*19060*/  LOP3.LUT R6, RZ, R7, RZ, 0x33, !PT ;  /* 0x00000007ff067212 */ /* 0x000fe400078e33ff */
[----:B------:R-:W-:Y:S01]  /*19070*/  @P1 LOP3.LUT R18, R18, 0x10, RZ, 0xfc, !PT ;  /* 0x0000001012121812 */ /* 0x000fe200078efcff */
[----:B------:R-:W-:-:S02]  /*19080*/  IMAD.IADD R135, R4, 0x1, -R193 ;  /* 0x0000000104877824 */ /* 0x000fc400078e0ac1 */
[----:B------:R-:W-:Y:S02]  /*19090*/  IMAD.IADD R12, R14, 0x1, -R195 ;  /* 0x000000010e0c7824 */ /* 0x000fe400078e0ac3 */
[C---:B------:R-:W-:Y:S02]  /*190a0*/  IMAD.IADD R6, R135.reuse, 0x1, R6 ;  /* 0x0000000187067824 */ /* 0x040fe400078e0206 */
[----:B------:R-:W-:Y:S02]  /*190b0*/  IMAD.IADD R135, R135, 0x1, R10 ;  /* 0x0000000187877824 */ /* 0x000fe400078e020a */
        /* <DEDUP_REMOVED lines=18> */
[----:B------:R-:W-:Y:S06]  /*191e0*/  @!P1 BRA `(.L_x_1486) ;  /* 0x00000000004c9947 */ /* 0x000fec0003800000 */
[----:B------:R-:W-:Y:S01]  /*191f0*/  IADD3 R9, -R193, R194, R9 ;  /* 0x000000c2c1097210 */ /* 0x000fe20007ffe109 */
[----:B------:R-:W-:Y:S03]  /*19200*/  BSSY B0, `(.L_x_1487) ;  /* 0x000000e000007945 */ /* 0x000fe60003800000 */
[----:B------:R-:W-:-:S13]  /*19210*/  ISETP.GT.AND P1, PT, R9, -0x1, PT ;  /* 0xffffffff0900780c */ /* 0x000fda0003f24270 */
        /* <DEDUP_REMOVED lines=8> */
.L_x_1488:
[----:B------:R-:W-:-:S13]  /*192a0*/  ISETP.NE.AND P1, PT, R11, 0x1, PT ;  /* 0x000000010b00780c */ /* 0x000fda0003f25270 */
[----:B------:R-:W0:Y:S02]  /*192b0*/  @P1 LDC.64 R4, c[0x0][0x9e8] ;  /* 0x00027a00ff041b82 */ /* 0x000e240000000a00 */
[----:B0-----:R-:W-:-:S05]  /*192c0*/  @P1 IMAD.HI.U32 R4, R9, R4, RZ ;  /* 0x0000000409041227 */ /* 0x001fca00078e00ff */
[----:B------:R-:W-:-:S07]  /*192d0*/  @P1 SHF.R.U32.HI R9, RZ, R5, R4 ;  /* 0x00000005ff091219 */ /* 0x000fce0000011604 */
.L_x_1489:
[----:B------:R-:W-:Y:S05]  /*192e0*/  BSYNC B0 ;  /* 0x0000000000007941 */ /* 0x000fea0003800000 */
.L_x_1487:
[----:B------:R-:W-:-:S05]  /*192f0*/  IMAD R9, R9, R11, R12 ;  /* 0x0000000b09097224 */ /* 0x000fca00078e020c */
[----:B------:R-:W-:Y:S02]  /*19300*/  VIMNMX R106, R106, R9, !PT ;  /* 0x000000096a6a7248 */ /* 0x000fe40007fe0100 */
[----:B------:R-:W-:-:S07]  /*19310*/  VIADDMNMX R20, R9, R11, R20, PT ;  /* 0x0000000b09147246 */ /* 0x000fce0003800114 */
.L_x_1486:
[C---:B------:R-:W-:Y:S01]  /*19320*/  ISETP.GE.AND P1, PT, R14.reuse, 0x2, PT ;  /* 0x000000020e00780c */ /* 0x040fe20003f26270 */
[----:B------:R-:W0:Y:S01]  /*19330*/  SHFL.IDX PT, R3, R3, 0x1, 0x1c1f ;  /* 0x003c1f0003037f89 */ /* 0x000e2200000e0000 */
[----:B------:R-:W-:Y:S02]  /*19340*/  ISETP.GE.AND P2, PT, R14, 0x9, PT ;  /* 0x000000090e00780c */ /* 0x000fe40003f46270 */
[----:B------:R-:W-:Y:S02]  /*19350*/  P2R R114, PR, RZ, 0x2 ;  /* 0x00000002ff727803 */ /* 0x000fe40000000000 */
[----:B------:R-:W-:Y:S02]  /*19360*/  ISETP.GT.AND P1, PT, R106, 0x1, !P1 ;  /* 0x000000016a00780c */ /* 0x000fe40004f24270 */
[----:B------:R-:W-:Y:S02]  /*19370*/  P2R R112, PR, RZ, 0x4 ;  /* 0x00000004ff707803 */ /* 0x000fe40000000000 */
[----:B------:R-:W-:-:S02]  /*19380*/  ISETP.LT.OR P1, PT, R20, 0x2, P1 ;  /* 0x000000021400780c */ /* 0x000fc40000f21670 */
[----:B------:R-:W-:Y:S02]  /*19390*/  ISETP.GE.AND P4, PT, R14, 0x29, PT ;  /* 0x000000290e00780c */ /* 0x000fe40003f86270 */
[----:B------:R-:W-:Y:S02]  /*193a0*/  FSEL R89, R89, -INF , !P1 ;  /* 0xff80000059597808 */ /* 0x000fe40004800000 */
[----:B------:R-:W-:Y:S02]  /*193b0*/  ISETP.GT.AND P1, PT, R106, 0x8, !P2 ;  /* 0x000000086a00780c */ /* 0x000fe40005724270 */
[----:B------:R-:W-:Y:S02]  /*193c0*/  ISETP.GE.AND P2, PT, R14, 0xa, PT ;  /* 0x0000000a0e00780c */ /* 0x000fe40003f46270 */
[----:B------:R-:W-:Y:S02]  /*193d0*/  ISETP.LT.OR P1, PT, R20, 0x9, P1 ;  /* 0x000000091400780c */ /* 0x000fe40000f21670 */
[----:B------:R-:W-:-:S02]  /*193e0*/  P2R R128, PR, RZ, 0x10 ;  /* 0x00000010ff807803 */ /* 0x000fc40000000000 */
[----:B------:R-:W-:Y:S01]  /*193f0*/  FSEL R21, R92, -INF , !P1 ;  /* 0xff8000005c157808 */ /* 0x000fe20004800000 */
[----:B0-----:R-:W-:Y:S01]  /*19400*/  IMAD.IADD R6, R6, 0x1, R3 ;  /* 0x0000000106067824 */ /* 0x001fe200078e0203 */
        /* <DEDUP_REMOVED lines=8> */
[----:B------:R-:W-:Y:S02]  /*19490*/  ISETP.GE.AND P2, PT, R14, 0x12, PT ;  /* 0x000000120e00780c */ /* 0x000fe40003f46270 */
[----:B------:R-:W-:Y:S02]  /*194a0*/  FSEL R15, R96, -INF , !P1 ;  /* 0xff800000600f7808 */ /* 0x000fe40004800000 */
[----:B------:R-:W-:-:S02]  /*194b0*/  ISETP.GT.AND P1, PT, R106, 0x11, !P2 ;  /* 0x000000116a00780c */ /* 0x000fc40005724270 */
[----:B------:R-:W-:Y:S02]  /*194c0*/  P2R R96, PR, RZ, 0x4 ;  /* 0x00000004ff607803 */ /* 0x000fe40000000000 */
[----:B------:R-:W-:Y:S02]  /*194d0*/  ISETP.LT.OR P1, PT, R20, 0x12, P1 ;  /* 0x000000121400780c */ /* 0x000fe40000f21670 */
[----:B------:R-:W-:Y:S02]  /*194e0*/  ISETP.GE.AND P2, PT, R14, 0x19, PT ;  /* 0x000000190e00780c */ /* 0x000fe40003f46270 */
[----:B------:R-:W-:Y:S02]  /*194f0*/  FSEL R97, R97, -INF , !P1 ;  /* 0xff80000061617808 */ /* 0x000fe40004800000 */
[----:B------:R-:W-:Y:S02]  /*19500*/  ISETP.GT.AND P1, PT, R106, 0x18, !P2 ;  /* 0x000000186a00780c */ /* 0x000fe40005724270 */
[----:B------:R-:W-:-:S02]  /*19510*/  P2R R110, PR, RZ, 0x4 ;  /* 0x00000004ff6e7803 */ /* 0x000fc40000000000 */
[----:B------:R-:W-:Y:S02]  /*19520*/  ISETP.LT.OR P1, PT, R20, 0x19, P1 ;  /* 0x000000191400780c */ /* 0x000fe40000f21670 */
[----:B------:R-:W-:Y:S02]  /*19530*/  ISETP.GE.AND P2, PT, R14, 0x1a, PT ;  /* 0x0000001a0e00780c */ /* 0x000fe40003f46270 */
[----:B------:R-:W-:Y:S02]  /*19540*/  FSEL R13, R100, -INF , !P1 ;  /* 0xff800000640d7808 */ /* 0x000fe40004800000 */
[----:B------:R-:W-:Y:S02]  /*19550*/  ISETP.GT.AND P1, PT, R106, 0x19, !P2 ;  /* 0x000000196a00780c */ /* 0x000fe40005724270 */
[----:B------:R-:W-:Y:S02]  /*19560*/  P2R R100, PR, RZ, 0x4 ;  /* 0x00000004ff647803 */ /* 0x000fe40000000000 */
[----:B------:R-:W-:-:S02]  /*19570*/  ISETP.LT.OR P1, PT, R20, 0x1a, P1 ;  /* 0x0000001a1400780c */ /* 0x000fc40000f21670 */
[C---:B------:R-:W-:Y:S02]  /*19580*/  ISETP.GE.AND P6, PT, R14.reuse, 0x7a, PT ;  /* 0x0000007a0e00780c */ /* 0x040fe40003fc6270 */
[----:B------:R-:W-:Y:S02]  /*19590*/  FSEL R101, R101, -INF , !P1 ;  /* 0xff80000065657808 */ /* 0x000fe40004800000 */
[----:B------:R-:W-:Y:S02]  /*195a0*/  ISETP.GE.AND P1, PT, R14, 0x21, PT ;  /* 0x000000210e00780c */ /* 0x000fe40003f26270 */
[----:B------:R-:W-:Y:S02]  /*195b0*/  VIADDMNMX R0, R3, R135, R0, PT ;  /* 0x0000008703007246 */ /* 0x000fe40003800100 */
[----:B------:R-:W-:-:S04]  /*195c0*/  ISETP.GT.AND P2, PT, R106, 0x20, !P1 ;  /* 0x000000206a00780c */ /* 0x000fc80004f44270 */
        /* <DEDUP_REMOVED lines=98> */
[----:B------:R-:W-:-:S04]  /*19bf0*/  ISETP.LT.OR P3, PT, R20, 0x71, P3 ;  /* 0x000000711400780c */ /* 0x000fc80001f61670 */
        /* <DEDUP_REMOVED lines=13> */
[----:B------:R-:W-:-:S04]  /*19cd0*/  ISETP.LT.OR P3, PT, R20, 0x7a, P3 ;  /* 0x0000007a1400780c */ /* 0x000fc80001f61670 */
        /* <DEDUP_REMOVED lines=27> */
[----:B------:R-:W-:-:S04]  /*19e90*/  ISETP.LT.OR P3, PT, R20, 0x92, P3 ;  /* 0x000000921400780c */ /* 0x000fc80001f61670 */
[----:B------:R-:W-:Y:S02]  /*19ea0*/  FSEL R133, R33, -INF , !P3 ;  /* 0xff80000021857808 */ /* 0x000fe40005800000 */
[----:B------:R-:W-:-:S04]  /*19eb0*/  ISETP.GE.AND P3, PT, R14, 0x99, PT ;  /* 0x000000990e00780c */ /* 0x000fc80003f66270 */
[----:B------:R-:W-:-:S04]  /*19ec0*/  ISETP.GT.AND P4, PT, R106, 0x98, !P3 ;  /* 0x000000986a00780c */ /* 0x000fc80005f84270 */
[----:B------:R-:W-:-:S04]  /*19ed0*/  ISETP.LT.OR P4, PT, R20, 0x99, P4 ;  /* 0x000000991400780c */ /* 0x000fc80002781670 */
[----:B------:R-:W-:Y:S02]  /*19ee0*/  FSEL R33, R36, -INF , !P4 ;  /* 0xff80000024217808 */ /* 0x000fe40006000000 */
[----:B------:R-:W-:-:S04]  /*19ef0*/  ISETP.GE.AND P4, PT, R14, 0x1, PT ;  /* 0x000000010e00780c */ /* 0x000fc80003f86270 */
        /* <DEDUP_REMOVED lines=8> */
[----:B------:R-:W-:-:S13]  /*19f80*/  ISETP.GE.AND P5, PT, R11, 0x1, PT ;  /* 0x000000010b00780c */ /* 0x000fda0003fa6270 */
[----:B------:R-:W-:Y:S05]  /*19f90*/  @!P5 BRA `(.L_x_1490) ;  /* 0x00000000004cd947 */ /* 0x000fea0003800000 */
        /* <DEDUP_REMOVED lines=11> */
.L_x_1492:
[----:B------:R-:W-:-:S13]  /*1a050*/  ISETP.NE.AND P5, PT, R11, 0x1, PT ;  /* 0x000000010b00780c */ /* 0x000fda0003fa5270 */
[----:B------:R-:W0:Y:S02]  /*1a060*/  @P5 LDC.64 R4, c[0x0][0x9e8] ;  /* 0x00027a00ff045b82 */ /* 0x000e240000000a00 */
[----:B0-----:R-:W-:-:S05]  /*1a070*/  @P5 IMAD.HI.U32 R4, R3, R4, RZ ;  /* 0x0000000403045227 */ /* 0x001fca00078e00ff */
[----:B------:R-:W-:-:S07]  /*1a080*/  @P5 SHF.R.U32.HI R3, RZ, R5, R4 ;  /* 0x00000005ff035219 */ /* 0x000fce0000011604 */
.L_x_1493:
[----:B------:R-:W-:Y:S05]  /*1a090*/  BSYNC B0 ;  /* 0x0000000000007941 */ /* 0x000fea0003800000 */
.L_x_1491:
[----:B------:R-:W-:-:S05]  /*1a0a0*/  IMAD R3, R3, R11, R12 ;  /* 0x0000000b03037224 */ /* 0x000fca00078e020c */
[----:B------:R-:W-:Y:S02]  /*1a0b0*/  VIMNMX R6, R6, R3, !PT ;  /* 0x0000000306067248 */ /* 0x000fe40007fe0100 */
[----:B------:R-:W-:-:S07]  /*1a0c0*/  VIADDMNMX R0, R3, R11, R0, PT ;  /* 0x0000000b03007246 */ /* 0x000fce0003800100 */
.L_x_1490:
        /* <DEDUP_REMOVED lines=114> */
[----:B------:R-:W-:Y:S01]  /*1a7f0*/  ISETP.GT.AND P4, PT, R6, RZ, !P4 ;  /* 0x000000ff0600720c */ /* 0x000fe20006784270 */
[----:B------:R-:W0:Y:S01]  /*1a800*/  SHFL.BFLY PT, R3, R4, 0x2, 0x1f ;  /* 0x0c401f0004037f89 */ /* 0x000e2200000e0000 */
[----:B------:R-:W-:Y:S02]  /*1a810*/  FSEL R151, R46, -INF , !P1 ;  /* 0xff8000002e977808 */ /* 0x000fe40004800000 */
[----:B------:R-:W-:Y:S02]  /*1a820*/  ISETP.NE.AND P1, PT, R60, RZ, PT ;  /* 0x000000ff3c00720c */ /* 0x000fe40003f25270 */
[----:B------:R-:W-:Y:S02]  /*1a830*/  ISETP.LT.OR P4, PT, R0, 0x1, P4 ;  /* 0x000000010000780c */ /* 0x000fe40002781670 */
[----:B------:R-:W-:Y:S02]  /*1a840*/  ISETP.GT.AND P1, PT, R6, 0x69, !P1 ;  /* 0x000000690600780c */ /* 0x000fe40004f24270 */
[----:B------:R-:W-:-:S02]  /*1a850*/  FSEL R90, R90, -INF , !P4 ;  /* 0xff8000005a5a7808 */ /* 0x000fc40006000000 */
[----:B------:R-:W-:Y:S02]  /*1a860*/  ISETP.LT.OR P1, PT, R0, 0x6a, P1 ;  /* 0x0000006a0000780c */ /* 0x000fe40000f21670 */
[----:B------:R-:W-:Y:S02]  /*1a870*/  ISETP.GT.AND P6, PT, R6, 0x79, !P6 ;  /* 0x000000790600780c */ /* 0x000fe400077c4270 */
[----:B------:R-:W-:Y:S02]  /*1a880*/  FSEL R47, R47, -INF , !P1 ;  /* 0xff8000002f2f7808 */ /* 0x000fe40004800000 */
[----:B------:R-:W-:Y:S02]  /*1a890*/  ISETP.NE.AND P1, PT, R56, RZ, PT ;  /* 0x000000ff3800720c */ /* 0x000fe40003f25270 */
[----:B------:R-:W-:Y:S02]  /*1a8a0*/  ISETP.NE.AND P4, PT, R24, RZ, PT ;  /* 0x000000ff1800720c */ /* 0x000fe40003f85270 */
[----:B------:R-:W-:-:S02]  /*1a8b0*/  ISETP.GT.AND P1, PT, R6, 0x70, !P1 ;  /* 0x000000700600780c */ /* 0x000fc40004f24270 */
[C---:B------:R-:W-:Y:S02]  /*1a8c0*/  ISETP.LT.OR P6, PT, R0.reuse, 0x7a, P6 ;  /* 0x0000007a0000780c */ /* 0x040fe400037c1670 */
[----:B------:R-:W-:Y:S02]  /*1a8d0*/  ISETP.LT.OR P1, PT, R0, 0x71, P1 ;  /* 0x000000710000780c */ /* 0x000fe40000f21670 */
[----:B0-----:R-:W-:Y:S02]  /*1a8e0*/  FMNMX.FTZ R12, R4, R3, !PT ;  /* 0x00000003040c7209 */ /* 0x001fe40007810000 */
[----:B------:R-:W-:Y:S02]  /*1a8f0*/  FSEL R153, R50, -INF , !P1 ;  /* 0xff80000032997808 */ /* 0x000fe40004800000 */
[----:B------:R-:W-:Y:S01]  /*1a900*/  ISETP.NE.AND P1, PT, R48, RZ, PT ;  /* 0x000000ff3000720c */ /* 0x000fe20003f25270 */
[----:B------:R-:W0:Y:S01]  /*1a910*/  SHFL.BFLY PT, R3, R12, 0x1, 0x1f ;  /* 0x0c201f000c037f89 */ /* 0x000e2200000e0000 */
[----:B------:R-:W-:-:S02]  /*1a920*/  FSEL R55, R55, -INF , !P6 ;  /* 0xff80000037377808 */ /* 0x000fc40007000000 */
[----:B------:R-:W-:Y:S02]  /*1a930*/  ISETP.GT.AND P1, PT, R6, 0x71, !P1 ;  /* 0x000000710600780c */ /* 0x000fe40004f24270 */
[----:B------:R-:W-:Y:S02]  /*1a940*/  ISETP.NE.AND P6, PT, R52, RZ, PT ;  /* 0x000000ff3400720c */ /* 0x000fe40003fc5270 */
[----:B------:R-:W-:Y:S02]  /*1a950*/  ISETP.LT.OR P1, PT, R0, 0x72, P1 ;  /* 0x000000720000780c */ /* 0x000fe40000f21670 */
[----:B------:R-:W-:Y:S02]  /*1a960*/  ISETP.GT.AND P3, PT, R6, 0x98, !P3 ;  /* 0x000000980600780c */ /* 0x000fe40005f64270 */
[----:B------:R-:W-:Y:S02]  /*1a970*/  FSEL R51, R51, -INF , !P1 ;  /* 0xff80000033337808 */ /* 0x000fe40004800000 */
[----:B------:R-:W-:-:S02]  /*1a980*/  ISETP.NE.AND P1, PT, R44, RZ, PT ;  /* 0x000000ff2c00720c */ /* 0x000fc40003f25270 */
[----:B------:R-:W-:Y:S02]  /*1a990*/  ISETP.LT.OR P3, PT, R0, 0x99, P3 ;  /* 0x000000990000780c */ /* 0x000fe40001f61670 */
[----:B------:R-:W-:-:S04]  /*1a9a0*/  ISETP.GT.AND P1, PT, R6, 0x78, !P1 ;  /* 0x000000780600780c */ /* 0x000fc80004f24270 */
[----:B------:R-:W-:Y:S02]  /*1a9b0*/  ISETP.LT.OR P1, PT, R0, 0x79, P1 ;  /* 0x000000790000780c */ /* 0x000fe40000f21670 */
[----:B0-----:R-:W-:Y:S02]  /*1a9c0*/  FMNMX.FTZ R3, R12, R3, !PT ;  /* 0x000000030c037209 */ /* 0x001fe40007810000 */
[----:B------:R-:W-:Y:S02]  /*1a9d0*/  FSEL R155, R54, -INF , !P1 ;  /* 0xff800000369b7808 */ /* 0x000fe40004800000 */
[----:B------:R-:W-:Y:S01]  /*1a9e0*/  ISETP.GT.AND P1, PT, R6, 0x1, !P2 ;  /* 0x000000010600780c */ /* 0x000fe20005724270 */
[----:B------:R-:W-:-:S01]  /*1a9f0*/  FFMA.FTZ R169, R2, R3, -8 ;  /* 0xc100000002a97423 */ /* 0x000fc20000010003 */
[----:B------:R-:W-:Y:S02]  /*1aa00*/  ISETP.NE.AND P2, PT, R132, RZ, PT ;  /* 0x000000ff8400720c */ /* 0x000fe40003f45270 */
[----:B------:R-:W-:-:S04]  /*1aa10*/  ISETP.LT.OR P1, PT, R0, 0x2, P1 ;  /* 0x000000020000780c */ /* 0x000fc80000f21670 */
[----:B------:R-:W-:Y:S02]  /*1aa20*/  FSEL R159, R91, -INF , !P1 ;  /* 0xff8000005b9f7808 */ /* 0x000fe40004800000 */
[----:B------:R-:W-:Y:S02]  /*1aa30*/  ISETP.GT.AND P1, PT, R6, 0x8, !P5 ;  /* 0x000000080600780c */ /* 0x000fe40006f24270 */
[----:B------:R-:W-:Y:S02]  /*1aa40*/  FMNMX.FTZ R24, R90, R159, !PT ;  /* 0x0000009f5a187209 */ /* 0x000fe40007810000 */
[----:B------:R-:W-:Y:S02]  /*1aa50*/  ISETP.LT.OR P1, PT, R0, 0x9, P1 ;  /* 0x000000090000780c */ /* 0x000fe40000f21670 */
[----:B------:R-:W-:Y:S02]  /*1aa60*/  ISETP.NE.AND P5, PT, R134, RZ, PT ;  /* 0x000000ff8600720c */ /* 0x000fe40003fa5270 */
[----:B------:R-:W-:-:S02]  /*1aa70*/  FSEL R157, R94, -INF , !P1 ;  /* 0xff8000005e9d7808 */ /* 0x000fc40004800000 */
[----:B------:R-:W-:Y:S02]  /*1aa80*/  ISETP.NE.AND P1, PT, R92, RZ, PT ;  /* 0x000000ff5c00720c */ /* 0x000fe40003f25270 */
[----:B------:R-:W-:Y:S02]  /*1aa90*/  FMNMX.FTZ R24, R157, R24, !PT ;  /* 0x000000189d187209 */ /* 0x000fe40007810000 */
[----:B------:R-:W-:-:S04]  /*1aaa0*/  ISETP.GT.AND P1, PT, R6, 0x9, !P1 ;  /* 0x000000090600780c */ /* 0x000fc80004f24270 */
[----:B------:R-:W-:-:S04]  /*1aab0*/  ISETP.LT.OR P1, PT, R0, 0xa, P1 ;  /* 0x0000000a0000780c */ /* 0x000fc80000f21670 */
[----:B------:R-:W-:Y:S02]  /*1aac0*/  FSEL R161, R95, -INF , !P1 ;  /* 0xff8000005fa17808 */ /* 0x000fe40004800000 */
[----:B------:R-:W-:Y:S02]  /*1aad0*/  ISETP.NE.AND P1, PT, R108, RZ, PT ;  /* 0x000000ff6c00720c */ /* 0x000fe40003f25270 */
[----:B------:R-:W-:Y:S02]  /*1aae0*/  FMNMX.FTZ R24, R161, R24, !PT ;  /* 0x00000018a1187209 */ /* 0x000fe40007810000 */
        /* <DEDUP_REMOVED lines=20> */
[----:B------:R-:W-:Y:S02]  /*1ac30*/  FMNMX.FTZ R26, R163, R24, !PT ;  /* 0x00000018a31a7209 */ /* 0x000fe40007810000 */
[----:B------:R-:W-:Y:S02]  /*1ac40*/  ISETP.LT.OR P1, PT, R0, 0x82, P1 ;  /* 0x000000820000780c */ /* 0x000fe40000f21670 */
[----:B------:R-:W-:Y:S02]  /*1ac50*/  FMNMX.FTZ R26, R165, R26, !PT ;  /* 0x0000001aa51a7209 */ /* 0x000fe40007810000 */
[----:B------:R-:W-:-:S02]  /*1ac60*/  FSEL R27, R27, -INF , !P1 ;  /* 0xff8000001b1b7808 */ /* 0x000fc40004800000 */
[----:B------:R-:W-:-:S04]  /*1ac70*/  ISETP.GT.AND P1, PT, R6, 0x88, !P6 ;  /* 0x000000880600780c */ /* 0x000fc80007724270 */
[----:B------:R-:W-:-:S04]  /*1ac80*/  ISETP.LT.OR P1, PT, R0, 0x89, P1 ;  /* 0x000000890000780c */ /* 0x000fc80000f21670 */
[----:B------:R-:W-:Y:S02]  /*1ac90*/  FSEL R95, R30, -INF , !P1 ;  /* 0xff8000001e5f7808 */ /* 0x000fe40004800000 */
[----:B------:R-:W-:-:S04]  /*1aca0*/  ISETP.GT.AND P1, PT, R6, 0x89, !P2 ;  /* 0x000000890600780c */ /* 0x000fc80005724270 */
[----:B------:R-:W-:-:S04]  /*1acb0*/  ISETP.LT.OR P1, PT, R0, 0x8a, P1 ;  /* 0x0000008a0000780c */ /* 0x000fc80000f21670 */
[----:B------:R-:W-:Y:S02]  /*1acc0*/  FSEL R31, R31, -INF , !P1 ;  /* 0xff8000001f1f7808 */ /* 0x000fe40004800000 */
[----:B------:R-:W-:Y:S02]  /*1acd0*/  ISETP.GT.AND P1, PT, R6, 0x90, !P5 ;  /* 0x000000900600780c */ /* 0x000fe40006f24270 */
[----:B------:R-:W-:Y:S02]  /*1ace0*/  ISETP.NE.AND P5, PT, R28, RZ, PT ;  /* 0x000000ff1c00720c */ /* 0x000fe40003fa5270 */
[----:B------:R-:W-:Y:S02]  /*1acf0*/  ISETP.LT.OR P1, PT, R0, 0x91, P1 ;  /* 0x000000910000780c */ /* 0x000fe40000f21670 */
[----:B------:R-:W-:Y:S02]  /*1ad00*/  FMNMX.FTZ R28, R167, R26, !PT ;  /* 0x0000001aa71c7209 */ /* 0x000fe40007810000 */
[----:B------:R-:W-:-:S02]  /*1ad10*/  FSEL R99, R34, -INF , !P1 ;  /* 0xff80000022637808 */ /* 0x000fc40004800000 */
[----:B------:R-:W-:Y:S02]  /*1ad20*/  FSETP.NEU.FTZ.AND P1, PT, R3, -INF , PT ;  /* 0xff8000000300780b */ /* 0x000fe40003f3d000 */
[----:B------:R-:W-:Y:S02]  /*1ad30*/  FMNMX.FTZ R28, R103, R28, !PT ;  /* 0x0000001c671c7209 */ /* 0x000fe40007810000 */
[----:B------:R-:W-:Y:S02]  /*1ad40*/  FSEL R169, R169, RZ, P1 ;  /* 0x000000ffa9a97208 */ /* 0x000fe40000800000 */
[----:B------:R-:W-:Y:S02]  /*1ad50*/  FMNMX.FTZ R28, R5, R28, !PT ;  /* 0x0000001c051c7209 */ /* 0x000fe40007810000 */
[----:B------:R-:W-:Y:S01]  /*1ad60*/  ISETP.GT.AND P1, PT, R6, 0x91, !P5 ;  /* 0x000000910600780c */ /* 0x000fe20006f24270 */
[----:B------:R-:W-:-:S01]  /*1ad70*/  FFMA.FTZ R30, R2, R73, -R169 ;  /* 0x00000049021e7223 */ /* 0x000fc200000108a9 */
[----:B------:R-:W-:Y:S01]  /*1ad80*/  FMNMX.FTZ R28, R75, R28, !PT ;  /* 0x0000001c4b1c7209 */ /* 0x000fe20007810000 */
[----:B------:R-:W-:-:S01]  /*1ad90*/  FFMA.FTZ R73, R2, R77, -R169 ;  /* 0x0000004d02497223 */ /* 0x000fc200000108a9 */
[----:B------:R-:W-:Y:S01]  /*1ada0*/  ISETP.LT.OR P1, PT, R0, 0x92, P1 ;  /* 0x000000920000780c */ /* 0x000fe20000f21670 */
[----:B------:R0:W-:Y:S01]  /*1adb0*/  MUFU.EX2 R24, R30 ;  /* 0x0000001e00187308 */ /* 0x0001e20000000800 */
[----:B------:R-:W-:Y:S01]  /*1adc0*/  ISETP.NE.AND P5, PT, R14, RZ, PT ;  /* 0x000000ff0e00720c */ /* 0x000fe20003fa5270 */
[C-C-:B------:R-:W-:Y:S01]  /*1add0*/  FFMA.FTZ R77, R2.reuse, R81, -R169.reuse ;  /* 0x00000051024d7223 */ /* 0x140fe200000108a9 */
[----:B------:R-:W-:Y:S01]  /*1ade0*/  FSEL R35, R35, -INF , !P1 ;  /* 0xff80000023237808 */ /* 0x000fe20004800000 */
[--C-:B------:R-:W-:Y:S01]  /*1adf0*/  FFMA.FTZ R81, R2, R85, -R169.reuse ;  /* 0x0000005502517223 */ /* 0x100fe200000108a9 */
[----:B------:R-:W-:Y:S01]  /*1ae00*/  ISETP.GT.AND P1, PT, R6, 0x99, !P5 ;  /* 0x000000990600780c */ /* 0x000fe20006f24270 */
[--C-:B------:R-:W-:Y:S01]  /*1ae10*/  FFMA.FTZ R85, R2, R41, -R169.reuse ;  /* 0x0000002902557223 */ /* 0x100fe200000108a9 */
[----:B------:R-:W-:Y:S01]  /*1ae20*/  FSEL R41, R38, -INF , !P3 ;  /* 0xff80000026297808 */ /* 0x000fe20005800000 */
[C-C-:B------:R-:W-:Y:S01]  /*1ae30*/  FFMA.FTZ R12, R2.reuse, R21, -R169.reuse ;  /* 0x00000015020c7223 */ /* 0x140fe200000108a9 */
[----:B0-----:R-:W-:Y:S01]  /*1ae40*/  FMNMX.FTZ R30, R135, R28, !PT ;  /* 0x0000001c871e7209 */ /* 0x001fe20007810000 */
[--C-:B------:R-:W-:Y:S01]  /*1ae50*/  FFMA.FTZ R21, R2, R93, -R169.reuse ;  /* 0x0000005d02157223 */ /* 0x100fe200000108a9 */
[----:B------:R-:W-:Y:S01]  /*1ae60*/  ISETP.LT.OR P1, PT, R0, 0x9a, P1 ;  /* 0x0000009a0000780c */ /* 0x000fe20000f21670 */
[C-C-:B------:R-:W-:Y:S01]  /*1ae70*/  FFMA.FTZ R14, R2.reuse, R15, -R169.reuse ;  /* 0x0000000f020e7223 */ /* 0x140fe200000108a9 */
[----:B------:R-:W-:Y:S01]  /*1ae80*/  FMNMX.FTZ R30, R79, R30, !PT ;  /* 0x0000001e4f1e7209 */ /* 0x000fe20007810000 */
[C-C-:B------:R-:W-:Y:S01]  /*1ae90*/  FFMA.FTZ R15, R2.reuse, R97, -R169.reuse ;  /* 0x00000061020f7223 */ /* 0x140fe200000108a9 */
[----:B------:R-:W-:Y:S01]  /*1aea0*/  FSEL R39, R39, -INF , !P1 ;  /* 0xff80000027277808 */ /* 0x000fe20004800000 */
        /* <DEDUP_REMOVED lines=9> */
[----:B------:R-:W-:Y:S01]  /*1af40*/  FMNMX.FTZ R32, R139, R30, !PT ;  /* 0x0000001e8b207209 */ /* 0x000fe20007810000 */
[----:B------:R-:W-:-:S01]  /*1af50*/  FFMA.FTZ R107, R2, R107, -R169 ;  /* 0x0000006b026b7223 */ /* 0x000fc200000108a9 */
        /* <DEDUP_REMOVED lines=16> */
[----:B------:R-:W0:Y:S01]  /*1b060*/  MUFU.EX2 R21, R21 ;  /* 0x0000001500157308 */ /* 0x000e220000000800 */
        /* <DEDUP_REMOVED lines=8> */
[----:B------:R-:W-:Y:S01]  /*1b0f0*/  ISETP.NE.AND P5, PT, R213, 0x1, PT ;  /* 0x00000001d500780c */ /* 0x000fe20003fa5270 */
[C-C-:B------:R-:W-:Y:S01]  /*1b100*/  FFMA.FTZ R48, R2.reuse, R129, -R169.reuse ;  /* 0x0000008102307223 */ /* 0x140fe200000108a9 */
[----:B------:R-:W-:Y:S01]  /*1b110*/  FMNMX.FTZ R34, R67, R34, !PT ;  /* 0x0000002243227209 */ /* 0x000fe20007810000 */
[C-C-:B------:R-:W-:Y:S01]  /*1b120*/  FFMA.FTZ R29, R2.reuse, R29, -R169.reuse ;  /* 0x0000001d021d7223 */ /* 0x140fe200000108a9 */
[----:B------:R-:W-:-:S01]  /*1b130*/  FFMA.FTZ R46, R2, R127, -R169 ;  /* 0x0000007f022e7223 */ /* 0x000fc200000108a9 */
[C-C-:B------:R-:W-:Y:S01]  /*1b140*/  FFMA.FTZ R25, R2.reuse, R25, -R169.reuse ;  /* 0x0000001902197223 */ /* 0x140fe200000108a9 */
[----:B------:R-:W-:Y:S01]  /*1b150*/  FMNMX.FTZ R36, R147, R34, !PT ;  /* 0x0000002293247209 */ /* 0x000fe20007810000 */
[----:B------:R-:W-:Y:S01]  /*1b160*/  MUFU.EX2 R15, R15 ;  /* 0x0000000f000f7308 */ /* 0x000fe20000000800 */
[----:B0-----:R-:W-:Y:S01]  /*1b170*/  F2FP.SATFINITE.E4M3.F32.PACK_AB_MERGE_C R184, R21, R12, RZ ;  /* 0x0000000c15b8723e */ /* 0x001fe200048070ff */
[C-C-:B------:R-:W-:Y:S01]  /*1b180*/  FFMA.FTZ R33, R2.reuse, R33, -R169.reuse ;  /* 0x0000002102217223 */ /* 0x140fe200000108a9 */
[----:B------:R-:W-:Y:S01]  /*1b190*/  FMNMX.FTZ R36, R71, R36, !PT ;  /* 0x0000002447247209 */ /* 0x000fe20007810000 */
[----:B------:R-:W-:Y:S01]  /*1b1a0*/  FFMA.FTZ R50, R2, R131, -R169 ;  /* 0x0000008302327223 */ /* 0x000fe200000108a9 */
[----:B------:R-:W-:-:S02]  /*1b1b0*/  F2FP.SATFINITE.E4M3.F32.PACK_AB_MERGE_C R184, R89, R4, R184 ;  /* 0x0000000459b8723e */ /* 0x000fc400048070b8 */
        /* <DEDUP_REMOVED lines=26> */
[----:B------:R-:W-:Y:S03]  /*1b360*/  MUFU.EX2 R30, R109 ;  /* 0x0000006d001e7308 */ /* 0x000fe60000000800 */
[----:B------:R-:W-:Y:S01]  /*1b370*/  FMNMX.FTZ R0, R39, R44, !PT ;  /* 0x0000002c27007209 */ /* 0x000fe20007810000 */
[----:B------:R-:W-:-:S04]  /*1b380*/  FFMA.FTZ R44, R2, R125, -R169 ;  /* 0x0000007d022c7223 */ /* 0x000fc800000108a9 */
[----:B------:R-:W0:Y:S01]  /*1b390*/  SHFL.BFLY PT, R93, R0, 0x2, 0x1f ;  /* 0x0c401f00005d7f89 */ /* 0x000e2200000e0000 */
[----:B------:R-:W1:Y:S08]  /*1b3a0*/  MUFU.EX2 R81, R81 ;  /* 0x0000005100517308 */ /* 0x000e700000000800 */
[----:B------:R-:W-:Y:S08]  /*1b3b0*/  MUFU.EX2 R32, R111 ;  /* 0x0000006f00207308 */ /* 0x000ff00000000800 */
[----:B------:R-:W-:Y:S01]  /*1b3c0*/  MUFU.EX2 R57, R57 ;  /* 0x0000003900397308 */ /* 0x000fe20000000800 */
[----:B-1----:R-:W-:-:S04]  /*1b3d0*/  F2FP.SATFINITE.E4M3.F32.PACK_AB_MERGE_C R182, R81, R30, RZ ;  /* 0x0000001e51b6723e */ /* 0x002fc800048070ff */
[----:B------:R-:W-:Y:S02]  /*1b3e0*/  F2FP.SATFINITE.E4M3.F32.PACK_AB_MERGE_C R182, R77, R28, R182 ;  /* 0x0000001c4db6723e */ /* 0x000fe400048070b6 */
[----:B0-----:R-:W-:Y:S01]  /*1b3f0*/  FMNMX.FTZ R52, R0, R93, !PT ;  /* 0x0000005d00347209 */ /* 0x001fe20007810000 */
[----:B------:R-:W-:Y:S01]  /*1b400*/  MUFU.EX2 R34, R113 ;  /* 0x0000007100227308 */ /* 0x000fe20000000800 */
[----:B------:R-:W-:-:S03]  /*1b410*/  FFMA.FTZ R93, R2, R133, -R169 ;  /* 0x00000085025d7223 */ /* 0x000fc600000108a9 */
[----:B------:R-:W0:Y:S04]  /*1b420*/  SHFL.BFLY PT, R97, R52, 0x1, 0x1f ;  /* 0x0c201f0034617f89 */ /* 0x000e2800000e0000 */
[----:B------:R-:W1:Y:S08]  /*1b430*/  MUFU.EX2 R61, R61 ;  /* 0x0000003d003d7308 */ /* 0x000e700000000800 */
[----:B------:R-:W-:Y:S08]  /*1b440*/  MUFU.EX2 R40, R117 ;  /* 0x0000007500287308 */ /* 0x000ff00000000800 */
[----:B------:R-:W2:Y:S01]  /*1b450*/  MUFU.EX2 R69, R69 ;  /* 0x0000004500457308 */ /* 0x000ea20000000800 */
[----:B-1----:R-:W-:-:S02]  /*1b460*/  F2FP.SATFINITE.E4M3.F32.PACK_AB_MERGE_C R176, R61, R34, RZ ;  /* 0x000000223db0723e */ /* 0x002fc400048070ff */
[----:B0-----:R-:W-:Y:S01]  /*1b470*/  FMNMX.FTZ R0, R52, R97, !PT ;  /* 0x0000006134007209 */ /* 0x001fe20007810000 */
[----:B------:R-:W-:-:S01]  /*1b480*/  FFMA.FTZ R52, R2, R37, -R169 ;  /* 0x0000002502347223 */ /* 0x000fc200000108a9 */
[----:B------:R-:W-:Y:S02]  /*1b490*/  F2FP.SATFINITE.E4M3.F32.PACK_AB_MERGE_C R176, R57, R32, R176 ;  /* 0x0000002039b0723e */ /* 0x000fe400048070b0 */
[----:B------:R-:W-:Y:S01]  /*1b4a0*/  FSETP.NEU.FTZ.AND P1, PT, R0, -INF , PT ;  /* 0xff8000000000780b */ /* 0x000fe20003f3d000 */
[----:B------:R-:W-:Y:S01]  /*1b4b0*/  FFMA.FTZ R54, R2, R0, -8 ;  /* 0xc100000002367423 */ /* 0x000fe20000010000 */
[----:B------:R-:W-:Y:S04]  /*1b4c0*/  MUFU.EX2 R36, R115 ;  /* 0x0000007300247308 */ /* 0x000fe80000000800 */
[----:B------:R-:W-:-:S02]  /*1b4d0*/  FSEL R54, R54, RZ, P1 ;  /* 0x000000ff36367208 */ /* 0x000fc40000800000 */
[----:B--2---:R-:W-:Y:S02]  /*1b4e0*/  F2FP.SATFINITE.E4M3.F32.PACK_AB_MERGE_C R178, R69, R40, RZ ;  /* 0x0000002845b2723e */ /* 0x004fe400048070ff */
[----:B------:R-:W-:Y:S01]  /*1b4f0*/  MUFU.EX2 R65, R65 ;  /* 0x0000004100417308 */ /* 0x000fe20000000800 */
[----:B------:R-:W-:-:S01]  /*1b500*/  FFMA.FTZ R37, R2, R90, -R54 ;  /* 0x0000005a02257223 */ /* 0x000fc20000010836 */
[C-C-:B------:R-:W-:Y:S01]  /*1b510*/  FFMA.FTZ R56, R2.reuse, R159, -R54.reuse ;  /* 0x0000009f02387223 */ /* 0x140fe20000010836 */
[----:B------:R-:W-:-:S01]  /*1b520*/  FFMA.FTZ R58, R2, R157, -R54 ;  /* 0x0000009d023a7223 */ /* 0x000fc20000010836 */
[----:B------:R-:W-:Y:S01]  /*1b530*/  FFMA.FTZ R76, R2, R67, -R54 ;  /* 0x00000043024c7223 */ /* 0x000fe20000010836 */
[----:B------:R-:W-:-:S01]  /*1b540*/  FADD.FTZ R67, R4, R89 ;  /* 0x0000005904437221 */ /* 0x000fc20000010000 */
[C-C-:B------:R-:W-:Y:S01]  /*1b550*/  FFMA.FTZ R101, R2.reuse, R161, -R54.reuse ;  /* 0x000000a102657223 */ /* 0x140fe20000010836 */
[----:B------:R-:W-:-:S01]  /*1b560*/  FFMA.FTZ R60, R2, R163, -R54 ;  /* 0x000000a3023c7223 */ /* 0x000fc20000010836 */
[----:B------:R-:W-:Y:S01]  /*1b570*/  MUFU.EX2 R37, R37 ;  /* 0x0000002500257308 */ /* 0x000fe20000000800 */
[----:B------:R-:W-:-:S01]  /*1b580*/  FADD.FTZ R78, R12, R67 ;  /* 0x000000430c4e7221 */ /* 0x000fc20000010000 */
[C-C-:B------:R-:W-:Y:S01]  /*1b590*/  FFMA.FTZ R97, R2.reuse, R165, -R54.reuse ;  /* 0x000000a502617223 */ /* 0x140fe20000010836 */
[----:B------:R-:W-:-:S01]  /*1b5a0*/  FFMA.FTZ R62, R2, R167, -R54 ;  /* 0x000000a7023e7223 */ /* 0x000fc20000010836 */
[----:B------:R-:W-:Y:S01]  /*1b5b0*/  FFMA.FTZ R103, R2, R103, -R54 ;  /* 0x0000006702677223 */ /* 0x000fe20000010836 */
[----:B------:R-:W-:-:S01]  /*1b5c0*/  FADD.FTZ R105, R21, R78 ;  /* 0x0000004e15697221 */ /* 0x000fc20000010000 */
[C-C-:B------:R-:W-:Y:S01]  /*1b5d0*/  FFMA.FTZ R78, R2.reuse, R71, -R54.reuse ;  /* 0x00000047024e7223 */ /* 0x140fe20000010836 */
[----:B------:R-:W-:-:S01]  /*1b5e0*/  FFMA.FTZ R5, R2, R5, -R54 ;  /* 0x0000000502057223 */ /* 0x000fc20000010836 */
[----:B------:R-:W0:Y:S01]  /*1b5f0*/  MUFU.EX2 R56, R56 ;  /* 0x0000003800387308 */ /* 0x000e220000000800 */
[----:B------:R-:W-:-:S01]  /*1b600*/  FADD.FTZ R80, R14, R105 ;  /* 0x000000690e507221 */ /* 0x000fc20000010000 */
[C-C-:B------:R-:W-:Y:S01]  /*1b610*/  FFMA.FTZ R64, R2.reuse, R75, -R54.reuse ;  /* 0x0000004b02407223 */ /* 0x140fe20000010836 */
[----:B------:R-:W-:-:S01]  /*1b620*/  FFMA.FTZ R66, R2, R135, -R54 ;  /* 0x0000008702427223 */ /* 0x000fc20000010836 */
[----:B------:R-:W-:Y:S01]  /*1b630*/  FFMA.FTZ R79, R2, R79, -R54 ;  /* 0x0000004f024f7223 */ /* 0x000fe20000010836 */
[----:B------:R-:W-:-:S01]  /*1b640*/  FADD.FTZ R80, R15, R80 ;  /* 0x000000500f507221 */ /* 0x000fc20000010000 */
[C-C-:B------:R-:W-:Y:S01]  /*1b650*/  FFMA.FTZ R68, R2.reuse, R137, -R54.reuse ;  /* 0x0000008902447223 */ /* 0x140fe20000010836 */
[----:B------:R-:W-:-:S01]  /*1b660*/  FFMA.FTZ R75, R2, R83, -R54 ;  /* 0x00000053024b7223 */ /* 0x000fc20000010836 */
[----:B------:R-:W1:Y:S01]  /*1b670*/  MUFU.EX2 R58, R58 ;  /* 0x0000003a003a7308 */ /* 0x000e620000000800 */
[----:B------:R-:W-:-:S01]  /*1b680*/  FADD.FTZ R105, R13, R80 ;  /* 0x000000500d697221 */ /* 0x000fc20000010000 */
[C-C-:B------:R-:W-:Y:S01]  /*1b690*/  FFMA.FTZ R70, R2.reuse, R139, -R54.reuse ;  /* 0x0000008b02467223 */ /* 0x140fe20000010836 */
[----:B------:R-:W-:-:S01]  /*1b6a0*/  FFMA.FTZ R83, R2, R87, -R54 ;  /* 0x0000005702537223 */ /* 0x000fc20000010836 */
[----:B------:R-:W-:Y:S01]  /*1b6b0*/  FFMA.FTZ R72, R2, R141, -R54 ;  /* 0x0000008d02487223 */ /* 0x000fe20000010836 */
[----:B------:R-:W-:-:S01]  /*1b6c0*/  FADD.FTZ R82, R20, R105 ;  /* 0x0000006914527221 */ /* 0x000fc20000010000 */
[C-C-:B------:R-:W-:Y:S01]  /*1b6d0*/  FFMA.FTZ R59, R2.reuse, R59, -R54.reuse ;  /* 0x0000003b023b7223 */ /* 0x140fe20000010836 */
[----:B------:R-:W-:-:S01]  /*1b6e0*/  FFMA.FTZ R74, R2, R143, -R54 ;  /* 0x0000008f024a7223 */ /* 0x000fc20000010836 */
[----:B------:R-:W2:Y:S01]  /*1b6f0*/  MUFU.EX2 R101, R101 ;  /* 0x0000006500657308 */ /* 0x000ea20000000800 */
[----:B0-----:R-:W-:-:S01]  /*1b700*/  FADD.FTZ R71, R37, R56 ;  /* 0x0000003825477221 */ /* 0x001fc20000010000 */
[----:B------:R-:W-:Y:S01]  /*1b710*/  FADD.FTZ R107, R9, R82 ;  /* 0x00000052096b7221 */ /* 0x000fe20000010000 */
[----:B------:R-:W-:-:S01]  /*1b720*/  FFMA.FTZ R87, R2, R63, -R54 ;  /* 0x0000003f02577223 */ /* 0x000fc20000010836 */
[C-C-:B------:R-:W-:Y:S01]  /*1b730*/  FFMA.FTZ R63, R2.reuse, R145, -R54.reuse ;  /* 0x00000091023f7223 */ /* 0x140fe20000010836 */
[----:B------:R-:W-:-:S01]  /*1b740*/  FFMA.FTZ R67, R2, R147, -R54 ;  /* 0x0000009302437223 */ /* 0x000fc20000010836 */
[----:B------:R-:W-:Y:S01]  /*1b750*/  FADD.FTZ R107, R24, R107 ;  /* 0x0000006b186b7221 */ /* 0x000fe20000010000 */
[----:B------:R-:W-:Y:S01]  /*1b760*/  F2FP.SATFINITE.E4M3.F32.PACK_AB_MERGE_C R178, R65, R36, R178 ;  /* 0x0000002441b2723e */ /* 0x000fe200048070b2 */
[----:B------:R-:W0:Y:S01]  /*1b770*/  MUFU.EX2 R60, R60 ;  /* 0x0000003c003c7308 */ /* 0x000e220000000800 */
[----:B-1----:R-:W-:-:S01]  /*1b780*/  FADD.FTZ R80, R58, R71 ;  /* 0x000000473a507221 */ /* 0x002fc20000010000 */
[C-C-:B------:R-:W-:Y:S01]  /*1b790*/  FFMA.FTZ R71, R2.reuse, R149, -R54.reuse ;  /* 0x0000009502477223 */ /* 0x140fe20000010836 */
[----:B------:R-:W-:-:S01]  /*1b7a0*/  FFMA.FTZ R43, R2, R43, -R54 ;  /* 0x0000002b022b7223 */ /* 0x000fc20000010836 */
[C-C-:B------:R-:W-:Y:S01]  /*1b7b0*/  FFMA.FTZ R151, R2.reuse, R151, -R54.reuse ;  /* 0x0000009702977223 */ /* 0x140fe20000010836 */
[----:B------:R-:W-:-:S01]  /*1b7c0*/  FFMA.FTZ R47, R2, R47, -R54 ;  /* 0x0000002f022f7223 */ /* 0x000fc20000010836 */
[C-C-:B------:R-:W-:Y:S01]  /*1b7d0*/  FFMA.FTZ R4, R2.reuse, R153, -R54.reuse ;  /* 0x0000009902047223 */ /* 0x140fe20000010836 */
[----:B------:R-:W-:-:S01]  /*1b7e0*/  FFMA.FTZ R51, R2, R51, -R54 ;  /* 0x0000003302337223 */ /* 0x000fc20000010836 */
[----:B------:R-:W1:Y:S01]  /*1b7f0*/  MUFU.EX2 R97, R97 ;  /* 0x0000006100617308 */ /* 0x000e620000000800 */
[----:B--2---:R-:W-:-:S01]  /*1b800*/  FADD.FTZ R105, R101, R80 ;  /* 0x0000005065697221 */ /* 0x004fc20000010000 */
[C-C-:B------:R-:W-:Y:S01]  /*1b810*/  FFMA.FTZ R155, R2.reuse, R155, -R54.reuse ;  /* 0x0000009b029b7223 */ /* 0x140fe20000010836 */
[----:B------:R-:W-:-:S01]  /*1b820*/  FFMA.FTZ R55, R2, R55, -R54 ;  /* 0x0000003702377223 */ /* 0x000fc20000010836 */
[C-C-:B------:R-:W-:Y:S01]  /*1b830*/  FFMA.FTZ R91, R2.reuse, R91, -R54.reuse ;  /* 0x0000005b025b7223 */ /* 0x140fe20000010836 */
[----:B------:R-:W-:-:S01]  /*1b840*/  FFMA.FTZ R27, R2, R27, -R54 ;  /* 0x0000001b021b7223 */ /* 0x000fc20000010836 */
[C-C-:B------:R-:W-:Y:S01]  /*1b850*/  FFMA.FTZ R95, R2.reuse, R95, -R54.reuse ;  /* 0x0000005f025f7223 */ /* 0x140fe20000010836 */
[----:B------:R-:W-:-:S01]  /*1b860*/  FFMA.FTZ R31, R2, R31, -R54 ;  /* 0x0000001f021f7223 */ /* 0x000fc20000010836 */
[----:B------:R-:W2:Y:S01]  /*1b870*/  MUFU.EX2 R62, R62 ;  /* 0x0000003e003e7308 */ /* 0x000ea20000000800 */
[----:B0-----:R-:W-:-:S01]  /*1b880*/  FADD.FTZ R80, R60, R105 ;  /* 0x000000693c507221 */ /* 0x001fc20000010000 */
[C-C-:B------:R-:W-:Y:S01]  /*1b890*/  FFMA.FTZ R99, R2.reuse, R99, -R54.reuse ;  /* 0x0000006302637223 */ /* 0x140fe20000010836 */
[----:B------:R-:W-:-:S01]  /*1b8a0*/  FFMA.FTZ R35, R2, R35, -R54 ;  /* 0x0000002302237223 */ /* 0x000fc20000010836 */
[C-C-:B------:R-:W-:Y:S01]  /*1b8b0*/  FFMA.FTZ R41, R2.reuse, R41, -R54.reuse ;  /* 0x0000002902297223 */ /* 0x140fe20000010836 */
[----:B------:R-:W-:-:S01]  /*1b8c0*/  FFMA.FTZ R39, R2, R39, -R54 ;  /* 0x0000002702277223 */ /* 0x000fc20000010836 */
[----:B------:R-:W-:-:S02]  /*1b8d0*/  F2FP.SATFINITE.E4M3.F32.PACK_AB_MERGE_C R58, R101, R58, RZ ;  /* 0x0000003a653a723e */ /* 0x000fc400048070ff */
[----:B------:R-:W0:Y:S01]  /*1b8e0*/  MUFU.EX2 R103, R103 ;  /* 0x0000006700677308 */ /* 0x000e220000000800 */
[----:B-1----:R-:W-:-:S01]  /*1b8f0*/  FADD.FTZ R21, R97, R80 ;  /* 0x0000005061157221 */ /* 0x002fc20000010000 */
[----:B------:R-:W-:Y:S01]  /*1b900*/  FADD.FTZ R80, R26, R107 ;  /* 0x0000006b1a507221 */ /* 0x000fe20000010000 */
[----:B------:R-:W-:-:S03]  /*1b910*/  F2FP.SATFINITE.E4M3.F32.PACK_AB_MERGE_C R185, R56, R37, R58 ;  /* 0x0000002538b9723e */ /* 0x000fc6000480703a */
[----:B------:R-:W-:Y:S02]  /*1b920*/  FADD.FTZ R13, R73, R80 ;  /* 0x00000050490d7221 */ /* 0x000fe40000010000 */
[----:B------:R-:W1:Y:S01]  /*1b930*/  MUFU.EX2 R5, R5 ;  /* 0x0000000500057308 */ /* 0x000e620000000800 */
[----:B--2---:R-:W-:-:S01]  /*1b940*/  FADD.FTZ R20, R62, R21 ;  /* 0x000000153e147221 */ /* 0x004fc20000010000 */
[----:B------:R-:W-:-:S04]  /*1b950*/  FADD.FTZ R26, R28, R13 ;  /* 0x0000000d1c1a7221 */ /* 0x000fc80000010000 */
[----:B------:R-:W-:Y:S02]  /*1b960*/  FADD.FTZ R21, R77, R26 ;  /* 0x0000001a4d157221 */ /* 0x000fe40000010000 */
[----:B------:R-:W2:Y:S01]  /*1b970*/  MUFU.EX2 R64, R64 ;  /* 0x0000004000407308 */ /* 0x000ea20000000800 */
[----:B0-----:R-:W-:-:S01]  /*1b980*/  FADD.FTZ R20, R103, R20 ;  /* 0x0000001467147221 */ /* 0x001fc20000010000 */
[----:B------:R-:W-:Y:S01]  /*1b990*/  FADD.FTZ R26, R30, R21 ;  /* 0x000000151e1a7221 */ /* 0x000fe20000010000 */
[----:B------:R-:W-:-:S03]  /*1b9a0*/  F2FP.SATFINITE.E4M3.F32.PACK_AB_MERGE_C R62, R103, R62, RZ ;  /* 0x0000003e673e723e */ /* 0x000fc600048070ff */
[----:B------:R-:W-:Y:S01]  /*1b9b0*/  FADD.FTZ R81, R81, R26 ;  /* 0x0000001a51517221 */ /* 0x000fe20000010000 */
[----:B------:R-:W-:Y:S01]  /*1b9c0*/  F2FP.SATFINITE.E4M3.F32.PACK_AB_MERGE_C R187, R97, R60, R62 ;  /* 0x0000003c61bb723e */ /* 0x000fe2000480703e */
[----:B------:R-:W0:Y:S01]  /*1b9d0*/  MUFU.EX2 R66, R66 ;  /* 0x0000004200427308 */ /* 0x000e220000000800 */
[----:B-1----:R-:W-:-:S01]  /*1b9e0*/  FADD.FTZ R13, R5, R20 ;  /* 0x00000014050d7221 */ /* 0x002fc20000010000 */
[----:B------:R-:W-:-:S06]  /*1b9f0*/  FADD.FTZ R24, R32, R81 ;  /* 0x0000005120187221 */ /* 0x000fcc0000010000 */
        /* <DEDUP_REMOVED lines=9> */
[----:B------:R-:W-:-:S03]  /*1ba90*/  F2FP.SATFINITE.E4M3.F32.PACK_AB_MERGE_C R66, R79, R66, RZ ;  /* 0x000000424f42723e */ /* 0x000fc600048070ff */
[----:B------:R-:W-:Y:S01]  /*1baa0*/  FADD.FTZ R24, R36, R61 ;  /* 0x0000003d24187221 */ /* 0x000fe20000010000 */
[----:B------:R-:W-:Y:S01]  /*1bab0*/  F2FP.SATFINITE.E4M3.F32.PACK_AB_MERGE_C R181, R64, R5, R66 ;  /* 0x0000000540b5723e */ /* 0x000fe20004807042 */
[----:B------:R-:W1:Y:S01]  /*1bac0*/  MUFU.EX2 R70, R70 ;  /* 0x0000004600467308 */ /* 0x000e620000000800 */
[----:B--2---:R-:W-:-:S01]  /*1bad0*/  FADD.FTZ R20, R68, R9 ;  /* 0x0000000944147221 */ /* 0x004fc20000010000 */
[----:B------:R-:W-:-:S04]  /*1bae0*/  FADD.FTZ R65, R65, R24 ;  /* 0x0000001841417221 */ /* 0x000fc80000010000 */
[----:B------:R-:W-:Y:S02]  /*1baf0*/  FADD.FTZ R40, R40, R65 ;  /* 0x0000004128287221 */ /* 0x000fe40000010000 */
[----:B------:R-:W2:Y:S01]  /*1bb00*/  MUFU.EX2 R83, R83 ;  /* 0x0000005300537308 */ /* 0x000ea20000000800 */
[----:B0-----:R-:W-:-:S01]  /*1bb10*/  FADD.FTZ R9, R75, R20 ;  /* 0x000000144b097221 */ /* 0x001fc20000010000 */
[----:B------:R-:W-:-:S06]  /*1bb20*/  FADD.FTZ R69, R69, R40 ;  /* 0x0000002845457221 */ /* 0x000fcc0000010000 */
        /* <DEDUP_REMOVED lines=26> */
[----:B0-----:R-:W-:-:S01]  /*1bcd0*/  FADD.FTZ R26, R78, R9 ;  /* 0x000000094e1a7221 */ /* 0x001fc20000010000 */
[----:B------:R-:W-:-:S04]  /*1bce0*/  F2FP.SATFINITE.E4M3.F32.PACK_AB_MERGE_C R67, R78, R67, RZ ;  /* 0x000000434e43723e */ /* 0x000fc800048070ff */
[----:B------:R-:W-:Y:S02]  /*1bcf0*/  F2FP.SATFINITE.E4M3.F32.PACK_AB_MERGE_C R179, R76, R63, R67 ;  /* 0x0000003f4cb3723e */ /* 0x000fe40004807043 */
[----:B------:R-:W0:Y:S08]  /*1bd00*/  MUFU.EX2 R71, R71 ;  /* 0x0000004700477308 */ /* 0x000e300000000800 */
[----:B------:R-:W2:Y:S01]  /*1bd10*/  MUFU.EX2 R12, R43 ;  /* 0x0000002b000c7308 */ /* 0x000ea20000000800 */
[----:B-1----:R-:W-:Y:S01]  /*1bd20*/  F2FP.SATFINITE.E4M3.F32.PACK_AB_MERGE_C R172, R85, R42, R13 ;  /* 0x0000002a55ac723e */ /* 0x002fe2000480700d */
[----:B------:R-:W-:-:S04]  /*1bd30*/  FADD.FTZ R42, R42, R69 ;  /* 0x000000452a2a7221 */ /* 0x000fc80000010000 */
[----:B------:R-:W-:Y:S02]  /*1bd40*/  FADD.FTZ R85, R85, R42 ;  /* 0x0000002a55557221 */ /* 0x000fe40000010000 */
[----:B------:R-:W1:Y:S01]  /*1bd50*/  MUFU.EX2 R151, R151 ;  /* 0x0000009700977308 */ /* 0x000e620000000800 */
[----:B0-----:R-:W-:-:S01]  /*1bd60*/  FADD.FTZ R9, R71, R26 ;  /* 0x0000001a47097221 */ /* 0x001fc20000010000 */
[----:B------:R-:W-:-:S04]  /*1bd70*/  FADD.FTZ R28, R6, R85 ;  /* 0x00000055061c7221 */ /* 0x000fc80000010000 */
[----:B------:R-:W-:Y:S02]  /*1bd80*/  FADD.FTZ R45, R45, R28 ;  /* 0x0000001c2d2d7221 */ /* 0x000fe40000010000 */
[----:B------:R-:W-:Y:S01]  /*1bd90*/  MUFU.EX2 R44, R44 ;  /* 0x0000002c002c7308 */ /* 0x000fe20000000800 */
[----:B--2---:R-:W-:-:S01]  /*1bda0*/  FADD.FTZ R26, R12, R9 ;  /* 0x000000090c1a7221 */ /* 0x004fc20000010000 */
[----:B------:R-:W0:Y:S06]  /*1bdb0*/  @P5 LDC R28, c[0x0][0x44c] ;  /* 0x00011300ff1c5b82 */ /* 0x000e2c0000000800 */
[----:B------:R-:W2:Y:S01]  /*1bdc0*/  MUFU.EX2 R53, R53 ;  /* 0x0000003500357308 */ /* 0x000ea20000000800 */
[----:B-1----:R-:W-:-:S07]  /*1bdd0*/  FADD.FTZ R9, R151, R26 ;  /* 0x0000001a97097221 */ /* 0x002fce0000010000 */
[----:B------:R-:W1:Y:S08]  /*1bde0*/  MUFU.EX2 R14, R47 ;  /* 0x0000002f000e7308 */ /* 0x000e700000000800 */
[----:B------:R-:W-:Y:S01]  /*1bdf0*/  MUFU.EX2 R38, R38 ;  /* 0x0000002600267308 */ /* 0x000fe20000000800 */
[----:B--2---:R-:W-:Y:S01]  /*1be00*/  F2FP.SATFINITE.E4M3.F32.PACK_AB_MERGE_C R13, R53, R44, RZ ;  /* 0x0000002c350d723e */ /* 0x004fe200048070ff */
[----:B0-----:R-:W-:-:S06]  /*1be10*/  @P5 IMAD.HI.U32 R28, R203, R28, RZ ;  /* 0x0000001ccb1c5227 */ /* 0x001fcc00078e00ff */
[----:B------:R-:W0:Y:S01]  /*1be20*/  MUFU.EX2 R49, R49 ;  /* 0x0000003100317308 */ /* 0x000e220000000800 */
[----:B-1----:R-:W-:-:S01]  /*1be30*/  FADD.FTZ R9, R14, R9 ;  /* 0x000000090e097221 */ /* 0x002fc20000010000 */
[----:B------:R-:W-:-:S04]  /*1be40*/  F2FP.SATFINITE.E4M3.F32.PACK_AB_MERGE_C R151, R14, R151, RZ ;  /* 0x000000970e97723e */ /* 0x000fc800048070ff */
[----:B------:R-:W-:Y:S02]  /*1be50*/  F2FP.SATFINITE.E4M3.F32.PACK_AB_MERGE_C R173, R12, R71, R151 ;  /* 0x000000470cad723e */ /* 0x000fe40004807097 */
[----:B------:R-:W1:Y:S08]  /*1be60*/  MUFU.EX2 R4, R4 ;  /* 0x0000000400047308 */ /* 0x000e700000000800 */
[----:B------:R-:W2:Y:S01]  /*1be70*/  MUFU.EX2 R51, R51 ;  /* 0x0000003300337308 */ /* 0x000ea20000000800 */
[C---:B0-----:R-:W-:Y:S01]  /*1be80*/  F2FP.SATFINITE.E4M3.F32.PACK_AB_MERGE_C R174, R49.reuse, R38, R13 ;  /* 0x0000002631ae723e */ /* 0x041fe2000480700d */
[----:B------:R-:W-:Y:S01]  /*1be90*/  FADD.FTZ R38, R38, R45 ;  /* 0x0000002d26267221 */ /* 0x000fe20000010000 */
[----:B------:R-:W0:Y:S03]  /*1bea0*/  @P5 LDC R13, c[0x0][0x450] ;  /* 0x00011400ff0d5b82 */ /* 0x000e260000000800 */
[----:B------:R-:W-:-:S02]  /*1beb0*/  FADD.FTZ R49, R49, R38 ;  /* 0x0000002631317221 */ /* 0x000fc40000010000 */
[----:B------:R-:W3:Y:S01]  /*1bec0*/  MUFU.EX2 R155, R155 ;  /* 0x0000009b009b7308 */ /* 0x000ee20000000800 */
[----:B-1----:R-:W-:-:S01]  /*1bed0*/  FADD.FTZ R14, R4, R9 ;  /* 0x00000009040e7221 */ /* 0x002fc20000010000 */
[----:B------:R-:W-:-:S04]  /*1bee0*/  FADD.FTZ R44, R44, R49 ;  /* 0x000000312c2c7221 */ /* 0x000fc80000010000 */
[----:B------:R-:W-:Y:S02]  /*1bef0*/  FADD.FTZ R53, R53, R44 ;  /* 0x0000002c35357221 */ /* 0x000fe40000010000 */
[----:B------:R-:W-:Y:S01]  /*1bf00*/  MUFU.EX2 R48, R48 ;  /* 0x0000003000307308 */ /* 0x000fe20000000800 */
[----:B--2---:R-:W-:-:S07]  /*1bf10*/  FADD.FTZ R26, R51, R14 ;  /* 0x0000000e331a7221 */ /* 0x004fce0000010000 */
[----:B------:R-:W1:Y:S01]  /*1bf20*/  MUFU.EX2 R29, R29 ;  /* 0x0000001d001d7308 */ /* 0x000e620000000800 */
[----:B---3--:R-:W-:-:S07]  /*1bf30*/  FADD.FTZ R5, R155, R26 ;  /* 0x0000001a9b057221 */ /* 0x008fce0000010000 */
[----:B------:R-:W2:Y:S08]  /*1bf40*/  MUFU.EX2 R20, R55 ;  /* 0x0000003700147308 */ /* 0x000eb00000000800 */
[----:B------:R-:W-:Y:S01]  /*1bf50*/  MUFU.EX2 R46, R46 ;  /* 0x0000002e002e7308 */ /* 0x000fe20000000800 */
[----:B-1----:R-:W-:-:S07]  /*1bf60*/  F2FP.SATFINITE.E4M3.F32.PACK_AB_MERGE_C R9, R29, R48, RZ ;  /* 0x000000301d09723e */ /* 0x002fce00048070ff */
[----:B------:R-:W1:Y:S01]  /*1bf70*/  MUFU.EX2 R25, R25 ;  /* 0x0000001900197308 */ /* 0x000e620000000800 */
[C---:B--2---:R-:W-:Y:S01]  /*1bf80*/  F2FP.SATFINITE.E4M3.F32.PACK_AB_MERGE_C R155, R20.reuse, R155, RZ ;  /* 0x0000009b149b723e */ /* 0x044fe200048070ff */
[----:B------:R-:W-:-:S03]  /*1bf90*/  FADD.FTZ R20, R20, R5 ;  /* 0x0000000514147221 */ /* 0x000fc60000010000 */
[----:B------:R-:W-:-:S03]  /*1bfa0*/  F2FP.SATFINITE.E4M3.F32.PACK_AB_MERGE_C R175, R51, R4, R155 ;  /* 0x0000000433af723e */ /* 0x000fc6000480709b */
[----:B------:R-:W2:Y:S08]  /*1bfb0*/  MUFU.EX2 R91, R91 ;  /* 0x0000005b005b7308 */ /* 0x000eb00000000800 */
[----:B------:R-:W3:Y:S01]  /*1bfc0*/  MUFU.EX2 R24, R27 ;  /* 0x0000001b00187308 */ /* 0x000ee20000000800 */
[----:B-1----:R-:W-:Y:S01]  /*1bfd0*/  F2FP.SATFINITE.E4M3.F32.PACK_AB_MERGE_C R168, R25, R46, R9 ;  /* 0x0000002e19a8723e */ /* 0x002fe20004807009 */
[----:B------:R-:W-:Y:S01]  /*1bfe0*/  FADD.FTZ R46, R46, R53 ;  /* 0x000000352e2e7221 */ /* 0x000fe20000010000 */
[----:B------:R-:W-:Y:S01]  /*1bff0*/  IMAD.MOV.U32 R9, RZ, RZ, R203 ;  /* 0x000000ffff097224 */ /* 0x000fe200078e00cb */
[----:B0-----:R-:W-:-:S02]  /*1c000*/  @P5 SHF.R.U32.HI R9, RZ, R13, R28 ;  /* 0x0000000dff095219 */ /* 0x001fc4000001161c */
[----:B------:R-:W-:-:S01]  /*1c010*/  FADD.FTZ R25, R25, R46 ;  /* 0x0000002e19197221 */ /* 0x000fc20000010000 */
[----:B------:R-:W-:Y:S01]  /*1c020*/  ISETP.GE.AND P5, PT, R11, 0x1, PT ;  /* 0x000000010b00780c */ /* 0x000fe20003fa6270 */
[----:B------:R-:W0:Y:S01]  /*1c030*/  MUFU.EX2 R95, R95 ;  /* 0x0000005f005f7308 */ /* 0x000e220000000800 */
[----:B--2---:R-:W-:-:S01]  /*1c040*/  FADD.FTZ R5, R91, R20 ;  /* 0x000000145b057221 */ /* 0x004fc20000010000 */
[----:B------:R-:W-:Y:S01]  /*1c050*/  FADD.FTZ R48, R48, R25 ;  /* 0x0000001930307221 */ /* 0x000fe20000010000 */
[----:B------:R-:W-:-:S03]  /*1c060*/  IMAD.IADD R13, R156, 0x1, R9 ;  /* 0x000000019c0d7824 */ /* 0x000fc600078e0209 */
[----:B------:R-:W-:Y:S01]  /*1c070*/  FADD.FTZ R29, R29, R48 ;  /* 0x000000301d1d7221 */ /* 0x000fe20000010000 */
[----:B------:R-:W-:Y:S01]  /*1c080*/  IMAD.IADD R10, R13, 0x1, R10 ;  /* 0x000000010d0a7824 */ /* 0x000fe200078e020a */
[----:B------:R-:W-:Y:S01]  /*1c090*/  MUFU.EX2 R33, R33 ;  /* 0x0000002100217308 */ /* 0x000fe20000000800 */
[----:B---3--:R-:W-:-:S07]  /*1c0a0*/  FADD.FTZ R26, R24, R5 ;  /* 0x00000005181a7221 */ /* 0x008fce0000010000 */
        /* <DEDUP_REMOVED lines=15> */
[----:B0-----:R-:W-:-:S01]  /*1c1a0*/  FADD.FTZ R5, R99, R6 ;  /* 0x0000000663057221 */ /* 0x001fc20000010000 */
[----:B------:R-:W-:-:S06]  /*1c1b0*/  FADD.FTZ R33, R33, R50 ;  /* 0x0000003221217221 */ /* 0x000fcc0000010000 */
[----:B------:R-:W0:Y:S01]  /*1c1c0*/  MUFU.EX2 R20, R39 ;  /* 0x0000002700147308 */ /* 0x000e220000000800 */
[----:B--2---:R-:W-:-:S04]  /*1c1d0*/  FADD.FTZ R4, R14, R5 ;  /* 0x000000050e047221 */ /* 0x004fc80000010000 */
[----:B-1----:R-:W-:Y:S01]  /*1c1e0*/  FADD.FTZ R5, R41, R4 ;  /* 0x0000000429057221 */ /* 0x002fe20000010000 */
[----:B------:R-:W-:Y:S01]  /*1c1f0*/  VIADD R4, R104, 0xfffffffe ;  /* 0xfffffffe68047836 */ /* 0x000fe20000000000 */
[C---:B0-----:R-:W-:Y:S02]  /*1c200*/  F2FP.SATFINITE.E4M3.F32.PACK_AB_MERGE_C R6, R20.reuse, R41, RZ ;  /* 0x000000291406723e */ /* 0x041fe400048070ff */
[----:B------:R-:W-:-:S02]  /*1c210*/  FADD.FTZ R5, R20, R5 ;  /* 0x0000000514057221 */ /* 0x000fc40000010000 */
[----:B------:R-:W-:Y:S01]  /*1c220*/  F2FP.SATFINITE.E4M3.F32.PACK_AB_MERGE_C R171, R14, R99, R6 ;  /* 0x000000630eab723e */ /* 0x000fe20004807006 */
[----:B------:R-:W-:-:S01]  /*1c230*/  FADD.FTZ R6, R52, R33 ;  /* 0x0000002134067221 */ /* 0x000fc20000010000 */
        /* <DEDUP_REMOVED lines=12> */
.L_x_1496:
[----:B------:R-:W-:-:S13]  /*1c300*/  ISETP.NE.AND P1, PT, R11, 0x1, PT ;  /* 0x000000010b00780c */ /* 0x000fda0003f25270 */
[----:B------:R-:W0:Y:S02]  /*1c310*/  @P1 LDC.64 R12, c[0x0][0x9e8] ;  /* 0x00027a00ff0c1b82 */ /* 0x000e240000000a00 */
[----:B0-----:R-:W-:-:S05]  /*1c320*/  @P1 IMAD.HI.U32 R12, R9, R12, RZ ;  /* 0x0000000c090c1227 */ /* 0x001fca00078e00ff */
[----:B------:R-:W-:-:S07]  /*1c330*/  @P1 SHF.R.U32.HI R9, RZ, R13, R12 ;  /* 0x0000000dff091219 */ /* 0x000fce000001160c */
.L_x_1497:
[----:B------:R-:W-:Y:S05]  /*1c340*/  BSYNC B0 ;  /* 0x0000000000007941 */ /* 0x000fea0003800000 */
.L_x_1495:
[----:B------:R-:W-:-:S05]  /*1c350*/  IMAD R9, R9, R11, R11 ;  /* 0x0000000b09097224 */ /* 0x000fca00078e020b */
[----:B------:R-:W-:-:S07]  /*1c360*/  VIMNMX R10, R10, R9, PT ;  /* 0x000000090a0a7248 */ /* 0x000fce0003fe0100 */
.L_x_1494:
[----:B------:R-:W-:Y:S01]  /*1c370*/  IMAD.HI R10, R10, 0x66666667, RZ ;  /* 0x666666670a0a7827 */ /* 0x000fe200078e02ff */
[----:B------:R-:W-:Y:S01]  /*1c380*/  ULDC UR55, c[0x0][0x9e4] ;  /* 0x0002790000377ab9 */ /* 0x000fe20000000800 */
[----:B------:R-:W-:Y:S01]  /*1c390*/  ULDC UR54, c[0x0][0x9e4] ;  /* 0x0002790000367ab9 */ /* 0x000fe20000000800 */
[----:B------:R-:W-:Y:S01]  /*1c3a0*/  ULDC UR56, c[0x0][0x9dc] ;  /* 0x0002770000387ab9 */ /* 0x000fe20000000800 */
[----:B------:R-:W-:Y:S01]  /*1c3b0*/  ULDC UR58, c[0x0][0x9dc] ;  /* 0x00027700003a7ab9 */ /* 0x000fe20000000800 */
[----:B------:R-:W-:Y:S01]  /*1c3c0*/  SHF.R.U32.HI R9, RZ, 0x1f, R10 ;  /* 0x0000001fff097819 */ /* 0x000fe2000001160a */
[----:B------:R-:W-:Y:S01]  /*1c3d0*/  ULDC UR59, c[0x0][0x9e0] ;  /* 0x00027800003b7ab9 */ /* 0x000fe20000000800 */
[----:B------:R-:W-:Y:S01]  /*1c3e0*/  ULDC UR57, c[0x0][0x9e0] ;  /* 0x0002780000397ab9 */ /* 0x000fe20000000800 */
[----:B------:R-:W-:Y:S02]  /*1c3f0*/  CS2R R24, SRZ ;  /* 0x0000000000187805 */ /* 0x000fe4000001ff00 */
[----:B------:R-:W-:-:S02]  /*1c400*/  LEA.HI.SX32 R10, R10, R9, 0x1a ;  /* 0x000000090a0a7211 */ /* 0x000fc400078fd2ff */
[----:B------:R-:W-:Y:S02]  /*1c410*/  CS2R R26, SRZ ;  /* 0x00000000001a7805 */ /* 0x000fe4000001ff00 */
[----:B------:R-:W-:Y:S02]  /*1c420*/  CS2R R28, SRZ ;  /* 0x00000000001c7805 */ /* 0x000fe4000001ff00 */
[----:B------:R-:W-:Y:S02]  /*1c430*/  CS2R R30, SRZ ;  /* 0x00000000001e7805 */ /* 0x000fe4000001ff00 */
[----:B------:R-:W-:Y:S02]  /*1c440*/  VIMNMX R9, R209, R10, !PT ;  /* 0x0000000ad1097248 */ /* 0x000fe40007fe0100 */
[----:B------:R-:W-:Y:S02]  /*1c450*/  CS2R R32, SRZ ;  /* 0x0000000000207805 */ /* 0x000fe4000001ff00 */
[----:B------:R-:W-:-:S02]  /*1c460*/  CS2R R34, SRZ ;  /* 0x0000000000227805 */ /* 0x000fc4000001ff00 */
[----:B------:R-:W-:Y:S02]  /*1c470*/  CS2R R36, SRZ ;  /* 0x0000000000247805 */ /* 0x000fe4000001ff00 */
[----:B------:R-:W-:Y:S02]  /*1c480*/  ISETP.GE.AND P1, PT, R4, R9, PT ;  /* 0x000000090400720c */ /* 0x000fe40003f26270 */
        /* <DEDUP_REMOVED lines=57> */
[----:B------:R-:W-:-:S07]  /*1c820*/  CS2R R24, SRZ ;  /* 0x0000000000187805 */ /* 0x000fce000001ff00 */
.L_x_1517:
[----:B------:R-:W-:Y:S01]  /*1c830*/  VIADD R10, R189, 0x1 ;  /* 0x00000001bd0a7836 */ /* 0x000fe20000000000 */
[----:B------:R-:W-:Y:S05]  /*1c840*/  YIELD ;  /* 0x0000000000007946 */ /* 0x000fea0003800000 */
[----:B------:R-:W-:-:S04]  /*1c850*/  ISETP.NE.AND P1, PT, R10, 0x2, PT ;  /* 0x000000020a00780c */ /* 0x000fc80003f25270 */
[----:B------:R-:W-:Y:S02]  /*1c860*/  SEL R11, RZ, 0x1, P1 ;  /* 0x00000001ff0b7807 */ /* 0x000fe40000800000 */
[----:B------:R-:W-:Y:S02]  /*1c870*/  SEL R10, R10, RZ, P1 ;  /* 0x000000ff0a0a7207 */ /* 0x000fe40000800000 */
[----:B------:R-:W-:Y:S02]  /*1c880*/  ISETP.NE.AND P1, PT, R196, RZ, PT ;  /* 0x000000ffc400720c */ /* 0x000fe40003f25270 */
[----:B------:R-:W-:-:S11]  /*1c890*/  LOP3.LUT R11, R188, R11, RZ, 0x3c, !PT ;  /* 0x0000000bbc0b7212 */ /* 0x000fd600078e3cff */
[----:B------:R-:W-:Y:S05]  /*1c8a0*/  @P1 BRA `(.L_x_1499) ;  /* 0x0000000000341947 */ /* 0x000fea0003800000 */
[----:B------:R-:W-:-:S13]  /*1c8b0*/  ISETP.NE.AND P3, PT, R212, 0x3, PT ;  /* 0x00000003d400780c */ /* 0x000fda0003f65270 */
[----:B------:R-:W-:Y:S05]  /*1c8c0*/  @!P3 BRA `(.L_x_1500) ;  /* 0x000000000004b947 */ /* 0x000fea0003800000 */
[----:B------:R-:W-:Y:S01]  /*1c8d0*/  BPT.TRAP 0x1 ;  /* 0x000000040000795c */ /* 0x000fe20000300000 */
.L_x_1500:
[----:B------:R-:W-:Y:S01]  /*1c8e0*/  IMAD R12, R10, 0x8, R16 ;  /* 0x000000080a0c7824 */ /* 0x000fe200078e0210 */
[----:B------:R-:W-:-:S04]  /*1c8f0*/  SHF.L.U32 R7, R11, 0x1f, RZ ;  /* 0x0000001f0b077819 */ /* 0x000fc800000006ff */
[----:B------:R0:W1:Y:S01]  /*1c900*/  SYNCS.PHASECHK.TRANS64.TRYWAIT P2, [R12+URZ+0x29830], R7 ;  /* 0x029830070c0075a7 */ /* 0x000062000804017f */
[----:B------:R-:W-:Y:S05]  /*1c910*/  @!P3 BRA `(.L_x_1501) ;  /* 0x000000000004b947 */ /* 0x000fea0003800000 */
[----:B------:R-:W-:Y:S01]  /*1c920*/  BPT.TRAP 0x1 ;  /* 0x000000040000795c */ /* 0x000fe20000300000 */
.L_x_1501:
[----:B------:R-:W-:Y:S04]  /*1c930*/  BSSY B0, `(.L_x_1499) ;  /* 0x0000004000007945 */ /* 0x000fe80003800000 */
[----:B-1----:R-:W-:Y:S05]  /*1c940*/  @P2 BRA `(.L_x_1502) ;  /* 0x0000000000082947 */ /* 0x002fea0003800000 */
[----:B------:R-:W1:Y:S02]  /*1c950*/  SYNCS.PHASECHK.TRANS64.TRYWAIT P2, [R12+URZ+0x29830], R7 ;  /* 0x029830070c0075a7 */ /* 0x000e64000804017f */
[----:B-1----:R-:W-:Y:S05]  /*1c960*/  @!P2 BRA `(.L_x_1503) ;  /* 0x000001a000a8a947 */ /* 0x002fea0003800000 */
.L_x_1502:
[----:B------:R-:W-:Y:S05]  /*1c970*/  BSYNC B0 ;  /* 0x0000000000007941 */ /* 0x000fea0003800000 */
.L_x_1499:
[----:B01----:R-:W0:Y:S01]  /*1c980*/  S2R R7, SR_TID.X ;  /* 0x0000000000077919 */ /* 0x003e220000002100 */
[----:B------:R-:W-:Y:S05]  /*1c990*/  WARPSYNC.ALL ;  /* 0x0000000000007948 */ /* 0x000fea0003800000 */
[----:B------:R-:W-:Y:S01]  /*1c9a0*/  IMAD R12, R10, 0x780, R8 ;  /* 0x000007800a0c7824 */ /* 0x000fe200078e0208 */
[----:B------:R-:W-:Y:S01]  /*1c9b0*/  UMOV UR48, UR24 ;  /* 0x0000001800307c82 */ /* 0x000fe20008000000 */
[----:B------:R-:W-:Y:S01]  /*1c9c0*/  IMAD.MOV.U32 R13, RZ, RZ, -0x7fffffe0 ;  /* 0x80000020ff0d7424 */ /* 0x000fe200078e00ff */
[----:B------:R-:W-:Y:S01]  /*1c9d0*/  UMOV UR49, UR25 ;  /* 0x0000001900317c82 */ /* 0x000fe20008000000 */
[C---:B------:R-:W-:Y:S01]  /*1c9e0*/  VIADD R14, R12.reuse, 0x80 ;  /* 0x000000800c0e7836 */ /* 0x040fe20000000000 */
[----:B------:R-:W-:Y:S01]  /*1c9f0*/  R2UR UR50, R12 ;  /* 0x000000000c3272ca */ /* 0x000fe200000e0000 */
[----:B------:R-:W-:Y:S01]  /*1ca00*/  IMAD.MOV.U32 R15, RZ, RZ, -0x7fffffe0 ;  /* 0x80000020ff0f7424 */ /* 0x000fe200078e00ff */
[----:B------:R-:W-:Y:S01]  /*1ca10*/  R2UR UR51, R13 ;  /* 0x000000000d3372ca */ /* 0x000fe200000e0000 */
[----:B------:R-:W-:Y:S01]  /*1ca20*/  UMOV UR44, UR24 ;  /* 0x00000018002c7c82 */ /* 0x000fe20008000000 */
[----:B------:R-:W-:Y:S01]  /*1ca30*/  R2UR UR46, R14 ;  /* 0x000000000e2e72ca */ /* 0x000fe200000e0000 */
[----:B------:R-:W-:Y:S01]  /*1ca40*/  UMOV UR45, UR25 ;  /* 0x00000019002d7c82 */ /* 0x000fe20008000000 */
[----:B------:R-:W-:Y:S01]  /*1ca50*/  R2UR UR47, R15 ;  /* 0x000000000f2f72ca */ /* 0x000fe200000e0000 */
[C---:B------:R-:W-:Y:S01]  /*1ca60*/  VIADD R88, R12.reuse, 0x100 ;  /* 0x000001000c587836 */ /* 0x040fe20000000000 */
[----:B------:R-:W-:Y:S01]  /*1ca70*/  UMOV UR28, UR24 ;  /* 0x00000018001c7c82 */ /* 0x000fe20008000000 */
[----:B------:R-:W-:Y:S01]  /*1ca80*/  IMAD.MOV.U32 R89, RZ, RZ, -0x7fffffe0 ;  /* 0x80000020ff597424 */ /* 0x000fe200078e00ff */
[----:B------:R-:W-:Y:S01]  /*1ca90*/  UMOV UR29, UR25 ;  /* 0x00000019001d7c82 */ /* 0x000fe20008000000 */
[----:B------:R-:W-:Y:S01]  /*1caa0*/  VIADD R20, R12, 0x180 ;  /* 0x000001800c147836 */ /* 0x000fe20000000000 */
[----:B------:R-:W-:Y:S01]  /*1cab0*/  R2UR UR26, R88 ;  /* 0x00000000581a72ca */ /* 0x000fe200000e0000 */
[----:B------:R-:W-:Y:S01]  /*1cac0*/  IMAD.MOV.U32 R21, RZ, RZ, -0x7fffffe0 ;  /* 0x80000020ff157424 */ /* 0x000fe200078e00ff */
[----:B------:R-:W-:Y:S01]  /*1cad0*/  R2UR UR27, R89 ;  /* 0x00000000591b72ca */ /* 0x000fe200000e0000 */
[----:B------:R-:W-:Y:S01]  /*1cae0*/  VIADD R14, R12, 0x200 ;  /* 0x000002000c0e7836 */ /* 0x000fe20000000000 */
[----:B------:R-:W-:Y:S01]  /*1caf0*/  R2UR UR30, R20 ;  /* 0x00000000141e72ca */ /* 0x000fe200000e0000 */
[----:B------:R-:W-:Y:S01]  /*1cb00*/  VIADD R88, R12, 0x2 ;  /* 0x000000020c587836 */ /* 0x000fe20000000000 */
[----:B------:R-:W-:Y:S01]  /*1cb10*/  R2UR UR31, R21 ;  /* 0x00000000151f72ca */ /* 0x000fe200000e0000 */
[----:B------:R-:W-:Y:S01]  /*1cb20*/  UMOV UR32, UR24 ;  /* 0x0000001800207c82 */ /* 0x000fe20008000000 */
[----:B------:R-:W-:Y:S01]  /*1cb30*/  R2UR UR34, R14 ;  /* 0x000000000e2272ca */ /* 0x000fe200000e0000 */
[----:B------:R-:W-:Y:S01]  /*1cb40*/  UMOV UR33, UR25 ;  /* 0x0000001900217c82 */ /* 0x000fe20008000000 */
[----:B0-----:R-:W-:Y:S01]  /*1cb50*/  SHF.R.U32.HI R7, RZ, 0x7, R7 ;  /* 0x00000007ff077819 */ /* 0x001fe20000011607 */
[----:B------:R-:W-:Y:S01]  /*1cb60*/  VIADD R20, R12, 0x82 ;  /* 0x000000820c147836 */ /* 0x000fe20000000000 */
[----:B------:R-:W-:Y:S01]  /*1cb70*/  R2UR UR35, R15 ;  /* 0x000000000f2372ca */ /* 0x000fe200000e0000 */
[----:B------:R-:W-:Y:S01]  /*1cb80*/  IMAD.MOV.U32 R21, RZ, RZ, -0x7fffffe0 ;  /* 0x80000020ff157424 */ /* 0x000fe200078e00ff */
[----:B------:R-:W-:Y:S01]  /*1cb90*/  R2UR UR6, R88 ;  /* 0x00000000580672ca */ /* 0x000fe200000e0000 */
[----:B------:R-:W-:Y:S01]  /*1cba0*/  VIADD R7, R7, 0x8 ;  /* 0x0000000807077836 */ /* 0x000fe20000000000 */
[----:B------:R-:W-:Y:S01]  /*1cbb0*/  R2UR UR7, R89 ;  /* 0x00000000590772ca */ /* 0x000fe200000e0000 */
[----:B------:R-:W-:-:S02]  /*1cbc0*/  VIADD R14, R12, 0x102 ;  /* 0x000001020c0e7836 */ /* 0x000fc40000000000 */
[----:B------:R-:W-:Y:S01]  /*1cbd0*/  IMAD.MOV.U32 R15, RZ, RZ, -0x7fffffe0 ;  /* 0x80000020ff0f7424 */ /* 0x000fe200078e00ff */
[----:B------:R0:W-:Y:S01]  /*1cbe0*/  BAR.SYNC.DEFER_BLOCKING R7, 0x100 ;  /* 0x000400070000751d */ /* 0x0001e20000010000 */
[----:B------:R-:W-:-:S05]  /*1cbf0*/  IMAD.MOV.U32 R13, RZ, RZ, -0x7fffffe0 ;  /* 0x80000020ff0d7424 */ /* 0x000fca00078e00ff */
        /* <DEDUP_REMOVED lines=188> */
[C---:B------:R-:W-:Y:S02]  /*1d7c0*/  VIADD R14, R12.reuse, 0x682 ;  /* 0x000006820c0e7836 */ /* 0x040fe40000000000 */
[----:B------:R-:W-:Y:S02]  /*1d7d0*/  IMAD.MOV.U32 R15, RZ, RZ, -0x7fffffe0 ;  /* 0x80000020ff0f7424 */ /* 0x000fe400078e00ff */
[----:B------:R-:W-:Y:S01]  /*1d7e0*/  VIADD R12, R12, 0x702 ;  /* 0x000007020c0c7836 */ /* 0x000fe20000000000 */
[----:B------:R-:W-:-:S02]  /*1d7f0*/  WARPGROUP.DEPBAR.LE gsb0, 0x0 ;  /* 0x00008000000079c5 */ /* 0x000fc40000010000 */
        /* <DEDUP_REMOVED lines=30> */
[----:B------:R-:W-:-:S13]  /*1d9e0*/  ISETP.NE.AND P2, PT, R212, 0x3, PT ;  /* 0x00000003d400780c */ /* 0x000fda0003f45270 */
[----:B------:R-:W-:Y:S05]  /*1d9f0*/  @!P2 BRA `(.L_x_1505) ;  /* 0x000000000004a947 */ /* 0x000fea0003800000 */
[----:B------:R-:W-:Y:S01]  /*1da00*/  BPT.TRAP 0x1 ;  /* 0x000000040000795c */ /* 0x000fe20000300000 */
.L_x_1505:
[----:B------:R-:W-:Y:S01]  /*1da10*/  SHF.L.U32 R7, R188, 0x1f, RZ ;  /* 0x0000001fbc077819 */ /* 0x000fe200000006ff */
[----:B------:R-:W-:-:S04]  /*1da20*/  IMAD R12, R189, 0x8, R16 ;  /* 0x00000008bd0c7824 */ /* 0x000fc800078e0210 */
[----:B------:R0:W1:Y:S01]  /*1da30*/  SYNCS.PHASECHK.TRANS64.TRYWAIT P1, [R12+URZ+0x29850], R7 ;  /* 0x029850070c0075a7 */ /* 0x000062000802017f */
[----:B------:R-:W-:Y:S05]  /*1da40*/  @!P2 BRA `(.L_x_1506) ;  /* 0x000000000004a947 */ /* 0x000fea0003800000 */
[----:B------:R-:W-:Y:S01]  /*1da50*/  BPT.TRAP 0x1 ;  /* 0x000000040000795c */ /* 0x000fe20000300000 */
.L_x_1506:
[----:B-1----:R-:W-:Y:S05]  /*1da60*/  @P1 BRA `(.L_x_1504) ;  /* 0x0000000000081947 */ /* 0x002fea0003800000 */
[----:B------:R-:W1:Y:S02]  /*1da70*/  SYNCS.PHASECHK.TRANS64.TRYWAIT P1, [R12+URZ+0x29850], R7 ;  /* 0x029850070c0075a7 */ /* 0x000e64000802017f */
[----:B-1----:R-:W-:Y:S05]  /*1da80*/  @!P1 BRA `(.L_x_1507) ;  /* 0x0000019000749947 */ /* 0x002fea0003800000 */
.L_x_1504:
[----:B01----:R-:W-:Y:S01]  /*1da90*/  VIADD R7, R16, 0x400 ;  /* 0x0000040010077836 */ /* 0x003fe20000000000 */
[----:B------:R-:W-:Y:S05]  /*1daa0*/  WARPSYNC.ALL ;  /* 0x0000000000007948 */ /* 0x000fea0003800000 */
[----:B------:R-:W-:Y:S01]  /*1dab0*/  SHF.R.U32.HI R7, RZ, 0x4, R7 ;  /* 0x00000004ff077819 */ /* 0x000fe20000011607 */
[----:B------:R-:W-:Y:S01]  /*1dac0*/  IMAD.MOV.U32 R13, RZ, RZ, -0x3ffffff0 ;  /* 0xc0000010ff0d7424 */ /* 0x000fe200078e00ff */
[----:B------:R-:W-:Y:S01]  /*1dad0*/  WARPGROUP.ARRIVE ;  /* 0x00000000000079c5 */ /* 0x000fe20000000000 */
[----:B------:R-:W-:Y:S01]  /*1dae0*/  IMAD.MOV.U32 R15, RZ, RZ, -0x3ffffff0 ;  /* 0xc0000010ff0f7424 */ /* 0x000fe200078e00ff */
[----:B------:R-:W-:-:S04]  /*1daf0*/  LOP3.LUT R7, R7, 0x3fff, RZ, 0xc0, !PT ;  /* 0x00003fff07077812 */ /* 0x000fc800078ec0ff */
[----:B------:R-:W0:Y:S01]  /*1db00*/  S2R R20, SR_TID.X ;  /* 0x0000000000147919 */ /* 0x000e220000002100 */
[----:B------:R-:W-:Y:S01]  /*1db10*/  R2UR UR7, R13 ;  /* 0x000000000d0772ca */ /* 0x000fe200000e0000 */
[----:B------:R-:W-:Y:S01]  /*1db20*/  IMAD.MOV.U32 R13, RZ, RZ, -0x3ffffff0 ;  /* 0xc0000010ff0d7424 */ /* 0x000fe200078e00ff */
[----:B------:R-:W-:Y:S02]  /*1db30*/  LOP3.LUT R7, R7, 0x10000, RZ, 0xfc, !PT ;  /* 0x0001000007077812 */ /* 0x000fe400078efcff */
[----:B------:R-:W-:Y:S02]  /*1db40*/  ISETP.NE.AND P2, PT, R213, 0x1, PT ;  /* 0x00000001d500780c */ /* 0x000fe40003f45270 */
[----:B------:R-:W-:Y:S01]  /*1db50*/  LOP3.LUT P1, RZ, R18, 0x10, RZ, 0xc0, !PT ;  /* 0x0000001012ff7812 */ /* 0x000fe2000782c0ff */
[----:B------:R-:W-:Y:S02]  /*1db60*/  IMAD R12, R189, 0x500, R7 ;  /* 0x00000500bd0c7824 */ /* 0x000fe400078e0207 */
[----:B------:R-:W-:-:S02]  /*1db70*/  @!P0 IMAD R7, R10, 0x8, R16 ;  /* 0x000000080a078824 */ /* 0x000fc400078e0210 */
[C---:B------:R-:W-:Y:S01]  /*1db80*/  VIADD R14, R12.reuse, 0x100 ;  /* 0x000001000c0e7836 */ /* 0x040fe20000000000 */
[----:B------:R-:W-:Y:S01]  /*1db90*/  R2UR UR6, R12 ;  /* 0x000000000c0672ca */ /* 0x000fe200000e0000 */
[----:B------:R-:W-:-:S05]  /*1dba0*/  @!P0 VIADD R7, R7, 0x29840 ;  /* 0x0002984007078836 */ /* 0x000fca0000000000 */
[----:B------:R-:W-:-:S07]  /*1dbb0*/  @!P0 PRMT R7, RZ, 0x654, R7 ;  /* 0x00000654ff078816 */ /* 0x000fce0000000007 */
[----:B------:R-:W-:Y:S01]  /*1dbc0*/  QGMMA.64x128x32.F32.E4M3.E4M3 R24, R184, gdesc[UR4], R24, gsb0 ;  /* 0x01e00004b8187df3 */ /* 0x000fe20008000818 */
[----:B------:R-:W-:Y:S01]  /*1dbd0*/  R2UR UR6, R14 ;  /* 0x000000000e0672ca */ /* 0x000fe200000e0000 */
[----:B------:R-:W-:Y:S01]  /*1dbe0*/  VIADD R14, R12, 0x200 ;  /* 0x000002000c0e7836 */ /* 0x000fe20000000000 */
[----:B------:R-:W-:Y:S01]  /*1dbf0*/  R2UR UR7, R15 ;  /* 0x000000000f0772ca */ /* 0x000fe200000e0000 */
[----:B------:R-:W-:Y:S01]  /*1dc00*/  IMAD.MOV.U32 R15, RZ, RZ, -0x3ffffff0 ;  /* 0xc0000010ff0f7424 */ /* 0x000fe200078e00ff */
[----:B0-----:R-:W-:Y:S01]  /*1dc10*/  SHF.R.U32.HI R20, RZ, 0x7, R20 ;  /* 0x00000007ff147819 */ /* 0x001fe20000011614 */
[----:B------:R-:W-:Y:S02]  /*1dc20*/  WARPGROUP.DEPBAR.LE gsb0, 0x0 ;  /* 0x00008000000079c5 */ /* 0x000fe40000010000 */
[----:B------:R-:W-:-:S08]  /*1dc30*/  WARPGROUP.ARRIVE ;  /* 0x00000000000079c5 */ /* 0x000fd00000000000 */
[----:B------:R-:W-:Y:S01]  /*1dc40*/  QGMMA.64x128x32.F32.E4M3.E4M3 R24, R180, gdesc[UR4], R24, gsb0 ;  /* 0x01e00004b4187df3 */ /* 0x000fe20008000818 */
[----:B------:R-:W-:Y:S01]  /*1dc50*/  R2UR UR6, R14 ;  /* 0x000000000e0672ca */ /* 0x000fe200000e0000 */
[C---:B------:R-:W-:Y:S01]  /*1dc60*/  VIADD R14, R12.reuse, 0x300 ;  /* 0x000003000c0e7836 */ /* 0x040fe20000000000 */
[----:B------:R-:W-:Y:S01]  /*1dc70*/  R2UR UR7, R15 ;  /* 0x000000000f0772ca */ /* 0x000fe200000e0000 */
[----:B------:R-:W-:Y:S02]  /*1dc80*/  IMAD.MOV.U32 R15, RZ, RZ, -0x3ffffff0 ;  /* 0xc0000010ff0f7424 */ /* 0x000fe400078e00ff */
[----:B------:R-:W-:Y:S01]  /*1dc90*/  VIADD R12, R12, 0x400 ;  /* 0x000004000c0c7836 */ /* 0x000fe20000000000 */
[----:B------:R-:W-:Y:S02]  /*1dca0*/  WARPGROUP.DEPBAR.LE gsb0, 0x0 ;  /* 0x00008000000079c5 */ /* 0x000fe40000010000 */
[----:B------:R-:W-:-:S07]  /*1dcb0*/  WARPGROUP.ARRIVE ;  /* 0x00000000000079c5 */ /* 0x000fce0000000000 */
[----:B------:R-:W-:Y:S01]  /*1dcc0*/  QGMMA.64x128x32.F32.E4M3.E4M3 R24, R176, gdesc[UR4], R24, gsb0 ;  /* 0x01e00004b0187df3 */ /* 0x000fe20008000818 */
[----:B------:R-:W-:Y:S02]  /*1dcd0*/  R2UR UR6, R14 ;  /* 0x000000000e0672ca */ /* 0x000fe400000e0000 */
[----:B------:R-:W-:Y:S01]  /*1dce0*/  R2UR UR7, R15 ;  /* 0x000000000f0772ca */ /* 0x000fe200000e0000 */
[----:B------:R-:W-:Y:S02]  /*1dcf0*/  WARPGROUP.DEPBAR.LE gsb0, 0x0 ;  /* 0x00008000000079c5 */ /* 0x000fe40000010000 */
[----:B------:R-:W-:-:S10]  /*1dd00*/  WARPGROUP.ARRIVE ;  /* 0x00000000000079c5 */ /* 0x000fd40000000000 */
[----:B------:R-:W-:Y:S01]  /*1dd10*/  QGMMA.64x128x32.F32.E4M3.E4M3 R24, R172, gdesc[UR4], R24, gsb0 ;  /* 0x01e00004ac187df3 */ /* 0x000fe20008000818 */
[----:B------:R-:W-:Y:S02]  /*1dd20*/  R2UR UR6, R12 ;  /* 0x000000000c0672ca */ /* 0x000fe400000e0000 */
[----:B------:R-:W-:Y:S01]  /*1dd30*/  R2UR UR7, R13 ;  /* 0x000000000d0772ca */ /* 0x000fe200000e0000 */
[----:B------:R-:W0:Y:S08]  /*1dd40*/  @P2 LDC R12, c[0x0][0x44c] ;  /* 0x00011300ff0c2b82 */ /* 0x000e300000000800 */
[----:B------:R-:W1:Y:S01]  /*1dd50*/  @P2 LDC R13, c[0x0][0x450] ;  /* 0x00011400ff0d2b82 */ /* 0x000e620000000800 */
[----:B------:R-:W-:-:S02]  /*1dd60*/  WARPGROUP.DEPBAR.LE gsb0, 0x0 ;  /* 0x00008000000079c5 */ /* 0x000fc40000010000 */
[----:B------:R-:W-:-:S06]  /*1dd70*/  WARPGROUP.ARRIVE ;  /* 0x00000000000079c5 */ /* 0x000fcc0000000000 */
[----:B------:R-:W-:Y:S03]  /*1dd80*/  QGMMA.64x128x32.F32.E4M3.E4M3 R24, R168, gdesc[UR4], R24, gsb0 ;  /* 0x01e00004a8187df3 */ /* 0x000fe60008000818 */
[----:B------:R-:W-:Y:S02]  /*1dd90*/  WARPGROUP.DEPBAR.LE gsb0, 0x0 ;  /* 0x00008000000079c5 */ /* 0x000fe40000010000 */
[----:B------:R-:W-:Y:S02]  /*1dda0*/  IMAD.IADD R169, R210, 0x1, R203 ;  /* 0x00000001d2a97824 */ /* 0x000fe400078e02cb */
[----:B------:R-:W-:Y:S02]  /*1ddb0*/  IMAD R170, R4, -0xa0, RZ ;  /* 0xffffff6004aa7824 */ /* 0x000fe400078e02ff */
[----:B0-----:R-:W-:-:S05]  /*1ddc0*/  @P2 IMAD.HI.U32 R12, R169, R12, RZ ;  /* 0x0000000ca90c2227 */ /* 0x001fca00078e00ff */
[----:B-1----:R-:W-:Y:S02]  /*1ddd0*/  @P2 SHF.R.U32.HI R169, RZ, R13, R12 ;  /* 0x0000000dffa92219 */ /* 0x002fe4000001160c */
[----:B------:R-:W-:Y:S02]  /*1dde0*/  IADD3 R12, -R20, 0xb, RZ ;  /* 0x0000000b140c7810 */ /* 0x000fe40007ffe1ff */
[----:B------:R-:W-:Y:S01]  /*1ddf0*/  IADD3 R13, -R195, 0x1, R170 ;  /* 0x00000001c30d7810 */ /* 0x000fe20007ffe1aa */
[----:B------:R-:W0:Y:S03]  /*1de00*/  SHFL.IDX PT, R171, R169, RZ, 0x1c1f ;  /* 0x001c1fffa9ab7589 */ /* 0x000e2600000e0000 */
[----:B------:R-:W-:Y:S01]  /*1de10*/  IADD3 R13, -R193, R13, R194 ;  /* 0x0000000dc10d7210 */ /* 0x000fe20007ffe1c2 */
[----:B------:R1:W-:Y:S06]  /*1de20*/  BAR.ARV R12, 0x100 ;  /* 0x0004000c0000751d */ /* 0x0003ec0000002000 */
[----:B------:R2:W-:Y:S01]  /*1de30*/  @!P0 SYNCS.ARRIVE.TRANS64.RED.A1T0 RZ, [R7+URZ], RZ ;  /* 0x000000ff07ff89a7 */ /* 0x0005e2000810043f */
[----:B------:R-:W-:-:S02]  /*1de40*/  VIADD R168, R13, UR59 ;  /* 0x0000003b0da87c36 */ /* 0x000fc40008000000 */
[----:B--2---:R-:W-:-:S05]  /*1de50*/  IMAD.U32 R7, RZ, RZ, UR56 ;  /* 0x00000038ff077e24 */ /* 0x004fca000f8e00ff */
[----:B------:R-:W-:Y:S01]  /*1de60*/  LOP3.LUT R14, RZ, R7, RZ, 0x33, !PT ;  /* 0x00000007ff0e7212 */ /* 0x000fe200078e33ff */
[----:B0-----:R-:W-:-:S04]  /*1de70*/  IMAD.IADD R20, R168, 0x1, R171 ;  /* 0x00000001a8147824 */ /* 0x001fc800078e02ab */
[----:B------:R-:W-:Y:S02]  /*1de80*/  IMAD.IADD R21, R14, 0x1, R13 ;  /* 0x000000010e157824 */ /* 0x000fe400078e020d */
[----:B------:R-:W-:Y:S02]  /*1de90*/  IMAD.IADD R14, R170, 0x1, -R195 ;  /* 0x00000001aa0e7824 */ /* 0x000fe400078e0ac3 */
[----:B------:R-:W-:Y:S01]  /*1dea0*/  IMAD.IADD R15, R21, 0x1, R171 ;  /* 0x00000001150f7824 */ /* 0x000fe200078e02ab */
[----:B-1----:R-:W-:Y:S06]  /*1deb0*/  @!P1 BRA `(.L_x_1508) ;  /* 0x0000000000549947 */ /* 0x002fec0003800000 */
        /* <DEDUP_REMOVED lines=12> */
.L_x_1510:
[----:B------:R-:W-:-:S05]  /*1df80*/  IMAD.U32 R172, RZ, RZ, UR55 ;  /* 0x00000037ffac7e24 */ /* 0x000fca000f8e00ff */
[----:B------:R-:W-:-:S13]  /*1df90*/  ISETP.NE.AND P1, PT, R172, 0x1, PT ;  /* 0x00000001ac00780c */ /* 0x000fda0003f25270 */
[----:B------:R-:W0:Y:S02]  /*1dfa0*/  @P1 LDC.64 R12, c[0x0][0x9e8] ;  /* 0x00027a00ff0c1b82 */ /* 0x000e240000000a00 */
[----:B0-----:R-:W-:-:S05]  /*1dfb0*/  @P1 IMAD.HI.U32 R12, R171, R12, RZ ;  /* 0x0000000cab0c1227 */ /* 0x001fca00078e00ff */
[----:B------:R-:W-:-:S07]  /*1dfc0*/  @P1 SHF.R.U32.HI R171, RZ, R13, R12 ;  /* 0x0000000dffab1219 */ /* 0x000fce000001160c */
.L_x_1511:
[----:B------:R-:W-:Y:S05]  /*1dfd0*/  BSYNC B0 ;  /* 0x0000000000007941 */ /* 0x000fea0003800000 */
.L_x_1509:
[----:B------:R-:W-:-:S05]  /*1dfe0*/  IMAD R171, R171, R172, R14 ;  /* 0x000000acabab7224 */ /* 0x000fca00078e020e */
[----:B------:R-:W-:Y:S02]  /*1dff0*/  VIADDMNMX R20, R171, R172, R20, PT ;  /* 0x000000acab147246 */ /* 0x000fe40003800114 */
[----:B------:R-:W-:-:S07]  /*1e000*/  VIMNMX R15, R15, R171, !PT ;  /* 0x000000ab0f0f7248 */ /* 0x000fce0007fe0100 */
.L_x_1508:
[C---:B------:R-:W-:Y:S02]  /*1e010*/  ISETP.GE.AND P1, PT, R170.reuse, 0x2, PT ;  /* 0x00000002aa00780c */ /* 0x040fe40003f26270 */
[----:B------:R-:W-:Y:S02]  /*1e020*/  LOP3.LUT R17, R17, 0xefffffff, RZ, 0xc0, !PT ;  /* 0xefffffff11117812 */ /* 0x000fe400078ec0ff */
[----:B------:R-:W-:Y:S02]  /*1e030*/  ISETP.GE.AND P2, PT, R170, 0x9, PT ;  /* 0x00000009aa00780c */ /* 0x000fe40003f46270 */
[----:B------:R-:W-:Y:S02]  /*1e040*/  LOP3.LUT R18, R18, 0xfffffffe, RZ, 0xc0, !PT ;  /* 0xfffffffe12127812 */ /* 0x000fe400078ec0ff */
[----:B------:R-:W-:-:S05]  /*1e050*/  ISETP.GE.AND P3, PT, R170, 0x22, PT ;  /* 0x00000022aa00780c */ /* 0x000fca0003f66270 */
[----:B------:R-:W-:Y:S02]  /*1e060*/  @P1 LOP3.LUT R17, R17, 0x10000000, RZ, 0xfc, !PT ;  /* 0x1000000011111812 */ /* 0x000fe400078efcff */
[----:B------:R-:W-:Y:S02]  /*1e070*/  ISETP.GT.AND P1, PT, R15, 0x1, !P1 ;  /* 0x000000010f00780c */ /* 0x000fe40004f24270 */
[----:B------:R-:W-:Y:S02]  /*1e080*/  LOP3.LUT R17, R17, 0xdfffffff, RZ, 0xc0, !PT ;  /* 0xdfffffff11117812 */ /* 0x000fe400078ec0ff */
[----:B------:R-:W-:Y:S02]  /*1e090*/  ISETP.LT.OR P1, PT, R20, 0x2, P1 ;  /* 0x000000021400780c */ /* 0x000fe40000f21670 */
[----:B------:R-:W-:Y:S02]  /*1e0a0*/  @P2 LOP3.LUT R17, R17, 0x20000000, RZ, 0xfc, !PT ;  /* 0x2000000011112812 */ /* 0x000fe400078efcff */
[----:B------:R-:W-:-:S02]  /*1e0b0*/  FSEL R153, R153, -INF , !P1 ;  /* 0xff80000099997808 */ /* 0x000fc40004800000 */
[----:B------:R-:W-:Y:S02]  /*1e0c0*/  ISETP.GT.AND P1, PT, R15, 0x8, !P2 ;  /* 0x000000080f00780c */ /* 0x000fe40005724270 */
[----:B------:R-:W-:Y:S02]  /*1e0d0*/  ISETP.GE.AND P2, PT, R170, 0xa, PT ;  /* 0x0000000aaa00780c */ /* 0x000fe40003f46270 */
[----:B------:R-:W-:Y:S02]  /*1e0e0*/  ISETP.LT.OR P1, PT, R20, 0x9, P1 ;  /* 0x000000091400780c */ /* 0x000fe40000f21670 */
[----:B------:R-:W-:Y:S02]  /*1e0f0*/  LOP3.LUT R17, R17, 0xbfffffff, RZ, 0xc0, !PT ;  /* 0xbfffffff11117812 */ /* 0x000fe400078ec0ff */
        /* <DEDUP_REMOVED lines=12> */
[----:B------:R-:W-:Y:S02]  /*1e1c0*/  ISETP.GT.AND P1, PT, R15, 0x11, !P2 ;  /* 0x000000110f00780c */ /* 0x000fe40005724270 */
[----:B------:R-:W-:Y:S02]  /*1e1d0*/  LOP3.LUT R17, R17, 0xfffffffd, RZ, 0xc0, !PT ;  /* 0xfffffffd11117812 */ /* 0x000fe400078ec0ff */
[----:B------:R-:W-:-:S02]  /*1e1e0*/  ISETP.LT.OR P1, PT, R20, 0x12, P1 ;  /* 0x000000121400780c */ /* 0x000fc40000f21670 */
[----:B------:R-:W-:Y:S02]  /*1e1f0*/  @P3 LOP3.LUT R17, R17, 0x2, RZ, 0xfc, !PT ;  /* 0x0000000211113812 */ /* 0x000fe400078efcff */
[----:B------:R-:W-:Y:S02]  /*1e200*/  FSEL R161, R161, -INF , !P1 ;  /* 0xff800000a1a17808 */ /* 0x000fe40004800000 */
[----:B------:R-:W-:Y:S02]  /*1e210*/  @P2 LOP3.LUT R18, R18, 0x1, RZ, 0xfc, !PT ;  /* 0x0000000112122812 */ /* 0x000fe400078efcff */
[----:B------:R-:W-:Y:S02]  /*1e220*/  ISETP.GE.AND P2, PT, R170, 0x19, PT ;  /* 0x00000019aa00780c */ /* 0x000fe40003f46270 */
[----:B------:R-:W-:Y:S02]  /*1e230*/  LOP3.LUT R18, R18, 0xfffffffb, RZ, 0xc0, !PT ;  /* 0xfffffffb12127812 */ /* 0x000fe400078ec0ff */
[----:B------:R-:W-:-:S02]  /*1e240*/  ISETP.GT.AND P1, PT, R15, 0x18, !P2 ;  /* 0x000000180f00780c */ /* 0x000fc40005724270 */
[----:B------:R-:W-:Y:S02]  /*1e250*/  LOP3.LUT R17, R17, 0xfffffffb, RZ, 0xc0, !PT ;  /* 0xfffffffb11117812 */ /* 0x000fe400078ec0ff */
[----:B------:R-:W-:-:S04]  /*1e260*/  ISETP.LT.OR P1, PT, R20, 0x19, P1 ;  /* 0x000000191400780c */ /* 0x000fc80000f21670 */
[----:B------:R-:W-:Y:S02]  /*1e270*/  FSEL R175, R164, -INF , !P1 ;  /* 0xff800000a4af7808 */ /* 0x000fe40004800000 */
[----:B------:R-:W-:Y:S02]  /*1e280*/  @P2 LOP3.LUT R18, R18, 0x4, RZ, 0xfc, !PT ;  /* 0x0000000412122812 */ /* 0x000fe400078efcff */
[----:B------:R-:W-:Y:S02]  /*1e290*/  ISETP.GE.AND P2, PT, R170, 0x1a, PT ;  /* 0x0000001aaa00780c */ /* 0x000fe40003f46270 */
[----:B------:R-:W-:Y:S02]  /*1e2a0*/  LOP3.LUT R18, R18, 0xfffffffd, RZ, 0xc0, !PT ;  /* 0xfffffffd12127812 */ /* 0x000fe400078ec0ff */
[----:B------:R-:W-:-:S04]  /*1e2b0*/  ISETP.GT.AND P1, PT, R15, 0x19, !P2 ;  /* 0x000000190f00780c */ /* 0x000fc80005724270 */
[----:B------:R-:W-:-:S04]  /*1e2c0*/  ISETP.LT.OR P1, PT, R20, 0x1a, P1 ;  /* 0x0000001a1400780c */ /* 0x000fc80000f21670 */
[----:B------:R-:W-:Y:S02]  /*1e2d0*/  FSEL R165, R165, -INF , !P1 ;  /* 0xff800000a5a57808 */ /* 0x000fe40004800000 */
[----:B------:R-:W-:Y:S02]  /*1e2e0*/  ISETP.GE.AND P1, PT, R170, 0x21, PT ;  /* 0x00000021aa00780c */ /* 0x000fe40003f26270 */
[----:B------:R-:W-:Y:S02]  /*1e2f0*/  @P2 LOP3.LUT R18, R18, 0x2, RZ, 0xfc, !PT ;  /* 0x0000000212122812 */ /* 0x000fe400078efcff */
[----:B------:R-:W-:-:S04]  /*1e300*/  ISETP.GT.AND P2, PT, R15, 0x20, !P1 ;  /* 0x000000200f00780c */ /* 0x000fc80004f44270 */
[----:B------:R-:W-:-:S04]  /*1e310*/  ISETP.LT.OR P2, PT, R20, 0x21, P2 ;  /* 0x000000211400780c */ /* 0x000fc80001741670 */
        /* <DEDUP_REMOVED lines=182> */
[----:B------:R-:W-:Y:S01]  /*1ee80*/  LOP3.LUT P6, RZ, R18, 0x10, RZ, 0xc0, !PT ;  /* 0x0000001012ff7812 */ /* 0x000fe200078cc0ff */
[--C-:B0-----:R-:W-:Y:S02]  /*1ee90*/  IMAD.IADD R168, R168, 0x1, R15.reuse ;  /* 0x00000001a8a87824 */ /* 0x101fe400078e020f */
[----:B------:R-:W-:-:S10]  /*1eea0*/  IMAD.IADD R21, R21, 0x1, R15 ;  /* 0x0000000115157824 */ /* 0x000fd400078e020f */
[----:B------:R-:W-:Y:S05]  /*1eeb0*/  @!P6 BRA `(.L_x_1512) ;  /* 0x000000000054e947 */ /* 0x000fea0003800000 */
        /* <DEDUP_REMOVED lines=12> */
.L_x_1514:
[----:B------:R-:W-:-:S05]  /*1ef80*/  IMAD.U32 R169, RZ, RZ, UR55 ;  /* 0x00000037ffa97e24 */ /* 0x000fca000f8e00ff */
[----:B------:R-:W-:-:S13]  /*1ef90*/  ISETP.NE.AND P6, PT, R169, 0x1, PT ;  /* 0x00000001a900780c */ /* 0x000fda0003fc5270 */
[----:B------:R-:W0:Y:S02]  /*1efa0*/  @P6 LDC.64 R12, c[0x0][0x9e8] ;  /* 0x00027a00ff0c6b82 */ /* 0x000e240000000a00 */
[----:B0-----:R-:W-:-:S05]  /*1efb0*/  @P6 IMAD.HI.U32 R12, R15, R12, RZ ;  /* 0x0000000c0f0c6227 */ /* 0x001fca00078e00ff */
[----:B------:R-:W-:-:S07]  /*1efc0*/  @P6 SHF.R.U32.HI R15, RZ, R13, R12 ;  /* 0x0000000dff0f6219 */ /* 0x000fce000001160c */
.L_x_1515:
[----:B------:R-:W-:Y:S05]  /*1efd0*/  BSYNC B0 ;  /* 0x0000000000007941 */ /* 0x000fea0003800000 */
.L_x_1513:
[----:B------:R-:W-:-:S05]  /*1efe0*/  IMAD R14, R15, R169, R14 ;  /* 0x000000a90f0e7224 */ /* 0x000fca00078e020e */
[----:B------:R-:W-:Y:S02]  /*1eff0*/  VIADDMNMX R168, R14, R169, R168, PT ;  /* 0x000000a90ea87246 */ /* 0x000fe400038001a8 */
[----:B------:R-:W-:-:S07]  /*1f000*/  VIMNMX R21, R21, R14, !PT ;  /* 0x0000000e15157248 */ /* 0x000fce0007fe0100 */
.L_x_1512:
[----:B------:R-:W-:Y:S02]  /*1f010*/  ISETP.GT.AND P1, PT, R21, 0x20, !P1 ;  /* 0x000000201500780c */ /* 0x000fe40004f24270 */
[C---:B------:R-:W-:Y:S02]  /*1f020*/  LOP3.LUT P6, RZ, R17.reuse, 0x20000, RZ, 0xc0, !PT ;  /* 0x0002000011ff7812 */ /* 0x040fe400078cc0ff */
        /* <DEDUP_REMOVED lines=46> */
[C---:B------:R-:W-:Y:S02]  /*1f310*/  ISETP.GT.AND P2, PT, R21.reuse, 0x89, !P2 ;  /* 0x000000891500780c */ /* 0x040fe40005744270 */
[C---:B------:R-:W-:Y:S02]  /*1f320*/  ISETP.GT.AND P1, PT, R21.reuse, 0x39, !P1 ;  /* 0x000000391500780c */ /* 0x040fe40004f24270 */
[C---:B------:R-:W-:Y:S02]  /*1f330*/  ISETP.LT.OR P2, PT, R168.reuse, 0x8a, P2 ;  /* 0x0000008aa800780c */ /* 0x040fe40001741670 */
[----:B------:R-:W-:Y:S02]  /*1f340*/  ISETP.LT.OR P1, PT, R168, 0x3a, P1 ;  /* 0x0000003aa800780c */ /* 0x000fe40000f21670 */
[----:B------:R-:W-:Y:S02]  /*1f350*/  ISETP.GT.AND P3, PT, R21, 0x90, !P3 ;  /* 0x000000901500780c */ /* 0x000fe40005f64270 */
[----:B------:R-:W-:-:S02]  /*1f360*/  FSEL R151, R151, -INF , !P1 ;  /* 0xff80000097977808 */ /* 0x000fc40004800000 */
[----:B------:R-:W-:Y:S02]  /*1f370*/  LOP3.LUT P1, RZ, R17, 0x100000, RZ, 0xc0, !PT ;  /* 0x0010000011ff7812 */ /* 0x000fe4000782c0ff */
[----:B------:R-:W-:Y:S02]  /*1f380*/  FSEL R95, R95, -INF , !P2 ;  /* 0xff8000005f5f7808 */ /* 0x000fe40005000000 */
[C---:B------:R-:W-:Y:S02]  /*1f390*/  ISETP.GT.AND P1, PT, R21.reuse, 0x40, !P1 ;  /* 0x000000401500780c */ /* 0x040fe40004f24270 */
[C---:B------:R-:W-:Y:S02]  /*1f3a0*/  ISETP.LT.OR P3, PT, R168.reuse, 0x91, P3 ;  /* 0x00000091a800780c */ /* 0x040fe40001f61670 */
[----:B------:R-:W-:Y:S02]  /*1f3b0*/  ISETP.LT.OR P1, PT, R168, 0x41, P1 ;  /* 0x00000041a800780c */ /* 0x000fe40000f21670 */
[----:B------:R-:W-:-:S02]  /*1f3c0*/  ISETP.GT.AND P4, PT, R21, 0x91, !P4 ;  /* 0x000000911500780c */ /* 0x000fc40006784270 */
[----:B------:R-:W-:Y:S02]  /*1f3d0*/  FSEL R122, R122, -INF , !P1 ;  /* 0xff8000007a7a7808 */ /* 0x000fe40004800000 */
[----:B------:R-:W-:Y:S02]  /*1f3e0*/  LOP3.LUT P1, RZ, R17, 0x80000, RZ, 0xc0, !PT ;  /* 0x0008000011ff7812 */ /* 0x000fe4000782c0ff */
[----:B------:R-:W-:Y:S02]  /*1f3f0*/  FSEL R98, R98, -INF , !P3 ;  /* 0xff80000062627808 */ /* 0x000fe40005800000 */
[----:B------:R-:W-:Y:S02]  /*1f400*/  ISETP.GT.AND P1, PT, R21, 0x41, !P1 ;  /* 0x000000411500780c */ /* 0x000fe40004f24270 */
[C---:B------:R-:W-:Y:S02]  /*1f410*/  ISETP.LT.OR P4, PT, R168.reuse, 0x92, P4 ;  /* 0x00000092a800780c */ /* 0x040fe40002781670 */
[----:B------:R-:W-:-:S02]  /*1f420*/  ISETP.LT.OR P1, PT, R168, 0x42, P1 ;  /* 0x00000042a800780c */ /* 0x000fc40000f21670 */
[----:B------:R-:W-:Y:S02]  /*1f430*/  ISETP.GT.AND P5, PT, R21, 0x98, !P5 ;  /* 0x000000981500780c */ /* 0x000fe40006fa4270 */
[----:B------:R-:W-:Y:S02]  /*1f440*/  FSEL R123, R123, -INF , !P1 ;  /* 0xff8000007b7b7808 */ /* 0x000fe40004800000 */
[----:B------:R-:W-:Y:S02]  /*1f450*/  LOP3.LUT P1, RZ, R17, 0x40000, RZ, 0xc0, !PT ;  /* 0x0004000011ff7812 */ /* 0x000fe4000782c0ff */
[----:B------:R-:W-:Y:S02]  /*1f460*/  FSEL R99, R99, -INF , !P4 ;  /* 0xff80000063637808 */ /* 0x000fe40006000000 */
[----:B------:R-:W-:Y:S02]  /*1f470*/  ISETP.GT.AND P1, PT, R21, 0x48, !P1 ;  /* 0x000000481500780c */ /* 0x000fe40004f24270 */
[----:B------:R-:W-:-:S02]  /*1f480*/  ISETP.LT.OR P5, PT, R168, 0x99, P5 ;  /* 0x00000099a800780c */ /* 0x000fc40002fa1670 */
[----:B------:R-:W-:Y:S02]  /*1f490*/  ISETP.LT.OR P1, PT, R168, 0x49, P1 ;  /* 0x00000049a800780c */ /* 0x000fe40000f21670 */
[----:B------:R-:W-:Y:S02]  /*1f4a0*/  FSEL R102, R102, -INF , !P5 ;  /* 0xff80000066667808 */ /* 0x000fe40006800000 */
[----:B------:R-:W-:Y:S02]  /*1f4b0*/  FSEL R126, R126, -INF , !P1 ;  /* 0xff8000007e7e7808 */ /* 0x000fe40004800000 */
[----:B------:R-:W-:Y:S02]  /*1f4c0*/  ISETP.GT.AND P1, PT, R21, 0x49, !P6 ;  /* 0x000000491500780c */ /* 0x000fe40007724270 */
[----:B------:R-:W-:Y:S02]  /*1f4d0*/  LOP3.LUT P6, RZ, R17, 0x40, RZ, 0xc0, !PT ;  /* 0x0000004011ff7812 */ /* 0x000fe400078cc0ff */
[----:B------:R-:W-:-:S02]  /*1f4e0*/  ISETP.LT.OR P1, PT, R168, 0x4a, P1 ;  /* 0x0000004aa800780c */ /* 0x000fc40000f21670 */
[----:B------:R-:W-:Y:S02]  /*1f4f0*/  ISETP.NE.AND P3, PT, R212, 0x3, PT ;  /* 0x00000003d400780c */ /* 0x000fe40003f65270 */
        /* <DEDUP_REMOVED lines=85> */
[----:B------:R-:W-:Y:S02]  /*1fa50*/  FMNMX.FTZ R91, R125, R14, !PT ;  /* 0x0000000e7d5b7209 */ /* 0x000fe40007810000 */
[----:B------:R-:W-:Y:S02]  /*1fa60*/  ISETP.GT.AND P1, PT, R21, 0x88, !P6 ;  /* 0x000000881500780c */ /* 0x000fe40007724270 */
[----:B------:R-:W-:Y:S02]  /*1fa70*/  FMNMX.FTZ R14, R128, R91, !PT ;  /* 0x0000005b800e7209 */ /* 0x000fe40007810000 */
[----:B------:R-:W-:Y:S02]  /*1fa80*/  ISETP.LT.OR P1, PT, R168, 0x89, P1 ;  /* 0x00000089a800780c */ /* 0x000fe40000f21670 */
[----:B------:R-:W-:-:S02]  /*1fa90*/  FMNMX.FTZ R91, R129, R14, !PT ;  /* 0x0000000e815b7209 */ /* 0x000fc40007810000 */
[----:B------:R-:W-:Y:S02]  /*1faa0*/  LOP3.LUT P6, RZ, R17, 0x1, RZ, 0xc0, !PT ;  /* 0x0000000111ff7812 */ /* 0x000fe400078cc0ff */
[----:B------:R-:W-:Y:S02]  /*1fab0*/  FMNMX.FTZ R14, R132, R91, !PT ;  /* 0x0000005b840e7209 */ /* 0x000fe40007810000 */
[----:B------:R-:W-:Y:S02]  /*1fac0*/  FSEL R94, R94, -INF , !P1 ;  /* 0xff8000005e5e7808 */ /* 0x000fe40004800000 */
[----:B------:R-:W-:Y:S02]  /*1fad0*/  FMNMX.FTZ R91, R133, R14, !PT ;  /* 0x0000000e855b7209 */ /* 0x000fe40007810000 */
[----:B------:R-:W-:Y:S02]  /*1fae0*/  ISETP.GT.AND P1, PT, R21, RZ, !P6 ;  /* 0x000000ff1500720c */ /* 0x000fe40007724270 */
[----:B------:R-:W-:-:S02]  /*1faf0*/  FMNMX.FTZ R14, R104, R91, !PT ;  /* 0x0000005b680e7209 */ /* 0x000fc40007810000 */
[----:B------:R-:W-:Y:S02]  /*1fb00*/  ISETP.LT.OR P1, PT, R168, 0x1, P1 ;  /* 0x00000001a800780c */ /* 0x000fe40000f21670 */
[----:B------:R-:W-:Y:S02]  /*1fb10*/  FMNMX.FTZ R91, R105, R14, !PT ;  /* 0x0000000e695b7209 */ /* 0x000fe40007810000 */
[----:B------:R-:W-:Y:S02]  /*1fb20*/  FSEL R154, R154, -INF , !P1 ;  /* 0xff8000009a9a7808 */ /* 0x000fe40004800000 */
[----:B------:R-:W-:Y:S02]  /*1fb30*/  FMNMX.FTZ R14, R108, R91, !PT ;  /* 0x0000005b6c0e7209 */ /* 0x000fe40007810000 */
[----:B------:R-:W-:Y:S02]  /*1fb40*/  FMNMX.FTZ R140, R154, R0, !PT ;  /* 0x000000009a8c7209 */ /* 0x000fe40007810000 */
[----:B------:R-:W-:-:S02]  /*1fb50*/  FMNMX.FTZ R91, R109, R14, !PT ;  /* 0x0000000e6d5b7209 */ /* 0x000fc40007810000 */
[----:B------:R-:W-:Y:S02]  /*1fb60*/  LOP3.LUT P6, RZ, R17, 0x8000000, RZ, 0xc0, !PT ;  /* 0x0800000011ff7812 */ /* 0x000fe400078cc0ff */
[----:B------:R-:W-:Y:S02]  /*1fb70*/  FMNMX.FTZ R14, R112, R91, !PT ;  /* 0x0000005b700e7209 */ /* 0x000fe40007810000 */
[----:B------:R-:W-:Y:S02]  /*1fb80*/  ISETP.GT.AND P2, PT, R21, 0x99, !P6 ;  /* 0x000000991500780c */ /* 0x000fe40007744270 */
[----:B------:R-:W-:Y:S02]  /*1fb90*/  FMNMX.FTZ R91, R113, R14, !PT ;  /* 0x0000000e715b7209 */ /* 0x000fe40007810000 */
[----:B------:R-:W-:Y:S02]  /*1fba0*/  ISETP.LT.OR P2, PT, R168, 0x9a, P2 ;  /* 0x0000009aa800780c */ /* 0x000fe40001741670 */
[----:B------:R-:W-:-:S04]  /*1fbb0*/  FMNMX.FTZ R14, R116, R91, !PT ;  /* 0x0000005b740e7209 */ /* 0x000fc80007810000 */
        /* <DEDUP_REMOVED lines=8> */
[----:B------:R-:W-:-:S05]  /*1fc40*/  FMNMX.FTZ R20, R101, R14, !PT ;  /* 0x0000000e65147209 */ /* 0x000fca0007810000 */
[----:B------:R-:W0:Y:S02]  /*1fc50*/  SHFL.BFLY PT, R91, R20, 0x2, 0x1f ;  /* 0x0c401f00145b7f89 */ /* 0x000e2400000e0000 */
[----:B0-----:R-:W-:-:S05]  /*1fc60*/  FMNMX.FTZ R120, R20, R91, !PT ;  /* 0x0000005b14787209 */ /* 0x001fca0007810000 */
[----:B------:R-:W0:Y:S02]  /*1fc70*/  SHFL.BFLY PT, R91, R120, 0x1, 0x1f ;  /* 0x0c201f00785b7f89 */ /* 0x000e2400000e0000 */
[----:B0-----:R-:W-:-:S04]  /*1fc80*/  FMNMX.FTZ R91, R120, R91, !PT ;  /* 0x0000005b785b7209 */ /* 0x001fc80007810000 */
[----:B------:R-:W-:Y:S01]  /*1fc90*/  FSETP.NEU.FTZ.AND P1, PT, R91, -INF , PT ;  /* 0xff8000005b00780b */ /* 0x000fe20003f3d000 */
[----:B------:R-:W-:-:S05]  /*1fca0*/  FFMA.FTZ R14, R2, R91, -8 ;  /* 0xc1000000020e7423 */ /* 0x000fca000001005b */
[----:B------:R-:W-:-:S05]  /*1fcb0*/  FSEL R14, R14, RZ, P1 ;  /* 0x000000ff0e0e7208 */ /* 0x000fca0000800000 */
[C-C-:B------:R-:W-:Y:S01]  /*1fcc0*/  FFMA.FTZ R120, R2.reuse, R171, -R14.reuse ;  /* 0x000000ab02787223 */ /* 0x140fe2000001080e */
[----:B------:R-:W-:Y:S01]  /*1fcd0*/  FMNMX.FTZ R171, R155, R140, !PT ;  /* 0x0000008c9bab7209 */ /* 0x000fe20007810000 */
[C-C-:B------:R-:W-:Y:S01]  /*1fce0*/  FFMA.FTZ R152, R2.reuse, R152, -R14.reuse ;  /* 0x0000009802987223 */ /* 0x140fe2000001080e */
[----:B------:R-:W-:-:S01]  /*1fcf0*/  FFMA.FTZ R156, R2, R109, -R14 ;  /* 0x0000006d029c7223 */ /* 0x000fc2000001080e */
[----:B------:R-:W-:Y:S01]  /*1fd00*/  FSEL R109, R103, -INF , !P2 ;  /* 0xff800000676d7808 */ /* 0x000fe20005000000 */
[----:B------:R-:W-:-:S01]  /*1fd10*/  FFMA.FTZ R153, R2, R153, -R14 ;  /* 0x0000009902997223 */ /* 0x000fc2000001080e */
[----:B------:R-:W-:Y:S01]  /*1fd20*/  FMNMX.FTZ R140, R158, R171, !PT ;  /* 0x000000ab9e8c7209 */ /* 0x000fe20007810000 */
[----:B------:R-:W-:Y:S01]  /*1fd30*/  MUFU.EX2 R20, R152 ;  /* 0x0000009800147308 */ /* 0x000fe20000000800 */
[----:B------:R-:W-:-:S01]  /*1fd40*/  FFMA.FTZ R157, R2, R157, -R14 ;  /* 0x0000009d029d7223 */ /* 0x000fc2000001080e */
[C-C-:B------:R-:W-:Y:S01]  /*1fd50*/  FFMA.FTZ R124, R2.reuse, R173, -R14.reuse ;  /* 0x000000ad027c7223 */ /* 0x140fe2000001080e */
[----:B------:R-:W-:Y:S01]  /*1fd60*/  FMNMX.FTZ R171, R159, R140, !PT ;  /* 0x0000008c9fab7209 */ /* 0x000fe20007810000 */
[C-C-:B------:R-:W-:Y:S01]  /*1fd70*/  FFMA.FTZ R161, R2.reuse, R161, -R14.reuse ;  /* 0x000000a102a17223 */ /* 0x140fe2000001080e */
[----:B------:R-:W-:-:S01]  /*1fd80*/  FFMA.FTZ R136, R2, R175, -R14 ;  /* 0x000000af02887223 */ /* 0x000fc2000001080e */
[--C-:B------:R-:W-:Y:S01]  /*1fd90*/  FFMA.FTZ R165, R2, R165, -R14.reuse ;  /* 0x000000a502a57223 */ /* 0x100fe2000001080e */
[----:B------:R-:W-:Y:S01]  /*1fda0*/  FMNMX.FTZ R142, R162, R171, !PT ;  /* 0x000000aba28e7209 */ /* 0x000fe20007810000 */
[----:B------:R0:W-:Y:S01]  /*1fdb0*/  MUFU.EX2 R103, R156 ;  /* 0x0000009c00677308 */ /* 0x0001e20000000800 */
[----:B------:R-:W-:-:S01]  /*1fdc0*/  FFMA.FTZ R138, R2, R177, -R14 ;  /* 0x000000b1028a7223 */ /* 0x000fc2000001080e */
[C-C-:B------:R-:W-:Y:S01]  /*1fdd0*/  FFMA.FTZ R137, R2.reuse, R137, -R14.reuse ;  /* 0x0000008902897223 */ /* 0x140fe2000001080e */
[----:B------:R-:W-:Y:S01]  /*1fde0*/  FMNMX.FTZ R171, R163, R142, !PT ;  /* 0x0000008ea3ab7209 */ /* 0x000fe20007810000 */
[C-C-:B------:R-:W-:Y:S01]  /*1fdf0*/  FFMA.FTZ R179, R2.reuse, R179, -R14.reuse ;  /* 0x000000b302b37223 */ /* 0x140fe2000001080e */
[----:B------:R-:W-:-:S01]  /*1fe00*/  FFMA.FTZ R141, R2, R141, -R14 ;  /* 0x0000008d028d7223 */ /* 0x000fc2000001080e */
[--C-:B------:R-:W-:Y:S01]  /*1fe10*/  FFMA.FTZ R181, R2, R181, -R14.reuse ;  /* 0x000000b502b57223 */ /* 0x100fe2000001080e */
[----:B------:R-:W-:Y:S01]  /*1fe20*/  FMNMX.FTZ R142, R166, R171, !PT ;  /* 0x000000aba68e7209 */ /* 0x000fe20007810000 */
[C-C-:B------:R-:W-:Y:S01]  /*1fe30*/  FFMA.FTZ R145, R2.reuse, R145, -R14.reuse ;  /* 0x0000009102917223 */ /* 0x140fe2000001080e */
[----:B0-----:R-:W-:Y:S01]  /*1fe40*/  FSEL R156, R91, RZ, P1 ;  /* 0x000000ff5b9c7208 */ /* 0x001fe20000800000 */
[C-C-:B------:R-:W-:Y:S01]  /*1fe50*/  FFMA.FTZ R183, R2.reuse, R183, -R14.reuse ;  /* 0x000000b702b77223 */ /* 0x140fe2000001080e */
[----:B------:R-:W-:Y:S01]  /*1fe60*/  FMNMX.FTZ R144, R167, R142, !PT ;  /* 0x0000008ea7907209 */ /* 0x000fe20007810000 */
[C-C-:B------:R-:W-:Y:S01]  /*1fe70*/  FFMA.FTZ R149, R2.reuse, R149, -R14.reuse ;  /* 0x0000009502957223 */ /* 0x140fe2000001080e */
[----:B------:R-:W-:-:S01]  /*1fe80*/  FFMA.FTZ R185, R2, R185, -R14 ;  /* 0x000000b902b97223 */ /* 0x000fc2000001080e */
        /* <DEDUP_REMOVED lines=27> */
[----:B------:R-:W-:-:S01]  /*20040*/  FFMA.FTZ R100, R2, R100, -R14 ;  /* 0x0000006402647223 */ /* 0x000fc2000001080e */
[----:B------:R-:W-:Y:S01]  /*20050*/  FFMA.FTZ R101, R2, R101, -R14 ;  /* 0x0000006502657223 */ /* 0x000fe2000001080e */
[----:B------:R-:W-:Y:S01]  /*20060*/  FMNMX.FTZ R171, R151, R146, !PT ;  /* 0x0000009297ab7209 */ /* 0x000fe20007810000 */
[----:B------:R-:W-:Y:S01]  /*20070*/  FADD.FTZ R3, -R156, R3 ;  /* 0x000000039c037221 */ /* 0x000fe20000010100 */
[----:B------:R-:W-:Y:S02]  /*20080*/  MUFU.EX2 R153, R153 ;  /* 0x0000009900997308 */ /* 0x000fe40000000800 */
[----:B------:R-:W-:Y:S01]  /*20090*/  FMNMX.FTZ R148, R122, R171, !PT ;  /* 0x000000ab7a947209 */ /* 0x000fe20007810000 */
[----:B------:R-:W-:-:S03]  /*200a0*/  FMUL.FTZ R3, R2, R3 ;  /* 0x0000000302037220 */ /* 0x000fc60000410000 */
[----:B------:R-:W-:Y:S02]  /*200b0*/  FMNMX.FTZ R171, R123, R148, !PT ;  /* 0x000000947bab7209 */ /* 0x000fe40007810000 */
[----:B------:R-:W-:Y:S02]  /*200c0*/  MUFU.EX2 R120, R120 ;  /* 0x0000007800787308 */ /* 0x000fe40000000800 */
[----:B------:R-:W-:-:S04]  /*200d0*/  FMNMX.FTZ R148, R126, R171, !PT ;  /* 0x000000ab7e947209 */ /* 0x000fc80007810000 */
[----:B------:R-:W-:Y:S02]  /*200e0*/  FMNMX.FTZ R171, R127, R148, !PT ;  /* 0x000000947fab7209 */ /* 0x000fe40007810000 */
[----:B------:R-:W0:Y:S02]  /*200f0*/  MUFU.EX2 R3, R3 ;  /* 0x0000000300037308 */ /* 0x000e240000000800 */
[----:B------:R-:W-:-:S04]  /*20100*/  FMNMX.FTZ R152, R130, R171, !PT ;  /* 0x000000ab82987209 */ /* 0x000fc80007810000 */
[----:B------:R-:W-:Y:S02]  /*20110*/  FMNMX.FTZ R171, R131, R152, !PT ;  /* 0x0000009883ab7209 */ /* 0x000fe40007810000 */
[----:B------:R-:W-:Y:S02]  /*20120*/  MUFU.EX2 R157, R157 ;  /* 0x0000009d009d7308 */ /* 0x000fe40000000800 */
[----:B------:R-:W-:-:S04]  /*20130*/  FMNMX.FTZ R152, R134, R171, !PT ;  /* 0x000000ab86987209 */ /* 0x000fc80007810000 */
[----:B------:R-:W-:Y:S02]  /*20140*/  FMNMX.FTZ R171, R135, R152, !PT ;  /* 0x0000009887ab7209 */ /* 0x000fe40007810000 */
[----:B------:R-:W-:Y:S01]  /*20150*/  MUFU.EX2 R124, R124 ;  /* 0x0000007c007c7308 */ /* 0x000fe20000000800 */
[----:B0-----:R-:W-:-:S01]  /*20160*/  FFMA.FTZ R6, R3, R6, R20 ;  /* 0x0000000603067223 */ /* 0x001fc20000010014 */
        /* <DEDUP_REMOVED lines=23> */
[----:B------:R-:W-:Y:S03]  /*202e0*/  MUFU.EX2 R142, R181 ;  /* 0x000000b5008e7308 */ /* 0x000fe60000000800 */
[----:B------:R-:W0:Y:S05]  /*202f0*/  SHFL.BFLY PT, R21, R152, 0x2, 0x1f ;  /* 0x0c401f0098157f89 */ /* 0x000e2a00000e0000 */
[----:B------:R-:W-:Y:S08]  /*20300*/  MUFU.EX2 R145, R145 ;  /* 0x0000009100917308 */ /* 0x000ff00000000800 */
[----:B------:R-:W-:Y:S08]  /*20310*/  MUFU.EX2 R144, R183 ;  /* 0x000000b700907308 */ /* 0x000ff00000000800 */
[----:B------:R-:W-:Y:S01]  /*20320*/  MUFU.EX2 R149, R149 ;  /* 0x0000009500957308 */ /* 0x000fe20000000800 */
[----:B0-----:R-:W-:-:S05]  /*20330*/  FMNMX.FTZ R21, R152, R21, !PT ;  /* 0x0000001598157209 */ /* 0x001fca0007810000 */
[----:B------:R-:W0:Y:S02]  /*20340*/  SHFL.BFLY PT, R152, R21, 0x1, 0x1f ;  /* 0x0c201f0015987f89 */ /* 0x000e2400000e0000 */
[----:B------:R-:W-:Y:S08]  /*20350*/  MUFU.EX2 R146, R185 ;  /* 0x000000b900927308 */ /* 0x000ff00000000800 */
[----:B------:R-:W-:Y:S08]  /*20360*/  MUFU.EX2 R121, R121 ;  /* 0x0000007900797308 */ /* 0x000ff00000000800 */
[----:B------:R-:W-:Y:S01]  /*20370*/  MUFU.EX2 R148, R187 ;  /* 0x000000bb00947308 */ /* 0x000fe20000000800 */
[----:B0-----:R-:W-:-:S07]  /*20380*/  FMNMX.FTZ R21, R21, R152, !PT ;  /* 0x0000009815157209 */ /* 0x001fce0007810000 */
[----:B------:R-:W-:Y:S01]  /*20390*/  MUFU.EX2 R125, R125 ;  /* 0x0000007d007d7308 */ /* 0x000fe20000000800 */
[----:B------:R-:W-:Y:S01]  /*203a0*/  FSETP.NEU.FTZ.AND P1, PT, R21, -INF , PT ;  /* 0xff8000001500780b */ /* 0x000fe20003f3d000 */
[----:B------:R-:W-:-:S06]  /*203b0*/  FFMA.FTZ R171, R2, R21, -8 ;  /* 0xc100000002ab7423 */ /* 0x000fcc0000010015 */
[----:B------:R-:W-:Y:S01]  /*203c0*/  MUFU.EX2 R128, R128 ;  /* 0x0000008000807308 */ /* 0x000fe20000000800 */
[----:B------:R-:W-:-:S05]  /*203d0*/  FSEL R171, R171, RZ, P1 ;  /* 0x000000ffabab7208 */ /* 0x000fca0000800000 */
[C-C-:B------:R-:W-:Y:S01]  /*203e0*/  FFMA.FTZ R14, R2.reuse, R154, -R171.reuse ;  /* 0x0000009a020e7223 */ /* 0x140fe200000108ab */
[----:B------:R-:W-:-:S01]  /*203f0*/  FFMA.FTZ R154, R2, R162, -R171 ;  /* 0x000000a2029a7223 */ /* 0x000fc200000108ab */
[C-C-:B------:R-:W-:Y:S01]  /*20400*/  FFMA.FTZ R162, R2.reuse, R147, -R171.reuse ;  /* 0x0000009302a27223 */ /* 0x140fe200000108ab */
[----:B------:R-:W-:Y:S01]  /*20410*/  FSEL R147, R21, RZ, P1 ;  /* 0x000000ff15937208 */ /* 0x000fe20000800000 */
[C-C-:B------:R-:W-:Y:S01]  /*20420*/  FFMA.FTZ R155, R2.reuse, R155, -R171.reuse ;  /* 0x0000009b029b7223 */ /* 0x140fe200000108ab */
[----:B------:R-:W-:-:S01]  /*20430*/  FFMA.FTZ R152, R2, R158, -R171 ;  /* 0x0000009e02987223 */ /* 0x000fc200000108ab */
[----:B------:R-:W-:Y:S01]  /*20440*/  MUFU.EX2 R14, R14 ;  /* 0x0000000e000e7308 */ /* 0x000fe20000000800 */
[----:B------:R-:W-:-:S01]  /*20450*/  FFMA.FTZ R159, R2, R159, -R171 ;  /* 0x0000009f029f7223 */ /* 0x000fc200000108ab */
[----:B------:R-:W-:Y:S01]  /*20460*/  FADD.FTZ R147, -R147, R0 ;  /* 0x0000000093937221 */ /* 0x000fe20000010100 */
[----:B------:R-:W-:-:S01]  /*20470*/  FFMA.FTZ R160, R2, R143, -R171 ;  /* 0x0000008f02a07223 */ /* 0x000fc200000108ab */
[C-C-:B------:R-:W-:Y:S01]  /*20480*/  FFMA.FTZ R143, R2.reuse, R150, -R171.reuse ;  /* 0x00000096028f7223 */ /* 0x140fe200000108ab */
[----:B------:R-:W-:-:S01]  /*20490*/  FFMA.FTZ R150, R2, R151, -R171 ;  /* 0x0000009702967223 */ /* 0x000fc200000108ab */
[C---:B------:R-:W-:Y:S01]  /*204a0*/  FMUL.FTZ R147, R2.reuse, R147 ;  /* 0x0000009302937220 */ /* 0x040fe20000410000 */
        /* <DEDUP_REMOVED lines=26> */
[----:B0-----:R-:W-:-:S01]  /*20650*/  FFMA.FTZ R134, R147, R5, R14 ;  /* 0x0000000593867223 */ /* 0x001fc2000001000e */
[----:B------:R-:W-:Y:S01]  /*20660*/  FADD.FTZ R5, R153, R6 ;  /* 0x0000000699057221 */ /* 0x000fe20000010000 */
[----:B------:R-:W-:-:S01]  /*20670*/  FFMA.FTZ R119, R2, R119, -R171 ;  /* 0x0000007702777223 */ /* 0x000fc200000108ab */
[C-C-:B------:R-:W-:Y:S01]  /*20680*/  FFMA.FTZ R90, R2.reuse, R90, -R171.reuse ;  /* 0x0000005a025a7223 */ /* 0x140fe200000108ab */
[----:B------:R-:W-:-:S01]  /*20690*/  FFMA.FTZ R95, R2, R95, -R171 ;  /* 0x0000005f025f7223 */ /* 0x000fc200000108ab */
[----:B------:R-:W-:Y:S01]  /*206a0*/  FADD.FTZ R6, R120, R5 ;  /* 0x0000000578067221 */ /* 0x000fe20000010000 */
[----:B------:R-:W-:-:S01]  /*206b0*/  FFMA.FTZ R99, R2, R99, -R171 ;  /* 0x0000006302637223 */ /* 0x000fc200000108ab */
[----:B------:R-:W0:Y:S01]  /*206c0*/  MUFU.EX2 R154, R154 ;  /* 0x0000009a009a7308 */ /* 0x000e220000000800 */
[----:B------:R-:W-:-:S01]  /*206d0*/  FFMA.FTZ R109, R2, R109, -R171 ;  /* 0x0000006d026d7223 */ /* 0x000fc200000108ab */
[----:B------:R-:W-:-:S04]  /*206e0*/  FADD.FTZ R5, R157, R6 ;  /* 0x000000069d057221 */ /* 0x000fc80000010000 */
[----:B------:R-:W-:Y:S02]  /*206f0*/  FADD.FTZ R6, R124, R5 ;  /* 0x000000057c067221 */ /* 0x000fe40000010000 */
[----:B------:R-:W3:Y:S02]  /*20700*/  MUFU.EX2 R163, R163 ;  /* 0x000000a300a37308 */ /* 0x000ee40000000800 */
[----:B------:R-:W-:-:S04]  /*20710*/  FADD.FTZ R5, R161, R6 ;  /* 0x00000006a1057221 */ /* 0x000fc80000010000 */
[----:B------:R-:W-:Y:S02]  /*20720*/  FADD.FTZ R6, R136, R5 ;  /* 0x0000000588067221 */ /* 0x000fe40000010000 */
[----:B------:R4:W-:Y:S02]  /*20730*/  MUFU.EX2 R0, R151 ;  /* 0x0000009700007308 */ /* 0x0009e40000000800 */
[----:B------:R-:W-:-:S04]  /*20740*/  FADD.FTZ R5, R165, R6 ;  /* 0x00000006a5057221 */ /* 0x000fc80000010000 */
[----:B------:R-:W-:Y:S02]  /*20750*/  FADD.FTZ R6, R138, R5 ;  /* 0x000000058a067221 */ /* 0x000fe40000010000 */
[----:B------:R-:W5:Y:S01]  /*20760*/  MUFU.EX2 R156, R156 ;  /* 0x0000009c009c7308 */ /* 0x000f620000000800 */
[----:B----4-:R-:W-:-:S04]  /*20770*/  FADD.FTZ R151, R155, R134 ;  /* 0x000000869b977221 */ /* 0x010fc80000010000 */
[----:B-1----:R-:W-:-:S03]  /*20780*/  FADD.FTZ R134, R152, R151 ;  /* 0x0000009798867221 */ /* 0x002fc60000010000 */
[----:B------:R-:W1:Y:S01]  /*20790*/  MUFU.EX2 R167, R167 ;  /* 0x000000a700a77308 */ /* 0x000e620000000800 */
[----:B--2---:R-:W-:-:S04]  /*207a0*/  FADD.FTZ R151, R159, R134 ;  /* 0x000000869f977221 */ /* 0x004fc80000010000 */
[----:B0-----:R-:W-:-:S03]  /*207b0*/  FADD.FTZ R134, R154, R151 ;  /* 0x000000979a867221 */ /* 0x001fc60000010000 */
[----:B------:R-:W0:Y:S01]  /*207c0*/  MUFU.EX2 R13, R13 ;  /* 0x0000000d000d7308 */ /* 0x000e220000000800 */
[----:B---3--:R-:W-:-:S04]  /*207d0*/  FADD.FTZ R151, R163, R134 ;  /* 0x00000086a3977221 */ /* 0x008fc80000010000 */
[----:B-----5:R-:W-:Y:S01]  /*207e0*/  FADD.FTZ R134, R156, R151 ;  /* 0x000000979c867221 */ /* 0x020fe20000010000 */
[----:B------:R-:W-:-:S02]  /*207f0*/  FADD.FTZ R151, R137, R6 ;  /* 0x0000000689977221 */ /* 0x000fc40000010000 */
[----:B------:R-:W2:Y:S01]  /*20800*/  MUFU.EX2 R158, R158 ;  /* 0x0000009e009e7308 */ /* 0x000ea20000000800 */
[----:B-1----:R-:W-:-:S07]  /*20810*/  FADD.FTZ R134, R167, R134 ;  /* 0x00000086a7867221 */ /* 0x002fce0000010000 */
[----:B------:R-:W1:Y:S01]  /*20820*/  MUFU.EX2 R15, R15 ;  /* 0x0000000f000f7308 */ /* 0x000e620000000800 */
[----:B0-----:R-:W-:-:S01]  /*20830*/  FADD.FTZ R5, R13, R134 ;  /* 0x000000860d057221 */ /* 0x001fc20000010000 */
[----:B------:R-:W-:-:S04]  /*20840*/  FADD.FTZ R134, R140, R151 ;  /* 0x000000978c867221 */ /* 0x000fc80000010000 */
[----:B------:R-:W-:Y:S02]  /*20850*/  FADD.FTZ R151, R141, R134 ;  /* 0x000000868d977221 */ /* 0x000fe40000010000 */
        /* <DEDUP_REMOVED lines=16> */
[----:B------:R-:W-:-:S06]  /*20960*/  FADD.FTZ R6, R146, R151 ;  /* 0x0000009792067221 */ /* 0x000fcc0000010000 */
[----:B------:R-:W0:Y:S01]  /*20970*/  MUFU.EX2 R123, R123 ;  /* 0x0000007b007b7308 */ /* 0x000e220000000800 */
[----:B--2---:R-:W-:-:S07]  /*20980*/  FADD.FTZ R5, R150, R5 ;  /* 0x0000000596057221 */ /* 0x004fce0000010000 */
[----:B------:R-:W2:Y:S01]  /*20990*/  MUFU.EX2 R127, R127 ;  /* 0x0000007f007f7308 */ /* 0x000ea20000000800 */
[----:B-1----:R-:W-:-:S01]  /*209a0*/  FADD.FTZ R134, R122, R5 ;  /* 0x000000057a867221 */ /* 0x002fc20000010000 */
[----:B------:R-:W-:-:S04]  /*209b0*/  FADD.FTZ R5, R121, R6 ;  /* 0x0000000679057221 */ /* 0x000fc80000010000 */
[----:B------:R-:W-:Y:S02]  /*209c0*/  FADD.FTZ R6, R148, R5 ;  /* 0x0000000594067221 */ /* 0x000fe40000010000 */
[----:B------:R-:W1:Y:S01]  /*209d0*/  MUFU.EX2 R126, R126 ;  /* 0x0000007e007e7308 */ /* 0x000e620000000800 */
[----:B0-----:R-:W-:-:S01]  /*209e0*/  FADD.FTZ R151, R123, R134 ;  /* 0x000000867b977221 */ /* 0x001fc20000010000 */
[----:B------:R-:W-:-:S03]  /*209f0*/  FADD.FTZ R5, R125, R6 ;  /* 0x000000067d057221 */ /* 0x000fc60000010000 */
[----:B------:R-:W-:Y:S01]  /*20a00*/  FADD.FTZ R134, R0, R151 ;  /* 0x0000009700867221 */ /* 0x000fe20000010000 */
[----:B------:R-:W-:-:S02]  /*20a10*/  FADD.FTZ R6, R128, R5 ;  /* 0x0000000580067221 */ /* 0x000fc40000010000 */
[----:B------:R-:W0:Y:S01]  /*20a20*/  MUFU.EX2 R129, R129 ;  /* 0x0000008100817308 */ /* 0x000e220000000800 */
[----:B--2---:R-:W-:-:S07]  /*20a30*/  FADD.FTZ R151, R127, R134 ;  /* 0x000000867f977221 */ /* 0x004fce0000010000 */
[----:B------:R-:W2:Y:S01]  /*20a40*/  MUFU.EX2 R131, R131 ;  /* 0x0000008300837308 */ /* 0x000ea20000000800 */
[----:B-1----:R-:W-:-:S01]  /*20a50*/  FADD.FTZ R134, R126, R151 ;  /* 0x000000977e867221 */ /* 0x002fc20000010000 */
[----:B------:R-:W-:-:S06]  /*20a60*/  FFMA.FTZ R151, R2, R12, -R171 ;  /* 0x0000000c02977223 */ /* 0x000fcc00000108ab */
        /* <DEDUP_REMOVED lines=27> */
[----:B0-----:R-:W-:-:S01]  /*20c20*/  FADD.FTZ R169, R111, R94 ;  /* 0x0000005e6fa97221 */ /* 0x001fc20000010000 */
[----:B------:R-:W-:-:S06]  /*20c30*/  FFMA.FTZ R94, R2, R98, -R171 ;  /* 0x00000062025e7223 */ /* 0x000fcc00000108ab */
        /* <DEDUP_REMOVED lines=45> */
[----:B-1----:R-:W-:-:S03]  /*20f10*/  FADD.FTZ R6, R101, R6 ;  /* 0x0000000665067221 */ /* 0x002fc60000010000 */
[----:B0-----:R-:W-:Y:S01]  /*20f20*/  FADD.FTZ R5, R109, R102 ;  /* 0x000000666d057221 */ /* 0x001fe20000010000 */
[----:B------:R-:W-:Y:S06]  /*20f30*/  @!P3 BRA `(.L_x_1516) ;  /* 0x000000000004b947 */ /* 0x000fec0003800000 */
[----:B------:R-:W-:Y:S01]  /*20f40*/  BPT.TRAP 0x1 ;  /* 0x000000040000795c */ /* 0x000fe20000300000 */
.L_x_1516:
[----:B------:R-:W-:Y:S01]  /*20f50*/  F2FP.SATFINITE.E4M3.F32.PACK_AB_MERGE_C R0, R127, R0, RZ ;  /* 0x000000007f00723e */ /* 0x000fe200048070ff */
[----:B------:R-:W-:Y:S01]  /*20f60*/  FMUL.FTZ R24, R24, R3 ;  /* 0x0000000318187220 */ /* 0x000fe20000410000 */
[----:B------:R-:W-:Y:S01]  /*20f70*/  F2FP.SATFINITE.E4M3.F32.PACK_AB_MERGE_C R15, R160, R15, RZ ;  /* 0x0000000fa00f723e */ /* 0x000fe200048070ff */
[----:B------:R-:W-:Y:S01]  /*20f80*/  FMUL.FTZ R25, R25, R3 ;  /* 0x0000000319197220 */ /* 0x000fe20000410000 */
[----:B------:R-:W-:Y:S01]  /*20f90*/  F2FP.SATFINITE.E4M3.F32.PACK_AB_MERGE_C R177, R123, R122, R0 ;  /* 0x0000007a7bb1723e */ /* 0x000fe20004807000 */
[----:B------:R-:W-:Y:S01]  /*20fa0*/  IMAD R0, R189, 0x8, R16 ;  /* 0x00000008bd007824 */ /* 0x000fe200078e0210 */
[----:B------:R-:W-:Y:S01]  /*20fb0*/  ISETP.GT.AND P1, PT, R4, R9, PT ;  /* 0x000000090400720c */ /* 0x000fe20003f24270 */
[----:B------:R-:W-:Y:S01]  /*20fc0*/  FMUL.FTZ R28, R28, R3 ;  /* 0x000000031c1c7220 */ /* 0x000fe20000410000 */
[----:B------:R-:W-:Y:S01]  /*20fd0*/  F2FP.SATFINITE.E4M3.F32.PACK_AB_MERGE_C R181, R158, R13, R15 ;  /* 0x0000000d9eb5723e */ /* 0x000fe2000480700f */
[----:B------:R-:W-:Y:S01]  /*20fe0*/  IMAD.U32 R13, RZ, RZ, UR37 ;  /* 0x00000025ff0d7e24 */ /* 0x000fe2000f8e00ff */
        /* <DEDUP_REMOVED lines=101> */
[----:B0-----:R-:W-:Y:S02]  /*21640*/  IMAD.MOV.U32 R0, RZ, RZ, R21 ;  /* 0x000000ffff007224 */ /* 0x001fe400078e0015 */
[----:B------:R-:W-:Y:S02]  /*21650*/  IMAD.MOV.U32 R3, RZ, RZ, R91 ;  /* 0x000000ffff037224 */ /* 0x000fe400078e005b */
[----:B------:R-:W-:Y:S02]  /*21660*/  IMAD.MOV.U32 R188, RZ, RZ, R11 ;  /* 0x000000ffffbc7224 */ /* 0x000fe400078e000b */
[----:B------:R-:W-:Y:S01]  /*21670*/  IMAD.MOV.U32 R189, RZ, RZ, R10 ;  /* 0x000000ffffbd7224 */ /* 0x000fe200078e000a */
[----:B------:R-:W-:Y:S06]  /*21680*/  @P1 BRA `(.L_x_1517) ;  /* 0xffffffb000681947 */ /* 0x000fec000383ffff */
[----:B------:R-:W-:Y:S02]  /*21690*/  IMAD.MOV.U32 R0, RZ, RZ, R21 ;  /* 0x000000ffff007224 */ /* 0x000fe400078e0015 */
[----:B------:R-:W-:Y:S02]  /*216a0*/  IMAD.MOV.U32 R3, RZ, RZ, R91 ;  /* 0x000000ffff037224 */ /* 0x000fe400078e005b */
[----:B------:R-:W-:Y:S02]  /*216b0*/  IMAD.MOV.U32 R189, RZ, RZ, R10 ;  /* 0x000000ffffbd7224 */ /* 0x000fe400078e000a */
[----:B------:R-:W-:-:S07]  /*216c0*/  IMAD.MOV.U32 R188, RZ, RZ, R11 ;  /* 0x000000ffffbc7224 */ /* 0x000fce00078e000b */
.L_x_1498:
[----:B------:R-:W0:Y:S01]  /*216d0*/  LDC R214, c[0x0][0x448] ;  /* 0x00011200ffd67b82 */ /* 0x000e220000000800 */
[----:B------:R-:W-:Y:S01]  /*216e0*/  VIADD R9, R203, 0x7f ;  /* 0x0000007fcb097836 */ /* 0x000fe20000000000 */
[----:B------:R-:W-:Y:S02]  /*216f0*/  LOP3.LUT R18, R18, 0xffffffef, RZ, 0xc0, !PT ;  /* 0xffffffef12127812 */ /* 0x000fe400078ec0ff */
[----:B------:R-:W-:-:S04]  /*21700*/  IADD3 R12, R194, 0x1, -R193 ;  /* 0x00000001c20c7810 */ /* 0x000fc80007ffe8c1 */
[----:B------:R-:W1:Y:S01]  /*21710*/  LDC R213, c[0x0][0x9e4] ;  /* 0x00027900ffd57b82 */ /* 0x000e620000000800 */
[----:B0-----:R-:W-:-:S13]  /*21720*/  ISETP.NE.AND P1, PT, R214, 0x1, PT ;  /* 0x00000001d600780c */ /* 0x001fda0003f25270 */
[----:B------:R-:W0:Y:S01]  /*21730*/  @P1 LDC R10, c[0x0][0x44c] ;  /* 0x00011300ff0a1b82 */ /* 0x000e220000000800 */
[----:B------:R-:W-:-:S04]  /*21740*/  @P1 LOP3.LUT R18, R18, 0x10, RZ, 0xfc, !PT ;  /* 0x0000001012121812 */ /* 0x000fc800078efcff */
[----:B------:R-:W-:-:S03]  /*21750*/  LOP3.LUT R18, R18, 0xffffffdf, RZ, 0xc0, !PT ;  /* 0xffffffdf12127812 */ /* 0x000fc600078ec0ff */
[----:B------:R-:W2:Y:S01]  /*21760*/  @P1 LDC R11, c[0x0][0x450] ;  /* 0x00011400ff0b1b82 */ /* 0x000ea20000000800 */
[----:B0-----:R-:W-:-:S05]  /*21770*/  @P1 IMAD.HI.U32 R10, R9, R10, RZ ;  /* 0x0000000a090a1227 */ /* 0x001fca00078e00ff */
[----:B--2---:R-:W-:Y:S02]  /*21780*/  @P1 SHF.R.U32.HI R9, RZ, R11, R10 ;  /* 0x0000000bff091219 */ /* 0x004fe4000001160a */
[----:B-1----:R-:W-:-:S03]  /*21790*/  ISETP.GE.AND P1, PT, R213, 0x1, PT ;  /* 0x00000001d500780c */ /* 0x002fc60003f26270 */
[----:B------:R-:W-:-:S04]  /*217a0*/  IMAD.IADD R10, R9, 0x1, R12 ;  /* 0x00000001090a7824 */ /* 0x000fc800078e020c */
[----:B------:R-:W-:-:S06]  /*217b0*/  IMAD.IADD R9, R10, 0x1, -R7 ;  /* 0x000000010a097824 */ /* 0x000fcc00078e0a07 */
[----:B------:R-:W-:Y:S01]  /*217c0*/  @P1 LOP3.LUT R18, R18, 0x20, RZ, 0xfc, !PT ;  /* 0x0000002012121812 */ /* 0x000fe200078efcff */
[----:B------:R-:W-:Y:S06]  /*217d0*/  @!P1 BRA `(.L_x_1518) ;  /* 0x0000000000489947 */ /* 0x000fec0003800000 */
[----:B------:R-:W-:Y:S01]  /*217e0*/  IMAD.MOV.U32 R7, RZ, RZ, R10 ;  /* 0x000000ffff077224 */ /* 0x000fe200078e000a */
[----:B------:R-:W-:Y:S04]  /*217f0*/  BSSY B0, `(.L_x_1519) ;  /* 0x000000e000007945 */ /* 0x000fe80003800000 */
        /* <DEDUP_REMOVED lines=9> */
.L_x_1520:
[----:B------:R-:W-:-:S13]  /*21890*/  ISETP.NE.AND P1, PT, R213, 0x1, PT ;  /* 0x00000001d500780c */ /* 0x000fda0003f25270 */
[----:B------:R-:W0:Y:S02]  /*218a0*/  @P1 LDC.64 R10, c[0x0][0x9e8] ;  /* 0x00027a00ff0a1b82 */ /* 0x000e240000000a00 */
[----:B0-----:R-:W-:-:S05]  /*218b0*/  @P1 IMAD.HI.U32 R10, R7, R10, RZ ;  /* 0x0000000a070a1227 */ /* 0x001fca00078e00ff */
[----:B------:R-:W-:-:S07]  /*218c0*/  @P1 SHF.R.U32.HI R7, RZ, R11, R10 ;  /* 0x0000000bff071219 */ /* 0x000fce000001160a */
.L_x_1521:
[----:B------:R-:W-:Y:S05]  /*218d0*/  BSYNC B0 ;  /* 0x0000000000007941 */ /* 0x000fea0003800000 */
.L_x_1519:
[----:B------:R-:W-:-:S05]  /*218e0*/  IMAD R10, R7, R213, RZ ;  /* 0x000000d5070a7224 */ /* 0x000fca00078e02ff */
[----:B------:R-:W-:-:S07]  /*218f0*/  VIMNMX R9, R9, R10, !PT ;  /* 0x0000000a09097248 */ /* 0x000fce0007fe0100 */
.L_x_1518:
[----:B------:R-:W-:-:S04]  /*21900*/  VIADD R9, R9, 0x9f ;  /* 0x0000009f09097836 */ /* 0x000fc80000000000 */
[----:B------:R-:W-:-:S05]  /*21910*/  IMAD.HI R9, R9, 0x66666667, RZ ;  /* 0x6666666709097827 */ /* 0x000fca00078e02ff */
[----:B------:R-:W-:-:S04]  /*21920*/  SHF.R.U32.HI R10, RZ, 0x1f, R9 ;  /* 0x0000001fff0a7819 */ /* 0x000fc80000011609 */
[----:B------:R-:W-:-:S04]  /*21930*/  LEA.HI.SX32 R10, R9, R10, 0x1a ;  /* 0x0000000a090a7211 */ /* 0x000fc800078fd2ff */
[----:B------:R-:W-:-:S04]  /*21940*/  VIMNMX R7, R209, R10, !PT ;  /* 0x0000000ad1077248 */ /* 0x000fc80007fe0100 */
[----:B------:R-:W-:-:S13]  /*21950*/  ISETP.GE.AND P1, PT, R4, R7, PT ;  /* 0x000000070400720c */ /* 0x000fda0003f26270 */
[----:B------:R-:W-:Y:S05]  /*21960*/  @!P1 BRA `(.L_x_1522) ;  /* 0x0000003000949947 */ /* 0x000fea0003800000 */
[----:B------:R-:W-:Y:S02]  /*21970*/  IMAD.MOV.U32 R9, RZ, RZ, R0 ;  /* 0x000000ffff097224 */ /* 0x000fe400078e0000 */
[----:B------:R-:W-:Y:S02]  /*21980*/  IMAD.MOV.U32 R10, RZ, RZ, R3 ;  /* 0x000000ffff0a7224 */ /* 0x000fe400078e0003 */
[----:B------:R-:W-:-:S07]  /*21990*/  IMAD.MOV.U32 R11, RZ, RZ, R188 ;  /* 0x000000ffff0b7224 */ /* 0x000fce00078e00bc */
.L_x_1533:
[----:B------:R-:W-:Y:S01]  /*219a0*/  ISETP.NE.AND P1, PT, R189, 0x1, PT ;  /* 0x00000001bd00780c */ /* 0x000fe20003f25270 */
[----:B------:R-:W-:Y:S05]  /*219b0*/  YIELD ;  /* 0x0000000000007946 */ /* 0x000fea0003800000 */
[----:B------:R-:W-:Y:S02]  /*219c0*/  SEL R188, RZ, 0x1, P1 ;  /* 0x00000001ffbc7807 */ /* 0x000fe40000800000 */
[----:B------:R-:W-:Y:S02]  /*219d0*/  ISETP.NE.AND P1, PT, R196, RZ, PT ;  /* 0x000000ffc400720c */ /* 0x000fe40003f25270 */
[----:B------:R-:W-:-:S11]  /*219e0*/  LOP3.LUT R188, R11, R188, RZ, 0x3c, !PT ;  /* 0x000000bc0bbc7212 */ /* 0x000fd600078e3cff */
[----:B------:R-:W-:Y:S05]  /*219f0*/  @P1 BRA `(.L_x_1523) ;  /* 0x0000000000401947 */ /* 0x000fea0003800000 */
[----:B------:R-:W-:-:S13]  /*21a00*/  ISETP.NE.AND P3, PT, R212, 0x3, PT ;  /* 0x00000003d400780c */ /* 0x000fda0003f65270 */
[----:B------:R-:W-:Y:S05]  /*21a10*/  @!P3 BRA `(.L_x_1524) ;  /* 0x000000000004b947 */ /* 0x000fea0003800000 */
[----:B------:R-:W-:Y:S01]  /*21a20*/  BPT.TRAP 0x1 ;  /* 0x000000040000795c */ /* 0x000fe20000300000 */
.L_x_1524:
        /* <DEDUP_REMOVED lines=8> */
.L_x_1525:
[----:B------:R-:W-:Y:S04]  /*21ab0*/  BSSY B0, `(.L_x_1523) ;  /* 0x0000004000007945 */ /* 0x000fe80003800000 */
[----:B-1----:R-:W-:Y:S05]  /*21ac0*/  @P2 BRA `(.L_x_1526) ;  /* 0x0000000000082947 */ /* 0x002fea0003800000 */
[----:B------:R-:W1:Y:S02]  /*21ad0*/  SYNCS.PHASECHK.TRANS64.TRYWAIT P2, [R3+URZ+0x29830], R0 ;  /* 0x02983000030075a7 */ /* 0x000e64000804017f */
[----:B-1----:R-:W-:Y:S05]  /*21ae0*/  @!P2 BRA `(.L_x_1527) ;  /* 0x000001500070a947 */ /* 0x002fea0003800000 */
.L_x_1526:
[----:B------:R-:W-:Y:S05]  /*21af0*/  BSYNC B0 ;  /* 0x0000000000007941 */ /* 0x000fea0003800000 */
.L_x_1523:
[----:B01----:R-:W0:Y:S01]  /*21b00*/  S2R R0, SR_TID.X ;  /* 0x0000000000007919 */ /* 0x003e220000002100 */
[----:B------:R-:W-:Y:S01]  /*21b10*/  VIADD R12, R189, 0x1 ;  /* 0x00000001bd0c7836 */ /* 0x000fe20000000000 */
[----:B------:R-:W-:Y:S05]  /*21b20*/  WARPSYNC.ALL ;  /* 0x0000000000007948 */ /* 0x000fea0003800000 */
[C---:B------:R-:W-:Y:S01]  /*21b30*/  ISETP.NE.AND P2, PT, R12.reuse, 0x2, PT ;  /* 0x000000020c00780c */ /* 0x040fe20003f45270 */
[----:B------:R-:W-:Y:S01]  /*21b40*/  IMAD.MOV.U32 R15, RZ, RZ, -0x7fffffe0 ;  /* 0x80000020ff0f7424 */ /* 0x000fe200078e00ff */
[----:B------:R-:W-:Y:S01]  /*21b50*/  UMOV UR48, UR24 ;  /* 0x0000001800307c82 */ /* 0x000fe20008000000 */
[----:B------:R-:W-:Y:S01]  /*21b60*/  UMOV UR49, UR25 ;  /* 0x0000001900317c82 */ /* 0x000fe20008000000 */
[----:B------:R-:W-:Y:S01]  /*21b70*/  SEL R12, R12, RZ, P2 ;  /* 0x000000ff0c0c7207 */ /* 0x000fe20001000000 */
[----:B------:R-:W-:Y:S01]  /*21b80*/  IMAD.MOV.U32 R21, RZ, RZ, -0x7fffffe0 ;  /* 0x80000020ff157424 */ /* 0x000fe200078e00ff */
[----:B------:R-:W-:Y:S01]  /*21b90*/  R2UR UR51, R15 ;  /* 0x000000000f3372ca */ /* 0x000fe200000e0000 */
[----:B------:R-:W-:Y:S01]  /*21ba0*/  UMOV UR44, UR24 ;  /* 0x00000018002c7c82 */ /* 0x000fe20008000000 */
[----:B------:R-:W-:Y:S01]  /*21bb0*/  UMOV UR45, UR25 ;  /* 0x00000019002d7c82 */ /* 0x000fe20008000000 */
[----:B------:R-:W-:Y:S01]  /*21bc0*/  IMAD R14, R12, 0x780, R8 ;  /* 0x000007800c0e7824 */ /* 0x000fe200078e0208 */
[----:B------:R-:W-:Y:S01]  /*21bd0*/  R2UR UR47, R21 ;  /* 0x00000000152f72ca */ /* 0x000fe200000e0000 */
[----:B------:R-:W-:Y:S01]  /*21be0*/  IMAD.MOV.U32 R91, RZ, RZ, -0x7fffffe0 ;  /* 0x80000020ff5b7424 */ /* 0x000fe200078e00ff */
[----:B------:R-:W-:Y:S01]  /*21bf0*/  UMOV UR28, UR24 ;  /* 0x00000018001c7c82 */ /* 0x000fe20008000000 */
[C---:B------:R-:W-:Y:S01]  /*21c00*/  VIADD R20, R14.reuse, 0x80 ;  /* 0x000000800e147836 */ /* 0x040fe20000000000 */
[C---:B------:R-:W-:Y:S01]  /*21c10*/  R2UR UR50, R14.reuse ;  /* 0x000000000e3272ca */ /* 0x040fe200000e0000 */
[C---:B------:R-:W-:Y:S01]  /*21c20*/  VIADD R90, R14.reuse, 0x100 ;  /* 0x000001000e5a7836 */ /* 0x040fe20000000000 */
[----:B------:R-:W-:Y:S01]  /*21c30*/  R2UR UR27, R91 ;  /* 0x000000005b1b72ca */ /* 0x000fe200000e0000 */
[----:B------:R-:W-:Y:S01]  /*21c40*/  VIADD R88, R14, 0x180 ;  /* 0x000001800e587836 */ /* 0x000fe20000000000 */
[----:B------:R-:W-:Y:S01]  /*21c50*/  R2UR UR46, R20 ;  /* 0x00000000142e72ca */ /* 0x000fe200000e0000 */
[----:B------:R-:W-:Y:S01]  /*21c60*/  IMAD.MOV.U32 R89, RZ, RZ, -0x7fffffe0 ;  /* 0x80000020ff597424 */ /* 0x000fe200078e00ff */
[----:B------:R-:W-:Y:S01]  /*21c70*/  R2UR UR26, R90 ;  /* 0x000000005a1a72ca */ /* 0x000fe200000e0000 */
[----:B------:R-:W-:Y:S01]  /*21c80*/  UMOV UR29, UR25 ;  /* 0x00000019001d7c82 */ /* 0x000fe20008000000 */
[----:B------:R-:W-:Y:S01]  /*21c90*/  R2UR UR30, R88 ;  /* 0x00000000581e72ca */ /* 0x000fe200000e0000 */
[C---:B------:R-:W-:Y:S01]  /*21ca0*/  VIADD R20, R14.reuse, 0x200 ;  /* 0x000002000e147836 */ /* 0x040fe20000000000 */
[----:B------:R-:W-:Y:S01]  /*21cb0*/  R2UR UR31, R89 ;  /* 0x00000000591f72ca */ /* 0x000fe200000e0000 */
[C---:B------:R-:W-:Y:S01]  /*21cc0*/  VIADD R90, R14.reuse, 0x2 ;  /* 0x000000020e5a7836 */ /* 0x040fe20000000000 */
[----:B0-----:R-:W-:Y:S01]  /*21cd0*/  SHF.R.U32.HI R0, RZ, 0x7, R0 ;  /* 0x00000007ff007819 */ /* 0x001fe20000011600 */
[----:B------:R-:W-:Y:S01]  /*21ce0*/  VIADD R88, R14, 0x82 ;  /* 0x000000820e587836 */ /* 0x000fe20000000000 */
[----:B------:R-:W-:Y:S01]  /*21cf0*/  R2UR UR34, R20 ;  /* 0x00000000142272ca */ /* 0x000fe200000e0000 */
[----:B------:R-:W-:Y:S01]  /*21d00*/  IMAD.MOV.U32 R89, RZ, RZ, -0x7fffffe0 ;  /* 0x80000020ff597424 */ /* 0x000fe200078e00ff */
[----:B------:R-:W-:Y:S01]  /*21d10*/  R2UR UR35, R21 ;  /* 0x00000000152372ca */ /* 0x000fe200000e0000 */
[----:B------:R-:W-:Y:S01]  /*21d20*/  VIADD R0, R0, 0x8 ;  /* 0x0000000800007836 */ /* 0x000fe20000000000 */
[----:B------:R-:W-:Y:S01]  /*21d30*/  R2UR UR6, R90 ;  /* 0x000000005a0672ca */ /* 0x000fe200000e0000 */
[----:B------:R-:W-:Y:S01]  /*21d40*/  UMOV UR32, UR24 ;  /* 0x0000001800207c82 */ /* 0x000fe20008000000 */
[----:B------:R-:W-:Y:S01]  /*21d50*/  R2UR UR7, R91 ;  /* 0x000000005b0772ca */ /* 0x000fe200000e0000 */
[----:B------:R-:W-:Y:S01]  /*21d60*/  UMOV UR33, UR25 ;  /* 0x0000001900217c82 */ /* 0x000fe20008000000 */
[----:B------:R0:W-:Y:S01]  /*21d70*/  BAR.SYNC.DEFER_BLOCKING R0, 0x100 ;  /* 0x000400000000751d */ /* 0x0001e20000010000 */
[----:B------:R-:W-:-:S02]  /*21d80*/  VIADD R20, R14, 0x102 ;  /* 0x000001020e147836 */ /* 0x000fc40000000000 */
[----:B------:R-:W-:Y:S02]  /*21d90*/  IMAD.MOV.U32 R21, RZ, RZ, -0x7fffffe0 ;  /* 0x80000020ff157424 */ /* 0x000fe400078e00ff */
[----:B------:R-:W-:Y:S01]  /*21da0*/  IMAD.MOV.U32 R15, RZ, RZ, -0x7fffffe0 ;  /* 0x80000020ff0f7424 */ /* 0x000fe200078e00ff */
        /* <DEDUP_REMOVED lines=225> */
.L_x_1529:
[----:B------:R-:W-:Y:S01]  /*22bc0*/  SHF.L.U32 R0, R11, 0x1f, RZ ;  /* 0x0000001f0b007819 */ /* 0x000fe200000006ff */
[----:B------:R-:W-:-:S04]  /*22bd0*/  IMAD R3, R189, 0x8, R16 ;  /* 0x00000008bd037824 */ /* 0x000fc800078e0210 */
[----:B------:R0:W1:Y:S01]  /*22be0*/  SYNCS.PHASECHK.TRANS64.TRYWAIT P1, [R3+URZ+0x29850], R0 ;  /* 0x02985000030075a7 */ /* 0x000062000802017f */
[----:B------:R-:W-:Y:S05]  /*22bf0*/  @!P3 BRA `(.L_x_1530) ;  /* 0x000000000004b947 */ /* 0x000fea0003800000 */
[----:B------:R-:W-:Y:S01]  /*22c00*/  BPT.TRAP 0x1 ;  /* 0x000000040000795c */ /* 0x000fe20000300000 */
.L_x_1530:
[----:B-1----:R-:W-:Y:S05]  /*22c10*/  @P1 BRA `(.L_x_1528) ;  /* 0x0000000000081947 */ /* 0x002fea0003800000 */
[----:B------:R-:W1:Y:S02]  /*22c20*/  SYNCS.PHASECHK.TRANS64.TRYWAIT P1, [R3+URZ+0x29850], R0 ;  /* 0x02985000030075a7 */ /* 0x000e64000802017f */
[----:B-1----:R-:W-:Y:S05]  /*22c30*/  @!P1 BRA `(.L_x_1531) ;  /* 0x0000014000309947 */ /* 0x002fea0003800000 */
.L_x_1528:
[----:B01----:R-:W-:Y:S01]  /*22c40*/  VIADD R0, R16, 0x400 ;  /* 0x0000040010007836 */ /* 0x003fe20000000000 */
[----:B------:R-:W-:Y:S05]  /*22c50*/  WARPSYNC.ALL ;  /* 0x0000000000007948 */ /* 0x000fea0003800000 */
[----:B------:R-:W-:Y:S01]  /*22c60*/  SHF.R.U32.HI R0, RZ, 0x4, R0 ;  /* 0x00000004ff007819 */ /* 0x000fe20000011600 */
[----:B------:R-:W-:Y:S01]  /*22c70*/  IMAD.MOV.U32 R15, RZ, RZ, -0x3ffffff0 ;  /* 0xc0000010ff0f7424 */ /* 0x000fe200078e00ff */
[----:B------:R-:W-:Y:S01]  /*22c80*/  WARPGROUP.ARRIVE ;  /* 0x00000000000079c5 */ /* 0x000fe20000000000 */
[----:B------:R-:W-:Y:S01]  /*22c90*/  IMAD.MOV.U32 R21, RZ, RZ, -0x3ffffff0 ;  /* 0xc0000010ff157424 */ /* 0x000fe200078e00ff */
[----:B------:R-:W-:-:S02]  /*22ca0*/  LOP3.LUT R0, R0, 0x3fff, RZ, 0xc0, !PT ;  /* 0x00003fff00007812 */ /* 0x000fc400078ec0ff */
[----:B------:R-:W-:Y:S02]  /*22cb0*/  R2UR UR7, R15 ;  /* 0x000000000f0772ca */ /* 0x000fe400000e0000 */
[----:B------:R-:W-:Y:S02]  /*22cc0*/  LOP3.LUT R0, R0, 0x10000, RZ, 0xfc, !PT ;  /* 0x0001000000007812 */ /* 0x000fe400078efcff */
[----:B------:R-:W-:-:S03]  /*22cd0*/  ISETP.NE.AND P1, PT, R212, 0x3, PT ;  /* 0x00000003d400780c */ /* 0x000fc60003f25270 */
[----:B------:R-:W-:Y:S01]  /*22ce0*/  IMAD R14, R189, 0x500, R0 ;  /* 0x00000500bd0e7824 */ /* 0x000fe200078e0200 */
[----:B------:R-:W-:-:S03]  /*22cf0*/  FMNMX.FTZ R0, R152, R10, !PT ;  /* 0x0000000a98007209 */ /* 0x000fc60007810000 */
[C---:B------:R-:W-:Y:S01]  /*22d00*/  VIADD R20, R14.reuse, 0x100 ;  /* 0x000001000e147836 */ /* 0x040fe20000000000 */
[----:B------:R-:W-:Y:S02]  /*22d10*/  R2UR UR6, R14 ;  /* 0x000000000e0672ca */ /* 0x000fe400000e0000 */
[----:B------:R-:W-:Y:S02]  /*22d20*/  FMNMX.FTZ R3, R153, R0, !PT ;  /* 0x0000000099037209 */ /* 0x000fe40007810000 */
[----:B------:R-:W-:-:S09]  /*22d30*/  FMNMX.FTZ R0, R154, R9, !PT ;  /* 0x000000099a007209 */ /* 0x000fd20007810000 */
[----:B------:R-:W-:Y:S01]  /*22d40*/  QGMMA.64x128x32.F32.E4M3.E4M3 R24, R184, gdesc[UR4], R24, gsb0 ;  /* 0x01e00004b8187df3 */ /* 0x000fe20008000818 */
[----:B------:R-:W-:Y:S01]  /*22d50*/  R2UR UR6, R20 ;  /* 0x00000000140672ca */ /* 0x000fe200000e0000 */
[----:B------:R-:W-:Y:S01]  /*22d60*/  VIADD R20, R14, 0x200 ;  /* 0x000002000e147836 */ /* 0x000fe20000000000 */
[----:B------:R-:W-:Y:S01]  /*22d70*/  R2UR UR7, R21 ;  /* 0x00000000150772ca */ /* 0x000fe200000e0000 */
[----:B------:R-:W-:Y:S01]  /*22d80*/  IMAD.MOV.U32 R21, RZ, RZ, -0x3ffffff0 ;  /* 0xc0000010ff157424 */ /* 0x000fe200078e00ff */
[----:B------:R-:W-:Y:S02]  /*22d90*/  WARPGROUP.DEPBAR.LE gsb0, 0x0 ;  /* 0x00008000000079c5 */ /* 0x000fe40000010000 */
[----:B------:R-:W-:-:S06]  /*22da0*/  WARPGROUP.ARRIVE ;  /* 0x00000000000079c5 */ /* 0x000fcc0000000000 */
[----:B------:R-:W0:Y:S03]  /*22db0*/  S2R R187, SR_TID.X ;  /* 0x0000000000bb7919 */ /* 0x000e260000002100 */
[----:B------:R-:W-:Y:S01]  /*22dc0*/  QGMMA.64x128x32.F32.E4M3.E4M3 R24, R180, gdesc[UR4], R24, gsb0 ;  /* 0x01e00004b4187df3 */ /* 0x000fe20008000818 */
[----:B------:R-:W-:Y:S02]  /*22dd0*/  R2UR UR6, R20 ;  /* 0x00000000140672ca */ /* 0x000fe400000e0000 */
        /* <DEDUP_REMOVED lines=39> */
[----:B------:R-:W-:Y:S01]  /*23050*/  R2UR UR7, R21 ;  /* 0x00000000150772ca */ /* 0x000fe200000e0000 */
[----:B------:R-:W-:Y:S01]  /*23060*/  IMAD.MOV.U32 R21, RZ, RZ, -0x3ffffff0 ;  /* 0xc0000010ff157424 */ /* 0x000fe200078e00ff */
        /* <DEDUP_REMOVED lines=29> */
[----:B------:R-:W-:Y:S01]  /*23240*/  FMNMX.FTZ R20, R96, R11, !PT ;  /* 0x0000000b60147209 */ /* 0x000fe20007810000 */
[----:B------:R-:W-:Y:S02]  /*23250*/  WARPGROUP.DEPBAR.LE gsb0, 0x0 ;  /* 0x00008000000079c5 */ /* 0x000fe40000010000 */
[----:B------:R-:W-:Y:S01]  /*23260*/  WARPGROUP.ARRIVE ;  /* 0x00000000000079c5 */ /* 0x000fe20000000000 */
[----:B------:R-:W-:Y:S02]  /*23270*/  FMNMX.FTZ R3, R95, R0, !PT ;  /* 0x000000005f037209 */ /* 0x000fe40007810000 */
[----:B------:R-:W-:Y:S02]  /*23280*/  FMNMX.FTZ R11, R97, R20, !PT ;  /* 0x00000014610b7209 */ /* 0x000fe40007810000 */
[----:B------:R-:W-:Y:S01]  /*23290*/  FMNMX.FTZ R0, R98, R3, !PT ;  /* 0x0000000362007209 */ /* 0x000fe20007810000 */
[----:B------:R-:W-:Y:S01]  /*232a0*/  QGMMA.64x128x32.F32.E4M3.E4M3 R24, R176, gdesc[UR4], R24, gsb0 ;  /* 0x01e00004b0187df3 */ /* 0x000fe20008000818 */
[----:B------:R-:W-:-:S02]  /*232b0*/  FMNMX.FTZ R20, R100, R11, !PT ;  /* 0x0000000b64147209 */ /* 0x000fc40007810000 */
[----:B------:R-:W-:Y:S02]  /*232c0*/  FMNMX.FTZ R3, R99, R0, !PT ;  /* 0x0000000063037209 */ /* 0x000fe40007810000 */
[----:B------:R-:W-:Y:S02]  /*232d0*/  FMNMX.FTZ R13, R101, R20, !PT ;  /* 0x00000014650d7209 */ /* 0x000fe40007810000 */
[----:B------:R-:W-:Y:S02]  /*232e0*/  FMNMX.FTZ R0, R102, R3, !PT ;  /* 0x0000000366007209 */ /* 0x000fe40007810000 */
[----:B------:R-:W-:Y:S01]  /*232f0*/  R2UR UR7, R21 ;  /* 0x00000000150772ca */ /* 0x000fe200000e0000 */
[----:B------:R-:W1:Y:S01]  /*23300*/  SHFL.BFLY PT, R20, R13, 0x2, 0x1f ;  /* 0x0c401f000d147f89 */ /* 0x000e6200000e0000 */
[----:B------:R-:W-:Y:S02]  /*23310*/  FMNMX.FTZ R15, R103, R0, !PT ;  /* 0x00000000670f7209 */ /* 0x000fe40007810000 */
[----:B0-----:R-:W-:-:S03]  /*23320*/  SHF.R.U32.HI R187, RZ, 0x7, R187 ;  /* 0x00000007ffbb7819 */ /* 0x001fc600000116bb */
[----:B------:R-:W0:Y:S01]  /*23330*/  SHFL.BFLY PT, R0, R15, 0x2, 0x1f ;  /* 0x0c401f000f007f89 */ /* 0x000e2200000e0000 */
[----:B-1----:R-:W-:Y:S01]  /*23340*/  FMNMX.FTZ R11, R13, R20, !PT ;  /* 0x000000140d0b7209 */ /* 0x002fe20007810000 */
[C---:B------:R-:W-:Y:S02]  /*23350*/  VIADD R20, R14.reuse, 0x300 ;  /* 0x000003000e147836 */ /* 0x040fe40000000000 */
[----:B------:R-:W-:-:S03]  /*23360*/  VIADD R14, R14, 0x400 ;  /* 0x000004000e0e7836 */ /* 0x000fc60000000000 */
[----:B------:R-:W-:Y:S02]  /*23370*/  R2UR UR6, R20 ;  /* 0x00000000140672ca */ /* 0x000fe400000e0000 */
[----:B0-----:R-:W-:Y:S02]  /*23380*/  FMNMX.FTZ R20, R15, R0, !PT ;  /* 0x000000000f147209 */ /* 0x001fe40007810000 */
[----:B------:R-:W0:Y:S04]  /*23390*/  SHFL.BFLY PT, R0, R11, 0x1, 0x1f ;  /* 0x0c201f000b007f89 */ /* 0x000e2800000e0000 */
[----:B------:R-:W1:Y:S01]  /*233a0*/  SHFL.BFLY PT, R21, R20, 0x1, 0x1f ;  /* 0x0c201f0014157f89 */ /* 0x000e6200000e0000 */
[----:B0-----:R-:W-:Y:S02]  /*233b0*/  FMNMX.FTZ R3, R11, R0, !PT ;  /* 0x000000000b037209 */ /* 0x001fe40007810000 */
[----:B-1----:R-:W-:-:S03]  /*233c0*/  FMNMX.FTZ R0, R20, R21, !PT ;  /* 0x0000001514007209 */ /* 0x002fc60007810000 */
[----:B------:R-:W-:Y:S01]  /*233d0*/  FADD.FTZ R13, -R3, R10 ;  /* 0x0000000a030d7221 */ /* 0x000fe20000010100 */
[----:B------:R-:W-:-:S03]  /*233e0*/  FFMA.FTZ R11, R2, R3, -8 ;  /* 0xc1000000020b7423 */ /* 0x000fc60000010003 */
[----:B------:R-:W-:Y:S01]  /*233f0*/  FMUL.FTZ R15, R2, R13 ;  /* 0x0000000d020f7220 */ /* 0x000fe20000410000 */
[----:B------:R-:W-:-:S01]  /*23400*/  FADD.FTZ R13, -R0, R9 ;  /* 0x00000009000d7221 */ /* 0x000fc20000010100 */
[C-C-:B------:R-:W-:Y:S01]  /*23410*/  FFMA.FTZ R20, R2.reuse, R152, -R11.reuse ;  /* 0x0000009802147223 */ /* 0x140fe2000001080b */
[----:B------:R-:W-:-:S01]  /*23420*/  FFMA.FTZ R21, R2, R156, -R11 ;  /* 0x0000009c02157223 */ /* 0x000fc2000001080b */
[----:B------:R0:W-:Y:S01]  /*23430*/  MUFU.EX2 R9, R15 ;  /* 0x0000000f00097308 */ /* 0x0001e20000000800 */
[C---:B------:R-:W-:Y:S01]  /*23440*/  FMUL.FTZ R10, R2.reuse, R13 ;  /* 0x0000000d020a7220 */ /* 0x040fe20000410000 */
[C-C-:B------:R-:W-:Y:S01]  /*23450*/  FFMA.FTZ R13, R2.reuse, R153, -R11.reuse ;  /* 0x00000099020d7223 */ /* 0x140fe2000001080b */
[----:B------:R-:W-:-:S01]  /*23460*/  FFMA.FTZ R152, R2, R157, -R11 ;  /* 0x0000009d02987223 */ /* 0x000fc2000001080b */
[C-C-:B------:R-:W-:Y:S01]  /*23470*/  FFMA.FTZ R153, R2.reuse, R160, -R11.reuse ;  /* 0x000000a002997223 */ /* 0x140fe2000001080b */
[----:B------:R-:W-:-:S01]  /*23480*/  FFMA.FTZ R156, R2, R161, -R11 ;  /* 0x000000a1029c7223 */ /* 0x000fc2000001080b */
[C-C-:B------:R-:W-:Y:S01]  /*23490*/  FFMA.FTZ R157, R2.reuse, R164, -R11.reuse ;  /* 0x000000a4029d7223 */ /* 0x140fe2000001080b */
[----:B------:R-:W-:-:S01]  /*234a0*/  FFMA.FTZ R160, R2, R165, -R11 ;  /* 0x000000a502a07223 */ /* 0x000fc2000001080b */
[----:B------:R-:W-:Y:S01]  /*234b0*/  FFMA.FTZ R136, R2, R136, -R11 ;  /* 0x0000008802887223 */ /* 0x000fe2000001080b */
[----:B0-----:R-:W-:-:S02]  /*234c0*/  IMAD.MOV.U32 R15, RZ, RZ, -0x3ffffff0 ;  /* 0xc0000010ff0f7424 */ /* 0x001fc400078e00ff */
        /* <DEDUP_REMOVED lines=31> */
[----:B------:R-:W0:Y:S01]  /*236c0*/  MUFU.EX2 R20, R20 ;  /* 0x0000001400147308 */ /* 0x000e220000000800 */
[----:B------:R-:W-:-:S07]  /*236d0*/  IADD3 R165, -R187, 0xb, RZ ;  /* 0x0000000bbba57810 */ /* 0x000fce0007ffe1ff */
[----:B------:R-:W-:Y:S08]  /*236e0*/  MUFU.EX2 R10, R10 ;  /* 0x0000000a000a7308 */ /* 0x000ff00000000800 */
[----:B------:R-:W1:Y:S01]  /*236f0*/  MUFU.EX2 R13, R13 ;  /* 0x0000000d000d7308 */ /* 0x000e620000000800 */
[----:B0-----:R-:W-:-:S01]  /*23700*/  FFMA.FTZ R6, R9, R6, R20 ;  /* 0x0000000609067223 */ /* 0x001fc20000010014 */
[----:B------:R-:W-:-:S02]  /*23710*/  WARPGROUP.DEPBAR.LE gsb0, 0x0 ;  /* 0x00008000000079c5 */ /* 0x000fc40000010000 */
[----:B------:R-:W-:-:S04]  /*23720*/  WARPGROUP.ARRIVE ;  /* 0x00000000000079c5 */ /* 0x000fc80000000000 */
[----:B------:R-:W0:Y:S02]  /*23730*/  MUFU.EX2 R21, R21 ;  /* 0x0000001500157308 */ /* 0x000e240000000800 */
[----:B------:R-:W-:Y:S01]  /*23740*/  QGMMA.64x128x32.F32.E4M3.E4M3 R24, R172, gdesc[UR4], R24, gsb0 ;  /* 0x01e00004ac187df3 */ /* 0x000fe20008000818 */
[----:B------:R-:W-:Y:S01]  /*23750*/  R2UR UR7, R15 ;  /* 0x000000000f0772ca */ /* 0x000fe200000e0000 */
[----:B------:R-:W-:Y:S01]  /*23760*/  FFMA.FTZ R15, R2, R0, -8 ;  /* 0xc1000000020f7423 */ /* 0x000fe20000010000 */
[----:B------:R-:W-:-:S03]  /*23770*/  R2UR UR6, R14 ;  /* 0x000000000e0672ca */ /* 0x000fc600000e0000 */
[----:B------:R-:W2:Y:S01]  /*23780*/  MUFU.EX2 R152, R152 ;  /* 0x0000009800987308 */ /* 0x000ea20000000800 */
        /* <DEDUP_REMOVED lines=9> */
[----:B------:R-:W-:Y:S01]  /*23820*/  FFMA.FTZ R162, R2, R167, -R15 ;  /* 0x000000a702a27223 */ /* 0x000fe2000001080f */
[----:B0-----:R-:W-:-:S01]  /*23830*/  FADD.FTZ R163, R21, R6 ;  /* 0x0000000615a37221 */ /* 0x001fc20000010000 */
        /* <DEDUP_REMOVED lines=37> */
[----:B-1----:R-:W-:-:S01]  /*23a90*/  FADD.FTZ R5, R155, R6 ;  /* 0x000000069b057221 */ /* 0x002fc20000010000 */
[C-C-:B------:R-:W-:Y:S01]  /*23aa0*/  FFMA.FTZ R98, R2.reuse, R98, -R15.reuse ;  /* 0x0000006202627223 */ /* 0x140fe2000001080f */
[----:B------:R-:W-:-:S05]  /*23ab0*/  FFMA.FTZ R99, R2, R99, -R15 ;  /* 0x0000006302637223 */ /* 0x000fca000001080f */
        /* <DEDUP_REMOVED lines=26> */
[----:B------:R-:W-:Y:S06]  /*23c60*/  QGMMA.64x128x32.F32.E4M3.E4M3 R24, R168, gdesc[UR4], R24, gsb0 ;  /* 0x01e00004a8187df3 */ /* 0x000fec0008000818 */
        /* <DEDUP_REMOVED lines=36> */
[----:B------:R-:W-:-:S06]  /*23eb0*/  WARPGROUP.DEPBAR.LE gsb0, 0x0 ;  /* 0x00008000000079c5 */ /* 0x000fcc0000010000 */
        /* <DEDUP_REMOVED lines=50> */
[C-C-:B------:R-:W-:Y:S01]  /*241e0*/  FFMA.FTZ R6, R2.reuse, R102, -R15.reuse ;  /* 0x0000006602067223 */ /* 0x140fe2000001080f */
[----:B------:R-:W-:-:S05]  /*241f0*/  FFMA.FTZ R102, R2, R103, -R15 ;  /* 0x0000006702667223 */ /* 0x000fca000001080f */
        /* <DEDUP_REMOVED lines=19> */
[----:B------:R-:W-:Y:S01]  /*24330*/  MUFU.EX2 R96, R96 ;  /* 0x0000006000607308 */ /* 0x000fe20000000800 */
[----:B----4-:R-:W-:-:S07]  /*24340*/  FADD.FTZ R103, R93, R164 ;  /* 0x000000a45d677221 */ /* 0x010fce0000010000 */
[----:B------:R-:W1:Y:S01]  /*24350*/  MUFU.EX2 R98, R98 ;  /* 0x0000006200627308 */ /* 0x000e620000000800 */
[----:B---3--:R-:W-:-:S07]  /*24360*/  FADD.FTZ R163, R95, R166 ;  /* 0x000000a65fa37221 */ /* 0x008fce0000010000 */
[----:B------:R-:W-:Y:S08]  /*24370*/  MUFU.EX2 R97, R97 ;  /* 0x0000006100617308 */ /* 0x000ff00000000800 */
[----:B------:R-:W3:Y:S01]  /*24380*/  MUFU.EX2 R99, R99 ;  /* 0x0000006300637308 */ /* 0x000ee20000000800 */
[----:B-1----:R-:W-:-:S07]  /*24390*/  FADD.FTZ R164, R98, R163 ;  /* 0x000000a362a47221 */ /* 0x002fce0000010000 */
[----:B------:R-:W1:Y:S08]  /*243a0*/  MUFU.EX2 R100, R100 ;  /* 0x0000006400647308 */ /* 0x000e700000000800 */
[----:B------:R4:W5:Y:S01]  /*243b0*/  MUFU.EX2 R15, R6 ;  /* 0x00000006000f7308 */ /* 0x0009620000000800 */
[----:B---3--:R-:W-:-:S07]  /*243c0*/  FADD.FTZ R164, R99, R164 ;  /* 0x000000a463a47221 */ /* 0x008fce0000010000 */
[----:B------:R-:W3:Y:S01]  /*243d0*/  MUFU.EX2 R11, R11 ;  /* 0x0000000b000b7308 */ /* 0x000ee20000000800 */
[----:B----4-:R-:W-:-:S04]  /*243e0*/  FADD.FTZ R6, R96, R103 ;  /* 0x0000006760067221 */ /* 0x010fc80000010000 */
[----:B--2---:R-:W-:-:S03]  /*243f0*/  FADD.FTZ R5, R97, R6 ;  /* 0x0000000661057221 */ /* 0x004fc60000010000 */
[----:B------:R-:W2:Y:S01]  /*24400*/  MUFU.EX2 R102, R102 ;  /* 0x0000006600667308 */ /* 0x000ea20000000800 */
[----:B-1----:R-:W-:-:S01]  /*24410*/  FADD.FTZ R6, R100, R5 ;  /* 0x0000000564067221 */ /* 0x002fc20000010000 */
[----:B-----5:R-:W-:-:S03]  /*24420*/  FADD.FTZ R5, R15, R164 ;  /* 0x000000a40f057221 */ /* 0x020fc60000010000 */
[----:B---3--:R-:W-:Y:S01]  /*24430*/  FADD.FTZ R6, R11, R6 ;  /* 0x000000060b067221 */ /* 0x008fe20000010000 */
[----:B--2---:R-:W-:-:S01]  /*24440*/  FADD.FTZ R5, R102, R5 ;  /* 0x0000000566057221 */ /* 0x004fc20000010000 */
[----:B0-----:R-:W-:Y:S06]  /*24450*/  @!P1 BRA `(.L_x_1532) ;  /* 0x0000000000049947 */ /* 0x001fec0003800000 */
[----:B------:R-:W-:Y:S01]  /*24460*/  BPT.TRAP 0x1 ;  /* 0x000000040000795c */ /* 0x000fe20000300000 */
.L_x_1532:
[----:B------:R-:W-:Y:S01]  /*24470*/  F2FP.SATFINITE.E4M3.F32.PACK_AB_MERGE_C R154, R155, R154, RZ ;  /* 0x0000009a9b9a723e */ /* 0x000fe200048070ff */
[----:B------:R-:W-:Y:S01]  /*24480*/  FMUL.FTZ R24, R24, R9 ;  /* 0x0000000918187220 */ /* 0x000fe20000410000 */
[----:B------:R-:W-:Y:S01]  /*24490*/  F2FP.SATFINITE.E4M3.F32.PACK_AB_MERGE_C R100, R11, R100, RZ ;  /* 0x000000640b64723e */ /* 0x000fe200048070ff */
        /* <DEDUP_REMOVED lines=95> */
[----:B0-----:R-:W-:Y:S01]  /*24a90*/  IMAD.MOV.U32 R11, RZ, RZ, R188 ;  /* 0x000000ffff0b7224 */ /* 0x001fe200078e00bc */
        /* <DEDUP_REMOVED lines=15> */
[----:B------:R-:W-:Y:S01]  /*24b90*/  F2FP.SATFINITE.E4M3.F32.PACK_AB_MERGE_C R171, R99, R98, R15 ;  /* 0x0000006263ab723e */ /* 0x000fe2000480700f */
[----:B------:R-:W-:Y:S06]  /*24ba0*/  @P1 BRA `(.L_x_1533) ;  /* 0xffffffcc007c1947 */ /* 0x000fec000383ffff */
[----:B------:R-:W-:-:S07]  /*24bb0*/  IMAD.MOV.U32 R189, RZ, RZ, R12 ;  /* 0x000000ffffbd7224 */ /* 0x000fce00078e000c */
.L_x_1522:
[----:B------:R-:W-:-:S13]  /*24bc0*/  ISETP.GE.AND P1, PT, R4, R209, PT ;  /* 0x000000d10400720c */ /* 0x000fda0003f26270 */
[----:B------:R-:W-:Y:S05]  /*24bd0*/  @!P1 BRA `(.L_x_1534) ;  /* 0x0000004c00b49947 */ /* 0x000fea0003800000 */
[----:B------:R-:W-:Y:S02]  /*24be0*/  IMAD.MOV.U32 R7, RZ, RZ, R0 ;  /* 0x000000ffff077224 */ /* 0x000fe400078e0000 */
[----:B------:R-:W-:Y:S02]  /*24bf0*/  IMAD.MOV.U32 R9, RZ, RZ, R3 ;  /* 0x000000ffff097224 */ /* 0x000fe400078e0003 */
[----:B------:R-:W-:-:S07]  /*24c00*/  IMAD.MOV.U32 R10, RZ, RZ, R188 ;  /* 0x000000ffff0a7224 */ /* 0x000fce00078e00bc */
.L_x_1553:
        /* <DEDUP_REMOVED lines=9> */
.L_x_1536:
        /* <DEDUP_REMOVED lines=8> */
.L_x_1537:
[----:B------:R-:W-:Y:S04]  /*24d20*/  BSSY B0, `(.L_x_1535) ;  /* 0x0000004000007945 */ /* 0x000fe80003800000 */
[----:B-1----:R-:W-:Y:S05]  /*24d30*/  @P2 BRA `(.L_x_1538) ;  /* 0x0000000000082947 */ /* 0x002fea0003800000 */
[----:B------:R-:W1:Y:S02]  /*24d40*/  SYNCS.PHASECHK.TRANS64.TRYWAIT P2, [R3+URZ+0x29830], R0 ;  /* 0x02983000030075a7 */ /* 0x000e64000804017f */
[----:B-1----:R-:W-:Y:S05]  /*24d50*/  @!P2 BRA `(.L_x_1539) ;  /* 0x0000011c00fca947 */ /* 0x002fea0003800000 */
.L_x_1538:
[----:B------:R-:W-:Y:S05]  /*24d60*/  BSYNC B0 ;  /* 0x0000000000007941 */ /* 0x000fea0003800000 */
.L_x_1535:
        /* <DEDUP_REMOVED lines=28> */
[----:B------:R-:W-:Y:S01]  /*24f30*/  VIADD R88, R12, 0x2 ;  /* 0x000000020c587836 */ /* 0x000fe20000000000 */
[----:B0-----:R-:W-:Y:S01]  /*24f40*/  SHF.R.U32.HI R0, RZ, 0x7, R0 ;  /* 0x00000007ff007819 */ /* 0x001fe20000011600 */
[----:B------:R-:W-:Y:S01]  /*24f50*/  UMOV UR32, UR24 ;  /* 0x0000001800207c82 */ /* 0x000fe20008000000 */
[----:B------:R-:W-:Y:S01]  /*24f60*/  R2UR UR34, R14 ;  /* 0x000000000e2272ca */ /* 0x000fe200000e0000 */
[----:B------:R-:W-:Y:S01]  /*24f70*/  UMOV UR33, UR25 ;  /* 0x0000001900217c82 */ /* 0x000fe20008000000 */
[----:B------:R-:W-:Y:S01]  /*24f80*/  R2UR UR35, R15 ;  /* 0x000000000f2372ca */ /* 0x000fe200000e0000 */
[----:B------:R-:W-:Y:S01]  /*24f90*/  VIADD R0, R0, 0x8 ;  /* 0x0000000800007836 */ /* 0x000fe20000000000 */
[----:B------:R-:W-:Y:S01]  /*24fa0*/  R2UR UR6, R88 ;  /* 0x00000000580672ca */ /* 0x000fe200000e0000 */
[C---:B------:R-:W-:Y:S01]  /*24fb0*/  VIADD R20, R12.reuse, 0x82 ;  /* 0x000000820c147836 */ /* 0x040fe20000000000 */
[----:B------:R-:W-:Y:S01]  /*24fc0*/  R2UR UR7, R89 ;  /* 0x00000000590772ca */ /* 0x000fe200000e0000 */
[----:B------:R-:W-:Y:S01]  /*24fd0*/  IMAD.MOV.U32 R21, RZ, RZ, -0x7fffffe0 ;  /* 0x80000020ff157424 */ /* 0x000fe200078e00ff */
        /* <DEDUP_REMOVED lines=229> */
.L_x_1541:
[----:B------:R-:W-:Y:S01]  /*25e30*/  SHF.L.U32 R0, R10, 0x1f, RZ ;  /* 0x0000001f0a007819 */ /* 0x000fe200000006ff */
[----:B------:R-:W-:-:S04]  /*25e40*/  IMAD R3, R189, 0x8, R16 ;  /* 0x00000008bd037824 */ /* 0x000fc800078e0210 */
[----:B------:R0:W1:Y:S01]  /*25e50*/  SYNCS.PHASECHK.TRANS64.TRYWAIT P1, [R3+URZ+0x29850], R0 ;  /* 0x02985000030075a7 */ /* 0x000062000802017f */
[----:B------:R-:W-:Y:S05]  /*25e60*/  @!P3 BRA `(.L_x_1542) ;  /* 0x000000000004b947 */ /* 0x000fea0003800000 */
[----:B------:R-:W-:Y:S01]  /*25e70*/  BPT.TRAP 0x1 ;  /* 0x000000040000795c */ /* 0x000fe20000300000 */
.L_x_1542:
[----:B-1----:R-:W-:Y:S05]  /*25e80*/  @P1 BRA `(.L_x_1540) ;  /* 0x0000000000081947 */ /* 0x002fea0003800000 */
[----:B------:R-:W1:Y:S02]  /*25e90*/  SYNCS.PHASECHK.TRANS64.TRYWAIT P1, [R3+URZ+0x29850], R0 ;  /* 0x02985000030075a7 */ /* 0x000e64000802017f */
[----:B-1----:R-:W-:Y:S05]  /*25ea0*/  @!P1 BRA `(.L_x_1543) ;  /* 0x0000010c00bc9947 */ /* 0x002fea0003800000 */
.L_x_1540:
        /* <DEDUP_REMOVED lines=10> */
[----:B------:R-:W-:Y:S01]  /*25f50*/  LOP3.LUT R0, R0, 0x10000, RZ, 0xfc, !PT ;  /* 0x0001000000007812 */ /* 0x000fe200078efcff */
[----:B------:R-:W-:Y:S01]  /*25f60*/  IMAD.IADD R21, R210, 0x1, R203 ;  /* 0x00000001d2157824 */ /* 0x000fe200078e02cb */
[----:B------:R-:W-:-:S03]  /*25f70*/  ISETP.NE.AND P1, PT, R214, 0x1, PT ;  /* 0x00000001d600780c */ /* 0x000fc60003f25270 */
[----:B------:R-:W-:-:S04]  /*25f80*/  IMAD R12, R189, 0x500, R0 ;  /* 0x00000500bd0c7824 */ /* 0x000fc800078e0200 */
[C---:B------:R-:W-:Y:S01]  /*25f90*/  VIADD R14, R12.reuse, 0x100 ;  /* 0x000001000c0e7836 */ /* 0x040fe20000000000 */
[----:B------:R-:W-:-:S05]  /*25fa0*/  R2UR UR6, R12 ;  /* 0x000000000c0672ca */ /* 0x000fca00000e0000 */
[----:B------:R-:W1:Y:S08]  /*25fb0*/  @P1 LDC R0, c[0x0][0x44c] ;  /* 0x00011300ff001b82 */ /* 0x000e700000000800 */
[----:B------:R-:W-:Y:S01]  /*25fc0*/  QGMMA.64x128x32.F32.E4M3.E4M3 R24, R184, gdesc[UR4], R24, gsb0 ;  /* 0x01e00004b8187df3 */ /* 0x000fe20008000818 */
[----:B------:R-:W-:Y:S01]  /*25fd0*/  R2UR UR6, R14 ;  /* 0x000000000e0672ca */ /* 0x000fe200000e0000 */
[----:B------:R-:W-:Y:S01]  /*25fe0*/  VIADD R14, R12, 0x200 ;  /* 0x000002000c0e7836 */ /* 0x000fe20000000000 */
[----:B------:R-:W-:Y:S01]  /*25ff0*/  R2UR UR7, R15 ;  /* 0x000000000f0772ca */ /* 0x000fe200000e0000 */
[----:B------:R-:W-:Y:S01]  /*26000*/  IMAD.MOV.U32 R15, RZ, RZ, -0x3ffffff0 ;  /* 0xc0000010ff0f7424 */ /* 0x000fe200078e00ff */
[----:B------:R-:W2:Y:S01]  /*26010*/  @P1 LDC R10, c[0x0][0x450] ;  /* 0x00011400ff0a1b82 */ /* 0x000ea20000000800 */
[----:B0-----:R-:W-:Y:S01]  /*26020*/  SHF.R.U32.HI R20, RZ, 0x7, R20 ;  /* 0x00000007ff147819 */ /* 0x001fe20000011614 */
[----:B-1----:R-:W-:-:S04]  /*26030*/  @P1 IMAD.HI.U32 R3, R21, R0, RZ ;  /* 0x0000000015031227 */ /* 0x002fc800078e00ff */
[----:B------:R-:W-:-:S04]  /*26040*/  @!P0 IMAD R0, R11, 0x8, R16 ;  /* 0x000000080b008824 */ /* 0x000fc800078e0210 */
[----:B------:R-:W-:Y:S01]  /*26050*/  @!P0 VIADD R0, R0, 0x29840 ;  /* 0x0002984000008836 */ /* 0x000fe20000000000 */
[----:B--2---:R-:W-:Y:S02]  /*26060*/  @P1 SHF.R.U32.HI R21, RZ, R10, R3 ;  /* 0x0000000aff151219 */ /* 0x004fe40000011603 */
[----:B------:R-:W-:Y:S02]  /*26070*/  ISETP.GE.AND P1, PT, R213, 0x1, PT ;  /* 0x00000001d500780c */ /* 0x000fe40003f26270 */
[----:B------:R-:W-:Y:S01]  /*26080*/  @!P0 PRMT R0, RZ, 0x654, R0 ;  /* 0x00000654ff008816 */ /* 0x000fe20000000000 */
[----:B------:R-:W-:Y:S02]  /*26090*/  WARPGROUP.DEPBAR.LE gsb0, 0x0 ;  /* 0x00008000000079c5 */ /* 0x000fe40000010000 */
[----:B------:R-:W-:-:S06]  /*260a0*/  WARPGROUP.ARRIVE ;  /* 0x00000000000079c5 */ /* 0x000fcc0000000000 */
        /* <DEDUP_REMOVED lines=15> */
[----:B------:R-:W-:Y:S02]  /*261a0*/  R2UR UR7, R13 ;  /* 0x000000000d0772ca */ /* 0x000fe400000e0000 */
[----:B------:R-:W-:Y:S01]  /*261b0*/  IADD3 R12, -R20, 0xb, RZ ;  /* 0x0000000b140c7810 */ /* 0x000fe20007ffe1ff */
[----:B------:R-:W-:-:S05]  /*261c0*/  IMAD R20, R4, -0xa0, RZ ;  /* 0xffffff6004147824 */ /* 0x000fca00078e02ff */
[----:B------:R-:W-:-:S04]  /*261d0*/  IADD3 R3, -R195, 0x1, R20 ;  /* 0x00000001c3037810 */ /* 0x000fc80007ffe114 */
[----:B------:R-:W-:-:S05]  /*261e0*/  IADD3 R3, -R193, R3, R194 ;  /* 0x00000003c1037210 */ /* 0x000fca0007ffe1c2 */
[----:B------:R-:W-:Y:S01]  /*261f0*/  VIADD R15, R3, UR57 ;  /* 0x00000039030f7c36 */ /* 0x000fe20008000000 */
[----:B------:R-:W-:Y:S02]  /*26200*/  WARPGROUP.DEPBAR.LE gsb0, 0x0 ;  /* 0x00008000000079c5 */ /* 0x000fe40000010000 */
[----:B------:R-:W-:-:S06]  /*26210*/  WARPGROUP.ARRIVE ;  /* 0x00000000000079c5 */ /* 0x000fcc0000000000 */
[----:B------:R-:W-:Y:S01]  /*26220*/  QGMMA.64x128x32.F32.E4M3.E4M3 R24, R168, gdesc[UR4], R24, gsb0 ;  /* 0x01e00004a8187df3 */ /* 0x000fe20008000818 */
[----:B------:R-:W-:-:S06]  /*26230*/  ULOP3.LUT UR6, URZ, UR58, URZ, 0x33, !UPT ;  /* 0x0000003a3f067292 */ /* 0x000fcc000f8e333f */
[----:B------:R-:W-:Y:S01]  /*26240*/  VIADD R14, R3, UR6 ;  /* 0x00000006030e7c36 */ /* 0x000fe20008000000 */
[----:B------:R-:W-:Y:S02]  /*26250*/  WARPGROUP.DEPBAR.LE gsb0, 0x0 ;  /* 0x00008000000079c5 */ /* 0x000fe40000010000 */
[----:B------:R-:W0:Y:S01]  /*26260*/  SHFL.IDX PT, R169, R21, RZ, 0x1c1f ;  /* 0x001c1fff15a97589 */ /* 0x000e2200000e0000 */
[----:B------:R1:W-:Y:S06]  /*26270*/  BAR.ARV R12, 0x100 ;  /* 0x0004000c0000751d */ /* 0x0003ec0000002000 */
[----:B------:R2:W-:Y:S02]  /*26280*/  @!P0 SYNCS.ARRIVE.TRANS64.RED.A1T0 RZ, [R0+URZ], RZ ;  /* 0x000000ff00ff89a7 */ /* 0x0005e4000810043f */
[----:B--2---:R-:W-:-:S02]  /*26290*/  IMAD.IADD R0, R20, 0x1, -R195 ;  /* 0x0000000114007824 */ /* 0x004fc400078e0ac3 */
[--C-:B0-----:R-:W-:Y:S02]  /*262a0*/  IMAD.IADD R10, R15, 0x1, R169.reuse ;  /* 0x000000010f0a7824 */ /* 0x101fe400078e02a9 */
        /* <DEDUP_REMOVED lines=14> */
.L_x_1546:
[----:B------:R-:W-:-:S05]  /*26390*/  IMAD.U32 R168, RZ, RZ, UR54 ;  /* 0x00000036ffa87e24 */ /* 0x000fca000f8e00ff */
[----:B------:R-:W-:-:S13]  /*263a0*/  ISETP.NE.AND P1, PT, R168, 0x1, PT ;  /* 0x00000001a800780c */ /* 0x000fda0003f25270 */
[----:B------:R-:W0:Y:S02]  /*263b0*/  @P1 LDC.64 R12, c[0x0][0x9e8] ;  /* 0x00027a00ff0c1b82 */ /* 0x000e240000000a00 */
[----:B0-----:R-:W-:-:S05]  /*263c0*/  @P1 IMAD.HI.U32 R12, R169, R12, RZ ;  /* 0x0000000ca90c1227 */ /* 0x001fca00078e00ff */
[----:B------:R-:W-:-:S07]  /*263d0*/  @P1 SHF.R.U32.HI R169, RZ, R13, R12 ;  /* 0x0000000dffa91219 */ /* 0x000fce000001160c */
.L_x_1547:
[----:B------:R-:W-:Y:S05]  /*263e0*/  BSYNC B0 ;  /* 0x0000000000007941 */ /* 0x000fea0003800000 */
.L_x_1545:
[----:B------:R-:W-:-:S05]  /*263f0*/  IMAD R169, R169, R168, R0 ;  /* 0x000000a8a9a97224 */ /* 0x000fca00078e0200 */
[----:B------:R-:W-:Y:S02]  /*26400*/  VIADDMNMX R10, R169, R168, R10, PT ;  /* 0x000000a8a90a7246 */ /* 0x000fe4000380010a */
[----:B------:R-:W-:-:S07]  /*26410*/  VIMNMX R3, R3, R169, !PT ;  /* 0x000000a903037248 */ /* 0x000fce0007fe0100 */
.L_x_1544:
        /* <DEDUP_REMOVED lines=231> */
[----:B------:R-:W-:Y:S01]  /*27290*/  ISETP.GE.AND P6, PT, R213, 0x1, PT ;  /* 0x00000001d500780c */ /* 0x000fe20003fc6270 */
        /* <DEDUP_REMOVED lines=15> */
.L_x_1550:
[----:B------:R-:W-:-:S05]  /*27390*/  IMAD.U32 R10, RZ, RZ, UR54 ;  /* 0x00000036ff0a7e24 */ /* 0x000fca000f8e00ff */
[----:B------:R-:W-:-:S13]  /*273a0*/  ISETP.NE.AND P6, PT, R10, 0x1, PT ;  /* 0x000000010a00780c */ /* 0x000fda0003fc5270 */
[----:B------:R-:W0:Y:S02]  /*273b0*/  @P6 LDC.64 R12, c[0x0][0x9e8] ;  /* 0x00027a00ff0c6b82 */ /* 0x000e240000000a00 */
[----:B0-----:R-:W-:-:S05]  /*273c0*/  @P6 IMAD.HI.U32 R12, R3, R12, RZ ;  /* 0x0000000c030c6227 */ /* 0x001fca00078e00ff */
[----:B------:R-:W-:-:S07]  /*273d0*/  @P6 SHF.R.U32.HI R3, RZ, R13, R12 ;  /* 0x0000000dff036219 */ /* 0x000fce000001160c */
.L_x_1551:
[----:B------:R-:W-:Y:S05]  /*273e0*/  BSYNC B0 ;  /* 0x0000000000007941 */ /* 0x000fea0003800000 */
.L_x_1549:
[----:B------:R-:W-:-:S05]  /*273f0*/  IMAD R0, R3, R10, R0 ;  /* 0x0000000a03007224 */ /* 0x000fca00078e0200 */
[----:B------:R-:W-:Y:S02]  /*27400*/  VIADDMNMX R15, R0, R10, R15, PT ;  /* 0x0000000a000f7246 */ /* 0x000fe4000380010f */
[----:B------:R-:W-:-:S07]  /*27410*/  VIMNMX R14, R14, R0, !PT ;  /* 0x000000000e0e7248 */ /* 0x000fce0007fe0100 */
.L_x_1548:
        /* <DEDUP_REMOVED lines=97> */
[----:B------:R-:W-:Y:S02]  /*27a30*/  FMNMX.FTZ R10, R101, R0, !PT ;  /* 0x00000000650a7209 */ /* 0x000fe40007810000 */
        /* <DEDUP_REMOVED lines=12> */
[C---:B------:R-:W-:Y:S02]  /*27b00*/  ISETP.LT.OR P3, PT, R15.reuse, 0x91, P3 ;  /* 0x000000910f00780c */ /* 0x040fe40001f61670 */
[C---:B------:R-:W-:Y:S02]  /*27b10*/  ISETP.GT.AND P1, PT, R14.reuse, 0x60, !P1 ;  /* 0x000000600e00780c */ /* 0x040fe40004f24270 */
[----:B------:R-:W-:Y:S02]  /*27b20*/  ISETP.GT.AND P4, PT, R14, 0x91, !P4 ;  /* 0x000000910e00780c */ /* 0x000fe40006784270 */
[----:B------:R-:W-:Y:S02]  /*27b30*/  ISETP.LT.OR P1, PT, R15, 0x61, P1 ;  /* 0x000000610f00780c */ /* 0x000fe40000f21670 */
[----:B0-----:R-:W-:-:S02]  /*27b40*/  FMNMX.FTZ R12, R10, R3, !PT ;  /* 0x000000030a0c7209 */ /* 0x001fc40007810000 */
[----:B------:R-:W-:Y:S02]  /*27b50*/  FSEL R106, R106, -INF , !P1 ;  /* 0xff8000006a6a7808 */ /* 0x000fe40004800000 */
[----:B------:R-:W-:Y:S01]  /*27b60*/  LOP3.LUT P1, RZ, R17, 0x800, RZ, 0xc0, !PT ;  /* 0x0000080011ff7812 */ /* 0x000fe2000782c0ff */
[----:B------:R-:W0:Y:S01]  /*27b70*/  SHFL.BFLY PT, R3, R12, 0x1, 0x1f ;  /* 0x0c201f000c037f89 */ /* 0x000e2200000e0000 */
[----:B------:R-:W-:Y:S02]  /*27b80*/  FSEL R98, R98, -INF , !P3 ;  /* 0xff80000062627808 */ /* 0x000fe40005800000 */
[----:B------:R-:W-:Y:S02]  /*27b90*/  ISETP.GT.AND P1, PT, R14, 0x61, !P1 ;  /* 0x000000610e00780c */ /* 0x000fe40004f24270 */
[C---:B------:R-:W-:Y:S02]  /*27ba0*/  ISETP.LT.OR P4, PT, R15.reuse, 0x92, P4 ;  /* 0x000000920f00780c */ /* 0x040fe40002781670 */
[----:B------:R-:W-:-:S02]  /*27bb0*/  ISETP.LT.OR P1, PT, R15, 0x62, P1 ;  /* 0x000000620f00780c */ /* 0x000fc40000f21670 */
[C---:B------:R-:W-:Y:S02]  /*27bc0*/  ISETP.GT.AND P5, PT, R14.reuse, 0x98, !P5 ;  /* 0x000000980e00780c */ /* 0x040fe40006fa4270 */
        /* <DEDUP_REMOVED lines=8> */
[----:B------:R-:W-:Y:S02]  /*27c50*/  LOP3.LUT P1, RZ, R17, 0x200, RZ, 0xc0, !PT ;  /* 0x0000020011ff7812 */ /* 0x000fe4000782c0ff */
[----:B0-----:R-:W-:Y:S02]  /*27c60*/  FMNMX.FTZ R3, R12, R3, !PT ;  /* 0x000000030c037209 */ /* 0x001fe40007810000 */
[----:B------:R-:W-:-:S02]  /*27c70*/  ISETP.GT.AND P1, PT, R14, 0x69, !P1 ;  /* 0x000000690e00780c */ /* 0x000fc40004f24270 */
[----:B------:R-:W-:Y:S01]  /*27c80*/  ISETP.NE.AND P3, PT, R212, 0x3, PT ;  /* 0x00000003d400780c */ /* 0x000fe20003f65270 */
[----:B------:R-:W-:-:S01]  /*27c90*/  FFMA.FTZ R0, R2, R3, -8 ;  /* 0xc100000002007423 */ /* 0x000fc20000010003 */
        /* <DEDUP_REMOVED lines=58> */
[C---:B------:R-:W-:Y:S02]  /*28040*/  ISETP.GT.AND P1, PT, R14.reuse, RZ, !P6 ;  /* 0x000000ff0e00720c */ /* 0x040fe40007724270 */
        /* <DEDUP_REMOVED lines=8> */
[C-C-:B------:R-:W-:Y:S01]  /*280d0*/  FFMA.FTZ R12, R2.reuse, R169, -R0.reuse ;  /* 0x000000a9020c7223 */ /* 0x140fe20000010800 */
[----:B------:R-:W-:Y:S01]  /*280e0*/  FMNMX.FTZ R169, R155, R128, !PT ;  /* 0x000000809ba97209 */ /* 0x000fe20007810000 */
[C-C-:B------:R-:W-:Y:S01]  /*280f0*/  FFMA.FTZ R152, R2.reuse, R152, -R0.reuse ;  /* 0x0000009802987223 */ /* 0x140fe20000010800 */
[----:B------:R-:W-:-:S01]  /*28100*/  FFMA.FTZ R15, R2, R109, -R0 ;  /* 0x0000006d020f7223 */ /* 0x000fc20000010800 */
[----:B------:R-:W-:Y:S01]  /*28110*/  FSEL R103, R103, -INF , !P2 ;  /* 0xff80000067677808 */ /* 0x000fe20005000000 */
[----:B------:R-:W-:-:S01]  /*28120*/  FFMA.FTZ R156, R2, R112, -R0 ;  /* 0x00000070029c7223 */ /* 0x000fc20000010800 */
        /* <DEDUP_REMOVED lines=10> */
[----:B0-----:R-:W-:-:S01]  /*281d0*/  FFMA.FTZ R152, R2, R108, -R0 ;  /* 0x0000006c02987223 */ /* 0x001fc20000010800 */
        /* <DEDUP_REMOVED lines=73> */
[----:B------:R-:W-:Y:S01]  /*28670*/  FMNMX.FTZ R108, R102, R109, !PT ;  /* 0x0000006d666c7209 */ /* 0x000fe20007810000 */
[C-C-:B------:R-:W-:Y:S01]  /*28680*/  FFMA.FTZ R109, R2.reuse, R113, -R0.reuse ;  /* 0x00000071026d7223 */ /* 0x140fe20000010800 */
[----:B------:R-:W-:-:S02]  /*28690*/  FFMA.FTZ R113, R2, R117, -R0 ;  /* 0x0000007502717223 */ /* 0x000fc40000010800 */
[----:B------:R-:W-:-:S03]  /*286a0*/  FMNMX.FTZ R148, R103, R108, !PT ;  /* 0x0000006c67947209 */ /* 0x000fc60007810000 */
[----:B------:R-:W-:Y:S02]  /*286b0*/  MUFU.EX2 R108, R156 ;  /* 0x0000009c006c7308 */ /* 0x000fe40000000800 */
[----:B------:R-:W0:Y:S06]  /*286c0*/  SHFL.BFLY PT, R169, R148, 0x2, 0x1f ;  /* 0x0c401f0094a97f89 */ /* 0x000e2c00000e0000 */
[----:B------:R-:W-:Y:S08]  /*286d0*/  MUFU.EX2 R145, R145 ;  /* 0x0000009100917308 */ /* 0x000ff00000000800 */
[----:B------:R-:W-:Y:S08]  /*286e0*/  MUFU.EX2 R138, R181 ;  /* 0x000000b5008a7308 */ /* 0x000ff00000000800 */
[----:B------:R-:W-:Y:S01]  /*286f0*/  MUFU.EX2 R149, R149 ;  /* 0x0000009500957308 */ /* 0x000fe20000000800 */
[----:B0-----:R-:W-:-:S02]  /*28700*/  FMNMX.FTZ R169, R148, R169, !PT ;  /* 0x000000a994a97209 */ /* 0x001fc40007810000 */
[----:B------:R-:W-:-:S03]  /*28710*/  FSEL R148, R3, RZ, P1 ;  /* 0x000000ff03947208 */ /* 0x000fc60000800000 */
[----:B------:R-:W0:Y:S02]  /*28720*/  SHFL.BFLY PT, R116, R169, 0x1, 0x1f ;  /* 0x0c201f00a9747f89 */ /* 0x000e2400000e0000 */
[----:B------:R-:W-:Y:S01]  /*28730*/  MUFU.EX2 R140, R183 ;  /* 0x000000b7008c7308 */ /* 0x000fe20000000800 */
[----:B------:R-:W-:-:S04]  /*28740*/  FADD.FTZ R9, -R148, R9 ;  /* 0x0000000994097221 */ /* 0x000fc80000010100 */
[----:B------:R-:W-:-:S03]  /*28750*/  FMUL.FTZ R9, R2, R9 ;  /* 0x0000000902097220 */ /* 0x000fc60000410000 */
[----:B------:R-:W-:Y:S08]  /*28760*/  MUFU.EX2 R121, R121 ;  /* 0x0000007900797308 */ /* 0x000ff00000000800 */
[----:B------:R-:W1:Y:S01]  /*28770*/  MUFU.EX2 R9, R9 ;  /* 0x0000000900097308 */ /* 0x000e620000000800 */
[----:B0-----:R-:W-:-:S07]  /*28780*/  FMNMX.FTZ R0, R169, R116, !PT ;  /* 0x00000074a9007209 */ /* 0x001fce0007810000 */
[----:B------:R-:W-:Y:S01]  /*28790*/  MUFU.EX2 R142, R185 ;  /* 0x000000b9008e7308 */ /* 0x000fe20000000800 */
[----:B------:R-:W-:Y:S01]  /*287a0*/  FSETP.NEU.FTZ.AND P1, PT, R0, -INF , PT ;  /* 0xff8000000000780b */ /* 0x000fe20003f3d000 */
[----:B------:R-:W-:-:S03]  /*287b0*/  FFMA.FTZ R117, R2, R0, -8 ;  /* 0xc100000002757423 */ /* 0x000fc60000010000 */
[----:B------:R-:W-:-:S03]  /*287c0*/  FSEL R160, R0, RZ, P1 ;  /* 0x000000ff00a07208 */ /* 0x000fc60000800000 */
[----:B------:R-:W-:Y:S01]  /*287d0*/  MUFU.EX2 R125, R125 ;  /* 0x0000007d007d7308 */ /* 0x000fe20000000800 */
[----:B------:R-:W-:Y:S01]  /*287e0*/  FSEL R117, R117, RZ, P1 ;  /* 0x000000ff75757208 */ /* 0x000fe20000800000 */
[----:B-1----:R-:W-:Y:S01]  /*287f0*/  FFMA.FTZ R6, R9, R6, R10 ;  /* 0x0000000609067223 */ /* 0x002fe2000001000a */
[----:B------:R-:W-:-:S03]  /*28800*/  FADD.FTZ R7, -R160, R7 ;  /* 0x00000007a0077221 */ /* 0x000fc60000010100 */
[C-C-:B------:R-:W-:Y:S01]  /*28810*/  FFMA.FTZ R116, R2.reuse, R154, -R117.reuse ;  /* 0x0000009a02747223 */ /* 0x140fe20000010875 */
[----:B------:R-:W-:-:S01]  /*28820*/  FFMA.FTZ R155, R2, R155, -R117 ;  /* 0x0000009b029b7223 */ /* 0x000fc20000010875 */
[C---:B------:R-:W-:Y:S01]  /*28830*/  FMUL.FTZ R7, R2.reuse, R7 ;  /* 0x0000000702077220 */ /* 0x040fe20000410000 */
        /* <DEDUP_REMOVED lines=36> */
[----:B-1----:R-:W-:-:S01]  /*28a80*/  FADD.FTZ R147, R155, R160 ;  /* 0x000000a09b937221 */ /* 0x002fc20000010000 */
[----:B------:R-:W-:Y:S01]  /*28a90*/  FADD.FTZ R5, R157, R6 ;  /* 0x000000069d057221 */ /* 0x000fe20000010000 */
[----:B------:R-:W-:-:S01]  /*28aa0*/  FFMA.FTZ R118, R2, R118, -R117 ;  /* 0x0000007602767223 */ /* 0x000fc20000010875 */
[C-C-:B------:R-:W-:Y:S01]  /*28ab0*/  FFMA.FTZ R119, R2.reuse, R119, -R117.reuse ;  /* 0x0000007702777223 */ /* 0x140fe20000010875 */
[----:B------:R-:W-:-:S01]  /*28ac0*/  FFMA.FTZ R90, R2, R90, -R117 ;  /* 0x0000005a025a7223 */ /* 0x000fc20000010875 */
[----:B------:R-:W-:Y:S01]  /*28ad0*/  FADD.FTZ R6, R20, R5 ;  /* 0x0000000514067221 */ /* 0x000fe20000010000 */
[----:B------:R-:W-:-:S01]  /*28ae0*/  FFMA.FTZ R91, R2, R91, -R117 ;  /* 0x0000005b025b7223 */ /* 0x000fc20000010875 */
[----:B------:R-:W1:Y:S01]  /*28af0*/  MUFU.EX2 R152, R152 ;  /* 0x0000009800987308 */ /* 0x000e620000000800 */
[----:B--2---:R-:W-:-:S01]  /*28b00*/  FADD.FTZ R160, R148, R147 ;  /* 0x0000009394a07221 */ /* 0x004fc20000010000 */
        /* <DEDUP_REMOVED lines=10> */
[----:B------:R-:W-:-:S02]  /*28bb0*/  FFMA.FTZ R103, R2, R103, -R117 ;  /* 0x0000006702677223 */ /* 0x000fc40000010875 */
[----:B------:R-:W-:-:S02]  /*28bc0*/  FADD.FTZ R6, R124, R5 ;  /* 0x000000057c067221 */ /* 0x000fc40000010000 */
[----:B------:R-:W0:Y:S01]  /*28bd0*/  MUFU.EX2 R154, R154 ;  /* 0x0000009a009a7308 */ /* 0x000e220000000800 */
[----:B-1----:R-:W-:-:S07]  /*28be0*/  FADD.FTZ R160, R152, R147 ;  /* 0x0000009398a07221 */ /* 0x002fce0000010000 */
[----:B------:R-:W1:Y:S01]  /*28bf0*/  MUFU.EX2 R167, R167 ;  /* 0x000000a700a77308 */ /* 0x000e620000000800 */
[----:B--2---:R-:W-:-:S07]  /*28c00*/  FADD.FTZ R147, R163, R160 ;  /* 0x000000a0a3937221 */ /* 0x004fce0000010000 */
        /* <DEDUP_REMOVED lines=25> */
[----:B------:R-:W-:-:S06]  /*28da0*/  FADD.FTZ R6, R140, R147 ;  /* 0x000000938c067221 */ /* 0x000fcc0000010000 */
[----:B------:R-:W2:Y:S01]  /*28db0*/  MUFU.EX2 R123, R123 ;  /* 0x0000007b007b7308 */ /* 0x000ea20000000800 */
[----:B0-----:R-:W-:-:S07]  /*28dc0*/  FADD.FTZ R5, R150, R5 ;  /* 0x0000000596057221 */ /* 0x001fce0000010000 */
[----:B------:R-:W0:Y:S01]  /*28dd0*/  MUFU.EX2 R126, R126 ;  /* 0x0000007e007e7308 */ /* 0x000e220000000800 */
[----:B-1----:R-:W-:-:S01]  /*28de0*/  FADD.FTZ R160, R122, R5 ;  /* 0x000000057aa07221 */ /* 0x002fc20000010000 */
[----:B------:R-:W-:-:S04]  /*28df0*/  FADD.FTZ R5, R121, R6 ;  /* 0x0000000679057221 */ /* 0x000fc80000010000 */
[----:B------:R-:W-:Y:S02]  /*28e00*/  FADD.FTZ R6, R142, R5 ;  /* 0x000000058e067221 */ /* 0x000fe40000010000 */
[----:B------:R-:W1:Y:S01]  /*28e10*/  MUFU.EX2 R127, R127 ;  /* 0x0000007f007f7308 */ /* 0x000e620000000800 */
[----:B--2---:R-:W-:-:S01]  /*28e20*/  FADD.FTZ R147, R123, R160 ;  /* 0x000000a07b937221 */ /* 0x004fc20000010000 */
[----:B------:R-:W-:-:S06]  /*28e30*/  FADD.FTZ R5, R125, R6 ;  /* 0x000000067d057221 */ /* 0x000fcc0000010000 */
        /* <DEDUP_REMOVED lines=78> */
[----:B--2---:R-:W-:-:S03]  /*29320*/  FADD.FTZ R6, R101, R6 ;  /* 0x0000000665067221 */ /* 0x004fc60000010000 */
[----:B0-----:R-:W-:Y:S01]  /*29330*/  FADD.FTZ R5, R103, R160 ;  /* 0x000000a067057221 */ /* 0x001fe20000010000 */
[----:B------:R-:W-:Y:S06]  /*29340*/  @!P3 BRA `(.L_x_1552) ;  /* 0x000000000004b947 */ /* 0x000fec0003800000 */
[----:B------:R-:W-:Y:S01]  /*29350*/  BPT.TRAP 0x1 ;  /* 0x000000040000795c */ /* 0x000fe20000300000 */
.L_x_1552:
        /* <DEDUP_REMOVED lines=19> */
[----:B------:R-:W-:Y:S01]  /*29490*/  FMUL.FTZ R36, R36, R9 ;  /* 0x0000000924247220 */ /* 0x000fe20000410000 */
        /* <DEDUP_REMOVED lines=95> */
[----:B------:R-:W-:Y:S06]  /*29a90*/  @P1 BRA `(.L_x_1553) ;  /* 0xffffffb0005c1947 */ /* 0x000fec000383ffff */
[----:B------:R-:W-:-:S07]  /*29aa0*/  IMAD.MOV.U32 R189, RZ, RZ, R11 ;  /* 0x000000ffffbd7224 */ /* 0x000fce00078e000b */
.L_x_1534:
[----:B------:R-:W-:Y:S01]  /*29ab0*/  ISETP.NE.AND P1, PT, R212, 0x3, PT ;  /* 0x00000003d400780c */ /* 0x000fe20003f25270 */
[----:B------:R-:W-:Y:S05]  /*29ac0*/  WARPSYNC.ALL ;  /* 0x0000000000007948 */ /* 0x000fea0003800000 */
[----:B------:R-:W-:Y:S07]  /*29ad0*/  BAR.ARV 0x8, 0x180 ;  /* 0x0206000000007b1d */ /* 0x000fee0000002000 */
[----:B------:R-:W-:Y:S05]  /*29ae0*/  @!P1 BRA `(.L_x_1554) ;  /* 0x0000000000049947 */ /* 0x000fea0003800000 */
[----:B------:R-:W-:Y:S01]  /*29af0*/  BPT.TRAP 0x1 ;  /* 0x000000040000795c */ /* 0x000fe20000300000 */
.L_x_1554:
[----:B------:R-:W-:Y:S01]  /*29b00*/  IMAD R15, R189, 0x8, R16 ;  /* 0x00000008bd0f7824 */ /* 0x000fe200078e0210 */
[----:B------:R-:W-:-:S04]  /*29b10*/  SHF.L.U32 R4, R188, 0x1f, RZ ;  /* 0x0000001fbc047819 */ /* 0x000fc800000006ff */
[----:B------:R0:W1:Y:S01]  /*29b20*/  SYNCS.PHASECHK.TRANS64.TRYWAIT P0, [R15+URZ+0x29850], R4 ;  /* 0x029850040f0075a7 */ /* 0x000062000800017f */
[----:B------:R-:W-:Y:S05]  /*29b30*/  @!P1 BRA `(.L_x_1555) ;  /* 0x0000000000049947 */ /* 0x000fea0003800000 */
[----:B------:R-:W-:Y:S01]  /*29b40*/  BPT.TRAP 0x1 ;  /* 0x000000040000795c */ /* 0x000fe20000300000 */
.L_x_1555:
[----:B------:R-:W-:-:S05]  /*29b50*/  VIADD R16, R16, 0x400 ;  /* 0x0000040010107836 */ /* 0x000fca0000000000 */
[----:B------:R-:W-:-:S04]  /*29b60*/  SHF.R.U32.HI R16, RZ, 0x4, R16 ;  /* 0x00000004ff107819 */ /* 0x000fc80000011610 */
[----:B------:R-:W-:-:S04]  /*29b70*/  LOP3.LUT R16, R16, 0x3fff, RZ, 0xc0, !PT ;  /* 0x00003fff10107812 */ /* 0x000fc800078ec0ff */
[----:B------:R-:W-:Y:S01]  /*29b80*/  LOP3.LUT R16, R16, 0x10000, RZ, 0xfc, !PT ;  /* 0x0001000010107812 */ /* 0x000fe200078efcff */
[----:B-1----:R-:W-:Y:S06]  /*29b90*/  @P0 BRA `(.L_x_1556) ;  /* 0x0000000000080947 */ /* 0x002fec0003800000 */
[----:B------:R-:W1:Y:S02]  /*29ba0*/  SYNCS.PHASECHK.TRANS64.TRYWAIT P0, [R15+URZ+0x29850], R4 ;  /* 0x029850040f0075a7 */ /* 0x000e64000800017f */
[----:B-1----:R-:W-:Y:S05]  /*29bb0*/  @!P0 BRA `(.L_x_1557) ;  /* 0x000000d0008c8947 */ /* 0x002fea0003800000 */
.L_x_1556:
        /* <DEDUP_REMOVED lines=12> */
[----:B------:R-:W-:-:S07]  /*29c80*/  ISETP.NE.AND.EX P0, PT, RZ, UR5, PT, P0 ;  /* 0x00000005ff007c0c */ /* 0x000fce000bf05300 */
[----:B------:R-:W-:Y:S01]  /*29c90*/  QGMMA.64x128x32.F32.E4M3.E4M3 R24, R184, gdesc[UR4], R24, gsb0 ;  /* 0x01e00004b8187df3 */ /* 0x000fe20008000818 */
[----:B------:R-:W-:Y:S02]  /*29ca0*/  R2UR UR6, R10 ;  /* 0x000000000a0672ca */ /* 0x000fe400000e0000 */
[----:B------:R-:W-:-:S03]  /*29cb0*/  R2UR UR7, R11 ;  /* 0x000000000b0772ca */ /* 0x000fc600000e0000 */
[----:B------:R-:W0:Y:S01]  /*29cc0*/  @P0 LDC.64 R10, c[0x0][0x9c8] ;  /* 0x00027200ff0a0b82 */ /* 0x000e220000000a00 */
[----:B------:R-:W-:-:S07]  /*29cd0*/  @P0 SHF.R.S32.HI R7, RZ, 0x1f, R215 ;  /* 0x0000001fff070819 */ /* 0x000fce00000114d7 */
        /* <DEDUP_REMOVED lines=25> */
[----:B------:R-:W1:Y:S04]  /*29e70*/  SHFL.BFLY PT, R7, R6, 0x2, 0x1f ;  /* 0x0c401f0006077f89 */ /* 0x000e6800000e0000 */
[----:B------:R-:W3:Y:S01]  /*29e80*/  SHFL.BFLY PT, R10, R5, 0x2, 0x1f ;  /* 0x0c401f00050a7f89 */ /* 0x000ee200000e0000 */
[----:B------:R-:W-:-:S02]  /*29e90*/  WARPGROUP.DEPBAR.LE gsb0, 0x0 ;  /* 0x00008000000079c5 */ /* 0x000fc40000010000 */
[----:B------:R-:W-:-:S06]  /*29ea0*/  WARPGROUP.ARRIVE ;  /* 0x00000000000079c5 */ /* 0x000fcc0000000000 */
[----:B------:R-:W-:Y:S01]  /*29eb0*/  QGMMA.64x128x32.F32.E4M3.E4M3 R24, R172, gdesc[UR4], R24, gsb0 ;  /* 0x01e00004ac187df3 */ /* 0x000fe20008000818 */
[----:B------:R-:W-:Y:S02]  /*29ec0*/  R2UR UR6, R8 ;  /* 0x00000000080672ca */ /* 0x000fe400000e0000 */
[----:B------:R-:W-:Y:S01]  /*29ed0*/  R2UR UR7, R9 ;  /* 0x00000000090772ca */ /* 0x000fe200000e0000 */
[----:B-1----:R-:W-:-:S01]  /*29ee0*/  FADD.FTZ R7, R7, R6 ;  /* 0x0000000607077221 */ /* 0x002fc20000010000 */
[----:B---3--:R-:W-:-:S04]  /*29ef0*/  FADD.FTZ R10, R10, R5 ;  /* 0x000000050a0a7221 */ /* 0x008fc80000010000 */
[----:B------:R-:W1:Y:S04]  /*29f00*/  SHFL.BFLY PT, R8, R7, 0x1, 0x1f ;  /* 0x0c201f0007087f89 */ /* 0x000e6800000e0000 */
[----:B------:R-:W0:Y:S01]  /*29f10*/  SHFL.BFLY PT, R9, R10, 0x1, 0x1f ;  /* 0x0c201f000a097f89 */ /* 0x000e2200000e0000 */
        /* <DEDUP_REMOVED lines=14> */
[----:B------:R-:W0:Y:S01]  /*2a000*/  @P1 MUFU.LG2 R7, R13 ;  /* 0x0000000d00071308 */ /* 0x000e220000000c00 */
[----:B------:R-:W-:-:S07]  /*2a010*/  ISETP.NE.AND P3, PT, R212, 0x3, PT ;  /* 0x00000003d400780c */ /* 0x000fce0003f65270 */
        /* <DEDUP_REMOVED lines=15> */
.L_x_1558:
[----:B------:R-:W-:Y:S02]  /*2a110*/  VIADD R2, R15, 0x29860 ;  /* 0x000298600f027836 */ /* 0x000fe40000000000 */
[-C--:B------:R-:W-:Y:S01]  /*2a120*/  FMUL.FTZ R93, R44, R5.reuse ;  /* 0x000000052c5d7220 */ /* 0x080fe20000410000 */
[----:B------:R-:W-:Y:S02]  /*2a130*/  IMAD.U32 R3, RZ, RZ, UR37 ;  /* 0x00000025ff037e24 */ /* 0x000fe4000f8e00ff */
[-C--:B------:R-:W-:Y:S01]  /*2a140*/  FMUL.FTZ R94, R40, R5.reuse ;  /* 0x00000005285e7220 */ /* 0x080fe20000410000 */
        /* <DEDUP_REMOVED lines=71> */
.L_x_1446:
        /* <DEDUP_REMOVED lines=9> */
[----:B------:R0:W2:Y:S01]  /*2a650*/  LDS.128 R212, [R16+0x298d0] ;  /* 0x0298d00010d47984 */ /* 0x0000a20000000c00 */
[----:B------:R-:W-:Y:S06]  /*2a660*/  BAR.ARV 0x4, 0x180 ;  /* 0x0106000000007b1d */ /* 0x000fec0000002000 */
[----:B------:R-:W-:Y:S05]  /*2a670*/  @P0 BRA `(.L_x_1560) ;  /* 0x0000003000440947 */ /* 0x000fea0003800000 */
[----:B------:R-:W3:Y:S01]  /*2a680*/  LDL R10, [R1+0x18] ;  /* 0x00001800010a7983 */ /* 0x000ee20000100800 */
[----:B------:R-:W-:Y:S01]  /*2a690*/  ULDC.64 UR4, c[0x4][0x40] ;  /* 0x0100100000047ab9 */ /* 0x000fe20000000a00 */
[----:B------:R-:W0:Y:S01]  /*2a6a0*/  S2R R14, SR_TID.X ;  /* 0x00000000000e7919 */ /* 0x000e220000002100 */
[----:B------:R-:W4:Y:S01]  /*2a6b0*/  S2R R13, SR_SWINHI ;  /* 0x00000000000d7919 */ /* 0x000f220000002f00 */
[----:B0-----:R-:W-:-:S05]  /*2a6c0*/  IMAD.SHL.U32 R2, R14, 0x4, RZ ;  /* 0x000000040e027824 */ /* 0x001fca00078e00ff */
[----:B------:R-:W-:-:S04]  /*2a6d0*/  LOP3.LUT R2, R2, 0xc, RZ, 0xc0, !PT ;  /* 0x0000000c02027812 */ /* 0x000fc800078ec0ff */
[----:B------:R-:W-:Y:S02]  /*2a6e0*/  IADD3 R4, P0, R2, UR4, RZ ;  /* 0x0000000402047c10 */ /* 0x000fe4000ff1e0ff */
[----:B------:R-:W-:Y:S02]  /*2a6f0*/  MOV R58, R16 ;  /* 0x00000010003a7202 */ /* 0x000fe40000000f00 */
[----:B----4-:R-:W-:Y:S01]  /*2a700*/  MOV R59, R13 ;  /* 0x0000000d003b7202 */ /* 0x010fe20000000f00 */
[----:B------:R-:W-:Y:S01]  /*2a710*/  IMAD.X R5, RZ, RZ, UR5, P0 ;  /* 0x00000005ff057e24 */ /* 0x000fe200080e06ff */
[----:B------:R-:W-:-:S04]  /*2a720*/  LOP3.LUT P0, R2, R14, 0x3, RZ, 0xc0, !PT ;  /* 0x000000030e027812 */ /* 0x000fc8000780c0ff */
[----:B------:R-:W-:Y:S01]  /*2a730*/  ISETP.EQ.OR P0, PT, R2, 0x3, !P0 ;  /* 0x000000030200780c */ /* 0x000fe20004702670 */
[----:B------:R0:W5:Y:S03]  /*2a740*/  LDG.E.CONSTANT R7, desc[UR60][R4.64] ;  /* 0x0000003c04077981 */ /* 0x000166000c1e9900 */
[----:B------:R-:W-:Y:S02]  /*2a750*/  SEL R86, R0, R11, P0 ;  /* 0x0000000b00567207 */ /* 0x000fe40000000000 */
[----:B------:R-:W-:Y:S02]  /*2a760*/  SEL R0, R11, R0, P0 ;  /* 0x000000000b007207 */ /* 0x000fe40000000000 */
[----:B------:R-:W-:Y:S02]  /*2a770*/  SEL R13, R28, R29, P0 ;  /* 0x0000001d1c0d7207 */ /* 0x000fe40000000000 */
[----:B------:R-:W-:Y:S01]  /*2a780*/  SEL R2, R29, R28, P0 ;  /* 0x0000001c1d027207 */ /* 0x000fe20000000000 */
[----:B------:R-:W-:Y:S01]  /*2a790*/  UMOV UR4, 0xffffffff ;  /* 0xffffffff00047882 */ /* 0x000fe20000000000 */
[----:B---3--:R-:W-:-:S03]  /*2a7a0*/  IMAD.WIDE R34, R10, 0x2, R58 ;  /* 0x000000020a227825 */ /* 0x008fc600078e023a */
[C---:B------:R-:W-:Y:S02]  /*2a7b0*/  IADD3 R33, P5, R34.reuse, 0x4060, RZ ;  /* 0x0000406022217810 */ /* 0x040fe40007fbe0ff */
[C---:B------:R-:W-:Y:S02]  /*2a7c0*/  IADD3 R31, P1, R34.reuse, 0x4040, RZ ;  /* 0x00004040221f7810 */ /* 0x040fe40007f3e0ff */
[----:B------:R-:W-:Y:S02]  /*2a7d0*/  IADD3 R11, P2, R34, 0x4020, RZ ;  /* 0x00004020220b7810 */ /* 0x000fe40007f5e0ff */
[----:B------:R-:W-:Y:S02]  /*2a7e0*/  LOP3.LUT R32, R33, 0x380, RZ, 0xc0, !PT ;  /* 0x0000038021207812 */ /* 0x000fe400078ec0ff */
[----:B------:R-:W-:Y:S02]  /*2a7f0*/  LOP3.LUT R30, R31, 0x380, RZ, 0xc0, !PT ;  /* 0x000003801f1e7812 */ /* 0x000fe400078ec0ff */
[----:B0-----:R-:W-:-:S02]  /*2a800*/  LOP3.LUT R4, R11, 0x380, RZ, 0xc0, !PT ;  /* 0x000003800b047812 */ /* 0x001fc400078ec0ff */
[----:B------:R-:W-:Y:S02]  /*2a810*/  IADD3 R5, P3, R34, 0x4000, RZ ;  /* 0x0000400022057810 */ /* 0x000fe40007f7e0ff */
[----:B------:R-:W-:Y:S02]  /*2a820*/  SHF.R.U64 R32, R32, 0x3, RZ ;  /* 0x0000000320207819 */ /* 0x000fe400000012ff */
[----:B------:R-:W-:Y:S02]  /*2a830*/  SHF.R.U64 R30, R30, 0x3, RZ ;  /* 0x000000031e1e7819 */ /* 0x000fe400000012ff */
[----:B------:R-:W-:Y:S02]  /*2a840*/  SHF.R.U64 R28, R4, 0x3, RZ ;  /* 0x00000003041c7819 */ /* 0x000fe400000012ff */
[----:B------:R-:W-:Y:S02]  /*2a850*/  LOP3.LUT R20, R5, 0x380, RZ, 0xc0, !PT ;  /* 0x0000038005147812 */ /* 0x000fe400078ec0ff */
[----:B------:R-:W-:Y:S01]  /*2a860*/  LOP3.LUT R32, R32, R33, RZ, 0x3c, !PT ;  /* 0x0000002120207212 */ /* 0x000fe200078e3cff */
[--C-:B------:R-:W-:Y:S01]  /*2a870*/  IMAD.X R33, RZ, RZ, R35.reuse, P5 ;  /* 0x000000ffff217224 */ /* 0x100fe200028e0623 */
[----:B------:R-:W-:Y:S01]  /*2a880*/  LOP3.LUT R30, R30, R31, RZ, 0x3c, !PT ;  /* 0x0000001f1e1e7212 */ /* 0x000fe200078e3cff */
[----:B------:R-:W-:Y:S01]  /*2a890*/  IMAD.X R31, RZ, RZ, R35, P1 ;  /* 0x000000ffff1f7224 */ /* 0x000fe200008e0623 */
[----:B------:R-:W-:-:S02]  /*2a8a0*/  LOP3.LUT R28, R28, R11, RZ, 0x3c, !PT ;  /* 0x0000000b1c1c7212 */ /* 0x000fc400078e3cff */
[----:B------:R-:W-:Y:S02]  /*2a8b0*/  SHF.R.U64 R20, R20, 0x3, RZ ;  /* 0x0000000314147819 */ /* 0x000fe400000012ff */
[C---:B------:R-:W-:Y:S02]  /*2a8c0*/  IADD3 R21, P4, R34.reuse, 0x60, RZ ;  /* 0x0000006022157810 */ /* 0x040fe40007f9e0ff */
[C---:B------:R-:W-:Y:S02]  /*2a8d0*/  IADD3 R15, P5, R34.reuse, 0x40, RZ ;  /* 0x00000040220f7810 */ /* 0x040fe40007fbe0ff */
[----:B------:R-:W-:Y:S02]  /*2a8e0*/  IADD3 R11, P1, R34, 0x20, RZ ;  /* 0x00000020220b7810 */ /* 0x000fe40007f3e0ff */
[----:B------:R-:W-:Y:S02]  /*2a8f0*/  LOP3.LUT R20, R20, R5, RZ, 0x3c, !PT ;  /* 0x0000000514147212 */ /* 0x000fe400078e3cff */
[----:B------:R-:W-:-:S02]  /*2a900*/  LOP3.LUT R14, R21, 0x380, RZ, 0xc0, !PT ;  /* 0x00000380150e7812 */ /* 0x000fc400078ec0ff */
[----:B------:R-:W-:Y:S02]  /*2a910*/  LOP3.LUT R10, R15, 0x380, RZ, 0xc0, !PT ;  /* 0x000003800f0a7812 */ /* 0x000fe400078ec0ff */
[----:B------:R-:W-:Y:S02]  /*2a920*/  LOP3.LUT R4, R11, 0x380, RZ, 0xc0, !PT ;  /* 0x000003800b047812 */ /* 0x000fe400078ec0ff */
[----:B------:R-:W-:Y:S02]  /*2a930*/  LOP3.LUT R5, R34, 0x380, RZ, 0xc0, !PT ;  /* 0x0000038022057812 */ /* 0x000fe400078ec0ff */
[----:B------:R-:W-:Y:S02]  /*2a940*/  SHF.R.U64 R14, R14, 0x3, RZ ;  /* 0x000000030e0e7819 */ /* 0x000fe400000012ff */
[----:B------:R-:W-:Y:S02]  /*2a950*/  SHF.R.U64 R10, R10, 0x3, RZ ;  /* 0x000000030a0a7819 */ /* 0x000fe400000012ff */
[----:B------:R-:W-:-:S02]  /*2a960*/  SHF.R.U64 R4, R4, 0x3, RZ ;  /* 0x0000000304047819 */ /* 0x000fc400000012ff */
[----:B------:R-:W-:Y:S01]  /*2a970*/  SHF.R.U64 R5, R5, 0x3, RZ ;  /* 0x0000000305057819 */ /* 0x000fe200000012ff */
        /* <DEDUP_REMOVED lines=9> */
[----:B------:R-:W-:-:S02]  /*2aa10*/  MOV R87, R32 ;  /* 0x0000002000577202 */ /* 0x000fc40000000f00 */
[----:B------:R-:W-:Y:S02]  /*2aa20*/  MOV R101, R34 ;  /* 0x0000002200657202 */ /* 0x000fe40000000f00 */
[----:B------:R-:W-:Y:S02]  /*2aa30*/  MOV R85, R30 ;  /* 0x0000001e00557202 */ /* 0x000fe40000000f00 */
[----:B------:R-:W-:Y:S02]  /*2aa40*/  MOV R83, R28 ;  /* 0x0000001c00537202 */ /* 0x000fe40000000f00 */
[----:B------:R-:W-:Y:S02]  /*2aa50*/  MOV R81, R20 ;  /* 0x0000001400517202 */ /* 0x000fe40000000f00 */
[----:B------:R-:W-:Y:S02]  /*2aa60*/  MOV R99, R14 ;  /* 0x0000000e00637202 */ /* 0x000fe40000000f00 */
[----:B------:R-:W-:-:S02]  /*2aa70*/  MOV R97, R10 ;  /* 0x0000000a00617202 */ /* 0x000fc40000000f00 */
[----:B------:R-:W-:Y:S01]  /*2aa80*/  MOV R95, R4 ;  /* 0x00000004005f7202 */ /* 0x000fe20000000f00 */
[----:B------:R-:W-:Y:S06]  /*2aa90*/  BRA.DIV UR4, `(.L_x_1561) ;  /* 0x000000c204e87947 */ /* 0x000fec000b800000 */
[----:B------:R-:W-:Y:S01]  /*2aaa0*/  SEL R104, R44, R69, P0 ;  /* 0x000000452c687207 */ /* 0x000fe20000000000 */
[----:B-----5:R-:W-:Y:S01]  /*2aab0*/  SHFL.IDX PT, R21, R13, R7, 0x1c1f ;  /* 0x001c1f070d157589 */ /* 0x020fe200000e0000 */
[----:B------:R-:W-:Y:S02]  /*2aac0*/  SEL R46, R69, R44, P0 ;  /* 0x0000002c452e7207 */ /* 0x000fe40000000000 */
[----:B------:R-:W-:Y:S01]  /*2aad0*/  SEL R106, R72, R73, P0 ;  /* 0x00000049486a7207 */ /* 0x000fe20000000000 */
[----:B------:R-:W-:Y:S01]  /*2aae0*/  SHFL.IDX PT, R86, R86, R7, 0x1c1f ;  /* 0x001c1f0756567589 */ /* 0x000fe200000e0000 */
[----:B------:R-:W-:Y:S02]  /*2aaf0*/  SEL R128, R41, R108, P0 ;  /* 0x0000006c29807207 */ /* 0x000fe40000000000 */
[----:B------:R-:W-:Y:S02]  /*2ab00*/  SEL R122, R37, R124, P0 ;  /* 0x0000007c257a7207 */ /* 0x000fe40000000000 */
[----:B------:R-:W-:-:S02]  /*2ab10*/  SEL R70, R124, R37, P0 ;  /* 0x000000257c467207 */ /* 0x000fc40000000000 */
[----:B------:R-:W-:Y:S01]  /*2ab20*/  SEL R98, R48, R103, P0 ;  /* 0x0000006730627207 */ /* 0x000fe20000000000 */
[----:B------:R-:W-:Y:S01]  /*2ab30*/  SHFL.IDX PT, R69, R122, R7, 0x1c1f ;  /* 0x001c1f077a457589 */ /* 0x000fe200000e0000 */
[----:B------:R-:W-:Y:S02]  /*2ab40*/  SEL R36, R103, R48, P0 ;  /* 0x0000003067247207 */ /* 0x000fe40000000000 */
[----:B------:R-:W-:Y:S01]  /*2ab50*/  SEL R44, R73, R72, P0 ;  /* 0x00000048492c7207 */ /* 0x000fe20000000000 */
[----:B------:R-:W-:Y:S01]  /*2ab60*/  SHFL.IDX PT, R31, R98, R7, 0x1c1f ;  /* 0x001c1f07621f7589 */ /* 0x000fe200000e0000 */
[----:B------:R-:W-:Y:S02]  /*2ab70*/  SEL R130, R76, R77, P0 ;  /* 0x0000004d4c827207 */ /* 0x000fe40000000000 */
[----:B------:R-:W-:Y:S02]  /*2ab80*/  SEL R84, R77, R76, P0 ;  /* 0x0000004c4d547207 */ /* 0x000fe40000000000 */
[----:B------:R-:W-:-:S02]  /*2ab90*/  SEL R108, R108, R41, P0 ;  /* 0x000000296c6c7207 */ /* 0x000fc40000000000 */
[----:B------:R-:W-:Y:S02]  /*2aba0*/  SEL R126, R109, R112, P0 ;  /* 0x000000706d7e7207 */ /* 0x000fe40000000000 */
[----:B------:R-:W-:Y:S02]  /*2abb0*/  SEL R124, R79, R116, P0 ;  /* 0x000000744f7c7207 */ /* 0x000fe40000000000 */
[----:B------:R-:W-:Y:S02]  /*2abc0*/  LOP3.LUT R5, R7, 0x2, RZ, 0x3c, !PT ;  /* 0x0000000207057812 */ /* 0x000fe400078e3cff */
[----:B------:R-:W-:Y:S01]  /*2abd0*/  SEL R132, R102, R61, P0 ;  /* 0x0000003d66847207 */ /* 0x000fe20000000000 */
        /* <DEDUP_REMOVED lines=18> */
[----:B------:R-:W3:Y:S01]  /*2ad00*/  SHFL.IDX PT, R57, R128, R7, 0x1c1f ;  /* 0x001c1f0780397589 */ /* 0x000ee200000e0000 */
        /* <DEDUP_REMOVED lines=29> */
[----:B------:R-:W4:Y:S01]  /*2aee0*/  SHFL.IDX PT, R114, R42, R5, 0x1c1f ;  /* 0x001c1f052a727589 */ /* 0x000f2200000e0000 */
        /* <DEDUP_REMOVED lines=8> */
[----:B------:R-:W1:Y:S01]  /*2af70*/  SHFL.IDX PT, R63, R126, R7, 0x1c1f ;  /* 0x001c1f077e3f7589 */ /* 0x000e6200000e0000 */
[----:B------:R-:W-:-:S02]  /*2af80*/  SEL R26, R26, R39, P0 ;  /* 0x000000271a1a7207 */ /* 0x000fc40000000000 */
[----:B------:R-:W-:Y:S01]  /*2af90*/  SEL R4, R6, R45, P0 ;  /* 0x0000002d06047207 */ /* 0x000fe20000000000 */
[----:B------:R-:W2:Y:S01]  /*2afa0*/  SHFL.IDX PT, R104, R40, R5, 0x1c1f ;  /* 0x001c1f0528687589 */ /* 0x000ea200000e0000 */
[----:B------:R-:W-:Y:S02]  /*2afb0*/  SEL R52, R51, R52, P0 ;  /* 0x0000003433347207 */ /* 0x000fe40000000000 */
[----:B------:R-:W-:Y:S01]  /*2afc0*/  SEL R24, R75, R24, P0 ;  /* 0x000000184b187207 */ /* 0x000fe20000000000 */
[----:B------:R-:W-:Y:S01]  /*2afd0*/  SHFL.IDX PT, R77, R56, R5, 0x1c1f ;  /* 0x001c1f05384d7589 */ /* 0x000fe200000e0000 */
[----:B------:R-:W-:Y:S02]  /*2afe0*/  SEL R6, R45, R6, P0 ;  /* 0x000000062d067207 */ /* 0x000fe40000000000 */
[----:B------:R-:W-:Y:S01]  /*2aff0*/  SEL R10, R43, R8, P0 ;  /* 0x000000082b0a7207 */ /* 0x000fe20000000000 */
[----:B------:R-:W2:Y:S01]  /*2b000*/  SHFL.IDX PT, R45, R132, R7, 0x1c1f ;  /* 0x001c1f07842d7589 */ /* 0x000ea200000e0000 */
[----:B------:R-:W-:-:S02]  /*2b010*/  SEL R8, R8, R43, P0 ;  /* 0x0000002b08087207 */ /* 0x000fc40000000000 */
[----:B0-----:R-:W-:Y:S01]  /*2b020*/  SEL R3, R21, R2, P0 ;  /* 0x0000000215037207 */ /* 0x001fe20000000000 */
[----:B------:R-:W-:Y:S01]  /*2b030*/  SHFL.IDX PT, R75, R60, R5, 0x1c1f ;  /* 0x001c1f053c4b7589 */ /* 0x000fe200000e0000 */
[----:B---3--:R-:W-:Y:S02]  /*2b040*/  SEL R103, R57, R108, P0 ;  /* 0x0000006c39677207 */ /* 0x008fe40000000000 */
[----:B------:R-:W-:Y:S01]  /*2b050*/  SEL R105, R108, R57, P0 ;  /* 0x000000396c697207 */ /* 0x000fe20000000000 */
[----:B------:R-:W0:Y:S01]  /*2b060*/  SHFL.IDX PT, R28, R28, R5, 0x1c1f ;  /* 0x001c1f051c1c7589 */ /* 0x000e2200000e0000 */
[----:B------:R-:W-:Y:S02]  /*2b070*/  SEL R21, R2, R21, P0 ;  /* 0x0000001502157207 */ /* 0x000fe40000000000 */
[----:B----4-:R-:W-:Y:S01]  /*2b080*/  SEL R48, R114, R65, P0 ;  /* 0x0000004172307207 */ /* 0x010fe20000000000 */
[----:B------:R-:W-:Y:S01]  /*2b090*/  SHFL.IDX PT, R27, R136, R7, 0x1c1f ;  /* 0x001c1f07881b7589 */ /* 0x000fe200000e0000 */
[----:B-1----:R-:W-:-:S02]  /*2b0a0*/  SEL R107, R63, R112, P0 ;  /* 0x000000703f6b7207 */ /* 0x002fc40000000000 */
[----:B------:R-:W-:Y:S01]  /*2b0b0*/  SEL R109, R112, R63, P0 ;  /* 0x0000003f706d7207 */ /* 0x000fe20000000000 */
[----:B------:R-:W-:Y:S01]  /*2b0c0*/  SHFL.IDX PT, R37, R134, R7, 0x1c1f ;  /* 0x001c1f0786257589 */ /* 0x000fe200000e0000 */
[----:B------:R-:W-:Y:S02]  /*2b0d0*/  SEL R57, R116, R67, P0 ;  /* 0x0000004374397207 */ /* 0x000fe40000000000 */
[----:B------:R-:W-:Y:S01]  /*2b0e0*/  SEL R62, R73, R76, P0 ;  /* 0x0000004c493e7207 */ /* 0x000fe20000000000 */
[----:B------:R-:W-:Y:S01]  /*2b0f0*/  SHFL.IDX PT, R41, R118, R7, 0x1c1f ;  /* 0x001c1f0776297589 */ /* 0x000fe200000e0000 */
[----:B--2---:R-:W-:-:S03]  /*2b100*/  SEL R2, R104, R35, P0 ;  /* 0x0000002368027207 */ /* 0x004fc60000000000 */
[----:B------:R-:W-:Y:S01]  /*2b110*/  SHFL.IDX PT, R33, R100, R7, 0x1c1f ;  /* 0x001c1f0764217589 */ /* 0x000fe200000e0000 */
[----:B------:R-:W-:Y:S02]  /*2b120*/  SEL R43, R45, R82, P0 ;  /* 0x000000522d2b7207 */ /* 0x000fe40000000000 */
[----:B------:R-:W-:Y:S01]  /*2b130*/  SEL R45, R82, R45, P0 ;  /* 0x0000002d522d7207 */ /* 0x000fe20000000000 */
[----:B------:R-:W-:Y:S04]  /*2b140*/  SHFL.IDX PT, R53, R130, R7, 0x1c1f ;  /* 0x001c1f0782357589 */ /* 0x000fe800000e0000 */
[----:B------:R-:W-:Y:S01]  /*2b150*/  SHFL.IDX PT, R68, R68, R7, 0x1c1f ;  /* 0x001c1f0744447589 */ /* 0x000fe200000e0000 */
[----:B0-----:R-:W-:-:S03]  /*2b160*/  SEL R112, R28, R115, P0 ;  /* 0x000000731c707207 */ /* 0x001fc60000000000 */
[----:B------:R0:W-:Y:S04]  /*2b170*/  SHFL.IDX PT, R113, R64, R7, 0x1c1f ;  /* 0x001c1f0740717589 */ /* 0x0001e800000e0000 */
[----:B------:R-:W-:Y:S04]  /*2b180*/  SHFL.IDX PT, R34, R34, R7, 0x1c1f ;  /* 0x001c1f0722227589 */ /* 0x000fe800000e0000 */
[----:B------:R-:W1:Y:S01]  /*2b190*/  SHFL.IDX PT, R9, R0, R5, 0x1c1f ;  /* 0x001c1f0500097589 */ /* 0x000e6200000e0000 */
[----:B0-----:R-:W-:-:S03]  /*2b1a0*/  SEL R64, R72, R77, P0 ;  /* 0x0000004d48407207 */ /* 0x001fc60000000000 */
[----:B------:R-:W-:Y:S04]  /*2b1b0*/  SHFL.IDX PT, R80, R80, R5, 0x1c1f ;  /* 0x001c1f0550507589 */ /* 0x000fe800000e0000 */
[----:B------:R-:W0:Y:S04]  /*2b1c0*/  SHFL.IDX PT, R92, R92, R5, 0x1c1f ;  /* 0x001c1f055c5c7589 */ /* 0x000e2800000e0000 */
[----:B------:R-:W2:Y:S04]  /*2b1d0*/  SHFL.IDX PT, R96, R96, R5, 0x1c1f ;  /* 0x001c1f0560607589 */ /* 0x000ea800000e0000 */
[----:B------:R3:W4:Y:S04]  /*2b1e0*/  SHFL.IDX PT, R102, R46, R5, 0x1c1f ;  /* 0x001c1f052e667589 */ /* 0x00072800000e0000 */
[----:B------:R-:W4:Y:S04]  /*2b1f0*/  SHFL.IDX PT, R84, R84, R5, 0x1c1f ;  /* 0x001c1f0554547589 */ /* 0x000f2800000e0000 */
[----:B------:R0:W4:Y:S01]  /*2b200*/  SHFL.IDX PT, R110, R50, R5, 0x1c1f ;  /* 0x001c1f05326e7589 */ /* 0x00012200000e0000 */
[----:B-1----:R-:W-:-:S02]  /*2b210*/  SEL R118, R86, R9, P0 ;  /* 0x0000000956767207 */ /* 0x002fc40000000000 */
[----:B---3--:R-:W-:Y:S01]  /*2b220*/  SEL R46, R35, R104, P0 ;  /* 0x00000068232e7207 */ /* 0x008fe20000000000 */
[----:B------:R-:W-:Y:S01]  /*2b230*/  SHFL.IDX PT, R111, R54, R5, 0x1c1f ;  /* 0x001c1f05366f7589 */ /* 0x000fe200000e0000 */
[----:B------:R-:W-:-:S03]  /*2b240*/  SEL R86, R9, R86, P0 ;  /* 0x0000005609567207 */ /* 0x000fc60000000000 */
[----:B------:R-:W1:Y:S01]  /*2b250*/  SHFL.IDX PT, R30, R30, R5, 0x1c1f ;  /* 0x001c1f051e1e7589 */ /* 0x000e6200000e0000 */
[----:B0-----:R-:W-:Y:S02]  /*2b260*/  SEL R93, R37, R92, P0 ;  /* 0x0000005c255d7207 */ /* 0x001fe40000000000 */
[----:B------:R-:W-:Y:S01]  /*2b270*/  SEL R50, R55, R106, P0 ;  /* 0x0000006a37327207 */ /* 0x000fe20000000000 */
[----:B------:R-:W-:Y:S01]  /*2b280*/  SHFL.IDX PT, R117, R26, R5, 0x1c1f ;  /* 0x001c1f051a757589 */ /* 0x000fe200000e0000 */
[----:B------:R-:W-:Y:S02]  /*2b290*/  SEL R106, R106, R55, P0 ;  /* 0x000000376a6a7207 */ /* 0x000fe40000000000 */
[----:B------:R-:W-:Y:S01]  /*2b2a0*/  SEL R55, R67, R116, P0 ;  /* 0x0000007443377207 */ /* 0x000fe20000000000 */
[----:B------:R-:W-:Y:S01]  /*2b2b0*/  SHFL.IDX PT, R25, R138, R7, 0x1c1f ;  /* 0x001c1f078a197589 */ /* 0x000fe200000e0000 */
[----:B------:R-:W-:Y:S02]  /*2b2c0*/  SEL R67, R75, R74, P0 ;  /* 0x0000004a4b437207 */ /* 0x000fe40000000000 */
[----:B--2---:R-:W-:Y:S01]  /*2b2d0*/  SEL R39, R41, R96, P0 ;  /* 0x0000006029277207 */ /* 0x004fe20000000000 */
[----:B------:R0:W-:Y:S01]  /*2b2e0*/  SHFL.IDX PT, R29, R120, R7, 0x1c1f ;  /* 0x001c1f07781d7589 */ /* 0x0001e200000e0000 */
[----:B----4-:R-:W-:-:S02]  /*2b2f0*/  SEL R47, R49, R102, P0 ;  /* 0x00000066312f7207 */ /* 0x010fc40000000000 */
[----:B------:R-:W-:Y:S01]  /*2b300*/  SEL R51, R53, R84, P0 ;  /* 0x0000005435337207 */ /* 0x000fe20000000000 */
[----:B------:R-:W-:Y:S01]  /*2b310*/  SHFL.IDX PT, R78, R78, R7, 0x1c1f ;  /* 0x001c1f074e4e7589 */ /* 0x000fe200000e0000 */
[----:B------:R-:W-:Y:S02]  /*2b320*/  SEL R82, R61, R110, P0 ;  /* 0x0000006e3d527207 */ /* 0x000fe40000000000 */
[----:B------:R-:W-:Y:S01]  /*2b330*/  SEL R104, R110, R61, P0 ;  /* 0x0000003d6e687207 */ /* 0x000fe20000000000 */
[----:B------:R2:W-:Y:S01]  /*2b340*/  SHFL.IDX PT, R79, R66, R7, 0x1c1f ;  /* 0x001c1f07424f7589 */ /* 0x0005e200000e0000 */
[----:B------:R-:W-:Y:S02]  /*2b350*/  SEL R37, R92, R37, P0 ;  /* 0x000000255c257207 */ /* 0x000fe40000000000 */
[----:B0-----:R-:W-:Y:S01]  /*2b360*/  SEL R120, R27, R80, P0 ;  /* 0x000000501b787207 */ /* 0x001fe20000000000 */
[----:B------:R-:W-:Y:S01]  /*2b370*/  SHFL.IDX PT, R32, R32, R7, 0x1c1f ;  /* 0x001c1f0720207589 */ /* 0x000fe200000e0000 */
[----:B------:R-:W-:-:S02]  /*2b380*/  SEL R80, R80, R27, P0 ;  /* 0x0000001b50507207 */ /* 0x000fc40000000000 */
[----:B------:R-:W-:Y:S01]  /*2b390*/  SEL R41, R96, R41, P0 ;  /* 0x0000002960297207 */ /* 0x000fe20000000000 */
[----:B------:R-:W0:Y:S01]  /*2b3a0*/  SHFL.IDX PT, R90, R90, R5, 0x1c1f ;  /* 0x001c1f055a5a7589 */ /* 0x000e2200000e0000 */
[----:B------:R-:W-:Y:S02]  /*2b3b0*/  SEL R49, R102, R49, P0 ;  /* 0x0000003166317207 */ /* 0x000fe40000000000 */
[----:B--2---:R-:W-:Y:S01]  /*2b3c0*/  SEL R66, R77, R72, P0 ;  /* 0x000000484d427207 */ /* 0x004fe20000000000 */
[----:B------:R-:W2:Y:S01]  /*2b3d0*/  SHFL.IDX PT, R94, R94, R5, 0x1c1f ;  /* 0x001c1f055e5e7589 */ /* 0x000ea200000e0000 */
[----:B-1----:R-:W-:Y:S02]  /*2b3e0*/  SEL R77, R113, R30, P0 ;  /* 0x0000001e714d7207 */ /* 0x002fe40000000000 */
[----:B------:R-:W-:Y:S01]  /*2b3f0*/  SEL R53, R84, R53, P0 ;  /* 0x0000003554357207 */ /* 0x000fe20000000000 */
[----:B------:R-:W1:Y:S01]  /*2b400*/  SHFL.IDX PT, R98, R36, R5, 0x1c1f ;  /* 0x001c1f0524627589 */ /* 0x000e6200000e0000 */
[----:B------:R-:W-:-:S03]  /*2b410*/  SEL R113, R30, R113, P0 ;  /* 0x000000711e717207 */ /* 0x000fc60000000000 */
[----:B------:R-:W3:Y:S04]  /*2b420*/  SHFL.IDX PT, R100, R38, R5, 0x1c1f ;  /* 0x001c1f0526647589 */ /* 0x000ee800000e0000 */
[----:B------:R-:W4:Y:S04]  /*2b430*/  SHFL.IDX PT, R70, R70, R5, 0x1c1f ;  /* 0x001c1f0546467589 */ /* 0x000f2800000e0000 */
[----:B------:R1:W4:Y:S04]  /*2b440*/  SHFL.IDX PT, R71, R20, R5, 0x1c1f ;  /* 0x001c1f0514477589 */ /* 0x00032800000e0000 */
[----:B------:R3:W4:Y:S01]  /*2b450*/  SHFL.IDX PT, R122, R52, R5, 0x1c1f ;  /* 0x001c1f05347a7589 */ /* 0x00072200000e0000 */
[----:B0-----:R-:W-:-:S02]  /*2b460*/  SEL R121, R25, R90, P0 ;  /* 0x0000005a19797207 */ /* 0x001fc40000000000 */
[----:B------:R-:W-:Y:S01]  /*2b470*/  SEL R91, R90, R25, P0 ;  /* 0x000000195a5b7207 */ /* 0x000fe20000000000 */
[----:B------:R-:W0:Y:S01]  /*2b480*/  SHFL.IDX PT, R119, R24, R5, 0x1c1f ;  /* 0x001c1f0518777589 */ /* 0x000e2200000e0000 */
[----:B--2---:R-:W-:Y:S02]  /*2b490*/  SEL R0, R29, R94, P0 ;  /* 0x0000005e1d007207 */ /* 0x004fe40000000000 */
[----:B-1----:R-:W-:Y:S01]  /*2b4a0*/  SEL R20, R65, R114, P0 ;  /* 0x0000007241147207 */ /* 0x002fe20000000000 */
[----:B------:R1:W2:Y:S01]  /*2b4b0*/  SHFL.IDX PT, R4, R4, R7, 0x1c1f ;  /* 0x001c1f0704047589 */ /* 0x0002a200000e0000 */
[----:B------:R-:W-:Y:S02]  /*2b4c0*/  SEL R65, R74, R75, P0 ;  /* 0x0000004b4a417207 */ /* 0x000fe40000000000 */
[----:B---3--:R-:W-:Y:S01]  /*2b4d0*/  SEL R52, R76, R73, P0 ;  /* 0x000000494c347207 */ /* 0x008fe20000000000 */
[----:B------:R1:W3:Y:S01]  /*2b4e0*/  SHFL.IDX PT, R10, R10, R7, 0x1c1f ;  /* 0x001c1f070a0a7589 */ /* 0x0002e200000e0000 */
[----:B------:R-:W-:-:S02]  /*2b4f0*/  SEL R76, R115, R28, P0 ;  /* 0x0000001c734c7207 */ /* 0x000fc40000000000 */
[----:B------:R-:W-:Y:S01]  /*2b500*/  SEL R73, R68, R111, P0 ;  /* 0x0000006f44497207 */ /* 0x000fe20000000000 */
[----:B------:R1:W0:Y:S01]  /*2b510*/  SHFL.IDX PT, R7, R8, R5, 0x1c1f ;  /* 0x001c1f0508077589 */ /* 0x00022200000e0000 */
[----:B------:R-:W-:Y:S01]  /*2b520*/  SEL R75, R111, R68, P0 ;  /* 0x000000446f4b7207 */ /* 0x000fe20000000000 */
[----:B------:R-:W-:Y:S01]  /*2b530*/  IMAD.MOV.U32 R111, RZ, RZ, RZ ;  /* 0x000000ffff6f7224 */ /* 0x000fe200078e00ff */
[----:B------:R-:W-:Y:S01]  /*2b540*/  SEL R115, R34, R117, P0 ;  /* 0x0000007522737207 */ /* 0x000fe20000000000 */
[----:B------:R1:W1:Y:S01]  /*2b550*/  SHFL.IDX PT, R14, R6, R5, 0x1c1f ;  /* 0x001c1f05060e7589 */ /* 0x00026200000e0000 */
[----:B------:R-:W-:Y:S02]  /*2b560*/  SEL R36, R94, R29, P0 ;  /* 0x0000001d5e247207 */ /* 0x000fe40000000000 */
[----:B------:R-:W-:Y:S02]  /*2b570*/  SEL R38, R31, R98, P0 ;  /* 0x000000621f267207 */ /* 0x000fe40000000000 */
[----:B------:R-:W-:-:S02]  /*2b580*/  SEL R40, R98, R31, P0 ;  /* 0x0000001f62287207 */ /* 0x000fc40000000000 */
[----:B------:R-:W-:Y:S02]  /*2b590*/  SEL R42, R33, R100, P0 ;  /* 0x00000064212a7207 */ /* 0x000fe40000000000 */
[----:B------:R-:W-:Y:S02]  /*2b5a0*/  SEL R44, R100, R33, P0 ;  /* 0x00000021642c7207 */ /* 0x000fe40000000000 */
[----:B----4-:R-:W-:Y:S02]  /*2b5b0*/  SEL R54, R69, R70, P0 ;  /* 0x0000004645367207 */ /* 0x010fe40000000000 */
[----:B------:R-:W-:Y:S02]  /*2b5c0*/  SEL R56, R70, R69, P0 ;  /* 0x0000004546387207 */ /* 0x000fe40000000000 */
[----:B------:R-:W-:Y:S02]  /*2b5d0*/  SEL R61, R78, R71, P0 ;  /* 0x000000474e3d7207 */ /* 0x000fe40000000000 */
[----:B------:R-:W-:-:S02]  /*2b5e0*/  SEL R63, R71, R78, P0 ;  /* 0x0000004e473f7207 */ /* 0x000fc40000000000 */
[----:B------:R-:W-:Y:S02]  /*2b5f0*/  SEL R60, R79, R122, P0 ;  /* 0x0000007a4f3c7207 */ /* 0x000fe40000000000 */
[----:B------:R-:W-:Y:S02]  /*2b600*/  SEL R72, R122, R79, P0 ;  /* 0x0000004f7a487207 */ /* 0x000fe40000000000 */
[----:B0-----:R-:W-:Y:S02]  /*2b610*/  SEL R114, R32, R119, P0 ;  /* 0x0000007720727207 */ /* 0x001fe40000000000 */
[----:B------:R-:W-:Y:S02]  /*2b620*/  SEL R74, R119, R32, P0 ;  /* 0x00000020774a7207 */ /* 0x000fe40000000000 */
[----:B-123--:R-:W-:-:S07]  /*2b630*/  SEL R117, R117, R34, P0 ;  /* 0x0000002275757207 */ /* 0x00efce0000000000 */
.L_x_1832:
[----:B------:R-:W-:Y:S05]  /*2b640*/  WARPSYNC.ALL ;  /* 0x0000000000007948 */ /* 0x000fea0003800000 */
[----:B------:R-:W-:Y:S01]  /*2b650*/  BAR.SYNC.DEFER_BLOCKING 0x1, 0x100 ;  /* 0x0044000000007b1d */ /* 0x000fe20000010000 */
[----:B------:R-:W-:Y:S02]  /*2b660*/  SEL R68, R4, R14, P0 ;  /* 0x0000000e04447207 */ /* 0x000fe40000000000 */
[----:B------:R-:W-:Y:S02]  /*2b670*/  SEL R70, R14, R4, P0 ;  /* 0x000000040e467207 */ /* 0x000fe40000000000 */
[----:B------:R-:W-:Y:S01]  /*2b680*/  SEL R69, R10, R7, P0 ;  /* 0x000000070a457207 */ /* 0x000fe20000000000 */
[----:B------:R-:W-:Y:S01]  /*2b690*/  ULDC.64 UR6, c[0x0][0xc08] ;  /* 0x0003020000067ab9 */ /* 0x000fe20000000a00 */
[----:B------:R-:W-:Y:S01]  /*2b6a0*/  SEL R71, R7, R10, P0 ;  /* 0x0000000a07477207 */ /* 0x000fe20000000000 */
[----:B------:R-:W0:Y:S01]  /*2b6b0*/  LDC.64 R78, c[0x0][0xc00] ;  /* 0x00030000ff4e7b82 */ /* 0x000e220000000a00 */
[----:B------:R-:W-:Y:S01]  /*2b6c0*/  ISETP.NE.U32.AND P0, PT, RZ, UR6, PT ;  /* 0x00000006ff007c0c */ /* 0x000fe2000bf05070 */
[----:B------:R-:W-:Y:S01]  /*2b6d0*/  ULDC.64 UR4, c[0x0][0xc00] ;  /* 0x0003000000047ab9 */ /* 0x000fe20000000a00 */
[----:B------:R-:W-:-:S02]  /*2b6e0*/  F2FP.BF16.F32.PACK_AB R4, R3, R118 ;  /* 0x000000760304723e */ /* 0x000fc400000010ff */
[----:B------:R-:W-:Y:S02]  /*2b6f0*/  ISETP.NE.AND.EX P0, PT, RZ, UR7, PT, P0 ;  /* 0x00000007ff007c0c */ /* 0x000fe4000bf05300 */
[----:B------:R-:W-:Y:S02]  /*2b700*/  F2FP.BF16.F32.PACK_AB R5, R107, R20 ;  /* 0x000000146b05723e */ /* 0x000fe400000010ff */
[----:B------:R-:W-:Y:S02]  /*2b710*/  F2FP.BF16.F32.PACK_AB R6, R21, R86 ;  /* 0x000000561506723e */ /* 0x000fe400000010ff */
[----:B------:R-:W-:Y:S02]  /*2b720*/  F2FP.BF16.F32.PACK_AB R7, R109, R48 ;  /* 0x000000306d07723e */ /* 0x000fe400000010ff */
[----:B------:R-:W-:Y:S02]  /*2b730*/  F2FP.BF16.F32.PACK_AB R8, R121, R120 ;  /* 0x000000787908723e */ /* 0x000fe400000010ff */
[----:B------:R-:W-:Y:S01]  /*2b740*/  F2FP.BF16.F32.PACK_AB R9, R55, R54 ;  /* 0x000000363709723e */ /* 0x000fe200000010ff */
[----:B------:R-:W-:Y:S01]  /*2b750*/  STSM.16.M88.4 [R101], R4 ;  /* 0x0000000465007844 */ /* 0x000fe20000000200 */
[----:B------:R-:W-:-:S02]  /*2b760*/  F2FP.BF16.F32.PACK_AB R10, R91, R80 ;  /* 0x000000505b0a723e */ /* 0x000fc400000010ff */
[----:B------:R-:W-:Y:S02]  /*2b770*/  F2FP.BF16.F32.PACK_AB R11, R57, R56 ;  /* 0x00000038390b723e */ /* 0x000fe400000010ff */
[----:B------:R-:W-:Y:S02]  /*2b780*/  F2FP.BF16.F32.PACK_AB R12, R93, R0 ;  /* 0x000000005d0c723e */ /* 0x000fe400000010ff */
[----:B------:R-:W-:Y:S01]  /*2b790*/  F2FP.BF16.F32.PACK_AB R13, R61, R52 ;  /* 0x000000343d0d723e */ /* 0x000fe200000010ff */
[----:B------:R-:W-:Y:S01]  /*2b7a0*/  STSM.16.M88.4 [R95], R8 ;  /* 0x000000085f007844 */ /* 0x000fe20000000200 */
[----:B------:R-:W-:Y:S01]  /*2b7b0*/  F2FP.BF16.F32.PACK_AB R14, R37, R36 ;  /* 0x00000024250e723e */ /* 0x000fe200000010ff */
[----:B0-----:R-:W-:Y:S01]  /*2b7c0*/  IMAD.WIDE R78, R223, 0x4, R78 ;  /* 0x00000004df4e7825 */ /* 0x001fe200078e024e */
        /* <DEDUP_REMOVED lines=13> */
[----:B0-----:R-:W0:Y:S01]  /*2b8a0*/  @P0 LDC.64 R12, c[0x0][0xc08] ;  /* 0x00030200ff0c0b82 */ /* 0x001e220000000a00 */
[----:B------:R-:W-:Y:S01]  /*2b8b0*/  F2FP.BF16.F32.PACK_AB R34, R49, R2 ;  /* 0x000000023122723e */ /* 0x000fe200000010ff */
[----:B------:R-:W-:Y:S01]  /*2b8c0*/  STSM.16.M88.4 [R81], R28 ;  /* 0x0000001c51007844 */ /* 0x000fe20000000200 */
[----:B------:R-:W-:Y:S02]  /*2b8d0*/  F2FP.BF16.F32.PACK_AB R35, R113, R112 ;  /* 0x000000707123723e */ /* 0x000fe400000010ff */
[----:B------:R-:W-:-:S02]  /*2b8e0*/  F2FP.BF16.F32.PACK_AB R4, R51, R50 ;  /* 0x000000323304723e */ /* 0x000fc400000010ff */
[----:B------:R-:W-:Y:S01]  /*2b8f0*/  F2FP.BF16.F32.PACK_AB R5, R115, R114 ;  /* 0x000000727305723e */ /* 0x000fe200000010ff */
[----:B------:R-:W-:Y:S01]  /*2b900*/  STSM.16.M88.4 [R83], R32 ;  /* 0x0000002053007844 */ /* 0x000fe20000000200 */
[----:B------:R-:W-:Y:S01]  /*2b910*/  F2FP.BF16.F32.PACK_AB R6, R53, R106 ;  /* 0x0000006a3506723e */ /* 0x000fe200000010ff */
[----:B------:R-:W-:Y:S01]  /*2b920*/  ULDC UR6, c[0x0][0xa88] ;  /* 0x0002a20000067ab9 */ /* 0x000fe20000000800 */
[----:B------:R-:W-:Y:S01]  /*2b930*/  F2FP.BF16.F32.PACK_AB R7, R117, R74 ;  /* 0x0000004a7507723e */ /* 0x000fe200000010ff */
[----:B------:R-:W2:Y:S01]  /*2b940*/  LDC R14, c[0x0][0xbe8] ;  /* 0x0002fa00ff0e7b82 */ /* 0x000ea20000000800 */
[----:B------:R-:W-:Y:S02]  /*2b950*/  F2FP.BF16.F32.PACK_AB R8, R103, R82 ;  /* 0x000000526708723e */ /* 0x000fe400000010ff */
[----:B------:R-:W-:Y:S01]  /*2b960*/  F2FP.BF16.F32.PACK_AB R10, R105, R104 ;  /* 0x00000068690a723e */ /* 0x000fe200000010ff */
[----:B------:R-:W-:Y:S01]  /*2b970*/  STSM.16.M88.4 [R85], R4 ;  /* 0x0000000455007844 */ /* 0x000fe20000000200 */
[----:B------:R-:W-:-:S02]  /*2b980*/  F2FP.BF16.F32.PACK_AB R9, R69, R68 ;  /* 0x000000444509723e */ /* 0x000fc400000010ff */
[----:B------:R-:W-:Y:S02]  /*2b990*/  F2FP.BF16.F32.PACK_AB R11, R71, R70 ;  /* 0x00000046470b723e */ /* 0x000fe400000010ff */
[----:B------:R-:W-:-:S03]  /*2b9a0*/  ISETP.NE.U32.AND P3, PT, RZ, UR4, PT ;  /* 0x00000004ff007c0c */ /* 0x000fc6000bf65070 */
[----:B------:R3:W-:Y:S01]  /*2b9b0*/  STSM.16.M88.4 [R87], R8 ;  /* 0x0000000857007844 */ /* 0x0007e20000000200 */
[----:B------:R-:W-:Y:S01]  /*2b9c0*/  BAR.SYNC.DEFER_BLOCKING 0x1, 0x100 ;  /* 0x0044000000007b1d */ /* 0x000fe20000010000 */
[----:B------:R-:W-:Y:S01]  /*2b9d0*/  ISETP.NE.AND.EX P3, PT, RZ, UR5, PT, P3 ;  /* 0x00000005ff007c0c */ /* 0x000fe2000bf65330 */
[----:B-1----:R-:W-:Y:S02]  /*2b9e0*/  IMAD.U32 R25, RZ, RZ, UR6 ;  /* 0x00000006ff197e24 */ /* 0x002fe4000f8e00ff */
[----:B0-----:R-:W-:-:S10]  /*2b9f0*/  @P0 IMAD.WIDE R12, R223, 0x4, R12 ;  /* 0x00000004df0c0825 */ /* 0x001fd400078e020c */
[----:B------:R0:W5:Y:S04]  /*2ba00*/  @P3 LDG.E R111, desc[UR60][R78.64] ;  /* 0x0000003c4e6f3981 */ /* 0x000168000c1e1900 */
[----:B------:R0:W5:Y:S01]  /*2ba10*/  @P0 LDG.E R25, desc[UR60][R12.64] ;  /* 0x0000003c0c190981 */ /* 0x000162000c1e1900 */
[----:B---3--:R-:W-:Y:S01]  /*2ba20*/  IMAD.MOV.U32 R8, RZ, RZ, 0x9b8 ;  /* 0x000009b8ff087424 */ /* 0x008fe200078e00ff */
[----:B------:R-:W-:Y:S02]  /*2ba30*/  ISETP.GT.AND P1, PT, R222, 0x1, PT ;  /* 0x00000001de00780c */ /* 0x000fe40003f24270 */
[----:B--2---:R-:W-:Y:S02]  /*2ba40*/  ISETP.NE.AND P2, PT, R14, 0x1, PT ;  /* 0x000000010e00780c */ /* 0x004fe40003f45270 */
[----:B------:R-:W-:-:S04]  /*2ba50*/  SEL R8, R8, 0x978, P1 ;  /* 0x0000097808087807 */ /* 0x000fc80000800000 */
[----:B------:R0:W1:Y:S08]  /*2ba60*/  LDC.64 R4, c[0x0][R8+0x220] ;  /* 0x0000880008047b82 */ /* 0x0000700000000a00 */
[----:B------:R0:W2:Y:S08]  /*2ba70*/  LDC.64 R10, c[0x0][R8+0x218] ;  /* 0x00008600080a7b82 */ /* 0x0000b00000000a00 */
[----:B------:R0:W3:Y:S01]  /*2ba80*/  LDC.64 R6, c[0x0][R8+0x228] ;  /* 0x00008a0008067b82 */ /* 0x0000e20000000a00 */
[----:B------:R-:W-:Y:S05]  /*2ba90*/  @P0 BRA `(.L_x_1562) ;  /* 0x0000000000100947 */ /* 0x000fea0003800000 */
[----:B------:R-:W-:Y:S05]  /*2baa0*/  @!P3 BRA `(.L_x_1562) ;  /* 0x00000000000cb947 */ /* 0x000fea0003800000 */
[----:B0-----:R-:W4:Y:S04]  /*2bab0*/  LDG.E R12, desc[UR60][R78.64] ;  /* 0x0000003c4e0c7981 */ /* 0x001f28000c1e1900 */
[----:B-----5:R-:W4:Y:S02]  /*2bac0*/  LDG.E R25, desc[UR60][R78.64+0x4] ;  /* 0x0000043c4e197981 */ /* 0x020f24000c1e1900 */
[----:B----4-:R-:W-:-:S07]  /*2bad0*/  IMAD.IADD R25, R25, 0x1, -R12 ;  /* 0x0000000119197824 */ /* 0x010fce00078e0a0c */
.L_x_1562:
[----:B------:R-:W4:Y:S01]  /*2bae0*/  LDL R26, [R1+0x10] ;  /* 0x00001000011a7983 */ /* 0x000f220000100800 */
[----:B0-----:R-:W0:Y:S01]  /*2baf0*/  LDC.64 R8, c[0x0][R8+0x210] ;  /* 0x0000840008087b82 */ /* 0x001e220000000a00 */
[----:B------:R-:W-:Y:S01]  /*2bb00*/  ISETP.NE.U32.AND P0, PT, RZ, UR4, PT ;  /* 0x00000004ff007c0c */ /* 0x000fe2000bf05070 */
[-C--:B--2---:R-:W-:Y:S01]  /*2bb10*/  IMAD R29, R11, R216.reuse, RZ ;  /* 0x000000d80b1d7224 */ /* 0x084fe200078e02ff */
[----:B------:R-:W-:Y:S01]  /*2bb20*/  SHF.R.S32.HI R27, RZ, 0x1f, R223 ;  /* 0x0000001fff1b7819 */ /* 0x000fe200000114df */
[----:B------:R-:W-:Y:S01]  /*2bb30*/  IMAD.WIDE.U32 R10, R10, R216, RZ ;  /* 0x000000d80a0a7225 */ /* 0x000fe200078e00ff */
[----:B------:R-:W-:-:S03]  /*2bb40*/  ISETP.NE.AND.EX P0, PT, RZ, UR5, PT, P0 ;  /* 0x00000005ff007c0c */ /* 0x000fc6000bf05300 */
[----:B------:R-:W2:Y:S01]  /*2bb50*/  @P2 LDC R24, c[0x0][0xbec] ;  /* 0x0002fb00ff182b82 */ /* 0x000ea20000000800 */
[----:B------:R-:W-:Y:S01]  /*2bb60*/  SEL R15, R223, RZ, !P0 ;  /* 0x000000ffdf0f7207 */ /* 0x000fe20004000000 */
[----:B------:R-:W-:Y:S01]  /*2bb70*/  IMAD.IADD R79, R210, 0x1, R203 ;  /* 0x00000001d24f7824 */ /* 0x000fe200078e02cb */
[----:B------:R-:W-:Y:S01]  /*2bb80*/  SEL R27, R27, RZ, !P0 ;  /* 0x000000ff1b1b7207 */ /* 0x000fe20004000000 */
[----:B------:R-:W-:Y:S02]  /*2bb90*/  IMAD.IADD R35, R11, 0x1, R29 ;  /* 0x000000010b237824 */ /* 0x000fe400078e021d */
[----:B-1----:R-:W-:Y:S02]  /*2bba0*/  IMAD R5, R5, R15, RZ ;  /* 0x0000000f05057224 */ /* 0x002fe400078e02ff */
[----:B------:R-:W1:Y:S01]  /*2bbb0*/  @P2 LDC R33, c[0x0][0xbf0] ;  /* 0x0002fc00ff212b82 */ /* 0x000e620000000800 */
[----:B-----5:R-:W-:Y:S02]  /*2bbc0*/  IMAD R78, R25, R14, RZ ;  /* 0x0000000e194e7224 */ /* 0x020fe400078e02ff */
[C---:B------:R-:W-:Y:S01]  /*2bbd0*/  IMAD R31, R4.reuse, R27, R5 ;  /* 0x0000001b041f7224 */ /* 0x040fe200078e0205 */
[----:B------:R-:W-:Y:S01]  /*2bbe0*/  SEL R27, R225, RZ, P1 ;  /* 0x000000ffe11b7207 */ /* 0x000fe20000800000 */
[----:B------:R-:W-:-:S03]  /*2bbf0*/  IMAD.WIDE.U32 R4, R4, R15, RZ ;  /* 0x0000000f04047225 */ /* 0x000fc600078e00ff */
[----:B------:R-:W0:Y:S01]  /*2bc00*/  LDC.64 R12, c[0x0][0xba8] ;  /* 0x0002ea00ff0c7b82 */ /* 0x000e220000000a00 */
[----:B------:R-:W-:Y:S01]  /*2bc10*/  IMAD.IADD R31, R5, 0x1, R31 ;  /* 0x00000001051f7824 */ /* 0x000fe200078e021f */
[----:B------:R-:W-:Y:S01]  /*2bc20*/  IADD3 R11, P0, P3, R4, R10, R111 ;  /* 0x0000000a040b7210 */ /* 0x000fe20007b1e06f */
[----:B------:R-:W-:Y:S01]  /*2bc30*/  IMAD.MOV.U32 R5, RZ, RZ, R79 ;  /* 0x000000ffff057224 */ /* 0x000fe200078e004f */
[----:B------:R-:W-:Y:S01]  /*2bc40*/  SHF.R.S32.HI R10, RZ, 0x1f, R111 ;  /* 0x0000001fff0a7819 */ /* 0x000fe2000001146f */
[-C--:B---3--:R-:W-:Y:S02]  /*2bc50*/  IMAD R29, R7, R27.reuse, RZ ;  /* 0x0000001b071d7224 */ /* 0x088fe400078e02ff */
[----:B------:R-:W-:Y:S01]  /*2bc60*/  IMAD.WIDE.U32 R6, R6, R27, RZ ;  /* 0x0000001b06067225 */ /* 0x000fe200078e00ff */
[----:B------:R-:W-:-:S03]  /*2bc70*/  IADD3.X R27, R31, R35, R10, P0, P3 ;  /* 0x000000231f1b7210 */ /* 0x000fc600007e640a */
[----:B--2---:R-:W-:-:S04]  /*2bc80*/  @P2 IMAD.HI.U32 R4, R79, R24, RZ ;  /* 0x000000184f042227 */ /* 0x004fc800078e00ff */
[----:B------:R-:W-:Y:S01]  /*2bc90*/  IMAD.IADD R29, R7, 0x1, R29 ;  /* 0x00000001071d7824 */ /* 0x000fe200078e021d */
[----:B-1----:R-:W-:-:S04]  /*2bca0*/  @P2 SHF.R.U32.HI R5, RZ, R33, R4 ;  /* 0x00000021ff052219 */ /* 0x002fc80000011604 */
[----:B------:R-:W-:Y:S01]  /*2bcb0*/  IADD3 R6, P0, P3, R5, R11, R6 ;  /* 0x0000000b05067210 */ /* 0x000fe20007b1e006 */
[--C-:B------:R-:W-:Y:S01]  /*2bcc0*/  IMAD.MOV R31, RZ, RZ, -R5.reuse ;  /* 0x000000ffff1f7224 */ /* 0x100fe200078e0a05 */
[----:B------:R-:W-:Y:S01]  /*2bcd0*/  SHF.R.S32.HI R4, RZ, 0x1f, R5 ;  /* 0x0000001fff047819 */ /* 0x000fe20000011405 */
[----:B0-----:R-:W0:Y:S02]  /*2bce0*/  @!P1 LDC R12, c[0x0][0xb50] ;  /* 0x0002d400ff0c9b82 */ /* 0x001e240000000800 */
[----:B------:R-:W-:Y:S01]  /*2bcf0*/  IMAD R5, R14, R31, R79 ;  /* 0x0000001f0e057224 */ /* 0x000fe200078e024f */
[----:B------:R-:W-:-:S03]  /*2bd00*/  IADD3.X R7, R4, R27, R29, P0, P3 ;  /* 0x0000001b04077210 */ /* 0x000fc600007e641d */
[-C--:B------:R-:W-:Y:S01]  /*2bd10*/  IMAD R4, R9, R5.reuse, RZ ;  /* 0x0000000509047224 */ /* 0x080fe200078e02ff */
[----:B------:R-:W-:Y:S01]  /*2bd20*/  SHF.R.S32.HI R11, RZ, 0x1f, R5 ;  /* 0x0000001fff0b7819 */ /* 0x000fe20000011405 */
[C---:B------:R-:W-:Y:S01]  /*2bd30*/  IMAD.WIDE.U32 R6, R8.reuse, R5, R6 ;  /* 0x0000000508067225 */ /* 0x040fe200078e0006 */
[----:B------:R-:W1:Y:S03]  /*2bd40*/  @!P1 LDC R13, c[0x0][0xb54] ;  /* 0x0002d500ff0d9b82 */ /* 0x000e660000000800 */
[----:B------:R-:W-:-:S04]  /*2bd50*/  IMAD R11, R8, R11, R4 ;  /* 0x0000000b080b7224 */ /* 0x000fc800078e0204 */
[----:B------:R-:W-:Y:S01]  /*2bd60*/  IMAD.IADD R4, R7, 0x1, R11 ;  /* 0x0000000107047824 */ /* 0x000fe200078e020b */
[----:B0-----:R-:W-:-:S04]  /*2bd70*/  LEA R12, P0, R6, R12, 0x2 ;  /* 0x0000000c060c7211 */ /* 0x001fc800078010ff */
[----:B-1----:R-:W-:Y:S02]  /*2bd80*/  LEA.HI.X R13, R6, R13, R4, 0x2, P0 ;  /* 0x0000000d060d7211 */ /* 0x002fe400000f1404 */
[----:B------:R-:W-:Y:S01]  /*2bd90*/  SHFL.IDX PT, R4, R12, RZ, 0x1c1f ;  /* 0x001c1fff0c047589 */ /* 0x000fe200000e0000 */
[----:B------:R-:W-:-:S03]  /*2bda0*/  LOP3.LUT P0, RZ, R234, 0x3, RZ, 0xc0, !PT ;  /* 0x00000003eaff7812 */ /* 0x000fc6000780c0ff */
[----:B------:R-:W0:Y:S04]  /*2bdb0*/  SHFL.IDX PT, R5, R13, RZ, 0x1c1f ;  /* 0x001c1fff0d057589 */ /* 0x000e2800000e0000 */
[----:B------:R-:W-:Y:S04]  /*2bdc0*/  SHFL.IDX PT, R6, R12, 0x1, 0x1c1f ;  /* 0x003c1f000c067f89 */ /* 0x000fe800000e0000 */
[----:B------:R-:W1:Y:S01]  /*2bdd0*/  SHFL.IDX PT, R7, R13, 0x1, 0x1c1f ;  /* 0x003c1f000d077f89 */ /* 0x000e6200000e0000 */
[----:B----4-:R-:W-:-:S04]  /*2bde0*/  IMAD.IADD R29, R26, 0x1, R203 ;  /* 0x000000011a1d7824 */ /* 0x010fc800078e02cb */
[C---:B------:R-:W-:Y:S01]  /*2bdf0*/  VIADD R27, R29.reuse, 0x8 ;  /* 0x000000081d1b7836 */ /* 0x040fe20000000000 */
[----:B------:R-:W-:-:S04]  /*2be00*/  ISETP.GE.OR P3, PT, R29, R78, P0 ;  /* 0x0000004e1d00720c */ /* 0x000fc80000766670 */
[----:B------:R-:W-:-:S09]  /*2be10*/  ISETP.GE.OR P0, PT, R27, R78, P0 ;  /* 0x0000004e1b00720c */ /* 0x000fd20000706670 */
        /* <DEDUP_REMOVED lines=16> */
[----:B------:R-:W-:Y:S01]  /*2bf20*/  LOP3.LUT R24, R24, R25, RZ, 0x3c, !PT ;  /* 0x0000001918187212 */ /* 0x000fe200078e3cff */
[--C-:B------:R-:W-:Y:S01]  /*2bf30*/  IMAD.X R25, RZ, RZ, R59.reuse, P5 ;  /* 0x000000ffff197224 */ /* 0x100fe200028e063b */
[C---:B------:R-:W-:Y:S02]  /*2bf40*/  IADD3 R3, P0, R58.reuse, 0x7000, RZ ;  /* 0x000070003a037810 */ /* 0x040fe40007f1e0ff */
[----:B------:R-:W-:Y:S01]  /*2bf50*/  IADD3 R33, P1, R58, 0x3000, RZ ;  /* 0x000030003a217810 */ /* 0x000fe20007f3e0ff */
[----:B------:R-:W-:Y:S01]  /*2bf60*/  IMAD R10, R10, UR4, RZ ;  /* 0x000000040a0a7c24 */ /* 0x000fe2000f8e02ff */
[C---:B------:R-:W-:Y:S01]  /*2bf70*/  IADD3 R37, P3, R58.reuse, 0x4000, RZ ;  /* 0x000040003a257810 */ /* 0x040fe20007f7e0ff */
[----:B------:R-:W-:Y:S01]  /*2bf80*/  IMAD.X R49, RZ, RZ, R59, P0 ;  /* 0x000000ffff317224 */ /* 0x000fe200000e063b */
[C---:B------:R-:W-:Y:S01]  /*2bf90*/  IADD3 R41, P4, R58.reuse, 0x5000, RZ ;  /* 0x000050003a297810 */ /* 0x040fe20007f9e0ff */
[----:B------:R-:W5:Y:S01]  /*2bfa0*/  LD.E.128 R24, desc[UR60][R24.64] ;  /* 0x0000003c18187980 */ /* 0x000f62000c101d00 */
[----:B------:R-:W-:-:S02]  /*2bfb0*/  IADD3 R45, P5, R58, 0x6000, RZ ;  /* 0x000060003a2d7810 */ /* 0x000fc40007fbe0ff */
[----:B------:R-:W-:Y:S01]  /*2bfc0*/  LOP3.LUT R0, R3, 0x380, RZ, 0xc0, !PT ;  /* 0x0000038003007812 */ /* 0x000fe200078ec0ff */
[----:B------:R-:W5:Y:S01]  /*2bfd0*/  LD.E.128 R28, desc[UR60][R28.64] ;  /* 0x0000003c1c1c7980 */ /* 0x000f62000c101d00 */
[----:B------:R-:W-:Y:S02]  /*2bfe0*/  LOP3.LUT R32, R33, 0x380, RZ, 0xc0, !PT ;  /* 0x0000038021207812 */ /* 0x000fe400078ec0ff */
[----:B------:R-:W-:Y:S02]  /*2bff0*/  LOP3.LUT R36, R37, 0x380, RZ, 0xc0, !PT ;  /* 0x0000038025247812 */ /* 0x000fe400078ec0ff */
[----:B------:R-:W-:Y:S02]  /*2c000*/  LOP3.LUT R40, R41, 0x380, RZ, 0xc0, !PT ;  /* 0x0000038029287812 */ /* 0x000fe400078ec0ff */
[----:B------:R-:W-:Y:S02]  /*2c010*/  LOP3.LUT R44, R45, 0x380, RZ, 0xc0, !PT ;  /* 0x000003802d2c7812 */ /* 0x000fe400078ec0ff */
[----:B0-----:R-:W-:-:S02]  /*2c020*/  LOP3.LUT R5, R58, 0x380, RZ, 0xc0, !PT ;  /* 0x000003803a057812 */ /* 0x001fc400078ec0ff */
[----:B------:R-:W-:Y:S02]  /*2c030*/  SHF.R.U64 R0, R0, 0x3, RZ ;  /* 0x0000000300007819 */ /* 0x000fe400000012ff */
[----:B------:R-:W-:Y:S02]  /*2c040*/  SHF.R.U64 R32, R32, 0x3, RZ ;  /* 0x0000000320207819 */ /* 0x000fe400000012ff */
[----:B------:R-:W-:Y:S02]  /*2c050*/  SHF.R.U64 R36, R36, 0x3, RZ ;  /* 0x0000000324247819 */ /* 0x000fe400000012ff */
[----:B------:R-:W-:Y:S02]  /*2c060*/  SHF.R.U64 R40, R40, 0x3, RZ ;  /* 0x0000000328287819 */ /* 0x000fe400000012ff */
[----:B------:R-:W-:Y:S02]  /*2c070*/  SHF.R.U64 R44, R44, 0x3, RZ ;  /* 0x000000032c2c7819 */ /* 0x000fe400000012ff */
[----:B------:R-:W-:Y:S01]  /*2c080*/  SHF.R.U64 R5, R5, 0x3, RZ ;  /* 0x0000000305057819 */ /* 0x000fe200000012ff */
[C---:B------:R-:W-:Y:S01]  /*2c090*/  IMAD R9, R111.reuse, UR5, R10 ;  /* 0x000000056f097c24 */ /* 0x040fe2000f8e020a */
[----:B------:R-:W-:Y:S01]  /*2c0a0*/  LOP3.LUT R48, R0, R3, RZ, 0x3c, !PT ;  /* 0x0000000300307212 */ /* 0x000fe200078e3cff */
        /* <DEDUP_REMOVED lines=11> */
[----:B------:R-:W5:Y:S01]  /*2c160*/  LD.E.128 R32, desc[UR60][R32.64] ;  /* 0x0000003c20207980 */ /* 0x000f62000c101d00 */
[----:B------:R-:W-:-:S02]  /*2c170*/  IMAD.IADD R3, R3, 0x1, R9 ;  /* 0x0000000103037824 */ /* 0x000fc400078e0209 */
[----:B------:R-:W-:Y:S01]  /*2c180*/  IMAD R0, R221, 0x20, R230 ;  /* 0x00000020dd007824 */ /* 0x000fe200078e02e6 */
[----:B------:R0:W5:Y:S01]  /*2c190*/  LD.E.128 R4, desc[UR60][R58.64] ;  /* 0x0000003c3a047980 */ /* 0x000162000c101d00 */
[----:B------:R-:W-:-:S03]  /*2c1a0*/  IMAD.WIDE.U32 R2, R216, UR4, R2 ;  /* 0x00000004d8027c25 */ /* 0x000fc6000f8e0002 */
[----:B------:R-:W5:Y:S01]  /*2c1b0*/  LD.E.128 R36, desc[UR60][R36.64] ;  /* 0x0000003c24247980 */ /* 0x000f62000c101d00 */
[----:B------:R-:W-:-:S03]  /*2c1c0*/  SHF.R.S32.HI R8, RZ, 0x1f, R15 ;  /* 0x0000001fff087819 */ /* 0x000fc6000001140f */
[----:B------:R-:W5:Y:S01]  /*2c1d0*/  LD.E.128 R40, desc[UR60][R40.64] ;  /* 0x0000003c28287980 */ /* 0x000f62000c101d00 */
[----:B------:R-:W-:-:S03]  /*2c1e0*/  IMAD.IADD R10, R203, 0x1, R0 ;  /* 0x00000001cb0a7824 */ /* 0x000fc600078e0200 */
        /* <DEDUP_REMOVED lines=28> */
[----:B-1----:R-:W-:-:S02]  /*2c3b0*/  SHF.R.S32.HI R0, RZ, 0x1f, R11 ;  /* 0x0000001fff007819 */ /* 0x002fc4000001140b */
[----:B------:R-:W-:-:S03]  /*2c3c0*/  IMAD.IADD R3, R3, 0x1, R13 ;  /* 0x0000000103037824 */ /* 0x000fc600078e020d */
        /* <DEDUP_REMOVED lines=11> */
.L_x_1835:
[----:B------:R-:W-:Y:S01]  /*2c480*/  IMAD.IADD R203, R230, 0x1, R203 ;  /* 0x00000001e6cb7824 */ /* 0x000fe200078e02cb */
        /* <DEDUP_REMOVED lines=8> */
[CC--:B--2---:R-:W-:Y:S02]  /*2c510*/  @!P0 LEA R8, P2, R211.reuse, R14.reuse, 0x1 ;  /* 0x0000000ed3088211 */ /* 0x0c4fe400078408ff */
[C---:B------:R-:W-:Y:S02]  /*2c520*/  @!P1 LEA R14, P3, R220.reuse, R14, 0x1 ;  /* 0x0000000edc0e9211 */ /* 0x040fe400078608ff */
[-C--:B-1----:R-:W-:Y:S02]  /*2c530*/  @!P0 LEA.HI.X R9, R211, R0.reuse, R11, 0x1, P2 ;  /* 0x00000000d3098211 */ /* 0x082fe400010f0c0b */
[----:B------:R-:W-:-:S03]  /*2c540*/  @!P1 LEA.HI.X R15, R220, R0, R10, 0x1, P3 ;  /* 0x00000000dc0f9211 */ /* 0x000fc600018f0c0a */
[----:B-----5:R3:W-:Y:S04]  /*2c550*/  @!P0 ST.E.128 desc[UR60][R8.64], R4 ;  /* 0x0000000408008985 */ /* 0x0207e8000c101d3c */
[----:B------:R3:W-:Y:S02]  /*2c560*/  @!P1 ST.E.128 desc[UR60][R14.64], R36 ;  /* 0x000000240e009985 */ /* 0x0007e4000c101d3c */
.L_x_1566:
[----:B------:R-:W-:Y:S05]  /*2c570*/  BSYNC B1 ;  /* 0x0000000000017941 */ /* 0x000fea0003800000 */
.L_x_1565:
[----:B------:R-:W-:-:S03]  /*2c580*/  UMOV UR4, 0xffffffff ;  /* 0xffffffff00047882 */ /* 0x000fc60000000000 */
[----:B------:R-:W-:Y:S05]  /*2c590*/  BRA.DIV UR4, `(.L_x_1567) ;  /* 0x000000c604c87947 */ /* 0x000fea000b800000 */
[----:B-1----:R1:W4:Y:S04]  /*2c5a0*/  SHFL.IDX PT, R0, R3, 0x1, 0x181f ;  /* 0x00381f0003007f89 */ /* 0x00232800000e0000 */
[----:B--23--:R1:W2:Y:S02]  /*2c5b0*/  SHFL.IDX PT, R14, R2, 0x1, 0x181f ;  /* 0x00381f00020e7f89 */ /* 0x00c2a400000e0000 */
.L_x_1839:
        /* <DEDUP_REMOVED lines=11> */
[-C--:B----4-:R-:W-:Y:S02]  /*2c670*/  @!P2 LEA.HI.X R5, R211, R0.reuse, R7, 0x1, P0 ;  /* 0x00000000d305a211 */ /* 0x090fe400000f0c07 */
[----:B------:R-:W-:-:S03]  /*2c680*/  @!P3 LEA.HI.X R15, R220, R0, R6, 0x1, P1 ;  /* 0x00000000dc0fb211 */ /* 0x000fc600008f0c06 */
[----:B------:R3:W-:Y:S04]  /*2c690*/  @!P2 ST.E.128 desc[UR60][R4.64], R24 ;  /* 0x000000180400a985 */ /* 0x0007e8000c101d3c */
[----:B------:R3:W-:Y:S02]  /*2c6a0*/  @!P3 ST.E.128 desc[UR60][R14.64], R40 ;  /* 0x000000280e00b985 */ /* 0x0007e4000c101d3c */
.L_x_1569:
[----:B------:R-:W-:Y:S05]  /*2c6b0*/  BSYNC B1 ;  /* 0x0000000000017941 */ /* 0x000fea0003800000 */
.L_x_1568:
[----:B------:R-:W-:-:S03]  /*2c6c0*/  UMOV UR4, 0xffffffff ;  /* 0xffffffff00047882 */ /* 0x000fc60000000000 */
[----:B------:R-:W-:Y:S05]  /*2c6d0*/  BRA.DIV UR4, `(.L_x_1570) ;  /* 0x000000c604c07947 */ /* 0x000fea000b800000 */
[----:B----4-:R4:W0:Y:S04]  /*2c6e0*/  SHFL.IDX PT, R0, R3, 0x2, 0x181f ;  /* 0x00581f0003007f89 */ /* 0x01082800000e0000 */
[----:B--23--:R4:W2:Y:S02]  /*2c6f0*/  SHFL.IDX PT, R14, R2, 0x2, 0x181f ;  /* 0x00581f00020e7f89 */ /* 0x00c8a400000e0000 */
.L_x_1843:
        /* <DEDUP_REMOVED lines=11> */
[-C--:B0-----:R-:W-:Y:S02]  /*2c7b0*/  @!P2 LEA.HI.X R5, R211, R0.reuse, R7, 0x1, P0 ;  /* 0x00000000d305a211 */ /* 0x081fe400000f0c07 */
[----:B------:R-:W-:-:S03]  /*2c7c0*/  @!P3 LEA.HI.X R15, R220, R0, R6, 0x1, P1 ;  /* 0x00000000dc0fb211 */ /* 0x000fc600008f0c06 */
[----:B------:R3:W-:Y:S04]  /*2c7d0*/  @!P2 ST.E.128 desc[UR60][R4.64], R28 ;  /* 0x0000001c0400a985 */ /* 0x0007e8000c101d3c */
[----:B------:R3:W-:Y:S02]  /*2c7e0*/  @!P3 ST.E.128 desc[UR60][R14.64], R44 ;  /* 0x0000002c0e00b985 */ /* 0x0007e4000c101d3c */
.L_x_1572:
[----:B------:R-:W-:Y:S05]  /*2c7f0*/  BSYNC B1 ;  /* 0x0000000000017941 */ /* 0x000fea0003800000 */
.L_x_1571:
[----:B------:R-:W-:-:S03]  /*2c800*/  UMOV UR4, 0xffffffff ;  /* 0xffffffff00047882 */ /* 0x000fc60000000000 */
[----:B------:R-:W-:Y:S05]  /*2c810*/  BRA.DIV UR4, `(.L_x_1573) ;  /* 0x000000c604b87947 */ /* 0x000fea000b800000 */
[----:B0-----:R0:W0:Y:S04]  /*2c820*/  SHFL.IDX PT, R0, R3, 0x3, 0x181f ;  /* 0x00781f0003007f89 */ /* 0x00102800000e0000 */
[----:B--23--:R2:W3:Y:S02]  /*2c830*/  SHFL.IDX PT, R14, R2, 0x3, 0x181f ;  /* 0x00781f00020e7f89 */ /* 0x00c4e400000e0000 */
.L_x_1847:
        /* <DEDUP_REMOVED lines=16> */
.L_x_1563:
[----:B------:R-:W1:Y:S01]  /*2c940*/  @P2 LDC R8, c[0x0][0xbec] ;  /* 0x0002fb00ff082b82 */ /* 0x000e620000000800 */
[----:B------:R-:W-:Y:S01]  /*2c950*/  ULDC.64 UR4, c[0x0][0xb08] ;  /* 0x0002c20000047ab9 */ /* 0x000fe20000000a00 */
[----:B0-----:R-:W-:Y:S01]  /*2c960*/  SHF.R.S32.HI R6, RZ, 0x1f, R15 ;  /* 0x0000001fff067819 */ /* 0x001fe2000001140f */
[----:B------:R-:W-:Y:S01]  /*2c970*/  IMAD R10, R10, UR4, RZ ;  /* 0x000000040a0a7c24 */ /* 0x000fe2000f8e02ff */
[----:B------:R-:W-:Y:S01]  /*2c980*/  ULDC.64 UR6, c[0x0][0xb30] ;  /* 0x0002cc0000067ab9 */ /* 0x000fe20000000a00 */
[----:B------:R-:W-:-:S03]  /*2c990*/  IMAD.WIDE.U32 R4, R111, UR4, RZ ;  /* 0x000000046f047c25 */ /* 0x000fc6000f8e00ff */
[----:B------:R-:W0:Y:S01]  /*2c9a0*/  @P2 LDC R11, c[0x0][0xbf0] ;  /* 0x0002fc00ff0b2b82 */ /* 0x000e220000000800 */
[----:B------:R-:W-:Y:S01]  /*2c9b0*/  IMAD R111, R111, UR5, R10 ;  /* 0x000000056f6f7c24 */ /* 0x000fe2000f8e020a */
[----:B------:R-:W-:Y:S01]  /*2c9c0*/  ULDC.64 UR4, c[0x0][0xb38] ;  /* 0x0002ce0000047ab9 */ /* 0x000fe20000000a00 */
[----:B------:R-:W-:Y:S02]  /*2c9d0*/  IMAD.MOV.U32 R7, RZ, RZ, R79 ;  /* 0x000000ffff077224 */ /* 0x000fe400078e004f */
[----:B------:R-:W-:Y:S02]  /*2c9e0*/  IMAD.IADD R5, R5, 0x1, R111 ;  /* 0x0000000105057824 */ /* 0x000fe400078e026f */
[----:B------:R-:W-:Y:S02]  /*2c9f0*/  VIADD R99, R195, 0x8 ;  /* 0x00000008c3637836 */ /* 0x000fe40000000000 */
[----:B------:R-:W-:-:S03]  /*2ca00*/  IMAD.WIDE.U32 R4, R216, UR4, R4 ;  /* 0x00000004d8047c25 */ /* 0x000fc6000f8e0004 */
[----:B------:R-:W-:Y:S01]  /*2ca10*/  SHF.R.S32.HI R100, RZ, 0x1f, R99 ;  /* 0x0000001fff647819 */ /* 0x000fe20000011463 */
[----:B------:R-:W-:Y:S01]  /*2ca20*/  IMAD R5, R216, UR5, R5 ;  /* 0x00000005d8057c24 */ /* 0x000fe2000f8e0205 */
[----:B------:R-:W-:Y:S01]  /*2ca30*/  ULDC.64 UR4, c[0x0][0xb40] ;  /* 0x0002d00000047ab9 */ /* 0x000fe20000000a00 */
[----:B------:R-:W-:Y:S02]  /*2ca40*/  VIADD R101, R195, 0x10 ;  /* 0x00000010c3657836 */ /* 0x000fe40000000000 */
[----:B-1----:R-:W-:-:S03]  /*2ca50*/  @P2 IMAD.HI.U32 R8, R79, R8, RZ ;  /* 0x000000084f082227 */ /* 0x002fc600078e00ff */
[----:B------:R-:W-:Y:S01]  /*2ca60*/  SHF.R.S32.HI R108, RZ, 0x1f, R101 ;  /* 0x0000001fff6c7819 */ /* 0x000fe20000011465 */
[----:B------:R-:W-:Y:S02]  /*2ca70*/  IMAD R6, R6, UR4, RZ ;  /* 0x0000000406067c24 */ /* 0x000fe4000f8e02ff */
[----:B------:R-:W-:Y:S01]  /*2ca80*/  IMAD.WIDE.U32 R4, R15, UR4, R4 ;  /* 0x000000040f047c25 */ /* 0x000fe2000f8e0004 */
[----:B0-----:R-:W-:-:S03]  /*2ca90*/  @P2 SHF.R.U32.HI R7, RZ, R11, R8 ;  /* 0x0000000bff072219 */ /* 0x001fc60000011608 */
[----:B------:R-:W-:Y:S01]  /*2caa0*/  IMAD R9, R15, UR5, R6 ;  /* 0x000000050f097c24 */ /* 0x000fe2000f8e0206 */
[--C-:B------:R-:W-:Y:S01]  /*2cab0*/  SHF.R.S32.HI R6, RZ, 0x1f, R7.reuse ;  /* 0x0000001fff067819 */ /* 0x100fe20000011407 */
[----:B------:R-:W-:Y:S01]  /*2cac0*/  IMAD.MOV R25, RZ, RZ, -R7 ;  /* 0x000000ffff197224 */ /* 0x000fe200078e0a07 */
[----:B------:R-:W-:Y:S01]  /*2cad0*/  ULDC.64 UR4, c[0x0][0xb48] ;  /* 0x0002d20000047ab9 */ /* 0x000fe20000000a00 */
[----:B------:R-:W-:Y:S02]  /*2cae0*/  IMAD.IADD R5, R5, 0x1, R9 ;  /* 0x0000000105057824 */ /* 0x000fe400078e0209 */
[----:B------:R-:W-:Y:S02]  /*2caf0*/  IMAD R25, R14, R25, R79 ;  /* 0x000000190e197224 */ /* 0x000fe400078e024f */
[----:B------:R-:W-:-:S04]  /*2cb00*/  IMAD.WIDE.U32 R4, R225, UR4, R4 ;  /* 0x00000004e1047c25 */ /* 0x000fc8000f8e0004 */
[----:B------:R-:W-:Y:S02]  /*2cb10*/  IMAD R6, R6, UR6, RZ ;  /* 0x0000000606067c24 */ /* 0x000fe4000f8e02ff */
[----:B------:R-:W-:Y:S01]  /*2cb20*/  IMAD R5, R225, UR5, R5 ;  /* 0x00000005e1057c24 */ /* 0x000fe2000f8e0205 */
[----:B------:R-:W-:Y:S01]  /*2cb30*/  ULDC.64 UR4, c[0x0][0xb28] ;  /* 0x0002ca0000047ab9 */ /* 0x000fe20000000a00 */
[C---:B------:R-:W-:Y:S01]  /*2cb40*/  IMAD R9, R7.reuse, UR7, R6 ;  /* 0x0000000707097c24 */ /* 0x040fe2000f8e0206 */
[----:B------:R-:W-:Y:S01]  /*2cb50*/  SHF.R.S32.HI R6, RZ, 0x1f, R25 ;  /* 0x0000001fff067819 */ /* 0x000fe20000011419 */
[----:B------:R-:W-:-:S04]  /*2cb60*/  IMAD.WIDE.U32 R4, R7, UR6, R4 ;  /* 0x0000000607047c25 */ /* 0x000fc8000f8e0004 */
[----:B------:R-:W-:Y:S02]  /*2cb70*/  IMAD R6, R6, UR4, RZ ;  /* 0x0000000406067c24 */ /* 0x000fe4000f8e02ff */
[----:B------:R-:W-:Y:S02]  /*2cb80*/  IMAD.IADD R5, R5, 0x1, R9 ;  /* 0x0000000105057824 */ /* 0x000fe400078e0209 */
[C---:B------:R-:W-:Y:S02]  /*2cb90*/  IMAD R7, R25.reuse, UR5, R6 ;  /* 0x0000000519077c24 */ /* 0x040fe4000f8e0206 */
[----:B------:R-:W-:Y:S02]  /*2cba0*/  VIADD R8, R16, 0x29820 ;  /* 0x0002982010087836 */ /* 0x000fe40000000000 */
[----:B------:R-:W-:Y:S01]  /*2cbb0*/  IMAD.WIDE.U32 R24, R25, UR4, R4 ;  /* 0x0000000419187c25 */ /* 0x000fe2000f8e0004 */
[----:B------:R-:W-:Y:S02]  /*2cbc0*/  ULDC.64 UR4, c[0x0][0xb00] ;  /* 0x0002c00000047ab9 */ /* 0x000fe40000000a00 */
[----:B------:R-:W-:Y:S01]  /*2cbd0*/  PRMT R8, RZ, 0x654, R8 ;  /* 0x00000654ff087816 */ /* 0x000fe20000000008 */
[----:B------:R-:W-:Y:S01]  /*2cbe0*/  IMAD.IADD R5, R25, 0x1, R7 ;  /* 0x0000000119057824 */ /* 0x000fe200078e0207 */
[C---:B------:R-:W-:Y:S01]  /*2cbf0*/  LEA R4, P0, R24.reuse, UR4, 0x2 ;  /* 0x0000000418047c11 */ /* 0x040fe2000f8010ff */
[C---:B------:R-:W-:Y:S01]  /*2cc00*/  VIADD R97, R195.reuse, 0x18 ;  /* 0x00000018c3617836 */ /* 0x040fe20000000000 */
[----:B------:R-:W-:Y:S01]  /*2cc10*/  UMOV UR4, 0xffffffff ;  /* 0xffffffff00047882 */ /* 0x000fe20000000000 */
[C---:B------:R-:W-:Y:S01]  /*2cc20*/  VIADD R95, R195.reuse, 0x20 ;  /* 0x00000020c35f7836 */ /* 0x040fe20000000000 */
[----:B------:R0:W-:Y:S01]  /*2cc30*/  SYNCS.ARRIVE.TRANS64.RED.A1T0 RZ, [R8+URZ], RZ ;  /* 0x000000ff08ff79a7 */ /* 0x0001e2000810043f */
[C---:B------:R-:W-:Y:S01]  /*2cc40*/  VIADD R89, R195.reuse, 0x28 ;  /* 0x00000028c3597836 */ /* 0x040fe20000000000 */
[----:B------:R-:W-:Y:S01]  /*2cc50*/  LEA.HI.X R24, R24, UR5, R5, 0x2, P0 ;  /* 0x0000000518187c11 */ /* 0x000fe200080f1405 */
        /* <DEDUP_REMOVED lines=15> */
[----:B------:R-:W-:-:S02]  /*2cd50*/  SHF.R.S32.HI R34, RZ, 0x1f, R35 ;  /* 0x0000001fff227819 */ /* 0x000fc40000011423 */
[----:B------:R-:W-:Y:S02]  /*2cd60*/  SHF.R.S32.HI R26, RZ, 0x1f, R33 ;  /* 0x0000001fff1a7819 */ /* 0x000fe40000011421 */
[----:B------:R-:W-:Y:S02]  /*2cd70*/  SHF.R.S32.HI R32, RZ, 0x1f, R31 ;  /* 0x0000001fff207819 */ /* 0x000fe4000001141f */
[----:B------:R-:W-:Y:S01]  /*2cd80*/  SHF.R.S32.HI R30, RZ, 0x1f, R25 ;  /* 0x0000001fff1e7819 */ /* 0x000fe20000011419 */
[----:B0-----:R-:W-:Y:S06]  /*2cd90*/  BRA.DIV UR4, `(.L_x_1575) ;  /* 0x000000c204a07947 */ /* 0x001fec000b800000 */
[----:B------:R0:W1:Y:S04]  /*2cda0*/  SHFL.IDX PT, R5, R24, RZ, 0x1c1f ;  /* 0x001c1fff18057589 */ /* 0x00006800000e0000 */
[----:B------:R0:W2:Y:S02]  /*2cdb0*/  SHFL.IDX PT, R14, R4, RZ, 0x1c1f ;  /* 0x001c1fff040e7589 */ /* 0x0000a400000e0000 */
.L_x_1850:
[----:B------:R-:W-:Y:S01]  /*2cdc0*/  ISETP.GE.AND P0, PT, R29, R78, PT ;  /* 0x0000004e1d00720c */ /* 0x000fe20003f06270 */
[----:B------:R-:W-:-:S12]  /*2cdd0*/  BSSY B1, `(.L_x_1576) ;  /* 0x000004c000017945 */ /* 0x000fd80003800000 */
[----:B------:R-:W-:Y:S05]  /*2cde0*/  @P0 BRA `(.L_x_1577) ;  /* 0x0000000400280947 */ /* 0x000fea0003800000 */
[----:B------:R-:W-:Y:S02]  /*2cdf0*/  ULDC UR4, c[0x0][0xac8] ;  /* 0x0002b20000047ab9 */ /* 0x000fe40000000800 */
[----:B------:R-:W-:Y:S02]  /*2ce00*/  ISETP.GE.AND P0, PT, R195, UR4, PT ;  /* 0x00000004c3007c0c */ /* 0x000fe4000bf06270 */
[----:B------:R-:W-:Y:S02]  /*2ce10*/  ISETP.GE.AND P3, PT, R99, UR4, PT ;  /* 0x0000000463007c0c */ /* 0x000fe4000bf66270 */
[----:B------:R-:W-:Y:S02]  /*2ce20*/  ISETP.GE.AND P2, PT, R101, UR4, PT ;  /* 0x0000000465007c0c */ /* 0x000fe4000bf46270 */
[----:B------:R-:W-:-:S07]  /*2ce30*/  ISETP.GE.AND P1, PT, R97, UR4, PT ;  /* 0x0000000461007c0c */ /* 0x000fce000bf26270 */
[----:B-1----:R-:W-:Y:S02]  /*2ce40*/  @!P0 IMAD.MOV.U32 R15, RZ, RZ, R5 ;  /* 0x000000ffff0f8224 */ /* 0x002fe400078e0005 */
[----:B------:R-:W-:Y:S01]  /*2ce50*/  @!P0 IMAD.MOV.U32 R119, RZ, RZ, R3 ;  /* 0x000000ffff778224 */ /* 0x000fe200078e0003 */
[-C--:B--2---:R-:W-:Y:S01]  /*2ce60*/  @!P3 LEA R6, P4, R99, R14.reuse, 0x2 ;  /* 0x0000000e6306b211 */ /* 0x084fe200078810ff */
[----:B------:R-:W-:Y:S02]  /*2ce70*/  @!P0 IMAD.WIDE R8, R195, 0x4, R14 ;  /* 0x00000004c3088825 */ /* 0x000fe400078e020e */
[-C--:B------:R-:W-:Y:S02]  /*2ce80*/  @!P1 LEA R12, P5, R97, R14.reuse, 0x2 ;  /* 0x0000000e610c9211 */ /* 0x080fe400078a10ff */
[-C--:B------:R-:W-:Y:S01]  /*2ce90*/  @!P3 LEA.HI.X R7, R99, R5.reuse, R100, 0x2, P4 ;  /* 0x000000056307b211 */ /* 0x080fe200020f1464 */
[----:B------:R1:W-:Y:S01]  /*2cea0*/  @!P0 ST.E.64 desc[UR60][R8.64], R118 ;  /* 0x0000007608008985 */ /* 0x0003e2000c101b3c */
[----:B------:R-:W-:Y:S01]  /*2ceb0*/  ISETP.GE.AND P0, PT, R95, UR4, PT ;  /* 0x000000045f007c0c */ /* 0x000fe2000bf06270 */
[----:B------:R-:W-:Y:S01]  /*2cec0*/  @!P3 IMAD.MOV.U32 R87, RZ, RZ, R21 ;  /* 0x000000ffff57b224 */ /* 0x000fe200078e0015 */
[----:B------:R-:W-:Y:S01]  /*2ced0*/  @!P2 LEA R10, P4, R101, R14, 0x2 ;  /* 0x0000000e650aa211 */ /* 0x000fe200078810ff */
[----:B------:R-:W-:Y:S01]  /*2cee0*/  @!P1 IMAD.MOV.U32 R81, RZ, RZ, R91 ;  /* 0x000000ffff519224 */ /* 0x000fe200078e005b */
[----:B------:R-:W-:-:S02]  /*2cef0*/  @!P1 LEA.HI.X R13, R97, R5, R98, 0x2, P5 ;  /* 0x00000005610d9211 */ /* 0x000fc400028f1462 */
[----:B------:R2:W-:Y:S01]  /*2cf00*/  @!P3 ST.E.64 desc[UR60][R6.64], R86 ;  /* 0x000000560600b985 */ /* 0x0005e2000c101b3c */
[----:B------:R-:W-:Y:S02]  /*2cf10*/  @!P2 LEA.HI.X R11, R101, R5, R108, 0x2, P4 ;  /* 0x00000005650ba211 */ /* 0x000fe400020f146c */
[----:B------:R-:W-:-:S03]  /*2cf20*/  ISETP.GE.AND P3, PT, R89, UR4, PT ;  /* 0x0000000459007c0c */ /* 0x000fc6000bf66270 */
[----:B------:R3:W-:Y:S01]  /*2cf30*/  @!P2 ST.E.64 desc[UR60][R10.64], R120 ;  /* 0x000000780a00a985 */ /* 0x0007e2000c101b3c */
[----:B------:R-:W-:Y:S01]  /*2cf40*/  ISETP.GE.AND P2, PT, R85, UR4, PT ;  /* 0x0000000455007c0c */ /* 0x000fe2000bf46270 */
[----:B------:R-:W-:Y:S01]  /*2cf50*/  @!P0 IMAD.MOV.U32 R92, RZ, RZ, R0 ;  /* 0x000000ffff5c8224 */ /* 0x000fe200078e0000 */
[----:B-1----:R-:W-:Y:S01]  /*2cf60*/  @!P0 LEA R8, P4, R95, R14, 0x2 ;  /* 0x0000000e5f088211 */ /* 0x002fe200078810ff */
[----:B------:R1:W-:Y:S01]  /*2cf70*/  @!P1 ST.E.64 desc[UR60][R12.64], R80 ;  /* 0x000000500c009985 */ /* 0x0003e2000c101b3c */
[----:B------:R-:W-:Y:S02]  /*2cf80*/  ISETP.GE.AND P1, PT, R83, UR4, PT ;  /* 0x0000000453007c0c */ /* 0x000fe4000bf26270 */
[----:B------:R-:W-:-:S03]  /*2cf90*/  @!P0 LEA.HI.X R9, R95, R5, R96, 0x2, P4 ;  /* 0x000000055f098211 */ /* 0x000fc600020f1460 */
[-C--:B--2---:R-:W-:Y:S02]  /*2cfa0*/  @!P3 LEA R6, P5, R89, R14.reuse, 0x2 ;  /* 0x0000000e5906b211 */ /* 0x084fe400078a10ff */
[----:B------:R2:W-:Y:S01]  /*2cfb0*/  @!P0 ST.E.64 desc[UR60][R8.64], R92 ;  /* 0x0000005c08008985 */ /* 0x0005e2000c101b3c */
[----:B------:R-:W-:Y:S02]  /*2cfc0*/  ISETP.GE.AND P0, PT, R79, UR4, PT ;  /* 0x000000044f007c0c */ /* 0x000fe4000bf06270 */
[-C--:B------:R-:W-:Y:S02]  /*2cfd0*/  @!P3 LEA.HI.X R7, R89, R5.reuse, R94, 0x2, P5 ;  /* 0x000000055907b211 */ /* 0x080fe400028f145e */
[-C--:B---3--:R-:W-:Y:S02]  /*2cfe0*/  @!P2 LEA R10, P5, R85, R14.reuse, 0x2 ;  /* 0x0000000e550aa211 */ /* 0x088fe400078a10ff */
[----:B-1----:R-:W-:Y:S01]  /*2cff0*/  @!P1 LEA R12, P4, R83, R14, 0x2 ;  /* 0x0000000e530c9211 */ /* 0x002fe200078810ff */
[----:B------:R1:W-:Y:S01]  /*2d000*/  @!P3 ST.E.64 desc[UR60][R6.64], R36 ;  /* 0x000000240600b985 */ /* 0x0003e2000c101b3c */
[----:B------:R-:W-:-:S02]  /*2d010*/  @!P2 LEA.HI.X R11, R85, R5, R90, 0x2, P5 ;  /* 0x00000005550ba211 */ /* 0x000fc400028f145a */
[----:B------:R-:W-:Y:S02]  /*2d020*/  ISETP.GE.AND P3, PT, R59, UR4, PT ;  /* 0x000000043b007c0c */ /* 0x000fe4000bf66270 */
[----:B------:R-:W-:Y:S01]  /*2d030*/  ISETP.GE.AND P5, PT, R35, UR4, PT ;  /* 0x0000000423007c0c */ /* 0x000fe2000bfa6270 */
[----:B------:R3:W-:Y:S01]  /*2d040*/  @!P2 ST.E.64 desc[UR60][R10.64], R38 ;  /* 0x000000260a00a985 */ /* 0x0007e2000c101b3c */
[----:B------:R-:W-:Y:S02]  /*2d050*/  @!P1 LEA.HI.X R13, R83, R5, R88, 0x2, P4 ;  /* 0x00000005530d9211 */ /* 0x000fe400020f1458 */
[----:B--2---:R-:W-:-:S03]  /*2d060*/  @!P0 LEA R8, P2, R79, R14, 0x2 ;  /* 0x0000000e4f088211 */ /* 0x004fc600078410ff */
[----:B------:R-:W-:Y:S01]  /*2d070*/  @!P1 ST.E.64 desc[UR60][R12.64], R40 ;  /* 0x000000280c009985 */ /* 0x000fe2000c101b3c */
[-C--:B------:R-:W-:Y:S02]  /*2d080*/  @!P0 LEA.HI.X R9, R79, R5.reuse, R84, 0x2, P2 ;  /* 0x000000054f098211 */ /* 0x080fe400010f1454 */
[----:B------:R-:W-:Y:S02]  /*2d090*/  ISETP.GE.AND P1, PT, R33, UR4, PT ;  /* 0x0000000421007c0c */ /* 0x000fe4000bf26270 */
[-C--:B-1----:R-:W-:Y:S01]  /*2d0a0*/  @!P3 LEA R6, P4, R59, R14.reuse, 0x2 ;  /* 0x0000000e3b06b211 */ /* 0x082fe200078810ff */
[----:B------:R1:W-:Y:S01]  /*2d0b0*/  @!P0 ST.E.64 desc[UR60][R8.64], R42 ;  /* 0x0000002a08008985 */ /* 0x0003e2000c101b3c */
[----:B------:R-:W-:Y:S02]  /*2d0c0*/  @!P5 LEA R28, P2, R35, R14, 0x2 ;  /* 0x0000000e231cd211 */ /* 0x000fe400078410ff */
[----:B------:R-:W-:Y:S02]  /*2d0d0*/  ISETP.GE.AND P0, PT, R31, UR4, PT ;  /* 0x000000041f007c0c */ /* 0x000fe4000bf06270 */
[----:B------:R-:W-:-:S02]  /*2d0e0*/  @!P3 LEA.HI.X R7, R59, R5, R58, 0x2, P4 ;  /* 0x000000053b07b211 */ /* 0x000fc400020f143a */
[-C--:B------:R-:W-:Y:S02]  /*2d0f0*/  @!P5 LEA.HI.X R29, R35, R5.reuse, R34, 0x2, P2 ;  /* 0x00000005231dd211 */ /* 0x080fe400010f1422 */
[----:B------:R-:W-:Y:S01]  /*2d100*/  ISETP.GE.AND P4, PT, R227, UR4, PT ;  /* 0x00000004e3007c0c */ /* 0x000fe2000bf86270 */
[----:B------:R2:W-:Y:S01]  /*2d110*/  @!P3 ST.E.64 desc[UR60][R6.64], R44 ;  /* 0x0000002c0600b985 */ /* 0x0005e2000c101b3c */
[----:B---3--:R-:W-:Y:S02]  /*2d120*/  @!P1 LEA R10, P2, R33, R14, 0x2 ;  /* 0x0000000e210a9211 */ /* 0x008fe400078410ff */
[----:B------:R-:W-:Y:S01]  /*2d130*/  ISETP.GE.AND P3, PT, R25, UR4, PT ;  /* 0x0000000419007c0c */ /* 0x000fe2000bf66270 */
[----:B------:R-:W-:Y:S01]  /*2d140*/  @!P5 ST.E.64 desc[UR60][R28.64], R46 ;  /* 0x0000002e1c00d985 */ /* 0x000fe2000c101b3c */
[----:B------:R-:W-:Y:S02]  /*2d150*/  ISETP.GE.AND P5, PT, R228, UR4, PT ;  /* 0x00000004e4007c0c */ /* 0x000fe4000bfa6270 */
[----:B------:R-:W-:-:S02]  /*2d160*/  @!P1 LEA.HI.X R11, R33, R5, R26, 0x2, P2 ;  /* 0x00000005210b9211 */ /* 0x000fc400010f141a */
[----:B-1----:R-:W-:-:S04]  /*2d170*/  @!P0 LEA R8, P2, R31, R14, 0x2 ;  /* 0x0000000e1f088211 */ /* 0x002fc800078410ff */
[----:B------:R-:W-:Y:S01]  /*2d180*/  @!P0 LEA.HI.X R9, R31, R5, R32, 0x2, P2 ;  /* 0x000000051f098211 */ /* 0x000fe200010f1420 */
[----:B--2---:R-:W-:Y:S02]  /*2d190*/  @!P1 IMAD.MOV.U32 R6, RZ, RZ, R2 ;  /* 0x000000ffff069224 */ /* 0x004fe400078e0002 */
[----:B------:R-:W-:Y:S02]  /*2d1a0*/  @!P1 IMAD.MOV.U32 R7, RZ, RZ, R49 ;  /* 0x000000ffff079224 */ /* 0x000fe400078e0031 */
[----:B------:R-:W-:-:S03]  /*2d1b0*/  @!P5 IMAD.MOV.U32 R102, RZ, RZ, R82 ;  /* 0x000000ffff66d224 */ /* 0x000fc600078e0052 */
[----:B------:R1:W-:Y:S01]  /*2d1c0*/  @!P1 ST.E.64 desc[UR60][R10.64], R6 ;  /* 0x000000060a009985 */ /* 0x0003e2000c101b3c */
[----:B------:R-:W-:-:S03]  /*2d1d0*/  @!P3 LEA R2, P1, R25, R14, 0x2 ;  /* 0x0000000e1902b211 */ /* 0x000fc600078210ff */
[----:B------:R3:W-:Y:S01]  /*2d1e0*/  @!P0 ST.E.64 desc[UR60][R8.64], R50 ;  /* 0x0000003208008985 */ /* 0x0007e2000c101b3c */
[CC--:B------:R-:W-:Y:S02]  /*2d1f0*/  @!P5 LEA R12, P0, R228.reuse, R14.reuse, 0x2 ;  /* 0x0000000ee40cd211 */ /* 0x0c0fe400078010ff */
[----:B------:R-:W-:Y:S02]  /*2d200*/  @!P4 LEA R14, P2, R227, R14, 0x2 ;  /* 0x0000000ee30ec211 */ /* 0x000fe400078410ff */
[-C--:B------:R-:W-:Y:S02]  /*2d210*/  @!P3 LEA.HI.X R3, R25, R5.reuse, R30, 0x2, P1 ;  /* 0x000000051903b211 */ /* 0x080fe400008f141e */
[-C--:B------:R-:W-:Y:S02]  /*2d220*/  @!P5 LEA.HI.X R13, R228, R5.reuse, R236, 0x2, P0 ;  /* 0x00000005e40dd211 */ /* 0x080fe400000f14ec */
[----:B------:R-:W-:Y:S01]  /*2d230*/  @!P4 LEA.HI.X R15, R227, R5, R235, 0x2, P2 ;  /* 0x00000005e30fc211 */ /* 0x000fe200010f14eb */
[----:B-1----:R-:W-:-:S02]  /*2d240*/  @!P3 IMAD.MOV.U32 R6, RZ, RZ, R106 ;  /* 0x000000ffff06b224 */ /* 0x002fc400078e006a */
[----:B------:R-:W-:-:S05]  /*2d250*/  @!P3 IMAD.MOV.U32 R7, RZ, RZ, R53 ;  /* 0x000000ffff07b224 */ /* 0x000fca00078e0035 */
[----:B------:R3:W-:Y:S04]  /*2d260*/  @!P3 ST.E.64 desc[UR60][R2.64], R6 ;  /* 0x000000060200b985 */ /* 0x0007e8000c101b3c */
[----:B------:R3:W-:Y:S04]  /*2d270*/  @!P5 ST.E.64 desc[UR60][R12.64], R102 ;  /* 0x000000660c00d985 */ /* 0x0007e8000c101b3c */
[----:B------:R3:W-:Y:S02]  /*2d280*/  @!P4 ST.E.64 desc[UR60][R14.64], R104 ;  /* 0x000000680e00c985 */ /* 0x0007e4000c101b3c */
.L_x_1577:
[----:B------:R-:W-:Y:S05]  /*2d290*/  BSYNC B1 ;  /* 0x0000000000017941 */ /* 0x000fea0003800000 */
.L_x_1576:
[----:B------:R-:W-:-:S03]  /*2d2a0*/  UMOV UR4, 0xffffffff ;  /* 0xffffffff00047882 */ /* 0x000fc60000000000 */
[----:B------:R-:W-:Y:S05]  /*2d2b0*/  BRA.DIV UR4, `(.L_x_1578) ;  /* 0x000000be048c7947 */ /* 0x000fea000b800000 */
[----:B---3--:R3:W4:Y:S04]  /*2d2c0*/  SHFL.IDX PT, R3, R24, 0x1, 0x1c1f ;  /* 0x003c1f0018037f89 */ /* 0x00872800000e0000 */
[----:B--2---:R3:W2:Y:S02]  /*2d2d0*/  SHFL.IDX PT, R14, R4, 0x1, 0x1c1f ;  /* 0x003c1f00040e7f89 */ /* 0x0046a400000e0000 */
.L_x_1854:
[----:B------:R-:W-:-:S13]  /*2d2e0*/  ISETP.GE.AND P0, PT, R27, R78, PT ;  /* 0x0000004e1b00720c */ /* 0x000fda0003f06270 */
[----:B------:R-:W-:Y:S05]  /*2d2f0*/  @P0 BRA `(.L_x_1574) ;  /* 0x00000010003c0947 */ /* 0x000fea0003800000 */
[----:B------:R-:W-:Y:S02]  /*2d300*/  ULDC UR4, c[0x0][0xac8] ;  /* 0x0002b20000047ab9 */ /* 0x000fe40000000800 */
[----:B------:R-:W-:Y:S02]  /*2d310*/  ISETP.GE.AND P0, PT, R99, UR4, PT ;  /* 0x0000000463007c0c */ /* 0x000fe4000bf06270 */
[----:B------:R-:W-:Y:S02]  /*2d320*/  ISETP.GE.AND P2, PT, R195, UR4, PT ;  /* 0x00000004c3007c0c */ /* 0x000fe4000bf46270 */
[----:B------:R-:W-:Y:S02]  /*2d330*/  ISETP.GE.AND P1, PT, R101, UR4, PT ;  /* 0x0000000465007c0c */ /* 0x000fe4000bf26270 */
[----:B------:R-:W-:-:S07]  /*2d340*/  ISETP.GE.AND P3, PT, R97, UR4, PT ;  /* 0x0000000461007c0c */ /* 0x000fce000bf66270 */
[CC--:B--2---:R-:W-:Y:S01]  /*2d350*/  @!P0 LEA R6, P4, R99.reuse, R14.reuse, 0x2 ;  /* 0x0000000e63068211 */ /* 0x0c4fe200078810ff */
[----:B------:R-:W-:Y:S02]  /*2d360*/  @!P0 IMAD.MOV.U32 R49, RZ, RZ, R109 ;  /* 0x000000ffff318224 */ /* 0x000fe400078e006d */
[----:B------:R-:W-:Y:S01]  /*2d370*/  @!P2 IMAD.MOV.U32 R2, RZ, RZ, R14 ;  /* 0x000000ffff02a224 */ /* 0x000fe200078e000e */
[----:B----4-:R-:W-:Y:S01]  /*2d380*/  @!P0 LEA.HI.X R7, R99, R3, R100, 0x2, P4 ;  /* 0x0000000363078211 */ /* 0x010fe200020f1464 */
[----:B------:R-:W-:Y:S01]  /*2d390*/  @!P2 IMAD.MOV.U32 R21, RZ, RZ, R107 ;  /* 0x000000ffff15a224 */ /* 0x000fe200078e006b */
[----:B------:R-:W-:Y:S01]  /*2d3a0*/  ISETP.GE.AND P4, PT, R95, UR4, PT ;  /* 0x000000045f007c0c */ /* 0x000fe2000bf86270 */
[----:B------:R-:W-:Y:S01]  /*2d3b0*/  @!P2 IMAD.WIDE R8, R195, 0x4, R2 ;  /* 0x00000004c308a825 */ /* 0x000fe200078e0202 */
[----:B0--3--:R-:W-:-:S04]  /*2d3c0*/  @!P1 LEA R4, P5, R101, R14, 0x2 ;  /* 0x0000000e65049211 */ /* 0x009fc800078a10ff */
[----:B------:R0:W-:Y:S01]  /*2d3d0*/  @!P2 ST.E.64 desc[UR60][R8.64], R20 ;  /* 0x000000140800a985 */ /* 0x0001e2000c101b3c */
[----:B------:R-:W-:Y:S02]  /*2d3e0*/  ISETP.GE.AND P2, PT, R89, UR4, PT ;  /* 0x0000000459007c0c */ /* 0x000fe4000bf46270 */
[-C--:B-1----:R-:W-:Y:S01]  /*2d3f0*/  @!P1 LEA.HI.X R5, R101, R3.reuse, R108, 0x2, P5 ;  /* 0x0000000365059211 */ /* 0x082fe200028f146c */
[----:B------:R1:W-:Y:S01]  /*2d400*/  @!P0 ST.E.64 desc[UR60][R6.64], R48 ;  /* 0x0000003006008985 */ /* 0x0003e2000c101b3c */
[-C--:B------:R-:W-:Y:S02]  /*2d410*/  @!P3 LEA R10, P5, R97, R14.reuse, 0x2 ;  /* 0x0000000e610ab211 */ /* 0x080fe400078a10ff */
[----:B------:R-:W-:Y:S01]  /*2d420*/  ISETP.GE.AND P0, PT, R85, UR4, PT ;  /* 0x0000000455007c0c */ /* 0x000fe2000bf06270 */
[----:B------:R2:W-:Y:S01]  /*2d430*/  @!P1 ST.E.64 desc[UR60][R4.64], R54 ;  /* 0x0000003604009985 */ /* 0x0005e2000c101b3c */
[----:B------:R-:W-:Y:S01]  /*2d440*/  @!P3 LEA.HI.X R11, R97, R3, R98, 0x2, P5 ;  /* 0x00000003610bb211 */ /* 0x000fe200028f1462 */
[----:B------:R-:W-:Y:S01]  /*2d450*/  @!P4 IMAD.MOV.U32 R53, RZ, RZ, R61 ;  /* 0x000000ffff35c224 */ /* 0x000fe200078e003d */
[----:B------:R-:W-:-:S02]  /*2d460*/  @!P4 LEA R12, P5, R95, R14, 0x2 ;  /* 0x0000000e5f0cc211 */ /* 0x000fc400078a10ff */
[----:B------:R-:W-:Y:S01]  /*2d470*/  ISETP.GE.AND P1, PT, R83, UR4, PT ;  /* 0x0000000453007c0c */ /* 0x000fe2000bf26270 */
[----:B------:R3:W-:Y:S01]  /*2d480*/  @!P3 ST.E.64 desc[UR60][R10.64], R56 ;  /* 0x000000380a00b985 */ /* 0x0007e2000c101b3c */
[-C--:B------:R-:W-:Y:S02]  /*2d490*/  @!P4 LEA.HI.X R13, R95, R3.reuse, R96, 0x2, P5 ;  /* 0x000000035f0dc211 */ /* 0x080fe400028f1460 */
[-C--:B------:R-:W-:Y:S02]  /*2d4a0*/  @!P2 LEA R28, P5, R89, R14.reuse, 0x2 ;  /* 0x0000000e591ca211 */ /* 0x080fe400078a10ff */
[----:B------:R-:W-:Y:S01]  /*2d4b0*/  ISETP.GE.AND P3, PT, R79, UR4, PT ;  /* 0x000000044f007c0c */ /* 0x000fe2000bf66270 */
[----:B------:R4:W-:Y:S01]  /*2d4c0*/  @!P4 ST.E.64 desc[UR60][R12.64], R52 ;  /* 0x000000340c00c985 */ /* 0x0009e2000c101b3c */
[----:B------:R-:W-:Y:S02]  /*2d4d0*/  @!P2 LEA.HI.X R29, R89, R3, R94, 0x2, P5 ;  /* 0x00000003591da211 */ /* 0x000fe400028f145e */
[----:B0-----:R-:W-:-:S02]  /*2d4e0*/  @!P0 LEA R8, P5, R85, R14, 0x2 ;  /* 0x0000000e55088211 */ /* 0x001fc400078a10ff */
[----:B------:R-:W-:Y:S01]  /*2d4f0*/  ISETP.GE.AND P4, PT, R59, UR4, PT ;  /* 0x000000043b007c0c */ /* 0x000fe2000bf86270 */
[----:B------:R-:W-:Y:S01]  /*2d500*/  @!P2 ST.E.64 desc[UR60][R28.64], R62 ;  /* 0x0000003e1c00a985 */ /* 0x000fe2000c101b3c */
[-C--:B------:R-:W-:Y:S02]  /*2d510*/  @!P0 LEA.HI.X R9, R85, R3.reuse, R90, 0x2, P5 ;  /* 0x0000000355098211 */ /* 0x080fe400028f145a */
[-C--:B-1----:R-:W-:Y:S02]  /*2d520*/  @!P1 LEA R6, P5, R83, R14.reuse, 0x2 ;  /* 0x0000000e53069211 */ /* 0x082fe400078a10ff */
[----:B------:R-:W-:Y:S01]  /*2d530*/  ISETP.GE.AND P2, PT, R35, UR4, PT ;  /* 0x0000000423007c0c */ /* 0x000fe2000bf46270 */
[----:B------:R0:W-:Y:S01]  /*2d540*/  @!P0 ST.E.64 desc[UR60][R8.64], R64 ;  /* 0x0000004008008985 */ /* 0x0001e2000c101b3c */
[----:B------:R-:W-:Y:S01]  /*2d550*/  @!P1 LEA.HI.X R7, R83, R3, R88, 0x2, P5 ;  /* 0x0000000353079211 */ /* 0x000fe200028f1458 */
[----:B------:R-:W-:Y:S01]  /*2d560*/  @!P3 IMAD.MOV.U32 R61, RZ, RZ, R73 ;  /* 0x000000ffff3db224 */ /* 0x000fe200078e0049 */
[----:B--2---:R-:W-:-:S02]  /*2d570*/  @!P3 LEA R4, P5, R79, R14, 0x2 ;  /* 0x0000000e4f04b211 */ /* 0x004fc400078a10ff */
[----:B------:R-:W-:Y:S01]  /*2d580*/  ISETP.GE.AND P0, PT, R33, UR4, PT ;  /* 0x0000000421007c0c */ /* 0x000fe2000bf06270 */
[----:B------:R-:W-:Y:S01]  /*2d590*/  @!P1 ST.E.64 desc[UR60][R6.64], R66 ;  /* 0x0000004206009985 */ /* 0x000fe2000c101b3c */
[-C--:B------:R-:W-:Y:S01]  /*2d5a0*/  @!P3 LEA.HI.X R5, R79, R3.reuse, R84, 0x2, P5 ;  /* 0x000000034f05b211 */ /* 0x080fe200028f1454 */
[----:B------:R-:W-:Y:S01]  /*2d5b0*/  @!P4 IMAD.MOV.U32 R73, RZ, RZ, R75 ;  /* 0x000000ffff49c224 */ /* 0x000fe200078e004b */
[-C--:B---3--:R-:W-:Y:S02]  /*2d5c0*/  @!P4 LEA R10, P5, R59, R14.reuse, 0x2 ;  /* 0x0000000e3b0ac211 */ /* 0x088fe400078a10ff */
[----:B------:R-:W-:Y:S01]  /*2d5d0*/  ISETP.GE.AND P1, PT, R31, UR4, PT ;  /* 0x000000041f007c0c */ /* 0x000fe2000bf26270 */
[----:B------:R1:W-:Y:S01]  /*2d5e0*/  @!P3 ST.E.64 desc[UR60][R4.64], R60 ;  /* 0x0000003c0400b985 */ /* 0x0003e2000c101b3c */
[----:B------:R-:W-:Y:S02]  /*2d5f0*/  @!P4 LEA.HI.X R11, R59, R3, R58, 0x2, P5 ;  /* 0x000000033b0bc211 */ /* 0x000fe400028f143a */
[----:B----4-:R-:W-:-:S02]  /*2d600*/  @!P2 LEA R12, P5, R35, R14, 0x2 ;  /* 0x0000000e230ca211 */ /* 0x010fc400078a10ff */
[----:B------:R-:W-:Y:S01]  /*2d610*/  ISETP.GE.AND P3, PT, R25, UR4, PT ;  /* 0x0000000419007c0c */ /* 0x000fe2000bf66270 */
[----:B------:R2:W-:Y:S01]  /*2d620*/  @!P4 ST.E.64 desc[UR60][R10.64], R72 ;  /* 0x000000480a00c985 */ /* 0x0005e2000c101b3c */
[----:B------:R-:W-:Y:S02]  /*2d630*/  ISETP.GE.AND P4, PT, R228, UR4, PT ;  /* 0x00000004e4007c0c */ /* 0x000fe4000bf86270 */
[----:B------:R-:W-:Y:S02]  /*2d640*/  @!P2 LEA.HI.X R13, R35, R3, R34, 0x2, P5 ;  /* 0x00000003230da211 */ /* 0x000fe400028f1422 */
[----:B------:R-:W-:-:S03]  /*2d650*/  @!P0 LEA R20, P5, R33, R14, 0x2 ;  /* 0x0000000e21148211 */ /* 0x000fc600078a10ff */
[----:B------:R2:W-:Y:S01]  /*2d660*/  @!P2 ST.E.64 desc[UR60][R12.64], R76 ;  /* 0x0000004c0c00a985 */ /* 0x0005e2000c101b3c */
[-C--:B------:R-:W-:Y:S02]  /*2d670*/  @!P0 LEA.HI.X R21, R33, R3.reuse, R26, 0x2, P5 ;  /* 0x0000000321158211 */ /* 0x080fe400028f141a */
[CC--:B0-----:R-:W-:Y:S01]  /*2d680*/  @!P1 LEA R8, P5, R31.reuse, R14.reuse, 0x2 ;  /* 0x0000000e1f089211 */ /* 0x0c1fe200078a10ff */
[----:B------:R-:W-:Y:S02]  /*2d690*/  @!P3 IMAD.MOV.U32 R75, RZ, RZ, R117 ;  /* 0x000000ffff4bb224 */ /* 0x000fe400078e0075 */
[-C--:B-1----:R-:W-:Y:S01]  /*2d6a0*/  @!P4 LEA R4, P2, R228, R14.reuse, 0x2 ;  /* 0x0000000ee404c211 */ /* 0x082fe200078410ff */
[----:B------:R2:W-:Y:S01]  /*2d6b0*/  @!P0 ST.E.64 desc[UR60][R20.64], R112 ;  /* 0x0000007014008985 */ /* 0x0005e2000c101b3c */
[----:B------:R-:W-:Y:S02]  /*2d6c0*/  @!P1 LEA.HI.X R9, R31, R3, R32, 0x2, P5 ;  /* 0x000000031f099211 */ /* 0x000fe400028f1420 */
[----:B------:R-:W-:-:S02]  /*2d6d0*/  @!P3 LEA R6, P5, R25, R14, 0x2 ;  /* 0x0000000e1906b211 */ /* 0x000fc400078a10ff */
[-C--:B------:R-:W-:Y:S01]  /*2d6e0*/  @!P4 LEA.HI.X R5, R228, R3.reuse, R236, 0x2, P2 ;  /* 0x00000003e405c211 */ /* 0x080fe200010f14ec */
[----:B------:R2:W-:Y:S01]  /*2d6f0*/  @!P1 ST.E.64 desc[UR60][R8.64], R114 ;  /* 0x0000007208009985 */ /* 0x0005e2000c101b3c */
[----:B------:R-:W-:Y:S02]  /*2d700*/  @!P3 LEA.HI.X R7, R25, R3, R30, 0x2, P5 ;  /* 0x000000031907b211 */ /* 0x000fe400028f141e */
[----:B------:R-:W-:-:S03]  /*2d710*/  ISETP.GE.AND P0, PT, R227, UR4, PT ;  /* 0x00000004e3007c0c */ /* 0x000fc6000bf06270 */
[----:B------:R2:W-:Y:S04]  /*2d720*/  @!P3 ST.E.64 desc[UR60][R6.64], R74 ;  /* 0x0000004a0600b985 */ /* 0x0005e8000c101b3c */
[----:B------:R2:W-:Y:S06]  /*2d730*/  @!P4 ST.E.64 desc[UR60][R4.64], R68 ;  /* 0x000000440400c985 */ /* 0x0005ec000c101b3c */
[----:B------:R-:W-:Y:S05]  /*2d740*/  @P0 BRA `(.L_x_1574) ;  /* 0x0000000c00280947 */ /* 0x000fea0003800000 */
[----:B------:R-:W-:-:S04]  /*2d750*/  LEA R14, P0, R227, R14, 0x2 ;  /* 0x0000000ee30e7211 */ /* 0x000fc800078010ff */
[----:B------:R-:W-:-:S05]  /*2d760*/  LEA.HI.X R15, R227, R3, R235, 0x2, P0 ;  /* 0x00000003e30f7211 */ /* 0x000fca00000f14eb */
[----:B------:R0:W-:Y:S01]  /*2d770*/  ST.E.64 desc[UR60][R14.64], R70 ;  /* 0x000000460e007985 */ /* 0x0001e2000c101b3c */
[----:B------:R-:W-:Y:S05]  /*2d780*/  BRA `(.L_x_1574) ;  /* 0x0000000c00187947 */ /* 0x000fea0003800000 */
.L_x_1560:
[----:B------:R-:W-:Y:S01]  /*2d790*/  ULDC.64 UR4, c[0x0][0xc08] ;  /* 0x0003020000047ab9 */ /* 0x000fe20000000a00 */
[----:B------:R-:W3:Y:S01]  /*2d7a0*/  LDC.64 R2, c[0x0][0xc00] ;  /* 0x00030000ff027b82 */ /* 0x000ee20000000a00 */
[----:B------:R-:W-:Y:S01]  /*2d7b0*/  ISETP.NE.U32.AND P0, PT, RZ, UR4, PT ;  /* 0x00000004ff007c0c */ /* 0x000fe2000bf05070 */
[----:B------:R-:W-:-:S03]  /*2d7c0*/  IMAD.MOV.U32 R13, RZ, RZ, RZ ;  /* 0x000000ffff0d7224 */ /* 0x000fc600078e00ff */
[----:B------:R-:W-:Y:S01]  /*2d7d0*/  ISETP.NE.AND.EX P1, PT, RZ, UR5, PT, P0 ;  /* 0x00000005ff007c0c */ /* 0x000fe2000bf25300 */
[----:B------:R-:W-:Y:S02]  /*2d7e0*/  ULDC.64 UR4, c[0x0][0xc00] ;  /* 0x0003000000047ab9 */ /* 0x000fe40000000a00 */
[----:B------:R-:W-:-:S04]  /*2d7f0*/  ISETP.NE.U32.AND P0, PT, RZ, UR4, PT ;  /* 0x00000004ff007c0c */ /* 0x000fc8000bf05070 */
[----:B------:R-:W-:-:S06]  /*2d800*/  ISETP.NE.AND.EX P0, PT, RZ, UR5, PT, P0 ;  /* 0x00000005ff007c0c */ /* 0x000fcc000bf05300 */
[----:B------:R-:W0:Y:S01]  /*2d810*/  @P1 LDC.64 R4, c[0x0][0xc08] ;  /* 0x00030200ff041b82 */ /* 0x000e220000000a00 */
[----:B------:R-:W-:Y:S02]  /*2d820*/  ULDC UR4, c[0x0][0xa88] ;  /* 0x0002a20000047ab9 */ /* 0x000fe40000000800 */
[----:B------:R-:W-:Y:S02]  /*2d830*/  IMAD.U32 R20, RZ, RZ, UR4 ;  /* 0x00000004ff147e24 */ /* 0x000fe4000f8e00ff */
[----:B---3--:R-:W-:-:S05]  /*2d840*/  IMAD.WIDE R2, R223, 0x4, R2 ;  /* 0x00000004df027825 */ /* 0x008fca00078e0202 */
[----:B------:R3:W5:Y:S01]  /*2d850*/  @P0 LDG.E R13, desc[UR60][R2.64] ;  /* 0x0000003c020d0981 */ /* 0x000762000c1e1900 */
[----:B------:R-:W4:Y:S01]  /*2d860*/  S2R R6, SR_TID.X ;  /* 0x0000000000067919 */ /* 0x000f220000002100 */
[----:B0-----:R-:W-:-:S05]  /*2d870*/  @P1 IMAD.WIDE R4, R223, 0x4, R4 ;  /* 0x00000004df041825 */ /* 0x001fca00078e0204 */
[----:B------:R3:W5:Y:S01]  /*2d880*/  @P1 LDG.E R20, desc[UR60][R4.64] ;  /* 0x0000003c04141981 */ /* 0x000762000c1e1900 */
[----:B-1----:R-:W-:Y:S02]  /*2d890*/  ISETP.GT.AND P2, PT, R222, 0x1, PT ;  /* 0x00000001de00780c */ /* 0x002fe40003f44270 */
[----:B------:R-:W-:Y:S01]  /*2d8a0*/  SHF.R.S32.HI R14, RZ, 0x1f, R223 ;  /* 0x0000001fff0e7819 */ /* 0x000fe200000114df */
[----:B----4-:R-:W-:-:S05]  /*2d8b0*/  VIADD R0, R6, 0xffffff80 ;  /* 0xffffff8006007836 */ /* 0x010fca0000000000 */
[----:B------:R-:W-:Y:S01]  /*2d8c0*/  ISETP.GT.AND P3, PT, R0, 0x7f, PT ;  /* 0x0000007f0000780c */ /* 0x000fe20003f64270 */
[----:B---3--:R-:W-:-:S12]  /*2d8d0*/  @P1 BRA `(.L_x_1579) ;  /* 0x0000000000101947 */ /* 0x008fd80003800000 */
[----:B------:R-:W-:Y:S05]  /*2d8e0*/  @!P0 BRA `(.L_x_1579) ;  /* 0x00000000000c8947 */ /* 0x000fea0003800000 */
[----:B------:R-:W3:Y:S04]  /*2d8f0*/  LDG.E R5, desc[UR60][R2.64] ;  /* 0x0000003c02057981 */ /* 0x000ee8000c1e1900 */
[----:B-----5:R-:W3:Y:S02]  /*2d900*/  LDG.E R20, desc[UR60][R2.64+0x4] ;  /* 0x0000043c02147981 */ /* 0x020ee4000c1e1900 */
[----:B---3--:R-:W-:-:S07]  /*2d910*/  IMAD.IADD R20, R20, 0x1, -R5 ;  /* 0x0000000114147824 */ /* 0x008fce00078e0a05 */
.L_x_1579:
[----:B------:R-:W-:Y:S01]  /*2d920*/  BSSY B1, `(.L_x_1580) ;  /* 0x0000035000017945 */ /* 0x000fe20003800000 */
[----:B------:R-:W-:Y:S02]  /*2d930*/  SEL R21, R223, RZ, !P0 ;  /* 0x000000ffdf157207 */ /* 0x000fe40004000000 */
[----:B------:R-:W-:Y:S02]  /*2d940*/  SEL R14, R14, RZ, !P0 ;  /* 0x000000ff0e0e7207 */ /* 0x000fe40004000000 */
[----:B-----5:R-:W-:Y:S01]  /*2d950*/  SHF.R.S32.HI R12, RZ, 0x1f, R13 ;  /* 0x0000001fff0c7819 */ /* 0x020fe2000001140d */
[----:B------:R-:W-:Y:S06]  /*2d960*/  @P3 BRA `(.L_x_1581) ;  /* 0x0000000000c03947 */ /* 0x000fec0003800000 */
[----:B------:R-:W0:Y:S01]  /*2d970*/  LDC R27, c[0x0][0xbe8] ;  /* 0x0002fa00ff1b7b82 */ /* 0x000e220000000800 */
[----:B------:R-:W-:Y:S01]  /*2d980*/  IADD3 R25, R203, -0x80, R6 ;  /* 0xffffff80cb197810 */ /* 0x000fe20007ffe006 */
[----:B0-----:R-:W-:-:S05]  /*2d990*/  IMAD R0, R20, R27, RZ ;  /* 0x0000001b14007224 */ /* 0x001fca00078e02ff */
[----:B------:R-:W-:-:S13]  /*2d9a0*/  ISETP.GE.AND P0, PT, R25, R0, PT ;  /* 0x000000001900720c */ /* 0x000fda0003f06270 */
[----:B------:R-:W-:Y:S05]  /*2d9b0*/  @P0 BRA `(.L_x_1581) ;  /* 0x0000000000ac0947 */ /* 0x000fea0003800000 */
[----:B------:R-:W-:Y:S01]  /*2d9c0*/  IMAD.MOV.U32 R0, RZ, RZ, 0x9b8 ;  /* 0x000009b8ff007424 */ /* 0x000fe200078e00ff */
[----:B------:R-:W-:Y:S01]  /*2d9d0*/  ISETP.GT.AND P3, PT, R222, 0x1, PT ;  /* 0x00000001de00780c */ /* 0x000fe20003f64270 */
[----:B------:R-:W0:Y:S01]  /*2d9e0*/  LDC.64 R28, c[0x0][0xba8] ;  /* 0x0002ea00ff1c7b82 */ /* 0x000e220000000a00 */
[----:B------:R-:W-:Y:S01]  /*2d9f0*/  ISETP.NE.AND P0, PT, R27, 0x1, PT ;  /* 0x000000011b00780c */ /* 0x000fe20003f05270 */
[----:B------:R-:W-:Y:S01]  /*2da00*/  IMAD.MOV.U32 R15, RZ, RZ, R25 ;  /* 0x000000ffff0f7224 */ /* 0x000fe200078e0019 */
[----:B------:R-:W-:Y:S02]  /*2da10*/  SEL R24, R0, 0x978, P3 ;  /* 0x0000097800187807 */ /* 0x000fe40001800000 */
[----:B------:R-:W-:-:S03]  /*2da20*/  SEL R225, R225, RZ, P3 ;  /* 0x000000ffe1e17207 */ /* 0x000fc60001800000 */
[----:B------:R-:W1:Y:S08]  /*2da30*/  LDC.64 R6, c[0x0][R24+0x220] ;  /* 0x0000880018067b82 */ /* 0x000e700000000a00 */
[----:B------:R-:W3:Y:S08]  /*2da40*/  LDC.64 R2, c[0x0][R24+0x218] ;  /* 0x0000860018027b82 */ /* 0x000ef00000000a00 */
[----:B------:R-:W4:Y:S08]  /*2da50*/  LDC.64 R8, c[0x0][R24+0x228] ;  /* 0x00008a0018087b82 */ /* 0x000f300000000a00 */
[----:B------:R-:W5:Y:S08]  /*2da60*/  LDC.64 R4, c[0x0][R24+0x210] ;  /* 0x0000840018047b82 */ /* 0x000f700000000a00 */
[----:B------:R-:W2:Y:S08]  /*2da70*/  @P0 LDC R0, c[0x0][0xbec] ;  /* 0x0002fb00ff000b82 */ /* 0x000eb00000000800 */
[----:B------:R-:W4:Y:S01]  /*2da80*/  @P0 LDC R33, c[0x0][0xbf0] ;  /* 0x0002fc00ff210b82 */ /* 0x000f220000000800 */
[----:B-1----:R-:W-:-:S07]  /*2da90*/  IMAD R7, R7, R21, RZ ;  /* 0x0000001507077224 */ /* 0x002fce00078e02ff */
[----:B0-----:R-:W0:Y:S01]  /*2daa0*/  @!P3 LDC R28, c[0x0][0xb50] ;  /* 0x0002d400ff1cbb82 */ /* 0x001e220000000800 */
[----:B------:R-:W-:Y:S02]  /*2dab0*/  IMAD R7, R6, R14, R7 ;  /* 0x0000000e06077224 */ /* 0x000fe400078e0207 */
[----:B--2---:R-:W-:-:S05]  /*2dac0*/  @P0 IMAD.HI.U32 R0, R25, R0, RZ ;  /* 0x0000000019000227 */ /* 0x004fca00078e00ff */
[----:B------:R-:W1:Y:S01]  /*2dad0*/  @!P3 LDC R29, c[0x0][0xb54] ;  /* 0x0002d500ff1dbb82 */ /* 0x000e620000000800 */
[-C--:B---3--:R-:W-:Y:S02]  /*2dae0*/  IMAD R31, R3, R216.reuse, RZ ;  /* 0x000000d8031f7224 */ /* 0x088fe400078e02ff */
[----:B------:R-:W-:Y:S01]  /*2daf0*/  IMAD.WIDE.U32 R10, R2, R216, RZ ;  /* 0x000000d8020a7225 */ /* 0x000fe200078e00ff */
[----:B----4-:R-:W-:-:S03]  /*2db00*/  @P0 SHF.R.U32.HI R15, RZ, R33, R0 ;  /* 0x00000021ff0f0219 */ /* 0x010fc60000011600 */
[----:B------:R-:W-:-:S04]  /*2db10*/  IMAD.WIDE.U32 R2, R6, R21, RZ ;  /* 0x0000001506027225 */ /* 0x000fc800078e00ff */
[----:B------:R-:W-:Y:S01]  /*2db20*/  IMAD.IADD R11, R31, 0x1, R11 ;  /* 0x000000011f0b7824 */ /* 0x000fe200078e020b */
[----:B------:R-:W-:Y:S01]  /*2db30*/  IADD3 R10, P0, P1, R2, R10, R13 ;  /* 0x0000000a020a7210 */ /* 0x000fe2000791e00d */
[----:B------:R-:W-:Y:S02]  /*2db40*/  IMAD.MOV R0, RZ, RZ, -R15 ;  /* 0x000000ffff007224 */ /* 0x000fe400078e0a0f */
[----:B------:R-:W-:Y:S02]  /*2db50*/  IMAD.IADD R6, R3, 0x1, R7 ;  /* 0x0000000103067824 */ /* 0x000fe400078e0207 */
        /* <DEDUP_REMOVED lines=9> */
[----:B-----5:R-:W-:-:S04]  /*2dbf0*/  IMAD R0, R5, R7, RZ ;  /* 0x0000000705007224 */ /* 0x020fc800078e02ff */
[C---:B------:R-:W-:Y:S02]  /*2dc00*/  IMAD R9, R4.reuse, R9, R0 ;  /* 0x0000000904097224 */ /* 0x040fe400078e0200 */
[----:B------:R-:W-:-:S04]  /*2dc10*/  IMAD.WIDE.U32 R2, R4, R7, R2 ;  /* 0x0000000704027225 */ /* 0x000fc800078e0002 */
[----:B------:R-:W-:Y:S01]  /*2dc20*/  IMAD.IADD R0, R3, 0x1, R9 ;  /* 0x0000000103007824 */ /* 0x000fe200078e0209 */
[----:B0-----:R-:W-:Y:S01]  /*2dc30*/  LEA R4, P0, R2, R28, 0x2 ;  /* 0x0000001c02047211 */ /* 0x001fe200078010ff */
[----:B------:R-:W-:-:S03]  /*2dc40*/  IMAD.MOV.U32 R3, RZ, RZ, -0x800000 ;  /* 0xff800000ff037424 */ /* 0x000fc600078e00ff */
[----:B-1----:R-:W-:-:S05]  /*2dc50*/  LEA.HI.X R5, R2, R29, R0, 0x2, P0 ;  /* 0x0000001d02057211 */ /* 0x002fca00000f1400 */
[----:B------:R0:W-:Y:S04]  /*2dc60*/  STG.E desc[UR60][R4.64], R3 ;  /* 0x0000000304007986 */ /* 0x0001e8000c10193c */
.L_x_1581:
[----:B------:R-:W-:Y:S05]  /*2dc70*/  BSYNC B1 ;  /* 0x0000000000017941 */ /* 0x000fea0003800000 */
.L_x_1580:
[----:B------:R-:W-:Y:S05]  /*2dc80*/  @P2 BRA `(.L_x_1574) ;  /* 0x0000000400d82947 */ /* 0x000fea0003800000 */
[----:B------:R-:W1:Y:S01]  /*2dc90*/  LDC R25, c[0x0][0xbe8] ;  /* 0x0002fa00ff197b82 */ /* 0x000e620000000800 */
[----:B------:R-:W-:Y:S01]  /*2dca0*/  ULDC.64 UR4, c[0x0][0xaa0] ;  /* 0x0002a80000047ab9 */ /* 0x000fe20000000a00 */
[----:B------:R-:W-:Y:S01]  /*2dcb0*/  ULDC.64 UR6, c[0x0][0xaf0] ;  /* 0x0002bc0000067ab9 */ /* 0x000fe20000000a00 */
[----:B------:R-:W-:Y:S02]  /*2dcc0*/  IMAD R0, R12, UR4, RZ ;  /* 0x000000040c007c24 */ /* 0x000fe4000f8e02ff */
[----:B0-----:R-:W-:-:S04]  /*2dcd0*/  IMAD.WIDE.U32 R2, R13, UR4, RZ ;  /* 0x000000040d027c25 */ /* 0x001fc8000f8e00ff */
[----:B------:R-:W-:Y:S01]  /*2dce0*/  IMAD R5, R13, UR5, R0 ;  /* 0x000000050d057c24 */ /* 0x000fe2000f8e0200 */
[----:B------:R-:W-:Y:S01]  /*2dcf0*/  ULDC.64 UR4, c[0x0][0xae8] ;  /* 0x0002ba0000047ab9 */ /* 0x000fe20000000a00 */
[----:B------:R-:W-:Y:S02]  /*2dd00*/  IMAD R0, R221, 0x20, R230 ;  /* 0x00000020dd007824 */ /* 0x000fe400078e02e6 */
[----:B------:R-:W-:Y:S02]  /*2dd10*/  IMAD.IADD R3, R3, 0x1, R5 ;  /* 0x0000000103037824 */ /* 0x000fe400078e0205 */
[----:B------:R-:W-:Y:S02]  /*2dd20*/  IMAD.IADD R9, R203, 0x1, R0 ;  /* 0x00000001cb097824 */ /* 0x000fe400078e0200 */
[----:B------:R-:W-:-:S04]  /*2dd30*/  IMAD.WIDE.U32 R2, R216, UR4, R2 ;  /* 0x00000004d8027c25 */ /* 0x000fc8000f8e0002 */
[----:B------:R-:W-:Y:S02]  /*2dd40*/  IMAD.MOV.U32 R5, RZ, RZ, R9 ;  /* 0x000000ffff057224 */ /* 0x000fe400078e0009 */
[----:B------:R-:W-:Y:S01]  /*2dd50*/  IMAD R3, R216, UR5, R3 ;  /* 0x00000005d8037c24 */ /* 0x000fe2000f8e0203 */
[----:B-1----:R-:W-:Y:S01]  /*2dd60*/  ISETP.NE.AND P0, PT, R25, 0x1, PT ;  /* 0x000000011900780c */ /* 0x002fe20003f05270 */
[----:B------:R-:W-:Y:S01]  /*2dd70*/  ULDC.64 UR4, c[0x0][0xae0] ;  /* 0x0002b80000047ab9 */ /* 0x000fe20000000a00 */
[----:B------:R-:W-:-:S11]  /*2dd80*/  IMAD.WIDE.U32 R2, R21, UR6, R2 ;  /* 0x0000000615027c25 */ /* 0x000fd6000f8e0002 */
[----:B------:R-:W0:Y:S08]  /*2dd90*/  @P0 LDC R4, c[0x0][0xbec] ;  /* 0x0002fb00ff040b82 */ /* 0x000e300000000800 */
[----:B------:R-:W1:Y:S01]  /*2dda0*/  @P0 LDC R7, c[0x0][0xbf0] ;  /* 0x0002fc00ff070b82 */ /* 0x000e620000000800 */
[----:B0-----:R-:W-:-:S04]  /*2ddb0*/  @P0 IMAD.HI.U32 R0, R9, R4, RZ ;  /* 0x0000000409000227 */ /* 0x001fc800078e00ff */
[----:B------:R-:W-:Y:S01]  /*2ddc0*/  IMAD R4, R14, UR6, RZ ;  /* 0x000000060e047c24 */ /* 0x000fe2000f8e02ff */
[----:B-1----:R-:W-:-:S03]  /*2ddd0*/  @P0 SHF.R.U32.HI R5, RZ, R7, R0 ;  /* 0x00000007ff050219 */ /* 0x002fc60000011600 */
        /* <DEDUP_REMOVED lines=20> */
[----:B------:R0:W1:Y:S04]  /*2df20*/  SHFL.IDX PT, R0, R3, RZ, 0x181f ;  /* 0x00181fff03007589 */ /* 0x00006800000e0000 */
[----:B------:R0:W3:Y:S02]  /*2df30*/  SHFL.IDX PT, R14, R2, RZ, 0x181f ;  /* 0x00181fff020e7589 */ /* 0x0000e400000e0000 */
.L_x_1857:
[----:B------:R-:W-:Y:S01]  /*2df40*/  IMAD R25, R20, R25, RZ ;  /* 0x0000001914197224 */ /* 0x000fe200078e02ff */
[----:B------:R-:W-:Y:S01]  /*2df50*/  BSSY B1, `(.L_x_1583) ;  /* 0x000000f000017945 */ /* 0x000fe20003800000 */
[----:B------:R-:W-:-:S05]  /*2df60*/  IMAD.IADD R6, R230, 0x1, R203 ;  /* 0x00000001e6067824 */ /* 0x000fca00078e02cb */
[----:B------:R-:W-:-:S13]  /*2df70*/  ISETP.GE.AND P0, PT, R6, R25, PT ;  /* 0x000000190600720c */ /* 0x000fda0003f06270 */
[----:B------:R-:W-:Y:S05]  /*2df80*/  @P0 BRA `(.L_x_1584) ;  /* 0x00000000002c0947 */ /* 0x000fea0003800000 */
[----:B------:R-:W-:Y:S01]  /*2df90*/  ULDC UR4, c[0x0][0xac8] ;  /* 0x0002b20000047ab9 */ /* 0x000fe20000000800 */
[----:B------:R-:W-:Y:S02]  /*2dfa0*/  SHF.R.S32.HI R8, RZ, 0x1f, R211 ;  /* 0x0000001fff087819 */ /* 0x000fe400000114d3 */
[----:B------:R-:W-:Y:S02]  /*2dfb0*/  ISETP.GE.AND P2, PT, R211, UR4, PT ;  /* 0x00000004d3007c0c */ /* 0x000fe4000bf46270 */
[----:B------:R-:W-:Y:S02]  /*2dfc0*/  ISETP.GE.AND P3, PT, R220, UR4, PT ;  /* 0x00000004dc007c0c */ /* 0x000fe4000bf66270 */
[----:B------:R-:W-:-:S09]  /*2dfd0*/  SHF.R.S32.HI R7, RZ, 0x1f, R220 ;  /* 0x0000001fff077819 */ /* 0x000fd200000114dc */
[CC--:B---3--:R-:W-:Y:S02]  /*2dfe0*/  @!P2 LEA R4, P0, R211.reuse, R14.reuse, 0x1 ;  /* 0x0000000ed304a211 */ /* 0x0c8fe400078008ff */
[C---:B------:R-:W-:Y:S02]  /*2dff0*/  @!P3 LEA R14, P1, R220.reuse, R14, 0x1 ;  /* 0x0000000edc0eb211 */ /* 0x040fe400078208ff */
[-C--:B-1----:R-:W-:Y:S02]  /*2e000*/  @!P2 LEA.HI.X R5, R211, R0.reuse, R8, 0x1, P0 ;  /* 0x00000000d305a211 */ /* 0x082fe400000f0c08 */
[----:B------:R-:W-:-:S03]  /*2e010*/  @!P3 LEA.HI.X R15, R220, R0, R7, 0x1, P1 ;  /* 0x00000000dc0fb211 */ /* 0x000fc600008f0c07 */
[----:B------:R4:W-:Y:S04]  /*2e020*/  @!P2 ST.E.128 desc[UR60][R4.64], RZ ;  /* 0x000000ff0400a985 */ /* 0x0009e8000c101d3c */
[----:B------:R4:W-:Y:S02]  /*2e030*/  @!P3 ST.E.128 desc[UR60][R14.64], RZ ;  /* 0x000000ff0e00b985 */ /* 0x0009e4000c101d3c */
.L_x_1584:
[----:B------:R-:W-:Y:S05]  /*2e040*/  BSYNC B1 ;  /* 0x0000000000017941 */ /* 0x000fea0003800000 */
.L_x_1583:
[----:B------:R-:W-:-:S03]  /*2e050*/  UMOV UR4, 0xffffffff ;  /* 0xffffffff00047882 */ /* 0x000fc60000000000 */
[----:B------:R-:W-:Y:S05]  /*2e060*/  BRA.DIV UR4, `(.L_x_1585) ;  /* 0x000000b2049c7947 */ /* 0x000fea000b800000 */
[----:B-1----:R1:W0:Y:S04]  /*2e070*/  SHFL.IDX PT, R0, R3, 0x1, 0x181f ;  /* 0x00381f0003007f89 */ /* 0x00222800000e0000 */
[----:B---34-:R1:W3:Y:S02]  /*2e080*/  SHFL.IDX PT, R14, R2, 0x1, 0x181f ;  /* 0x00381f00020e7f89 */ /* 0x0182e400000e0000 */
.L_x_1861:
        /* <DEDUP_REMOVED lines=11> */
[-C--:B0-----:R-:W-:Y:S02]  /*2e140*/  @!P2 LEA.HI.X R5, R211, R0.reuse, R8, 0x1, P0 ;  /* 0x00000000d305a211 */ /* 0x081fe400000f0c08 */
[----:B------:R-:W-:-:S03]  /*2e150*/  @!P3 LEA.HI.X R15, R220, R0, R7, 0x1, P1 ;  /* 0x00000000dc0fb211 */ /* 0x000fc600008f0c07 */
[----:B------:R4:W-:Y:S04]  /*2e160*/  @!P2 ST.E.128 desc[UR60][R4.64], RZ ;  /* 0x000000ff0400a985 */ /* 0x0009e8000c101d3c */
[----:B------:R4:W-:Y:S02]  /*2e170*/  @!P3 ST.E.128 desc[UR60][R14.64], RZ ;  /* 0x000000ff0e00b985 */ /* 0x0009e4000c101d3c */
.L_x_1587:
[----:B------:R-:W-:Y:S05]  /*2e180*/  BSYNC B1 ;  /* 0x0000000000017941 */ /* 0x000fea0003800000 */
.L_x_1586:
[----:B------:R-:W-:-:S03]  /*2e190*/  UMOV UR4, 0xffffffff ;  /* 0xffffffff00047882 */ /* 0x000fc60000000000 */
[----:B------:R-:W-:Y:S05]  /*2e1a0*/  BRA.DIV UR4, `(.L_x_1588) ;  /* 0x000000b204947947 */ /* 0x000fea000b800000 */
[----:B0-----:R0:W0:Y:S04]  /*2e1b0*/  SHFL.IDX PT, R0, R3, 0x2, 0x181f ;  /* 0x00581f0003007f89 */ /* 0x00102800000e0000 */
[----:B---34-:R3:W4:Y:S02]  /*2e1c0*/  SHFL.IDX PT, R14, R2, 0x2, 0x181f ;  /* 0x00581f00020e7f89 */ /* 0x01872400000e0000 */
.L_x_1865:
        /* <DEDUP_REMOVED lines=9> */
[CC--:B----4-:R-:W-:Y:S02]  /*2e260*/  @!P2 LEA R4, P0, R211.reuse, R14.reuse, 0x1 ;  /* 0x0000000ed304a211 */ /* 0x0d0fe400078008ff */
[C---:B------:R-:W-:Y:S02]  /*2e270*/  @!P3 LEA R14, P1, R220.reuse, R14, 0x1 ;  /* 0x0000000edc0eb211 */ /* 0x040fe400078208ff */
[-C--:B0-----:R-:W-:Y:S02]  /*2e280*/  @!P2 LEA.HI.X R5, R211, R0.reuse, R8, 0x1, P0 ;  /* 0x00000000d305a211 */ /* 0x081fe400000f0c08 */
[----:B------:R-:W-:-:S03]  /*2e290*/  @!P3 LEA.HI.X R15, R220, R0, R7, 0x1, P1 ;  /* 0x00000000dc0fb211 */ /* 0x000fc600008f0c07 */
[----:B------:R0:W-:Y:S04]  /*2e2a0*/  @!P2 ST.E.128 desc[UR60][R4.64], RZ ;  /* 0x000000ff0400a985 */ /* 0x0001e8000c101d3c */
[----:B------:R0:W-:Y:S02]  /*2e2b0*/  @!P3 ST.E.128 desc[UR60][R14.64], RZ ;  /* 0x000000ff0e00b985 */ /* 0x0001e4000c101d3c */
.L_x_1590:
[----:B------:R-:W-:Y:S05]  /*2e2c0*/  BSYNC B1 ;  /* 0x0000000000017941 */ /* 0x000fea0003800000 */
.L_x_1589:
[----:B------:R-:W-:-:S03]  /*2e2d0*/  UMOV UR4, 0xffffffff ;  /* 0xffffffff00047882 */ /* 0x000fc60000000000 */
[----:B------:R-:W-:Y:S05]  /*2e2e0*/  BRA.DIV UR4, `(.L_x_1591) ;  /* 0x000000b2048c7947 */ /* 0x000fea000b800000 */
[----:B0-----:R0:W0:Y:S04]  /*2e2f0*/  SHFL.IDX PT, R0, R3, 0x3, 0x181f ;  /* 0x00781f0003007f89 */ /* 0x00102800000e0000 */
[----:B----4-:R4:W0:Y:S02]  /*2e300*/  SHFL.IDX PT, R14, R2, 0x3, 0x181f ;  /* 0x00781f00020e7f89 */ /* 0x01082400000e0000 */
.L_x_1869:
[----:B-1-34-:R-:W-:-:S05]  /*2e310*/  VIADD R2, R6, 0x60 ;  /* 0x0000006006027836 */ /* 0x01afca0000000000 */
[----:B------:R-:W-:-:S13]  /*2e320*/  ISETP.GE.AND P0, PT, R2, R25, PT ;  /* 0x000000190200720c */ /* 0x000fda0003f06270 */
[----:B------:R-:W-:Y:S05]  /*2e330*/  @P0 BRA `(.L_x_1574) ;  /* 0x00000000002c0947 */ /* 0x000fea0003800000 */
[----:B------:R-:W-:Y:S01]  /*2e340*/  ULDC UR4, c[0x0][0xac8] ;  /* 0x0002b20000047ab9 */ /* 0x000fe20000000800 */
[----:B------:R-:W-:Y:S02]  /*2e350*/  SHF.R.S32.HI R5, RZ, 0x1f, R211 ;  /* 0x0000001fff057819 */ /* 0x000fe400000114d3 */
[----:B------:R-:W-:Y:S02]  /*2e360*/  ISETP.GE.AND P2, PT, R211, UR4, PT ;  /* 0x00000004d3007c0c */ /* 0x000fe4000bf46270 */
[----:B------:R-:W-:Y:S02]  /*2e370*/  ISETP.GE.AND P3, PT, R220, UR4, PT ;  /* 0x00000004dc007c0c */ /* 0x000fe4000bf66270 */
[----:B------:R-:W-:-:S09]  /*2e380*/  SHF.R.S32.HI R4, RZ, 0x1f, R220 ;  /* 0x0000001fff047819 */ /* 0x000fd200000114dc */
[CC--:B0-----:R-:W-:Y:S02]  /*2e390*/  @!P2 LEA R2, P0, R211.reuse, R14.reuse, 0x1 ;  /* 0x0000000ed302a211 */ /* 0x0c1fe400078008ff */
[C---:B------:R-:W-:Y:S02]  /*2e3a0*/  @!P3 LEA R14, P1, R220.reuse, R14, 0x1 ;  /* 0x0000000edc0eb211 */ /* 0x040fe400078208ff */
[-C--:B------:R-:W-:Y:S02]  /*2e3b0*/  @!P2 LEA.HI.X R3, R211, R0.reuse, R5, 0x1, P0 ;  /* 0x00000000d303a211 */ /* 0x080fe400000f0c05 */
[----:B------:R-:W-:-:S03]  /*2e3c0*/  @!P3 LEA.HI.X R15, R220, R0, R4, 0x1, P1 ;  /* 0x00000000dc0fb211 */ /* 0x000fc600008f0c04 */
[----:B------:R1:W-:Y:S04]  /*2e3d0*/  @!P2 ST.E.128 desc[UR60][R2.64], RZ ;  /* 0x000000ff0200a985 */ /* 0x0003e8000c101d3c */
[----:B------:R1:W-:Y:S02]  /*2e3e0*/  @!P3 ST.E.128 desc[UR60][R14.64], RZ ;  /* 0x000000ff0e00b985 */ /* 0x0003e4000c101d3c */
.L_x_1574:
[----:B------:R-:W-:Y:S05]  /*2e3f0*/  BSYNC B0 ;  /* 0x0000000000007941 */ /* 0x000fea0003800000 */
.L_x_1559:
[----:B------:R-:W-:Y:S02]  /*2e400*/  ULDC UR4, c[0x0][0xc3c] ;  /* 0x00030f0000047ab9 */ /* 0x000fe40000000800 */
[----:B--2---:R-:W-:-:S13]  /*2e410*/  ISETP.GE.AND P0, PT, R215, UR4, PT ;  /* 0x00000004d7007c0c */ /* 0x004fda000bf06270 */
[----:B------:R-:W-:Y:S05]  /*2e420*/  @!P0 BRA `(.L_x_1592) ;  /* 0xfffffd30000c8947 */ /* 0x000fea000383ffff */
[----:B------:R-:W-:Y:S05]  /*2e430*/  BRA `(.L_x_1316) ;  /* 0x0000008000407947 */ /* 0x000fea0003800000 */
.L_x_1314:
        /* <DEDUP_REMOVED lines=14> */
[----:B0-----:R3:W-:Y:S04]  /*2e520*/  STL.64 [R1], R4 ;  /* 0x0000000401007387 */ /* 0x0017e80000100a00 */
[----:B------:R3:W-:Y:S01]  /*2e530*/  STL.64 [R1+0x8], R6 ;  /* 0x0000080601007387 */ /* 0x0007e20000100a00 */
[----:B------:R-:W-:Y:S06]  /*2e540*/  BAR.ARV 0x4, 0x180 ;  /* 0x0106000000007b1d */ /* 0x000fec0000002000 */
[----:B------:R-:W-:Y:S05]  /*2e550*/  BRA `(.L_x_1594) ;  /* 0x0000000c00b47947 */ /* 0x000fea0003800000 */
.L_x_1593:
[----:B------:R-:W0:Y:S01]  /*2e560*/  S2R R0, SR_TID.X ;  /* 0x0000000000007919 */ /* 0x000e220000002100 */
[----:B------:R-:W-:Y:S01]  /*2e570*/  ULDC UR4, c[0x0][0xc3c] ;  /* 0x00030f0000047ab9 */ /* 0x000fe20000000800 */
[----:B------:R-:W1:Y:S01]  /*2e580*/  S2UR UR6, SR_CTAID.X ;  /* 0x00000000000679c3 */ /* 0x000e620000002500 */
[----:B------:R-:W-:Y:S01]  /*2e590*/  ULDC UR5, c[0x0][0xc38] ;  /* 0x00030e0000057ab9 */ /* 0x000fe20000000800 */
[----:B0-----:R-:W-:-:S04]  /*2e5a0*/  LOP3.LUT R0, R0, 0x1f, RZ, 0xc0, !PT ;  /* 0x0000001f00007812 */ /* 0x001fc800078ec0ff */
[----:B------:R-:W-:-:S04]  /*2e5b0*/  ISETP.NE.AND P0, PT, R0, 0x1f, PT ;  /* 0x0000001f0000780c */ /* 0x000fc80003f05270 */
[----:B------:R-:W-:-:S13]  /*2e5c0*/  ISETP.GE.OR P1, PT, R0, UR4, !P0 ;  /* 0x0000000400007c0c */ /* 0x000fda000c726670 */
[----:B------:R-:W0:Y:S08]  /*2e5d0*/  @!P1 LDC.64 R2, c[0x0][0xc80] ;  /* 0x00032000ff029b82 */ /* 0x000e300000000a00 */
[----:B------:R-:W2:Y:S01]  /*2e5e0*/  @!P1 LDC.64 R4, c[0x0][0xc78] ;  /* 0x00031e00ff049b82 */ /* 0x000ea20000000a00 */
[----:B0-----:R-:W-:-:S05]  /*2e5f0*/  @!P1 IMAD.WIDE.U32 R2, R0, 0x4, R2 ;  /* 0x0000000400029825 */ /* 0x001fca00078e0002 */
[----:B------:R2:W3:Y:S02]  /*2e600*/  @!P1 LDG.E R6, desc[UR60][R2.64] ;  /* 0x0000003c02069981 */ /* 0x0004e4000c1e1900 */
[----:B--2---:R-:W-:-:S04]  /*2e610*/  @!P1 IMAD.WIDE.U32 R2, R0, 0x4, R4 ;  /* 0x0000000400029825 */ /* 0x004fc800078e0004 */
[----:B------:R-:W-:-:S06]  /*2e620*/  IMAD.MOV.U32 R5, RZ, RZ, RZ ;  /* 0x000000ffff057224 */ /* 0x000fcc00078e00ff */
        /* <DEDUP_REMOVED lines=26> */
[----:B-1----:R-:W-:-:S13]  /*2e7d0*/  ISETP.GT.AND P6, PT, R7, UR6, PT ;  /* 0x0000000607007c0c */ /* 0x002fda000bfc4270 */
[----:B------:R-:W-:Y:S05]  /*2e7e0*/  @P6 BRA `(.L_x_1595) ;  /* 0x0000000000a86947 */ /* 0x000fea0003800000 */
[----:B------:R-:W-:Y:S01]  /*2e7f0*/  IMAD.MOV.U32 R7, RZ, RZ, R4 ;  /* 0x000000ffff077224 */ /* 0x000fe200078e0004 */
[----:B------:R-:W-:Y:S01]  /*2e800*/  UMOV UR4, URZ ;  /* 0x0000003f00047c82 */ /* 0x000fe20008000000 */
[----:B------:R-:W-:-:S05]  /*2e810*/  ULDC UR5, c[0x0][0xc38] ;  /* 0x00030e0000057ab9 */ /* 0x000fca0000000800 */
.L_x_1597:
[----:B------:R-:W0:Y:S01]  /*2e820*/  LDC R2, c[0x0][0xc3c] ;  /* 0x00030f00ff027b82 */ /* 0x000e220000000800 */
[----:B------:R-:W-:Y:S01]  /*2e830*/  ULDC UR7, c[0x0][0xc3c] ;  /* 0x00030f0000077ab9 */ /* 0x000fe20000000800 */
[----:B------:R-:W-:Y:S01]  /*2e840*/  UIADD3 UR4, UR4, 0x1f, URZ ;  /* 0x0000001f04047890 */ /* 0x000fe2000fffe03f */
[----:B------:R-:W-:-:S05]  /*2e850*/  IMAD.U32 R3, RZ, RZ, UR7 ;  /* 0x00000007ff037e24 */ /* 0x000fca000f8e00ff */
        /* <DEDUP_REMOVED lines=34> */
[----:B------:R-:W-:-:S07]  /*2ea80*/  IMAD.MOV.U32 R3, RZ, RZ, R2 ;  /* 0x000000ffff037224 */ /* 0x000fce00078e0002 */
.L_x_1595:
[----:B------:R-:W-:Y:S02]  /*2ea90*/  IMAD.IADD R9, R7, 0x1, -R4 ;  /* 0x0000000107097824 */ /* 0x000fe400078e0a04 */
[----:B------:R-:W-:Y:S02]  /*2eaa0*/  IMAD.MOV.U32 R8, RZ, RZ, RZ ;  /* 0x000000ffff087224 */ /* 0x000fe400078e00ff */
[----:B------:R-:W-:-:S05]  /*2eab0*/  IMAD R2, R3, UR5, R9 ;  /* 0x0000000503027c24 */ /* 0x000fca000f8e0209 */
[----:B------:R-:W-:-:S13]  /*2eac0*/  ISETP.GT.AND P0, PT, R2, UR6, PT ;  /* 0x0000000602007c0c */ /* 0x000fda000bf04270 */
[----:B------:R-:W-:-:S04]  /*2ead0*/  VOTE.ANY R2, PT, !P0 ;  /* 0x0000000000027806 */ /* 0x000fc800040e0100 */
[----:B------:R-:W0:Y:S01]  /*2eae0*/  POPC R10, R2 ;  /* 0x00000002000a7309 */ /* 0x000e220000000000 */
[----:B------:R-:W-:Y:S01]  /*2eaf0*/  ISETP.NE.AND P0, PT, R2, RZ, PT ;  /* 0x000000ff0200720c */ /* 0x000fe20003f05270 */
[----:B0-----:R0:W1:Y:S04]  /*2eb00*/  SHFL.IDX PT, R7, R5, R10, 0x1f ;  /* 0x00001f0a05077589 */ /* 0x00106800000e0000 */
[----:B------:R0:W2:Y:S08]  /*2eb10*/  SHFL.IDX PT, R4, R6, R10, 0x1f ;  /* 0x00001f0a06047589 */ /* 0x0000b000000e0000 */
[----:B------:R-:W-:Y:S05]  /*2eb20*/  @!P0 BRA `(.L_x_1598) ;  /* 0x0000000000088947 */ /* 0x000fea0003800000 */
[----:B------:R-:W-:-:S06]  /*2eb30*/  VIADD R8, R10, 0xffffffff ;  /* 0xffffffff0a087836 */ /* 0x000fcc0000000000 */
[----:B------:R3:W4:Y:S02]  /*2eb40*/  SHFL.IDX PT, R8, R3, R8, 0x1f ;  /* 0x00001f0803087589 */ /* 0x00072400000e0000 */
.L_x_1598:
[----:B----4-:R-:W-:Y:S01]  /*2eb50*/  IMAD R2, R8, UR5, R9 ;  /* 0x0000000508027c24 */ /* 0x010fe2000f8e0209 */
[----:B-1----:R-:W-:Y:S01]  /*2eb60*/  ISETP.NE.AND P0, PT, R7, 0x1, PT ;  /* 0x000000010700780c */ /* 0x002fe20003f05270 */
[----:B------:R-:W-:-:S03]  /*2eb70*/  VIADD R12, R10, UR4 ;  /* 0x000000040a0c7c36 */ /* 0x000fc60008000000 */
[----:B------:R1:W-:Y:S01]  /*2eb80*/  STL [R1], R2 ;  /* 0x0000000201007387 */ /* 0x0003e20000100800 */
[----:B0-----:R-:W-:-:S03]  /*2eb90*/  IADD3 R5, -R2, UR6, RZ ;  /* 0x0000000602057c10 */ /* 0x001fc6000fffe1ff */
[----:B------:R1:W-:Y:S05]  /*2eba0*/  STL [R1+0xc], R12 ;  /* 0x00000c0c01007387 */ /* 0x0003ea0000100800 */
[----:B------:R-:W-:Y:S05]  /*2ebb0*/  @!P0 BRA `(.L_x_1599) ;  /* 0x0000000000e08947 */ /* 0x000fea0003800000 */
[-C--:B--2---:R-:W-:Y:S02]  /*2ebc0*/  IABS R6, R4.reuse ;  /* 0x0000000400067213 */ /* 0x084fe40000000000 */
[----:B------:R-:W-:Y:S02]  /*2ebd0*/  IABS R8, R7 ;  /* 0x0000000700087213 */ /* 0x000fe40000000000 */
[----:B------:R-:W0:Y:S08]  /*2ebe0*/  I2F.RP R9, R6 ;  /* 0x0000000600097306 */ /* 0x000e300000209400 */
[----:B------:R-:W2:Y:S08]  /*2ebf0*/  I2F.RP R10, R8 ;  /* 0x00000008000a7306 */ /* 0x000eb00000209400 */
[----:B0-----:R-:W1:Y:S08]  /*2ec00*/  MUFU.RCP R9, R9 ;  /* 0x0000000900097308 */ /* 0x001e700000001000 */
[----:B--2---:R-:W-:Y:S01]  /*2ec10*/  MUFU.RCP R10, R10 ;  /* 0x0000000a000a7308 */ /* 0x004fe20000001000 */
[----:B-1----:R-:W-:Y:S01]  /*2ec20*/  VIADD R2, R9, 0xffffffe ;  /* 0x0ffffffe09027836 */ /* 0x002fe20000000000 */
[----:B------:R-:W-:-:S06]  /*2ec30*/  IABS R9, R4 ;  /* 0x0000000400097213 */ /* 0x000fcc0000000000 */
[----:B---3--:R0:W1:Y:S02]  /*2ec40*/  F2I.FTZ.U32.TRUNC.NTZ R3, R2 ;  /* 0x0000000200037305 */ /* 0x008064000021f000 */
[----:B0-----:R-:W-:Y:S02]  /*2ec50*/  IMAD.MOV.U32 R2, RZ, RZ, RZ ;  /* 0x000000ffff027224 */ /* 0x001fe400078e00ff */
[----:B-1----:R-:W-:-:S04]  /*2ec60*/  IMAD.MOV R11, RZ, RZ, -R3 ;  /* 0x000000ffff0b7224 */ /* 0x002fc800078e0a03 */
[----:B------:R-:W-:-:S04]  /*2ec70*/  IMAD R11, R11, R6, RZ ;  /* 0x000000060b0b7224 */ /* 0x000fc800078e02ff */
[----:B------:R-:W-:Y:S01]  /*2ec80*/  IMAD.HI.U32 R3, R3, R11, R2 ;  /* 0x0000000b03037227 */ /* 0x000fe200078e0002 */
[----:B------:R-:W-:-:S03]  /*2ec90*/  IABS R2, R5 ;  /* 0x0000000500027213 */ /* 0x000fc60000000000 */
[----:B------:R-:W-:Y:S02]  /*2eca0*/  IMAD.MOV R11, RZ, RZ, -R9 ;  /* 0x000000ffff0b7224 */ /* 0x000fe400078e0a09 */
[----:B------:R-:W-:-:S04]  /*2ecb0*/  IMAD.HI.U32 R9, R3, R2, RZ ;  /* 0x0000000203097227 */ /* 0x000fc800078e00ff */
[----:B------:R-:W-:Y:S02]  /*2ecc0*/  IMAD R11, R9, R11, R2 ;  /* 0x0000000b090b7224 */ /* 0x000fe400078e0202 */
[----:B------:R-:W-:Y:S02]  /*2ecd0*/  VIADD R3, R10, 0xffffffe ;  /* 0x0ffffffe0a037836 */ /* 0x000fe40000000000 */
[----:B------:R-:W-:Y:S01]  /*2ece0*/  IMAD.MOV.U32 R2, RZ, RZ, RZ ;  /* 0x000000ffff027224 */ /* 0x000fe200078e00ff */
[----:B------:R-:W-:-:S03]  /*2ecf0*/  ISETP.GT.U32.AND P1, PT, R6, R11, PT ;  /* 0x0000000b0600720c */ /* 0x000fc60003f24070 */
[----:B------:R-:W0:Y:S10]  /*2ed00*/  F2I.FTZ.U32.TRUNC.NTZ R3, R3 ;  /* 0x0000000300037305 */ /* 0x000e34000021f000 */
[----:B------:R-:W-:-:S02]  /*2ed10*/  @!P1 IMAD.IADD R11, R11, 0x1, -R6 ;  /* 0x000000010b0b9824 */ /* 0x000fc400078e0a06 */
[----:B------:R-:W-:Y:S01]  /*2ed20*/  @!P1 VIADD R9, R9, 0x1 ;  /* 0x0000000109099836 */ /* 0x000fe20000000000 */
[----:B------:R-:W-:Y:S02]  /*2ed30*/  ISETP.NE.AND P1, PT, R4, RZ, PT ;  /* 0x000000ff0400720c */ /* 0x000fe40003f25270 */
[----:B------:R-:W-:Y:S01]  /*2ed40*/  ISETP.GE.U32.AND P0, PT, R11, R6, PT ;  /* 0x000000060b00720c */ /* 0x000fe20003f06070 */
[----:B0-----:R-:W-:-:S04]  /*2ed50*/  IMAD.MOV R11, RZ, RZ, -R3 ;  /* 0x000000ffff0b7224 */ /* 0x001fc800078e0a03 */
[----:B------:R-:W-:-:S04]  /*2ed60*/  IMAD R11, R11, R8, RZ ;  /* 0x000000080b0b7224 */ /* 0x000fc800078e02ff */
        /* <DEDUP_REMOVED lines=8> */
[----:B------:R-:W-:-:S05]  /*2edf0*/  IABS R3, R9 ;  /* 0x0000000900037213 */ /* 0x000fca0000000000 */
        /* <DEDUP_REMOVED lines=20> */
.L_x_1599:
[----:B-1-3--:R-:W0:Y:S02]  /*2ef40*/  LDC.64 R2, c[0x0][0xc90] ;  /* 0x00032400ff027b82 */ /* 0x00ae240000000a00 */
[----:B0-----:R-:W-:-:S05]  /*2ef50*/  IMAD.WIDE R2, R12, 0x4, R2 ;  /* 0x000000040c027825 */ /* 0x001fca00078e0202 */
        /* <DEDUP_REMOVED lines=30> */
[----:B------:R-:W-:-:S04]  /*2f140*/  VIADDMNMX R7, R10, UR5, R7, PT ;  /* 0x000000050a077c46 */ /* 0x000fc8000b800107 */
        /* <DEDUP_REMOVED lines=28> */
.L_x_1600:
[----:B01----:R-:W-:-:S05]  /*2f310*/  LOP3.LUT R3, RZ, R2, RZ, 0x33, !PT ;  /* 0x00000002ff037212 */ /* 0x003fca00078e33ff */
[----:B------:R-:W-:-:S05]  /*2f320*/  IMAD.IADD R2, R4, 0x1, R3 ;  /* 0x0000000104027824 */ /* 0x000fca00078e0203 */
[----:B------:R1:W-:Y:S01]  /*2f330*/  STL [R1+0x4], R2 ;  /* 0x0000040201007387 */ /* 0x0003e20000100800 */
[----:B------:R-:W-:Y:S05]  /*2f340*/  BRA `(.L_x_1601) ;  /* 0x0000000000107947 */ /* 0x000fea0003800000 */
.L_x_1596:
[----:B------:R-:W-:Y:S01]  /*2f350*/  IMAD.U32 R2, RZ, RZ, UR6 ;  /* 0x00000006ff027e24 */ /* 0x000fe2000f8e00ff */
[----:B------:R0:W-:Y:S04]  /*2f360*/  STL [R1+0x4], RZ ;  /* 0x000004ff01007387 */ /* 0x0001e80000100800 */
[----:B------:R0:W-:Y:S04]  /*2f370*/  STL [R1+0x8], RZ ;  /* 0x000008ff01007387 */ /* 0x0001e80000100800 */
[----:B------:R0:W-:Y:S02]  /*2f380*/  STL [R1], R2 ;  /* 0x0000000201007387 */ /* 0x0001e40000100800 */
.L_x_1601:
[----:B------:R-:W2:Y:S04]  /*2f390*/  LDL R4, [R1] ;  /* 0x0000000001047983 */ /* 0x000ea80000100800 */
[----:B------:R-:W2:Y:S04]  /*2f3a0*/  LDL R5, [R1+0x4] ;  /* 0x0000040001057983 */ /* 0x000ea80000100800 */
[----:B------:R-:W2:Y:S04]  /*2f3b0*/  LDL R6, [R1+0x8] ;  /* 0x0000080001067983 */ /* 0x000ea80000100800 */
[----:B------:R-:W2:Y:S01]  /*2f3c0*/  LDL R7, [R1+0xc] ;  /* 0x00000c0001077983 */ /* 0x000ea20000100800 */
[----:B------:R-:W-:-:S13]  /*2f3d0*/  ISETP.NE.AND P0, PT, R0, RZ, PT ;  /* 0x000000ff0000720c */ /* 0x000fda0003f05270 */
[----:B------:R-:W3:Y:S01]  /*2f3e0*/  @!P0 S2R R3, SR_CgaCtaId ;  /* 0x0000000000038919 */ /* 0x000ee20000008800 */
[----:B------:R-:W-:-:S04]  /*2f3f0*/  @!P0 MOV R0, 0x400 ;  /* 0x0000040000008802 */ /* 0x000fc80000000f00 */
[----:B---3--:R-:W-:-:S05]  /*2f400*/  @!P0 LEA R0, R3, R0, 0x18 ;  /* 0x0000000003008211 */ /* 0x008fca00078ec0ff */
[----:B--2---:R2:W-:Y:S01]  /*2f410*/  @!P0 STS.128 [R0+0x298d0], R4 ;  /* 0x0298d00400008388 */ /* 0x0045e20000000c00 */
[----:B------:R-:W-:Y:S06]  /*2f420*/  BAR.ARV 0x5, 0x180 ;  /* 0x0146000000007b1d */ /* 0x000fec0000002000 */
.L_x_1594:
[----:B--2---:R-:W2:Y:S01]  /*2f430*/  LDL R0, [R1+0xc] ;  /* 0x00000c0001007983 */ /* 0x004ea20000100800 */
[----:B------:R-:W-:-:S03]  /*2f440*/  ULDC UR4, c[0x0][0xc3c] ;  /* 0x00030f0000047ab9 */ /* 0x000fc60000000800 */
[----:B------:R4:W-:Y:S01]  /*2f450*/  STL [R1+0x10], RZ ;  /* 0x000010ff01007387 */ /* 0x0009e20000100800 */
[----:B--2---:R-:W-:Y:S01]  /*2f460*/  ISETP.GE.AND P0, PT, R0, UR4, PT ;  /* 0x0000000400007c0c */ /* 0x004fe2000bf06270 */
[----:B------:R-:W-:-:S05]  /*2f470*/  IMAD.MOV.U32 R0, RZ, RZ, 0x1 ;  /* 0x00000001ff007424 */ /* 0x000fca00078e00ff */
[----:B------:R4:W-:Y:S04]  /*2f480*/  STL [R1+0x18], R0 ;  /* 0x0000180001007387 */ /* 0x0009e80000100800 */
[----:B------:R4:W-:Y:S03]  /*2f490*/  STL [R1+0x50], RZ ;  /* 0x000050ff01007387 */ /* 0x0009e60000100800 */
[----:B------:R-:W-:Y:S05]  /*2f4a0*/  @P0 BRA `(.L_x_1602) ;  /* 0x0000006c00200947 */ /* 0x000fea0003800000 */
[----:B------:R-:W2:Y:S01]  /*2f4b0*/  S2R R11, SR_TID.X ;  /* 0x00000000000b7919 */ /* 0x000ea20000002100 */
[----:B------:R-:W5:Y:S01]  /*2f4c0*/  S2UR UR5, SR_CgaCtaId ;  /* 0x00000000000579c3 */ /* 0x000f620000008800 */
[----:B------:R-:W-:Y:S01]  /*2f4d0*/  UMOV UR4, 0x400 ;  /* 0x0000040000047882 */ /* 0x000fe20000000000 */
[----:B------:R-:W-:Y:S01]  /*2f4e0*/  BSSY B7, `(.L_x_1602) ;  /* 0x00006c4000077945 */ /* 0x000fe20003800000 */
[----:B------:R-:W-:Y:S01]  /*2f4f0*/  ULDC.64 UR40, c[0x0][0x198] ;  /* 0x0000660000287ab9 */ /* 0x000fe20000000a00 */
[----:B------:R-:W-:Y:S02]  /*2f500*/  ULOP3.LUT UR37, UR36, 0x1, URZ, 0xfc, !UPT ;  /* 0x0000000124257892 */ /* 0x000fe4000f8efc3f */
[----:B------:R-:W-:Y:S01]  /*2f510*/  ULOP3.LUT UR39, UR36, 0x2, URZ, 0xfc, !UPT ;  /* 0x0000000224277892 */ /* 0x000fe2000f8efc3f */
[----:B------:R-:W-:Y:S01]  /*2f520*/  ULDC UR38, c[0x0][0xc] ;  /* 0x0000030000267ab9 */ /* 0x000fe20000000800 */
[----:B-----5:R-:W-:-:S06]  /*2f530*/  ULEA UR4, UR5, UR4, 0x18 ;  /* 0x0000000405047291 */ /* 0x020fcc000f8ec03f */
[----:B------:R-:W-:Y:S01]  /*2f540*/  IMAD.U32 R19, RZ, RZ, UR4 ;  /* 0x00000004ff137e24 */ /* 0x000fe2000f8e00ff */
[C---:B--2---:R-:W-:Y:S01]  /*2f550*/  LOP3.LUT R10, R11.reuse, 0x7f, RZ, 0xc0, !PT ;  /* 0x0000007f0b0a7812 */ /* 0x044fe200078ec0ff */
[C---:B---3--:R-:W-:Y:S01]  /*2f560*/  IMAD.SHL.U32 R4, R11.reuse, 0x80, RZ ;  /* 0x000000800b047824 */ /* 0x048fe200078e00ff */
[----:B------:R-:W-:Y:S01]  /*2f570*/  SHF.R.U32.HI R3, RZ, 0x1, R11 ;  /* 0x00000001ff037819 */ /* 0x000fe2000001160b */
[C---:B------:R-:W-:Y:S01]  /*2f580*/  IMAD.SHL.U32 R5, R11.reuse, 0x2, RZ ;  /* 0x000000020b057824 */ /* 0x040fe200078e00ff */
[C---:B------:R-:W-:Y:S01]  /*2f590*/  LOP3.LUT P0, RZ, R11.reuse, 0x4, RZ, 0xc0, !PT ;  /* 0x000000040bff7812 */ /* 0x040fe2000780c0ff */
[----:B----4-:R-:W-:Y:S01]  /*2f5a0*/  IMAD.SHL.U32 R0, R10, 0x10, RZ ;  /* 0x000000100a007824 */ /* 0x010fe200078e00ff */
[----:B------:R-:W-:Y:S01]  /*2f5b0*/  LOP3.LUT R6, R4, 0x380, RZ, 0xc0, !PT ;  /* 0x0000038004067812 */ /* 0x000fe200078ec0ff */
[C---:B01----:R-:W-:Y:S02]  /*2f5c0*/  IMAD.SHL.U32 R2, R11.reuse, 0x20, RZ ;  /* 0x000000200b027824 */ /* 0x043fe400078e00ff */
[C---:B------:R-:W-:Y:S01]  /*2f5d0*/  IMAD.SHL.U32 R8, R11.reuse, 0x4, RZ ;  /* 0x000000040b087824 */ /* 0x040fe200078e00ff */
[----:B------:R-:W-:Y:S01]  /*2f5e0*/  LOP3.LUT R6, R6, 0x30, R3, 0xf8, !PT ;  /* 0x0000003006067812 */ /* 0x000fe200078ef803 */
[----:B------:R-:W-:Y:S01]  /*2f5f0*/  IMAD.SHL.U32 R3, R11, 0x10, RZ ;  /* 0x000000100b037824 */ /* 0x000fe200078e00ff */
[----:B------:R-:W-:-:S04]  /*2f600*/  LOP3.LUT R7, R0, 0x600, RZ, 0xc0, !PT ;  /* 0x0000060000077812 */ /* 0x000fc800078ec0ff */
[----:B------:R-:W-:Y:S02]  /*2f610*/  LOP3.LUT R0, R3, 0x1b0, RZ, 0xc0, !PT ;  /* 0x000001b003007812 */ /* 0x000fe400078ec0ff */
[C---:B------:R-:W-:Y:S02]  /*2f620*/  LOP3.LUT R9, R7.reuse, 0x60, R2, 0xf8, !PT ;  /* 0x0000006007097812 */ /* 0x040fe400078ef802 */
        /* <DEDUP_REMOVED lines=18> */
[----:B------:R-:W-:Y:S02]  /*2f750*/  IMAD.MOV.U32 R0, RZ, RZ, 0x1 ;  /* 0x00000001ff007424 */ /* 0x000fe400078e00ff */
[----:B------:R-:W-:Y:S01]  /*2f760*/  IMAD.MOV.U32 R3, RZ, RZ, 0x1 ;  /* 0x00000001ff037424 */ /* 0x000fe200078e00ff */
[----:B------:R0:W-:Y:S04]  /*2f770*/  STL [R1+0x34], R2 ;  /* 0x0000340201007387 */ /* 0x0001e80000100800 */
[----:B------:R-:W-:Y:S04]  /*2f780*/  STL [R1+0x50], RZ ;  /* 0x000050ff01007387 */ /* 0x000fe80000100800 */
[----:B------:R1:W-:Y:S01]  /*2f790*/  STL [R1+0x1c], R0 ;  /* 0x00001c0001007387 */ /* 0x0003e20000100800 */
[----:B0-----:R-:W-:-:S03]  /*2f7a0*/  LOP3.LUT R2, R4, 0x40, RZ, 0xfc, !PT ;  /* 0x0000004004027812 */ /* 0x001fc600078efcff */
[----:B------:R0:W-:Y:S04]  /*2f7b0*/  STL [R1+0x14], RZ ;  /* 0x000014ff01007387 */ /* 0x0001e80000100800 */
[----:B------:R0:W-:Y:S01]  /*2f7c0*/  STL [R1+0x10], RZ ;  /* 0x000010ff01007387 */ /* 0x0001e20000100800 */
[----:B-1----:R-:W-:-:S03]  /*2f7d0*/  LOP3.LUT R0, R4, 0x80, RZ, 0xfc, !PT ;  /* 0x0000008004007812 */ /* 0x002fc600078efcff */
[----:B------:R0:W-:Y:S04]  /*2f7e0*/  STL [R1+0x18], R3 ;  /* 0x0000180301007387 */ /* 0x0001e80000100800 */
.L_x_1732:
[----:B------:R-:W2:Y:S01]  /*2f7f0*/  LDL R14, [R1+0xc] ;  /* 0x00000c00010e7983 */ /* 0x000ea20000100800 */
[----:B------:R-:W-:Y:S05]  /*2f800*/  YIELD ;  /* 0x0000000000007946 */ /* 0x000fea0003800000 */
[----:B------:R-:W-:Y:S01]  /*2f810*/  ULDC.64 UR4, c[0x0][0xa28] ;  /* 0x00028a0000047ab9 */ /* 0x000fe20000000a00 */
[----:B-1-3--:R-:W-:Y:S02]  /*2f820*/  CS2R R6, SRZ ;  /* 0x0000000000067805 */ /* 0x00afe4000001ff00 */
[----:B------:R-:W-:Y:S01]  /*2f830*/  ISETP.NE.U32.AND P0, PT, RZ, UR4, PT ;  /* 0x00000004ff007c0c */ /* 0x000fe2000bf05070 */
[----:B------:R-:W1:Y:S01]  /*2f840*/  LDC.64 R12, c[0x0][0xa00] ;  /* 0x00028000ff0c7b82 */ /* 0x000e620000000a00 */
[----:B------:R-:W-:Y:S01]  /*2f850*/  ULDC.64 UR6, c[0x0][0xa08] ;  /* 0x0002820000067ab9 */ /* 0x000fe20000000a00 */
[----:B------:R-:W-:Y:S01]  /*2f860*/  ULDC.64 UR8, c[0x0][0xa10] ;  /* 0x0002840000087ab9 */ /* 0x000fe20000000a00 */
[----:B------:R-:W-:Y:S01]  /*2f870*/  ISETP.NE.AND.EX P0, PT, RZ, UR5, PT, P0 ;  /* 0x00000005ff007c0c */ /* 0x000fe2000bf05300 */
[----:B------:R-:W-:-:S04]  /*2f880*/  ULDC.64 UR4, c[0x0][0xa18] ;  /* 0x0002860000047ab9 */ /* 0x000fc80000000a00 */
[----:B------:R-:W3:Y:S08]  /*2f890*/  LDC.64 R4, c[0x0][0xa08] ;  /* 0x00028200ff047b82 */ /* 0x000ef00000000a00 */
[----:B0-----:R-:W2:Y:S02]  /*2f8a0*/  @P0 LDC.64 R2, c[0x0][0xa28] ;  /* 0x00028a00ff020b82 */ /* 0x001ea40000000a00 */
[----:B--2---:R-:W-:-:S05]  /*2f8b0*/  @P0 IMAD.WIDE R2, R14, 0x4, R2 ;  /* 0x000000040e020825 */ /* 0x004fca00078e0202 */
[----:B------:R0:W5:Y:S01]  /*2f8c0*/  @P0 LDG.E R6, desc[UR60][R2.64] ;  /* 0x0000003c02060981 */ /* 0x000162000c1e1900 */
[----:B------:R-:W-:Y:S01]  /*2f8d0*/  ISETP.NE.U32.AND P0, PT, RZ, UR4, PT ;  /* 0x00000004ff007c0c */ /* 0x000fe2000bf05070 */
[----:B-1----:R-:W-:Y:S01]  /*2f8e0*/  IMAD.WIDE R12, R14, 0x4, R12 ;  /* 0x000000040e0c7825 */ /* 0x002fe200078e020c */
[----:B------:R-:W-:Y:S02]  /*2f8f0*/  ISETP.NE.U32.AND P2, PT, RZ, UR6, PT ;  /* 0x00000006ff007c0c */ /* 0x000fe4000bf45070 */
[----:B------:R-:W-:Y:S01]  /*2f900*/  ISETP.NE.AND.EX P0, PT, RZ, UR5, PT, P0 ;  /* 0x00000005ff007c0c */ /* 0x000fe2000bf05300 */
[----:B------:R-:W-:Y:S01]  /*2f910*/  ULDC.64 UR4, c[0x0][0xa00] ;  /* 0x0002800000047ab9 */ /* 0x000fe20000000a00 */
[----:B------:R-:W-:Y:S01]  /*2f920*/  ISETP.NE.U32.AND P4, PT, RZ, UR8, PT ;  /* 0x00000008ff007c0c */ /* 0x000fe2000bf85070 */
[----:B------:R-:W-:Y:S01]  /*2f930*/  IMAD.MOV.U32 R8, RZ, RZ, RZ ;  /* 0x000000ffff087224 */ /* 0x000fe200078e00ff */
[----:B------:R-:W-:Y:S01]  /*2f940*/  ISETP.NE.U32.AND P1, PT, RZ, UR4, PT ;  /* 0x00000004ff007c0c */ /* 0x000fe2000bf25070 */
[----:B0-----:R-:W0:Y:S01]  /*2f950*/  LDC.64 R2, c[0x0][0xa10] ;  /* 0x00028400ff027b82 */ /* 0x001e220000000a00 */
[----:B------:R-:W-:-:S02]  /*2f960*/  IMAD.MOV.U32 R0, RZ, RZ, RZ ;  /* 0x000000ffff007224 */ /* 0x000fc400078e00ff */
[----:B------:R-:W-:Y:S01]  /*2f970*/  ISETP.NE.AND.EX P3, PT, RZ, UR5, PT, P1 ;  /* 0x00000005ff007c0c */ /* 0x000fe2000bf65310 */
[----:B---3--:R-:W-:-:S04]  /*2f980*/  IMAD.WIDE R4, R14, 0x4, R4 ;  /* 0x000000040e047825 */ /* 0x008fc800078e0204 */
[----:B------:R-:W1:Y:S01]  /*2f990*/  @P0 LDC.64 R10, c[0x0][0xa18] ;  /* 0x00028600ff0a0b82 */ /* 0x000e620000000a00 */
[----:B------:R-:W-:Y:S01]  /*2f9a0*/  ULDC UR4, c[0x0][0x288] ;  /* 0x0000a20000047ab9 */ /* 0x000fe20000000800 */
[----:B------:R-:W-:Y:S02]  /*2f9b0*/  ISETP.NE.AND.EX P1, PT, RZ, UR7, PT, P2 ;  /* 0x00000007ff007c0c */ /* 0x000fe4000bf25320 */
[----:B------:R-:W-:-:S04]  /*2f9c0*/  ISETP.NE.AND.EX P2, PT, RZ, UR9, PT, P4 ;  /* 0x00000009ff007c0c */ /* 0x000fc8000bf45340 */
[----:B------:R-:W2:Y:S07]  /*2f9d0*/  @P3 LDG.E R7, desc[UR60][R12.64] ;  /* 0x0000003c0c073981 */ /* 0x000eae000c1e1900 */
[----:B------:R-:W5:Y:S01]  /*2f9e0*/  @P1 LDG.E R8, desc[UR60][R4.64] ;  /* 0x0000003c04081981 */ /* 0x000f62000c1e1900 */
[----:B0-----:R-:W-:-:S05]  /*2f9f0*/  IMAD.WIDE R2, R14, 0x4, R2 ;  /* 0x000000040e027825 */ /* 0x001fca00078e0202 */
[----:B------:R-:W5:Y:S01]  /*2fa00*/  @P2 LDG.E R0, desc[UR60][R2.64] ;  /* 0x0000003c02002981 */ /* 0x000f62000c1e1900 */
[----:B-1----:R-:W-:-:S03]  /*2fa10*/  @P0 IMAD.WIDE R10, R14, 0x4, R10 ;  /* 0x000000040e0a0825 */ /* 0x002fc600078e020a */
        /* <DEDUP_REMOVED lines=12> */
[----:B--2---:R0:W-:Y:S01]  /*2fae0*/  STL [R1+0x38], R7 ;  /* 0x0000380701007387 */ /* 0x0041e20000100800 */
[----:B------:R-:W-:Y:S02]  /*2faf0*/  IMAD.MOV.U32 R15, RZ, RZ, R7 ;  /* 0x000000ffff0f7224 */ /* 0x000fe400078e0007 */
[----:B0-----:R-:W-:Y:S01]  /*2fb00*/  IMAD.U32 R7, RZ, RZ, UR4 ;  /* 0x00000004ff077e24 */ /* 0x001fe2000f8e00ff */
[----:B------:R-:W-:Y:S06]  /*2fb10*/  @P0 BRA `(.L_x_1603) ;  /* 0x0000000000140947 */ /* 0x000fec0003800000 */
[----:B------:R-:W-:Y:S05]  /*2fb20*/  @!P3 BRA `(.L_x_1603) ;  /* 0x000000000010b947 */ /* 0x000fea0003800000 */
[----:B------:R-:W2:Y:S04]  /*2fb30*/  LDG.E R9, desc[UR60][R12.64] ;  /* 0x0000003c0c097981 */ /* 0x000ea8000c1e1900 */
[----:B------:R-:W2:Y:S02]  /*2fb40*/  LDG.E R12, desc[UR60][R12.64+0x4] ;  /* 0x0000043c0c0c7981 */ /* 0x000ea4000c1e1900 */
[----:B--2---:R-:W-:-:S05]  /*2fb50*/  IMAD.IADD R15, R12, 0x1, -R9 ;  /* 0x000000010c0f7824 */ /* 0x004fca00078e0a09 */
[----:B------:R0:W-:Y:S02]  /*2fb60*/  STL [R1+0x38], R15 ;  /* 0x0000380f01007387 */ /* 0x0001e40000100800 */
.L_x_1603:
[----:B------:R-:W2:Y:S01]  /*2fb70*/  LDL.LU R12, [R1+0x8] ;  /* 0x00000800010c7983 */ /* 0x000ea20000300800 */
[----:B-----5:R-:W-:Y:S01]  /*2fb80*/  IMAD.IADD R8, R8, 0x1, R6 ;  /* 0x0000000108087824 */ /* 0x020fe200078e0206 */
[----:B------:R-:W-:Y:S02]  /*2fb90*/  ULDC.64 UR4, c[0x0][0xa20] ;  /* 0x0002880000047ab9 */ /* 0x000fe40000000a00 */
[----:B------:R-:W-:Y:S02]  /*2fba0*/  ISETP.NE.U32.AND P0, PT, RZ, UR4, PT ;  /* 0x00000004ff007c0c */ /* 0x000fe4000bf05070 */
[----:B------:R1:W-:Y:S02]  /*2fbb0*/  STL [R1+0x24], R8 ;  /* 0x0000240801007387 */ /* 0x0003e40000100800 */
[----:B------:R-:W-:Y:S02]  /*2fbc0*/  ISETP.NE.AND.EX P0, PT, RZ, UR5, PT, P0 ;  /* 0x00000005ff007c0c */ /* 0x000fe4000bf05300 */
[----:B--2---:R-:W-:-:S02]  /*2fbd0*/  LOP3.LUT R11, R12, 0xff000000, RZ, 0xc0, !PT ;  /* 0xff0000000c0b7812 */ /* 0x004fc400078ec0ff */
[C---:B------:R-:W-:Y:S02]  /*2fbe0*/  LOP3.LUT R9, R12.reuse, 0xff0000, RZ, 0xc0, !PT ;  /* 0x00ff00000c097812 */ /* 0x040fe400078ec0ff */
[----:B------:R-:W-:Y:S02]  /*2fbf0*/  SHF.R.U32.HI R11, RZ, 0x8, R11 ;  /* 0x00000008ff0b7819 */ /* 0x000fe4000001160b */
[----:B------:R-:W-:Y:S02]  /*2fc00*/  LOP3.LUT R16, R12, 0xffff, RZ, 0xc0, !PT ;  /* 0x0000ffff0c107812 */ /* 0x000fe400078ec0ff */
[----:B------:R-:W-:-:S03]  /*2fc10*/  LEA.HI R11, R9, R11, RZ, 0x10 ;  /* 0x0000000b090b7211 */ /* 0x000fc600078f80ff */
[----:B-1----:R-:W-:Y:S05]  /*2fc20*/  @!P0 BRA `(.L_x_1604) ;  /* 0x0000000000108947 */ /* 0x002fea0003800000 */
[----:B------:R-:W1:Y:S02]  /*2fc30*/  LDC.64 R4, c[0x0][0xa20] ;  /* 0x00028800ff047b82 */ /* 0x000e640000000a00 */
[----:B-1----:R-:W-:-:S05]  /*2fc40*/  IMAD.WIDE R4, R14, 0x4, R4 ;  /* 0x000000040e047825 */ /* 0x002fca00078e0204 */
[----:B------:R1:W5:Y:S01]  /*2fc50*/  LDG.E R7, desc[UR60][R4.64] ;  /* 0x0000003c04077981 */ /* 0x000362000c1e1900 */
[----:B------:R-:W-:Y:S05]  /*2fc60*/  BRA `(.L_x_1605) ;  /* 0x0000000000107947 */ /* 0x000fea0003800000 */
.L_x_1604:
[----:B------:R-:W-:Y:S05]  /*2fc70*/  @!P1 BRA `(.L_x_1605) ;  /* 0x00000000000c9947 */ /* 0x000fea0003800000 */
[----:B------:R-:W2:Y:S04]  /*2fc80*/  LDG.E R7, desc[UR60][R4.64] ;  /* 0x0000003c04077981 */ /* 0x000ea8000c1e1900 */
[----:B------:R-:W2:Y:S02]  /*2fc90*/  LDG.E R4, desc[UR60][R4.64+0x4] ;  /* 0x0000043c04047981 */ /* 0x000ea4000c1e1900 */
[----:B--2---:R-:W-:-:S07]  /*2fca0*/  IMAD.IADD R7, R4, 0x1, -R7 ;  /* 0x0000000104077824 */ /* 0x004fce00078e0a07 */
.L_x_1605:
[----:B------:R-:W2:Y:S04]  /*2fcb0*/  LDL.LU R8, [R1+0x4] ;  /* 0x0000040001087983 */ /* 0x000ea80000300800 */
[----:B-1----:R-:W3:Y:S04]  /*2fcc0*/  @P2 LDG.E R4, desc[UR60][R2.64] ;  /* 0x0000003c02042981 */ /* 0x002ee8000c1e1900 */
[----:B------:R1:W3:Y:S01]  /*2fcd0*/  @P2 LDG.E R2, desc[UR60][R2.64+0x4] ;  /* 0x0000043c02022981 */ /* 0x0002e2000c1e1900 */
[----:B-----5:R-:W-:Y:S01]  /*2fce0*/  IMAD.IADD R9, R7, 0x1, -R6 ;  /* 0x0000000107097824 */ /* 0x020fe200078e0a06 */
[----:B-1----:R-:W1:Y:S02]  /*2fcf0*/  LDC R3, c[0x0][0x448] ;  /* 0x00011200ff037b82 */ /* 0x002e640000000800 */
[----:B-1----:R-:W-:-:S13]  /*2fd00*/  ISETP.NE.AND P1, PT, R3, 0x1, PT ;  /* 0x000000010300780c */ /* 0x002fda0003f25270 */
[----:B------:R-:W1:Y:S08]  /*2fd10*/  @P1 LDC R3, c[0x0][0x44c] ;  /* 0x00011300ff031b82 */ /* 0x000e700000000800 */
[----:B------:R-:W4:Y:S01]  /*2fd20*/  @P1 LDC R5, c[0x0][0x450] ;  /* 0x00011400ff051b82 */ /* 0x000f220000000800 */
[----:B--2---:R-:W-:-:S04]  /*2fd30*/  IMAD.SHL.U32 R12, R8, 0x80, RZ ;  /* 0x00000080080c7824 */ /* 0x004fc800078e00ff */
[----:B------:R-:W-:Y:S01]  /*2fd40*/  VIADD R6, R12, 0x7f ;  /* 0x0000007f0c067836 */ /* 0x000fe20000000000 */
[----:B------:R2:W-:Y:S01]  /*2fd50*/  STL [R1+0x30], R12 ;  /* 0x0000300c01007387 */ /* 0x0005e20000100800 */
[----:B---3--:R-:W-:Y:S02]  /*2fd60*/  @P2 IMAD.IADD R10, R2, 0x1, -R4 ;  /* 0x00000001020a2824 */ /* 0x008fe400078e0a04 */
[----:B-1----:R-:W-:-:S04]  /*2fd70*/  @P1 IMAD.HI.U32 R2, R6, R3, RZ ;  /* 0x0000000306021227 */ /* 0x002fc800078e00ff */
[----:B------:R-:W-:Y:S01]  /*2fd80*/  IMAD.IADD R7, R9, 0x1, R10 ;  /* 0x0000000109077824 */ /* 0x000fe200078e020a */
[----:B----4-:R-:W-:-:S03]  /*2fd90*/  @P1 SHF.R.U32.HI R6, RZ, R5, R2 ;  /* 0x00000005ff061219 */ /* 0x010fc60000011602 */
[C---:B------:R-:W-:Y:S01]  /*2fda0*/  VIADD R2, R7.reuse, 0x9f ;  /* 0x0000009f07027836 */ /* 0x040fe20000000000 */
[----:B------:R-:W-:-:S03]  /*2fdb0*/  IADD3 R18, R7, 0x1, -R15 ;  /* 0x0000000107127810 */ /* 0x000fc60007ffe80f */
[----:B------:R-:W-:-:S04]  /*2fdc0*/  IMAD.HI R2, R2, 0x66666667, RZ ;  /* 0x6666666702027827 */ /* 0x000fc800078e02ff */
[----:B------:R-:W-:Y:S01]  /*2fdd0*/  IMAD.IADD R6, R18, 0x1, R6 ;  /* 0x0000000112067824 */ /* 0x000fe200078e0206 */
[----:B------:R-:W-:-:S04]  /*2fde0*/  SHF.R.U32.HI R21, RZ, 0x1f, R2 ;  /* 0x0000001fff157819 */ /* 0x000fc80000011602 */
[----:B------:R-:W-:Y:S02]  /*2fdf0*/  LEA.HI.SX32 R21, R2, R21, 0x1a ;  /* 0x0000001502157211 */ /* 0x000fe400078fd2ff */
[----:B------:R-:W1:Y:S02]  /*2fe00*/  LDC.64 R2, c[0x0][0x9e0] ;  /* 0x00027800ff027b82 */ /* 0x000e640000000a00 */
[----:B-1----:R-:W-:Y:S01]  /*2fe10*/  ISETP.GE.AND P3, PT, R3, 0x1, PT ;  /* 0x000000010300780c */ /* 0x002fe20003f66270 */
[----:B------:R-:W-:-:S12]  /*2fe20*/  IMAD.IADD R8, R6, 0x1, R2 ;  /* 0x0000000106087824 */ /* 0x000fd800078e0202 */
[----:B--2---:R-:W-:Y:S05]  /*2fe30*/  @!P3 BRA `(.L_x_1606) ;  /* 0x000000000048b947 */ /* 0x004fea0003800000 */
[C---:B------:R-:W-:Y:S01]  /*2fe40*/  ISETP.GT.AND P0, PT, R6.reuse, RZ, PT ;  /* 0x000000ff0600720c */ /* 0x040fe20003f04270 */
[----:B------:R-:W-:Y:S01]  /*2fe50*/  BSSY B0, `(.L_x_1607) ;  /* 0x000000e000007945 */ /* 0x000fe20003800000 */
[----:B------:R-:W-:-:S11]  /*2fe60*/  VIADD R2, R6, 0xffffffff ;  /* 0xffffffff06027836 */ /* 0x000fd60000000000 */
        /* <DEDUP_REMOVED lines=8> */
.L_x_1608:
[----:B------:R-:W-:-:S13]  /*2fef0*/  ISETP.NE.AND P0, PT, R3, 0x1, PT ;  /* 0x000000010300780c */ /* 0x000fda0003f05270 */
[----:B------:R-:W1:Y:S02]  /*2ff00*/  @P0 LDC.64 R4, c[0x0][0x9e8] ;  /* 0x00027a00ff040b82 */ /* 0x000e640000000a00 */
[----:B-1----:R-:W-:-:S05]  /*2ff10*/  @P0 IMAD.HI.U32 R4, R2, R4, RZ ;  /* 0x0000000402040227 */ /* 0x002fca00078e00ff */
[----:B------:R-:W-:-:S07]  /*2ff20*/  @P0 SHF.R.U32.HI R2, RZ, R5, R4 ;  /* 0x00000005ff020219 */ /* 0x000fce0000011604 */
.L_x_1609:
[----:B------:R-:W-:Y:S05]  /*2ff30*/  BSYNC B0 ;  /* 0x0000000000007941 */ /* 0x000fea0003800000 */
.L_x_1607:
[----:B------:R-:W-:-:S05]  /*2ff40*/  IMAD R2, R2, R3, R3 ;  /* 0x0000000302027224 */ /* 0x000fca00078e0203 */
[----:B------:R-:W-:-:S07]  /*2ff50*/  VIMNMX R8, R8, R2, PT ;  /* 0x0000000208087248 */ /* 0x000fce0003fe0100 */
.L_x_1606:
[----:B------:R-:W1:Y:S01]  /*2ff60*/  @P1 LDC R4, c[0x0][0x44c] ;  /* 0x00011300ff041b82 */ /* 0x000e620000000800 */
[----:B------:R-:W-:Y:S01]  /*2ff70*/  VIADD R8, R8, 0x9f ;  /* 0x0000009f08087836 */ /* 0x000fe20000000000 */
[----:B------:R-:W-:Y:S01]  /*2ff80*/  ULDC UR4, c[0x0][0x9dc] ;  /* 0x0002770000047ab9 */ /* 0x000fe20000000800 */
[----:B------:R-:W-:Y:S02]  /*2ff90*/  IMAD.MOV.U32 R2, RZ, RZ, R12 ;  /* 0x000000ffff027224 */ /* 0x000fe400078e000c */
[----:B------:R-:W-:-:S03]  /*2ffa0*/  IMAD.HI R8, R8, 0x66666667, RZ ;  /* 0x6666666708087827 */ /* 0x000fc600078e02ff */
[----:B------:R-:W2:Y:S01]  /*2ffb0*/  @P1 LDC R5, c[0x0][0x450] ;  /* 0x00011400ff051b82 */ /* 0x000ea20000000800 */
[----:B------:R-:W-:Y:S02]  /*2ffc0*/  IMAD.IADD R20, R7, 0x1, -R15 ;  /* 0x0000000107147824 */ /* 0x000fe400078e0a0f */
[----:B-1----:R-:W-:-:S05]  /*2ffd0*/  @P1 IMAD.HI.U32 R4, R12, R4, RZ ;  /* 0x000000040c041227 */ /* 0x002fca00078e00ff */
[----:B--2---:R-:W-:Y:S02]  /*2ffe0*/  @P1 SHF.R.U32.HI R2, RZ, R5, R4 ;  /* 0x00000005ff021219 */ /* 0x004fe40000011604 */
[----:B------:R-:W-:-:S03]  /*2fff0*/  SHF.R.U32.HI R4, RZ, 0x1f, R8 ;  /* 0x0000001fff047819 */ /* 0x000fc60000011608 */
[----:B------:R-:W-:Y:S01]  /*30000*/  IMAD.IADD R2, R20, 0x1, R2 ;  /* 0x0000000114027824 */ /* 0x000fe200078e0202 */
[----:B------:R-:W-:-:S03]  /*30010*/  LEA.HI.SX32 R8, R8, R4, 0x1a ;  /* 0x0000000408087211 */ /* 0x000fc600078fd2ff */
[----:B------:R-:W-:Y:S01]  /*30020*/  VIADD R6, R2, -UR4 ;  /* 0x8000000402067c36 */ /* 0x000fe20008000000 */
[----:B------:R-:W-:Y:S01]  /*30030*/  VIMNMX R8, R21, R8, PT ;  /* 0x0000000815087248 */ /* 0x000fe20003fe0100 */
[----:B------:R-:W-:Y:S06]  /*30040*/  @!P3 BRA `(.L_x_1610) ;  /* 0x000000000044b947 */ /* 0x000fec0003800000 */
[----:B------:R-:W-:Y:S01]  /*30050*/  ISETP.GT.AND P0, PT, R2, -0x1, PT ;  /* 0xffffffff0200780c */ /* 0x000fe20003f04270 */
[----:B------:R-:W-:-:S12]  /*30060*/  BSSY B0, `(.L_x_1611) ;  /* 0x000000d000007945 */ /* 0x000fd80003800000 */
        /* <DEDUP_REMOVED lines=8> */
.L_x_1612:
[----:B------:R-:W-:-:S13]  /*300f0*/  ISETP.NE.AND P0, PT, R3, 0x1, PT ;  /* 0x000000010300780c */ /* 0x000fda0003f05270 */
[----:B------:R-:W1:Y:S02]  /*30100*/  @P0 LDC.64 R4, c[0x0][0x9e8] ;  /* 0x00027a00ff040b82 */ /* 0x000e640000000a00 */
[----:B-1----:R-:W-:-:S05]  /*30110*/  @P0 IMAD.HI.U32 R4, R2, R4, RZ ;  /* 0x0000000402040227 */ /* 0x002fca00078e00ff */
[----:B------:R-:W-:-:S07]  /*30120*/  @P0 SHF.R.U32.HI R2, RZ, R5, R4 ;  /* 0x00000005ff020219 */ /* 0x000fce0000011604 */
.L_x_1613:
[----:B------:R-:W-:Y:S05]  /*30130*/  BSYNC B0 ;  /* 0x0000000000007941 */ /* 0x000fea0003800000 */
.L_x_1611:
[----:B------:R-:W-:-:S05]  /*30140*/  IMAD R2, R2, R3, RZ ;  /* 0x0000000302027224 */ /* 0x000fca00078e02ff */
[----:B------:R-:W-:-:S07]  /*30150*/  VIMNMX R6, R6, R2, !PT ;  /* 0x0000000206067248 */ /* 0x000fce0007fe0100 */
.L_x_1610:
[----:B------:R-:W-:Y:S01]  /*30160*/  IMAD.HI R6, R6, 0x66666667, RZ ;  /* 0x6666666706067827 */ /* 0x000fe200078e02ff */
[----:B------:R-:W-:Y:S01]  /*30170*/  LOP3.LUT R13, R11, 0xff, RZ, 0xc0, !PT ;  /* 0x000000ff0b0d7812 */ /* 0x000fe200078ec0ff */
[----:B------:R-:W-:Y:S01]  /*30180*/  BSSY B0, `(.L_x_1614) ;  /* 0x0000027000007945 */ /* 0x000fe20003800000 */
[----:B------:R-:W-:Y:S01]  /*30190*/  SHF.R.U32.HI R4, RZ, 0x10, R11 ;  /* 0x00000010ff047819 */ /* 0x000fe2000001160b */
[----:B------:R-:W-:Y:S01]  /*301a0*/  IMAD.MOV.U32 R2, RZ, RZ, RZ ;  /* 0x000000ffff027224 */ /* 0x000fe200078e00ff */
[----:B------:R-:W-:Y:S01]  /*301b0*/  SHF.R.U32.HI R7, RZ, 0x1f, R6 ;  /* 0x0000001fff077819 */ /* 0x000fe20000011606 */
[----:B------:R1:W-:Y:S03]  /*301c0*/  STL [R1+0x4], R13 ;  /* 0x0000040d01007387 */ /* 0x0003e60000100800 */
[----:B------:R-:W-:-:S04]  /*301d0*/  LEA.HI.SX32 R7, R6, R7, 0x1a ;  /* 0x0000000706077211 */ /* 0x000fc800078fd2ff */
[----:B------:R-:W-:-:S04]  /*301e0*/  VIMNMX R7, RZ, R7, !PT ;  /* 0x00000007ff077248 */ /* 0x000fc80007fe0100 */
[----:B------:R-:W-:-:S13]  /*301f0*/  ISETP.GT.AND P0, PT, R8, R7, PT ;  /* 0x000000070800720c */ /* 0x000fda0003f04270 */
[----:B-1----:R-:W-:Y:S05]  /*30200*/  @!P0 BRA `(.L_x_1615) ;  /* 0x0000000000788947 */ /* 0x002fea0003800000 */
[----:B------:R-:W-:Y:S01]  /*30210*/  ISETP.NE.AND P0, PT, R4, RZ, PT ;  /* 0x000000ff0400720c */ /* 0x000fe20003f05270 */
[----:B------:R-:W-:-:S03]  /*30220*/  ULDC UR4, c[0x0][0x9f0] ;  /* 0x00027c0000047ab9 */ /* 0x000fc60000000800 */
[----:B------:R-:W-:-:S04]  /*30230*/  SEL R5, R4, UR4, P0 ;  /* 0x0000000404057c07 */ /* 0x000fc80008000000 */
[----:B------:R-:W-:Y:S02]  /*30240*/  IABS R6, R5 ;  /* 0x0000000500067213 */ /* 0x000fe40000000000 */
[----:B------:R-:W-:Y:S02]  /*30250*/  IADD3 R11, R5, -0x1, R8 ;  /* 0xffffffff050b7810 */ /* 0x000fe40007ffe008 */
[----:B------:R-:W1:Y:S03]  /*30260*/  I2F.RP R2, R6 ;  /* 0x0000000600027306 */ /* 0x000e660000209400 */
[----:B------:R-:W-:-:S05]  /*30270*/  IMAD.IADD R11, R11, 0x1, -R7 ;  /* 0x000000010b0b7824 */ /* 0x000fca00078e0a07 */
[----:B-1----:R-:W1:Y:S02]  /*30280*/  MUFU.RCP R2, R2 ;  /* 0x0000000200027308 */ /* 0x002e640000001000 */
[----:B-1----:R-:W-:-:S06]  /*30290*/  VIADD R2, R2, 0xffffffe ;  /* 0x0ffffffe02027836 */ /* 0x002fcc0000000000 */
[----:B------:R1:W2:Y:S02]  /*302a0*/  F2I.FTZ.U32.TRUNC.NTZ R3, R2 ;  /* 0x0000000200037305 */ /* 0x0002a4000021f000 */
[----:B-1----:R-:W-:-:S04]  /*302b0*/  LOP3.LUT R2, R11, R5, RZ, 0x3c, !PT ;  /* 0x000000050b027212 */ /* 0x002fc800078e3cff */
[----:B------:R-:W-:Y:S01]  /*302c0*/  ISETP.GE.AND P3, PT, R2, RZ, PT ;  /* 0x000000ff0200720c */ /* 0x000fe20003f66270 */
[----:B--2---:R-:W-:-:S04]  /*302d0*/  IMAD.MOV R2, RZ, RZ, -R3 ;  /* 0x000000ffff027224 */ /* 0x004fc800078e0a03 */
[----:B------:R-:W-:Y:S02]  /*302e0*/  IMAD R12, R2, R6, RZ ;  /* 0x00000006020c7224 */ /* 0x000fe400078e02ff */
[----:B------:R-:W-:-:S04]  /*302f0*/  IMAD.MOV.U32 R2, RZ, RZ, RZ ;  /* 0x000000ffff027224 */ /* 0x000fc800078e00ff */
[----:B------:R-:W-:Y:S01]  /*30300*/  IMAD.HI.U32 R12, R3, R12, R2 ;  /* 0x0000000c030c7227 */ /* 0x000fe200078e0002 */
[----:B------:R-:W-:Y:S02]  /*30310*/  IABS R2, R5 ;  /* 0x0000000500027213 */ /* 0x000fe40000000000 */
[----:B------:R-:W-:-:S03]  /*30320*/  IABS R3, R11 ;  /* 0x0000000b00037213 */ /* 0x000fc60000000000 */
[----:B------:R-:W-:-:S04]  /*30330*/  IMAD.MOV R2, RZ, RZ, -R2 ;  /* 0x000000ffff027224 */ /* 0x000fc800078e0a02 */
        /* <DEDUP_REMOVED lines=10> */
[----:B------:R-:W-:-:S07]  /*303e0*/  @!P1 LOP3.LUT R2, RZ, R5, RZ, 0x33, !PT ;  /* 0x00000005ff029212 */ /* 0x000fce00078e33ff */
.L_x_1615:
[----:B------:R-:W-:Y:S05]  /*303f0*/  BSYNC B0 ;  /* 0x0000000000007941 */ /* 0x000fea0003800000 */
.L_x_1614:
[-C--:B------:R-:W-:Y:S01]  /*30400*/  IMAD R7, R13, R2.reuse, R7 ;  /* 0x000000020d077224 */ /* 0x080fe200078e0207 */
[----:B------:R-:W-:Y:S04]  /*30410*/  BSSY B0, `(.L_x_1616) ;  /* 0x0000123000007945 */ /* 0x000fe80003800000 */
        /* <DEDUP_REMOVED lines=19> */
[----:B------:R-:W1:Y:S02]  /*30550*/  S2R R5, SR_TID.X ;  /* 0x0000000000057919 */ /* 0x000e640000002100 */
[----:B-1----:R-:W-:-:S04]  /*30560*/  SHF.R.U32.HI R5, RZ, 0x5, R5 ;  /* 0x00000005ff057819 */ /* 0x002fc80000011605 */
[----:B------:R-:W-:-:S05]  /*30570*/  LOP3.LUT R5, R5, 0x3, RZ, 0xc0, !PT ;  /* 0x0000000305057812 */ /* 0x000fca00078ec0ff */
[----:B------:R1:W2:Y:S02]  /*30580*/  SHFL.IDX PT, R14, R5, RZ, 0x1f ;  /* 0x00001fff050e7589 */ /* 0x0002a400000e0000 */
.L_x_1872:
[----:B--2---:R-:W-:Y:S02]  /*30590*/  ISETP.NE.AND P0, PT, R14, RZ, PT ;  /* 0x000000ff0e00720c */ /* 0x004fe40003f05270 */
[----:B------:R-:W-:-:S11]  /*305a0*/  PLOP3.LUT P6, PT, PT, PT, PT, 0x8, 0x0 ;  /* 0x000000000000781c */ /* 0x000fd60003fce170 */
[----:B------:R-:W-:Y:S05]  /*305b0*/  @P0 BRA `(.L_x_1619) ;  /* 0x00000000000c0947 */ /* 0x000fea0003800000 */
[----:B------:R-:W-:-:S03]  /*305c0*/  UMOV UR4, 0xffffffff ;  /* 0xffffffff00047882 */ /* 0x000fc60000000000 */
[----:B------:R-:W-:Y:S05]  /*305d0*/  BRA.DIV UR4, `(.L_x_1620) ;  /* 0x00000092044c7947 */ /* 0x000fea000b800000 */
[----:B------:R-:W-:-:S13]  /*305e0*/  ELECT P6, URZ, PT ;  /* 0x00000000003f782f */ /* 0x000fda00038c0000 */
.L_x_1619:
[----:B-1----:R-:W2:Y:S01]  /*305f0*/  LDL R5, [R1+0x50] ;  /* 0x0000500001057983 */ /* 0x002ea20000100800 */
[----:B------:R-:W-:Y:S01]  /*30600*/  BSSY B1, `(.L_x_1621) ;  /* 0x0000008000017945 */ /* 0x000fe20003800000 */
[----:B--2---:R-:W-:-:S05]  /*30610*/  VIADD R5, R5, 0x1 ;  /* 0x0000000105057836 */ /* 0x004fca0000000000 */
[----:B------:R-:W-:-:S04]  /*30620*/  LEA.HI R6, R5, R5, RZ, 0x1 ;  /* 0x0000000505067211 */ /* 0x000fc800078f08ff */
[----:B------:R-:W-:-:S05]  /*30630*/  LOP3.LUT R6, R6, 0xfffffffe, RZ, 0xc0, !PT ;  /* 0xfffffffe06067812 */ /* 0x000fca00078ec0ff */
[----:B------:R-:W-:-:S05]  /*30640*/  IMAD.IADD R5, R5, 0x1, -R6 ;  /* 0x0000000105057824 */ /* 0x000fca00078e0a06 */
[----:B------:R-:W-:-:S04]  /*30650*/  SHF.L.U32 R5, R5, 0x1f, RZ ;  /* 0x0000001f05057819 */ /* 0x000fc800000006ff */
[----:B------:R-:W1:Y:S02]  /*30660*/  SYNCS.PHASECHK.TRANS64.TRYWAIT P0, [R19+URZ+0x29820], R5 ;  /* 0x02982005130075a7 */ /* 0x000e64000800017f */
[----:B-1----:R-:W-:Y:S05]  /*30670*/  @!P0 BRA `(.L_x_1622) ;  /* 0x0000009000448947 */ /* 0x002fea0003800000 */
.L_x_1875:
[----:B------:R-:W-:Y:S05]  /*30680*/  BSYNC B1 ;  /* 0x0000000000017941 */ /* 0x000fea0003800000 */
.L_x_1621:
[----:B------:R-:W-:Y:S04]  /*30690*/  BSSY B1, `(.L_x_1623) ;  /* 0x0000070000017945 */ /* 0x000fe80003800000 */
[----:B------:R-:W-:Y:S05]  /*306a0*/  @!P6 BRA `(.L_x_1624) ;  /* 0x0000000400b8e947 */ /* 0x000fea0003800000 */
[----:B------:R-:W2:Y:S04]  /*306b0*/  LDL R8, [R1+0x14] ;  /* 0x0000140001087983 */ /* 0x000ea80000100800 */
[----:B------:R-:W3:Y:S01]  /*306c0*/  LDL R7, [R1+0x1c] ;  /* 0x00001c0001077983 */ /* 0x000ee20000100800 */
[----:B------:R-:W4:Y:S01]  /*306d0*/  S2R R6, SR_TID.X ;  /* 0x0000000000067919 */ /* 0x000f220000002100 */
[----:B------:R-:W-:Y:S01]  /*306e0*/  BSSY B2, `(.L_x_1625) ;  /* 0x0000007000027945 */ /* 0x000fe20003800000 */
[----:B----4-:R-:W-:-:S04]  /*306f0*/  LOP3.LUT R6, R6, 0x7f, RZ, 0xc0, !PT ;  /* 0x0000007f06067812 */ /* 0x010fc800078ec0ff */
[----:B------:R-:W-:Y:S01]  /*30700*/  ISETP.NE.AND P1, PT, R6, RZ, PT ;  /* 0x000000ff0600720c */ /* 0x000fe20003f25270 */
[----:B--2---:R-:W-:Y:S01]  /*30710*/  IMAD R8, R8, 0x8, R19 ;  /* 0x0000000808087824 */ /* 0x004fe200078e0213 */
[----:B---3--:R-:W-:-:S04]  /*30720*/  SHF.L.U32 R11, R7, 0x1f, RZ ;  /* 0x0000001f070b7819 */ /* 0x008fc800000006ff */
[----:B------:R-:W2:Y:S02]  /*30730*/  SYNCS.PHASECHK.TRANS64.TRYWAIT P0, [R8+URZ+0x298a0], R11 ;  /* 0x0298a00b080075a7 */ /* 0x000ea4000800017f */
[----:B--2---:R-:W-:Y:S05]  /*30740*/  @!P0 BRA `(.L_x_1626) ;  /* 0x0000009000248947 */ /* 0x004fea0003800000 */
.L_x_1876:
[----:B------:R-:W-:Y:S05]  /*30750*/  BSYNC B2 ;  /* 0x0000000000027941 */ /* 0x000fea0003800000 */
.L_x_1625:
[----:B------:R-:W-:Y:S04]  /*30760*/  BSSY B2, `(.L_x_1627) ;  /* 0x0000009000027945 */ /* 0x000fe80003800000 */
[----:B------:R-:W-:Y:S05]  /*30770*/  @P1 BRA `(.L_x_1628) ;  /* 0x00000000001c1947 */ /* 0x000fea0003800000 */
[----:B-1----:R-:W1:Y:S02]  /*30780*/  S2R R5, SR_TID.X ;  /* 0x0000000000057919 */ /* 0x002e640000002100 */
[----:B-1----:R-:W-:Y:S01]  /*30790*/  LOP3.LUT R6, R5, 0x1f, RZ, 0xc0, !PT ;  /* 0x0000001f05067812 */ /* 0x002fe200078ec0ff */
[----:B------:R-:W-:-:S03]  /*307a0*/  IMAD.MOV.U32 R5, RZ, RZ, 0x7800 ;  /* 0x00007800ff057424 */ /* 0x000fc600078e00ff */
[----:B------:R-:W-:Y:S01]  /*307b0*/  ISETP.NE.AND P0, PT, R6, RZ, PT ;  /* 0x000000ff0600720c */ /* 0x000fe20003f05270 */
[----:B------:R3:W-:-:S12]  /*307c0*/  SYNCS.ARRIVE.TRANS64 RZ, [R8+URZ+0x29890], R5 ;  /* 0x0298900508ff79a7 */ /* 0x0007d8000800003f */
[----:B---3--:R-:W-:Y:S05]  /*307d0*/  @!P0 BRA `(.L_x_1628) ;  /* 0x0000000000048947 */ /* 0x008fea0003800000 */
[----:B------:R-:W-:Y:S01]  /*307e0*/  BPT.TRAP 0x1 ;  /* 0x000000040000795c */ /* 0x000fe20000300000 */
.L_x_1628:
[----:B------:R-:W-:Y:S05]  /*307f0*/  BSYNC B2 ;  /* 0x0000000000027941 */ /* 0x000fea0003800000 */
.L_x_1627:
[----:B-1----:R-:W3:Y:S01]  /*30800*/  LDL R5, [R1+0x14] ;  /* 0x0000140001057983 */ /* 0x002ee20000100800 */
        /* <DEDUP_REMOVED lines=10> */
[----:B------:R-:W-:Y:S02]  /*308b0*/  VIADD R5, R8, 0x29890 ;  /* 0x0002989008057836 */ /* 0x000fe40000000000 */
[----:B------:R-:W-:-:S07]  /*308c0*/  VIADD R7, R10, 0x1a400 ;  /* 0x0001a4000a077836 */ /* 0x000fce0000000000 */
.L_x_1629:
        /* <DEDUP_REMOVED lines=15> */
.L_x_1630:
        /* <DEDUP_REMOVED lines=15> */
.L_x_1631:
        /* <DEDUP_REMOVED lines=13> */
.L_x_1877:
[----:B------:R-:W-:Y:S05]  /*30b80*/  BSYNC B2 ;  /* 0x0000000000027941 */ /* 0x000fea0003800000 */
.L_x_1632:
[----:B------:R-:W-:Y:S01]  /*30b90*/  BSSY B2, `(.L_x_1634) ;  /* 0x000000b000027945 */ /* 0x000fe20003800000 */
[----:B------:R-:W-:Y:S02]  /*30ba0*/  IMAD.MOV.U32 R10, RZ, RZ, 0x0 ;  /* 0x00000000ff0a7424 */ /* 0x000fe400078e00ff */
[----:B-12---:R-:W-:Y:S01]  /*30bb0*/  IMAD.MOV.U32 R11, RZ, RZ, 0x12f00000 ;  /* 0x12f00000ff0b7424 */ /* 0x006fe200078e00ff */
[----:B------:R-:W-:Y:S06]  /*30bc0*/  @P1 BRA `(.L_x_1635) ;  /* 0x00000000001c1947 */ /* 0x000fec0003800000 */
[----:B------:R-:W1:Y:S02]  /*30bd0*/  S2R R5, SR_TID.X ;  /* 0x0000000000057919 */ /* 0x000e640000002100 */
[----:B-1----:R-:W-:Y:S01]  /*30be0*/  LOP3.LUT R7, R5, 0x1f, RZ, 0xc0, !PT ;  /* 0x0000001f05077812 */ /* 0x002fe200078ec0ff */
[----:B------:R-:W-:-:S03]  /*30bf0*/  IMAD.MOV.U32 R5, RZ, RZ, 0x5000 ;  /* 0x00005000ff057424 */ /* 0x000fc600078e00ff */
[----:B------:R-:W-:Y:S01]  /*30c00*/  ISETP.NE.AND P0, PT, R7, RZ, PT ;  /* 0x000000ff0700720c */ /* 0x000fe20003f05270 */
[----:B------:R1:W-:-:S12]  /*30c10*/  SYNCS.ARRIVE.TRANS64 RZ, [R8+URZ+0x298b0], R5 ;  /* 0x0298b00508ff79a7 */ /* 0x0003d8000800003f */
[----:B-1----:R-:W-:Y:S05]  /*30c20*/  @!P0 BRA `(.L_x_1635) ;  /* 0x0000000000048947 */ /* 0x002fea0003800000 */
[----:B------:R-:W-:Y:S01]  /*30c30*/  BPT.TRAP 0x1 ;  /* 0x000000040000795c */ /* 0x000fe20000300000 */
.L_x_1635:
[----:B------:R-:W-:Y:S05]  /*30c40*/  BSYNC B2 ;  /* 0x0000000000027941 */ /* 0x000fea0003800000 */
.L_x_1634:
        /* <DEDUP_REMOVED lines=10> */
.L_x_1636:
        /* <DEDUP_REMOVED lines=10> */
.L_x_1624:
[----:B------:R-:W-:Y:S05]  /*30d90*/  BSYNC B1 ;  /* 0x0000000000017941 */ /* 0x000fea0003800000 */
.L_x_1623:
[----:B------:R-:W1:Y:S04]  /*30da0*/  LDL.LU R10, [R1+0x14] ;  /* 0x00001400010a7983 */ /* 0x000e680000300800 */
[----:B------:R-:W2:Y:S01]  /*30db0*/  LDL.LU R7, [R1+0x1c] ;  /* 0x00001c0001077983 */ /* 0x000ea20000300800 */
[----:B------:R-:W-:Y:S01]  /*30dc0*/  PLOP3.LUT P0, PT, PT, PT, PT, 0x8, 0x0 ;  /* 0x000000000000781c */ /* 0x000fe20003f0e170 */
[----:B-1----:R-:W-:Y:S02]  /*30dd0*/  VIADD R5, R10, 0x1 ;  /* 0x000000010a057836 */ /* 0x002fe40000000000 */
[----:B------:R-:W-:-:S03]  /*30de0*/  VIADD R10, R9, 0xfffffffe ;  /* 0xfffffffe090a7836 */ /* 0x000fc60000000000 */
[C---:B------:R-:W-:Y:S02]  /*30df0*/  ISETP.NE.AND P1, PT, R5.reuse, 0x2, PT ;  /* 0x000000020500780c */ /* 0x040fe40003f25270 */
[----:B------:R-:W-:Y:S02]  /*30e00*/  ISETP.GE.AND P2, PT, R10, R3, PT ;  /* 0x000000030a00720c */ /* 0x000fe40003f46270 */
[----:B------:R-:W-:Y:S02]  /*30e10*/  SEL R6, RZ, 0x1, P1 ;  /* 0x00000001ff067807 */ /* 0x000fe40000800000 */
[----:B------:R-:W-:Y:S02]  /*30e20*/  SEL R5, R5, RZ, P1 ;  /* 0x000000ff05057207 */ /* 0x000fe40000800000 */
[----:B--2---:R-:W-:-:S03]  /*30e30*/  LOP3.LUT R7, R7, R6, RZ, 0x3c, !PT ;  /* 0x0000000607077212 */ /* 0x004fc600078e3cff */
[----:B------:R1:W-:Y:S04]  /*30e40*/  STL [R1+0x14], R5 ;  /* 0x0000140501007387 */ /* 0x0003e80000100800 */
[----:B------:R1:W-:Y:S01]  /*30e50*/  STL [R1+0x1c], R7 ;  /* 0x00001c0701007387 */ /* 0x0003e20000100800 */
[----:B------:R-:W-:Y:S05]  /*30e60*/  @!P2 BRA `(.L_x_1617) ;  /* 0x0000000400f4a947 */ /* 0x000fea0003800000 */
.L_x_1651:
[----:B------:R-:W-:Y:S05]  /*30e70*/  YIELD ;  /* 0x0000000000007946 */ /* 0x000fea0003800000 */
[----:B------:R-:W-:Y:S04]  /*30e80*/  BSSY B1, `(.L_x_1637) ;  /* 0x000006f000017945 */ /* 0x000fe80003800000 */
[----:B--2---:R-:W-:Y:S05]  /*30e90*/  @!P6 BRA `(.L_x_1638) ;  /* 0x0000000400b4e947 */ /* 0x004fea0003800000 */
[----:B-1----:R-:W2:Y:S04]  /*30ea0*/  LDL R7, [R1+0x14] ;  /* 0x0000140001077983 */ /* 0x002ea80000100800 */
        /* <DEDUP_REMOVED lines=9> */
.L_x_1878:
[----:B------:R-:W-:Y:S05]  /*30f40*/  BSYNC B2 ;  /* 0x0000000000027941 */ /* 0x000fea0003800000 */
.L_x_1639:
[----:B------:R-:W-:Y:S04]  /*30f50*/  BSSY B2, `(.L_x_1641) ;  /* 0x0000009000027945 */ /* 0x000fe80003800000 */
        /* <DEDUP_REMOVED lines=8> */
.L_x_1642:
[----:B------:R-:W-:Y:S05]  /*30fe0*/  BSYNC B2 ;  /* 0x0000000000027941 */ /* 0x000fea0003800000 */
.L_x_1641:
        /* <DEDUP_REMOVED lines=9> */
[----:B--2---:R-:W-:Y:S02]  /*31080*/  IMAD R7, R5, 0x7800, R19 ;  /* 0x0000780005077824 */ /* 0x004fe400078e0213 */
[----:B------:R-:W-:-:S02]  /*31090*/  VIADD R5, R9, 0x29890 ;  /* 0x0002989009057836 */ /* 0x000fc40000000000 */
[----:B------:R-:W-:-:S08]  /*310a0*/  VIADD R11, R7, 0x1a400 ;  /* 0x0001a400070b7836 */ /* 0x000fd00000000000 */
.L_x_1643:
        /* <DEDUP_REMOVED lines=10> */
[----:B------:R-:W-:Y:S01]  /*31150*/  PLOP3.LUT P1, PT, PT, PT, PT, 0x80, 0x0 ;  /* 0x000000000000781c */ /* 0x000fe20003f2f070 */
[----:B------:R-:W-:Y:S01]  /*31160*/  VIADD R11, R7, 0x1cc00 ;  /* 0x0001cc00070b7836 */ /* 0x000fe20000000000 */
[----:B------:R-:W-:Y:S01]  /*31170*/  UMOV UR6, 0x0 ;  /* 0x0000000000067882 */ /* 0x000fe20000000000 */
[----:B------:R-:W-:Y:S01]  /*31180*/  UMOV UR7, 0x12f00000 ;  /* 0x12f0000000077882 */ /* 0x000fe20000000000 */
[----:B------:R-:W-:-:S09]  /*31190*/  UMOV UR10, 0x40 ;  /* 0x00000040000a7882 */ /* 0x000fd20000000000 */
.L_x_1644:
        /* <DEDUP_REMOVED lines=15> */
.L_x_1645:
        /* <DEDUP_REMOVED lines=10> */
[----:B------:R-:W2:Y:S01]  /*31330*/  SYNCS.PHASECHK.TRANS64.TRYWAIT P1, [R9+URZ+0x298c0], R8 ;  /* 0x0298c008090075a7 */ /* 0x000ea2000802017f */
[----:B------:R-:W-:Y:S04]  /*31340*/  BSSY B2, `(.L_x_1646) ;  /* 0x0000002000027945 */ /* 0x000fe80003800000 */
[----:B--2---:R-:W-:Y:S05]  /*31350*/  @!P1 BRA `(.L_x_1647) ;  /* 0x00000084005c9947 */ /* 0x004fea0003800000 */
.L_x_1879:
[----:B------:R-:W-:Y:S05]  /*31360*/  BSYNC B2 ;  /* 0x0000000000027941 */ /* 0x000fea0003800000 */
.L_x_1646:
[----:B------:R-:W-:Y:S01]  /*31370*/  BSSY B2, `(.L_x_1648) ;  /* 0x000000b000027945 */ /* 0x000fe20003800000 */
[----:B------:R-:W-:Y:S02]  /*31380*/  IMAD.MOV.U32 R14, RZ, RZ, 0x0 ;  /* 0x00000000ff0e7424 */ /* 0x000fe400078e00ff */
[----:B0-----:R-:W-:Y:S01]  /*31390*/  IMAD.MOV.U32 R15, RZ, RZ, 0x12f00000 ;  /* 0x12f00000ff0f7424 */ /* 0x001fe200078e00ff */
        /* <DEDUP_REMOVED lines=8> */
.L_x_1649:
[----:B------:R-:W-:Y:S05]  /*31420*/  BSYNC B2 ;  /* 0x0000000000027941 */ /* 0x000fea0003800000 */
.L_x_1648:
[----:B------:R-:W3:Y:S01]  /*31430*/  LDL R5, [R1+0x14] ;  /* 0x0000140001057983 */ /* 0x000ee20000100800 */
[----:B------:R-:W-:Y:S01]  /*31440*/  R2UR UR10, R12 ;  /* 0x000000000c0a72ca */ /* 0x000fe200000e0000 */
[----:B------:R-:W-:Y:S01]  /*31450*/  UIADD3 UR4, UP0, UR40, 0x670, URZ ;  /* 0x0000067028047890 */ /* 0x000fe2000ff1e03f */
[----:B------:R-:W-:Y:S01]  /*31460*/  R2UR UR6, R14 ;  /* 0x000000000e0672ca */ /* 0x000fe200000e0000 */
[----:B-12---:R-:W-:Y:S01]  /*31470*/  VIADD R9, R9, 0x298b0 ;  /* 0x000298b009097836 */ /* 0x006fe20000000000 */
[----:B------:R-:W-:Y:S01]  /*31480*/  R2UR UR7, R15 ;  /* 0x000000000f0772ca */ /* 0x000fe200000e0000 */
[----:B------:R-:W-:Y:S01]  /*31490*/  UIADD3.X UR5, URZ, UR41, URZ, UP0, !UPT ;  /* 0x000000293f057290 */ /* 0x000fe200087fe43f */
[----:B------:R-:W-:Y:S01]  /*314a0*/  PLOP3.LUT P1, PT, PT, PT, PT, 0x80, 0x0 ;  /* 0x000000000000781c */ /* 0x000fe20003f2f070 */
[----:B---3--:R-:W-:-:S04]  /*314b0*/  IMAD R5, R5, 0x5000, R19 ;  /* 0x0000500005057824 */ /* 0x008fc800078e0213 */
[----:B------:R-:W-:-:S08]  /*314c0*/  VIADD R5, R5, 0xa400 ;  /* 0x0000a40005057836 */ /* 0x000fd00000000000 */
.L_x_1650:
        /* <DEDUP_REMOVED lines=10> */
.L_x_1638:
[----:B------:R-:W-:Y:S05]  /*31570*/  BSYNC B1 ;  /* 0x0000000000017941 */ /* 0x000fea0003800000 */
.L_x_1637:
[----:B------:R-:W2:Y:S04]  /*31580*/  LDL.LU R8, [R1+0x14] ;  /* 0x0000140001087983 */ /* 0x000ea80000300800 */
[----:B-1----:R-:W3:Y:S01]  /*31590*/  LDL.LU R7, [R1+0x1c] ;  /* 0x00001c0001077983 */ /* 0x002ee20000300800 */
[C---:B------:R-:W-:Y:S01]  /*315a0*/  ISETP.GT.AND P2, PT, R10.reuse, R3, PT ;  /* 0x000000030a00720c */ /* 0x040fe20003f44270 */
[----:B------:R-:W-:Y:S02]  /*315b0*/  VIADD R10, R10, 0xffffffff ;  /* 0xffffffff0a0a7836 */ /* 0x000fe40000000000 */
        /* <DEDUP_REMOVED lines=8> */
.L_x_1617:
[----:B------:R-:W-:Y:S05]  /*31640*/  BSYNC B0 ;  /* 0x0000000000007941 */ /* 0x000fea0003800000 */
.L_x_1616:
[----:B------:R-:W3:Y:S01]  /*31650*/  LDL R8, [R1+0x30] ;  /* 0x0000300001087983 */ /* 0x000ee20000100800 */
[----:B------:R-:W4:Y:S01]  /*31660*/  LDC R0, c[0x0][0x448] ;  /* 0x00011200ff007b82 */ /* 0x000f220000000800 */
[----:B------:R-:W-:Y:S07]  /*31670*/  @!P0 WARPSYNC.ALL ;  /* 0x0000000000008948 */ /* 0x000fee0003800000 */
[----:B------:R-:W-:Y:S01]  /*31680*/  @!P0 BAR.SYNC.DEFER_BLOCKING 0xc, 0x180 ;  /* 0x0306000000008b1d */ /* 0x000fe20000010000 */
[----:B----4-:R-:W-:-:S13]  /*31690*/  ISETP.NE.AND P1, PT, R0, 0x1, PT ;  /* 0x000000010000780c */ /* 0x010fda0003f25270 */
[----:B------:R-:W4:Y:S08]  /*316a0*/  @P1 LDC R2, c[0x0][0x44c] ;  /* 0x00011300ff021b82 */ /* 0x000f300000000800 */
[----:B------:R-:W5:Y:S01]  /*316b0*/  @P1 LDC R3, c[0x0][0x450] ;  /* 0x00011400ff031b82 */ /* 0x000f620000000800 */
[----:B---3--:R-:W-:-:S04]  /*316c0*/  VIADD R0, R8, 0x7f ;  /* 0x0000007f08007836 */ /* 0x008fc80000000000 */
[----:B----4-:R-:W-:-:S05]  /*316d0*/  @P1 IMAD.HI.U32 R2, R0, R2, RZ ;  /* 0x0000000200021227 */ /* 0x010fca00078e00ff */
[----:B-----5:R-:W-:Y:S02]  /*316e0*/  @P1 SHF.R.U32.HI R0, RZ, R3, R2 ;  /* 0x00000003ff001219 */ /* 0x020fe40000011602 */
[----:B------:R-:W3:Y:S03]  /*316f0*/  LDC.64 R2, c[0x0][0x9e0] ;  /* 0x00027800ff027b82 */ /* 0x000ee60000000a00 */
[----:B------:R-:W-:Y:S01]  /*31700*/  IMAD.IADD R0, R18, 0x1, R0 ;  /* 0x0000000112007824 */ /* 0x000fe200078e0200 */
[----:B---3--:R-:W-:-:S03]  /*31710*/  ISETP.GE.AND P2, PT, R3, 0x1, PT ;  /* 0x000000010300780c */ /* 0x008fc60003f46270 */
[----:B-12---:R-:W-:-:S10]  /*31720*/  IMAD.IADD R5, R0, 0x1, R2 ;  /* 0x0000000100057824 */ /* 0x006fd400078e0202 */
[----:B------:R-:W-:Y:S05]  /*31730*/  @!P2 BRA `(.L_x_1652) ;  /* 0x000000000048a947 */ /* 0x000fea0003800000 */
        /* <DEDUP_REMOVED lines=11> */
.L_x_1654:
[----:B------:R-:W-:-:S13]  /*317f0*/  ISETP.NE.AND P0, PT, R3, 0x1, PT ;  /* 0x000000010300780c */ /* 0x000fda0003f05270 */
[----:B------:R-:W1:Y:S02]  /*31800*/  @P0 LDC.64 R6, c[0x0][0x9e8] ;  /* 0x00027a00ff060b82 */ /* 0x000e640000000a00 */
[----:B-1----:R-:W-:-:S05]  /*31810*/  @P0 IMAD.HI.U32 R6, R2, R6, RZ ;  /* 0x0000000602060227 */ /* 0x002fca00078e00ff */
[----:B------:R-:W-:-:S07]  /*31820*/  @P0 SHF.R.U32.HI R2, RZ, R7, R6 ;  /* 0x00000007ff020219 */ /* 0x000fce0000011606 */
.L_x_1655:
[----:B------:R-:W-:Y:S05]  /*31830*/  BSYNC B0 ;  /* 0x0000000000007941 */ /* 0x000fea0003800000 */
.L_x_1653:
[----:B------:R-:W-:-:S05]  /*31840*/  IMAD R2, R2, R3, R3 ;  /* 0x0000000302027224 */ /* 0x000fca00078e0203 */
[----:B------:R-:W-:-:S07]  /*31850*/  VIMNMX R5, R5, R2, PT ;  /* 0x0000000205057248 */ /* 0x000fce0003fe0100 */
.L_x_1652:
[----:B------:R-:W1:Y:S01]  /*31860*/  @P1 LDC R2, c[0x0][0x44c] ;  /* 0x00011300ff021b82 */ /* 0x000e620000000800 */
[----:B------:R-:W-:Y:S01]  /*31870*/  VIADD R5, R5, 0x9f ;  /* 0x0000009f05057836 */ /* 0x000fe20000000000 */
[----:B------:R-:W-:-:S03]  /*31880*/  ULDC UR4, c[0x0][0x9dc] ;  /* 0x0002770000047ab9 */ /* 0x000fc60000000800 */
[----:B------:R-:W-:-:S03]  /*31890*/  IMAD.HI R5, R5, 0x66666667, RZ ;  /* 0x6666666705057827 */ /* 0x000fc600078e02ff */
[----:B------:R-:W2:Y:S02]  /*318a0*/  @P1 LDC R6, c[0x0][0x450] ;  /* 0x00011400ff061b82 */ /* 0x000ea40000000800 */
[----:B------:R-:W-:-:S04]  /*318b0*/  SHF.R.U32.HI R0, RZ, 0x1f, R5 ;  /* 0x0000001fff007819 */ /* 0x000fc80000011605 */
[----:B------:R-:W-:Y:S01]  /*318c0*/  LEA.HI.SX32 R5, R5, R0, 0x1a ;  /* 0x0000000005057211 */ /* 0x000fe200078fd2ff */
[----:B------:R-:W-:-:S03]  /*318d0*/  IMAD.MOV.U32 R0, RZ, RZ, R8 ;  /* 0x000000ffff007224 */ /* 0x000fc600078e0008 */
[----:B------:R-:W-:Y:S01]  /*318e0*/  VIMNMX R5, R21, R5, PT ;  /* 0x0000000515057248 */ /* 0x000fe20003fe0100 */
[----:B-1----:R-:W-:-:S05]  /*318f0*/  @P1 IMAD.HI.U32 R2, R8, R2, RZ ;  /* 0x0000000208021227 */ /* 0x002fca00078e00ff */
[----:B--2---:R-:W-:-:S05]  /*31900*/  @P1 SHF.R.U32.HI R0, RZ, R6, R2 ;  /* 0x00000006ff001219 */ /* 0x004fca0000011602 */
        /* <DEDUP_REMOVED lines=13> */
.L_x_1658:
[----:B------:R-:W-:-:S13]  /*319e0*/  ISETP.NE.AND P0, PT, R3, 0x1, PT ;  /* 0x000000010300780c */ /* 0x000fda0003f05270 */
[----:B------:R-:W1:Y:S02]  /*319f0*/  @P0 LDC.64 R6, c[0x0][0x9e8] ;  /* 0x00027a00ff060b82 */ /* 0x000e640000000a00 */
[----:B-1----:R-:W-:-:S05]  /*31a00*/  @P0 IMAD.HI.U32 R6, R0, R6, RZ ;  /* 0x0000000600060227 */ /* 0x002fca00078e00ff */
[----:B------:R-:W-:-:S07]  /*31a10*/  @P0 SHF.R.U32.HI R0, RZ, R7, R6 ;  /* 0x00000007ff000219 */ /* 0x000fce0000011606 */
.L_x_1659:
[----:B------:R-:W-:Y:S05]  /*31a20*/  BSYNC B0 ;  /* 0x0000000000007941 */ /* 0x000fea0003800000 */
.L_x_1657:
[----:B------:R-:W-:-:S05]  /*31a30*/  IMAD R0, R0, R3, RZ ;  /* 0x0000000300007224 */ /* 0x000fca00078e02ff */
[----:B------:R-:W-:-:S07]  /*31a40*/  VIMNMX R2, R2, R0, !PT ;  /* 0x0000000002027248 */ /* 0x000fce0007fe0100 */
.L_x_1656:
[----:B------:R-:W-:Y:S01]  /*31a50*/  ISETP.NE.AND P1, PT, R4, RZ, PT ;  /* 0x000000ff0400720c */ /* 0x000fe20003f25270 */
[----:B------:R-:W-:Y:S01]  /*31a60*/  IMAD.HI R2, R2, 0x66666667, RZ ;  /* 0x6666666702027827 */ /* 0x000fe200078e02ff */
[----:B------:R-:W-:Y:S04]  /*31a70*/  BSSY B0, `(.L_x_1660) ;  /* 0x0000023000007945 */ /* 0x000fe80003800000 */
[----:B------:R-:W-:-:S04]  /*31a80*/  SHF.R.U32.HI R0, RZ, 0x1f, R2 ;  /* 0x0000001fff007819 */ /* 0x000fc80000011602 */
[----:B------:R-:W-:Y:S01]  /*31a90*/  LEA.HI.SX32 R0, R2, R0, 0x1a ;  /* 0x0000000002007211 */ /* 0x000fe200078fd2ff */
[----:B------:R-:W-:Y:S02]  /*31aa0*/  IMAD.MOV.U32 R2, RZ, RZ, RZ ;  /* 0x000000ffff027224 */ /* 0x000fe400078e00ff */
[----:B------:R-:W1:Y:S01]  /*31ab0*/  @!P1 LDC R4, c[0x0][0x9f0] ;  /* 0x00027c00ff049b82 */ /* 0x000e620000000800 */
[----:B------:R-:W-:-:S04]  /*31ac0*/  VIMNMX R0, RZ, R0, !PT ;  /* 0x00000000ff007248 */ /* 0x000fc80007fe0100 */
[----:B------:R-:W-:-:S13]  /*31ad0*/  ISETP.GT.AND P0, PT, R5, R0, PT ;  /* 0x000000000500720c */ /* 0x000fda0003f04270 */
[----:B------:R-:W-:Y:S05]  /*31ae0*/  @!P0 BRA `(.L_x_1661) ;  /* 0x00000000006c8947 */ /* 0x000fea0003800000 */
[----:B-1----:R-:W-:-:S04]  /*31af0*/  IABS R6, R4 ;  /* 0x0000000400067213 */ /* 0x002fc80000000000 */
[----:B------:R-:W1:Y:S08]  /*31b00*/  I2F.RP R2, R6 ;  /* 0x0000000600027306 */ /* 0x000e700000209400 */
[----:B-1----:R-:W1:Y:S02]  /*31b10*/  MUFU.RCP R2, R2 ;  /* 0x0000000200027308 */ /* 0x002e640000001000 */
[----:B-1----:R-:W-:-:S06]  /*31b20*/  VIADD R2, R2, 0xffffffe ;  /* 0x0ffffffe02027836 */ /* 0x002fcc0000000000 */
[----:B------:R-:W1:Y:S02]  /*31b30*/  F2I.FTZ.U32.TRUNC.NTZ R3, R2 ;  /* 0x0000000200037305 */ /* 0x000e64000021f000 */
[----:B-1----:R-:W-:-:S04]  /*31b40*/  IMAD.MOV R2, RZ, RZ, -R3 ;  /* 0x000000ffff027224 */ /* 0x002fc800078e0a03 */
[----:B------:R-:W-:Y:S02]  /*31b50*/  IMAD R7, R2, R6, RZ ;  /* 0x0000000602077224 */ /* 0x000fe400078e02ff */
[----:B------:R-:W-:-:S04]  /*31b60*/  IMAD.MOV.U32 R2, RZ, RZ, RZ ;  /* 0x000000ffff027224 */ /* 0x000fc800078e00ff */
[----:B------:R-:W-:Y:S01]  /*31b70*/  IMAD.HI.U32 R9, R3, R7, R2 ;  /* 0x0000000703097227 */ /* 0x000fe200078e0002 */
[----:B------:R-:W-:Y:S02]  /*31b80*/  IADD3 R7, R4, -0x1, R5 ;  /* 0xffffffff04077810 */ /* 0x000fe40007ffe005 */
[----:B------:R-:W-:-:S03]  /*31b90*/  IABS R2, R4 ;  /* 0x0000000400027213 */ /* 0x000fc60000000000 */
[----:B------:R-:W-:Y:S02]  /*31ba0*/  IMAD.IADD R7, R7, 0x1, -R0 ;  /* 0x0000000107077824 */ /* 0x000fe400078e0a00 */
[----:B------:R-:W-:-:S03]  /*31bb0*/  IMAD.MOV R2, RZ, RZ, -R2 ;  /* 0x000000ffff027224 */ /* 0x000fc600078e0a02 */
[----:B------:R-:W-:Y:S01]  /*31bc0*/  IABS R3, R7 ;  /* 0x0000000700037213 */ /* 0x000fe20000000000 */
[----:B------:R-:W-:Y:S01]  /*31bd0*/  IMAD.MOV.U32 R8, RZ, RZ, R2 ;  /* 0x000000ffff087224 */ /* 0x000fe200078e0002 */
        /* <DEDUP_REMOVED lines=12> */
.L_x_1661:
[----:B------:R-:W-:Y:S05]  /*31ca0*/  BSYNC B0 ;  /* 0x0000000000007941 */ /* 0x000fea0003800000 */
.L_x_1660:
[----:B------:R-:W2:Y:S02]  /*31cb0*/  LDL.LU R3, [R1+0x4] ;  /* 0x0000040001037983 */ /* 0x000ea40000300800 */
[----:B--2---:R-:W-:-:S05]  /*31cc0*/  IMAD R0, R3, R2, R0 ;  /* 0x0000000203007224 */ /* 0x004fca00078e0200 */
        /* <DEDUP_REMOVED lines=11> */
[----:B-1----:R-:W1:Y:S01]  /*31d80*/  LDC.64 R4, c[0x0][0xc60] ;  /* 0x00031800ff047b82 */ /* 0x002e620000000a00 */
[----:B------:R-:W2:Y:S02]  /*31d90*/  FLO.U32 R0, UR4 ;  /* 0x0000000400007d00 */ /* 0x000ea400080e0000 */
[----:B--2---:R-:W-:-:S06]  /*31da0*/  ISETP.EQ.U32.AND P0, PT, R0, R2, PT ;  /* 0x000000020000720c */ /* 0x004fcc0003f02070 */
[----:B------:R-:W1:Y:S07]  /*31db0*/  POPC R2, UR4 ;  /* 0x0000000400027d09 */ /* 0x000e6e0008000000 */
[----:B-1----:R-:W2:Y:S04]  /*31dc0*/  @P0 ATOMG.E.ADD.STRONG.GPU PT, R2, desc[UR60][R4.64], R2 ;  /* 0x00000002040209a8 */ /* 0x002ea800081ee1fc */
[----:B--2---:R1:W2:Y:S02]  /*31dd0*/  SHFL.IDX PT, R2, R2, R0, 0x1f ;  /* 0x00001f0002027589 */ /* 0x0042a400000e0000 */
[----:B-1----:R-:W1:Y:S02]  /*31de0*/  S2R R0, SR_LTMASK ;  /* 0x0000000000007919 */ /* 0x002e640000003900 */
[----:B-1----:R-:W-:-:S06]  /*31df0*/  LOP3.LUT R0, R0, UR4, RZ, 0xc0, !PT ;  /* 0x0000000400007c12 */ /* 0x002fcc000f8ec0ff */
[----:B------:R-:W2:Y:S02]  /*31e00*/  POPC R0, R0 ;  /* 0x0000000000007309 */ /* 0x000ea40000000000 */
[----:B--2---:R-:W-:-:S05]  /*31e10*/  IADD3 R0, R2, UR38, R0 ;  /* 0x0000002602007c10 */ /* 0x004fca000fffe000 */
[----:B------:R2:W-:Y:S01]  /*31e20*/  STL [R1], R0 ;  /* 0x0000000001007387 */ /* 0x0005e20000100800 */
[----:B------:R-:W-:Y:S05]  /*31e30*/  BRA `(.L_x_1663) ;  /* 0x0000003000387947 */ /* 0x000fea0003800000 */
.L_x_1662:
        /* <DEDUP_REMOVED lines=8> */
[----:B-1----:R-:W-:Y:S02]  /*31ec0*/  IMAD.U32 R4, RZ, RZ, UR6 ;  /* 0x00000006ff047e24 */ /* 0x002fe4000f8e00ff */
        /* <DEDUP_REMOVED lines=11> */
.L_x_1665:
[----:B------:R-:W-:Y:S05]  /*31f80*/  BSYNC B6 ;  /* 0x0000000000067941 */ /* 0x000fea0003800000 */
.L_x_1664:
        /* <DEDUP_REMOVED lines=22> */
.L_x_1667:
[----:B------:R-:W-:Y:S05]  /*320f0*/  BSYNC B6 ;  /* 0x0000000000067941 */ /* 0x000fea0003800000 */
.L_x_1666:
        /* <DEDUP_REMOVED lines=20> */
.L_x_1669:
[----:B------:R-:W-:Y:S05]  /*32240*/  BSYNC B6 ;  /* 0x0000000000067941 */ /* 0x000fea0003800000 */
.L_x_1668:
[----:B------:R-:W-:Y:S01]  /*32250*/  LOP3.LUT P6, RZ, R17, 0x1, RZ, 0xc0, !PT ;  /* 0x0000000111ff7812 */ /* 0x000fe200078cc0ff */
[----:B------:R-:W-:-:S12]  /*32260*/  BSSY B6, `(.L_x_1670) ;  /* 0x0000012000067945 */ /* 0x000fd80003800000 */
        /* <DEDUP_REMOVED lines=17> */
.L_x_1671:
[----:B------:R-:W-:Y:S05]  /*32380*/  BSYNC B6 ;  /* 0x0000000000067941 */ /* 0x000fea0003800000 */
.L_x_1670:
[----:B------:R-:W2:Y:S01]  /*32390*/  LDL R18, [R1+0xc] ;  /* 0x00000c0001127983 */ /* 0x000ea20000100800 */
[----:B------:R-:W-:Y:S02]  /*323a0*/  ULDC.64 UR4, c[0x0][0x9f8] ;  /* 0x00027e0000047ab9 */ /* 0x000fe40000000a00 */
[----:B------:R-:W-:-:S04]  /*323b0*/  ISETP.NE.U32.AND P0, PT, RZ, UR4, PT ;  /* 0x00000004ff007c0c */ /* 0x000fc8000bf05070 */
[----:B------:R-:W-:Y:S01]  /*323c0*/  ISETP.NE.AND.EX P0, PT, RZ, UR5, PT, P0 ;  /* 0x00000005ff007c0c */ /* 0x000fe2000bf05300 */
[----:B------:R-:W-:-:S12]  /*323d0*/  ULDC.64 UR4, c[0x0][0xa08] ;  /* 0x0002820000047ab9 */ /* 0x000fd80000000a00 */
[----:B------:R-:W3:Y:S01]  /*323e0*/  @P0 LDC.64 R2, c[0x0][0x9f8] ;  /* 0x00027e00ff020b82 */ /* 0x000ee20000000a00 */
[----:B--2---:R-:W-:Y:S02]  /*323f0*/  IMAD.MOV.U32 R8, RZ, RZ, R18 ;  /* 0x000000ffff087224 */ /* 0x004fe400078e0012 */
[----:B---3--:R-:W-:-:S05]  /*32400*/  @P0 IMAD.WIDE R2, R18, 0x4, R2 ;  /* 0x0000000412020825 */ /* 0x008fca00078e0202 */
[----:B------:R2:W3:Y:S02]  /*32410*/  @P0 LDG.E R8, desc[UR60][R2.64] ;  /* 0x0000003c02080981 */ /* 0x0004e4000c1e1900 */
[----:B--2---:R-:W2:Y:S02]  /*32420*/  LDC.64 R2, c[0x0][0x418] ;  /* 0x00010600ff027b82 */ /* 0x004ea40000000a00 */
[----:B--2---:R-:W-:Y:S01]  /*32430*/  LOP3.LUT P0, RZ, R2, UR4, RZ, 0xfc, !PT ;  /* 0x0000000402ff7c12 */ /* 0x004fe2000f80fcff */
[----:B------:R-:W-:-:S03]  /*32440*/  UMOV UR4, 0xffffffff ;  /* 0xffffffff00047882 */ /* 0x000fc60000000000 */
[----:B------:R-:W-:Y:S02]  /*32450*/  LOP3.LUT P0, RZ, R3, UR5, RZ, 0xfc, P0 ;  /* 0x0000000503ff7c12 */ /* 0x000fe4000800fcff */
[----:B---3--:R-:W-:Y:S01]  /*32460*/  SHF.R.S32.HI R9, RZ, 0x1f, R8 ;  /* 0x0000001fff097819 */ /* 0x008fe20000011408 */
[----:B------:R2:W-:Y:S01]  /*32470*/  STL [R1+0x4], R8 ;  /* 0x0000040801007387 */ /* 0x0005e20000100800 */
[----:B------:R-:W-:-:S03]  /*32480*/  SEL R18, R8, RZ, !P0 ;  /* 0x000000ff08127207 */ /* 0x000fc60004000000 */
[----:B------:R2:W-:Y:S01]  /*32490*/  STL [R1+0x20], R9 ;  /* 0x0000200901007387 */ /* 0x0005e20000100800 */
[----:B------:R-:W-:Y:S05]  /*324a0*/  BRA.DIV UR4, `(.L_x_1672) ;  /* 0x00000076041c7947 */ /* 0x000fea000b800000 */
[----:B------:R-:W3:Y:S02]  /*324b0*/  S2R R0, SR_TID.X ;  /* 0x0000000000007919 */ /* 0x000ee40000002100 */
[----:B---3--:R-:W-:-:S04]  /*324c0*/  SHF.R.U32.HI R0, RZ, 0x5, R0 ;  /* 0x00000005ff007819 */ /* 0x008fc80000011600 */
[----:B------:R-:W-:-:S05]  /*324d0*/  LOP3.LUT R0, R0, 0x3, RZ, 0xc0, !PT ;  /* 0x0000000300007812 */ /* 0x000fca00078ec0ff */
[----:B------:R3:W4:Y:S02]  /*324e0*/  SHFL.IDX PT, R14, R0, RZ, 0x1f ;  /* 0x00001fff000e7589 */ /* 0x00072400000e0000 */
.L_x_1882:
[----:B----4-:R-:W-:Y:S02]  /*324f0*/  ISETP.NE.AND P0, PT, R14, RZ, PT ;  /* 0x000000ff0e00720c */ /* 0x010fe40003f05270 */
[----:B------:R-:W-:Y:S02]  /*32500*/  PLOP3.LUT P1, PT, PT, PT, PT, 0x8, 0x0 ;  /* 0x000000000000781c */ /* 0x000fe40003f2e170 */
[----:B------:R-:W-:-:S11]  /*32510*/  LOP3.LUT R17, R17, 0xfffffffe, RZ, 0xc0, !PT ;  /* 0xfffffffe11117812 */ /* 0x000fd600078ec0ff */
[----:B------:R-:W-:Y:S01]  /*32520*/  @P1 LOP3.LUT R17, R17, 0x1, RZ, 0xfc, !PT ;  /* 0x0000000111111812 */ /* 0x000fe200078efcff */
[----:B------:R-:W-:Y:S06]  /*32530*/  @P0 BRA `(.L_x_1673) ;  /* 0x0000000400900947 */ /* 0x000fec0003800000 */
[----:B------:R-:W-:-:S03]  /*32540*/  UMOV UR4, 0xffffffff ;  /* 0xffffffff00047882 */ /* 0x000fc60000000000 */
[----:B------:R-:W-:Y:S05]  /*32550*/  BRA.DIV UR4, `(.L_x_1674) ;  /* 0x0000007604247947 */ /* 0x000fea000b800000 */
[----:B------:R-:W-:-:S13]  /*32560*/  ELECT P6, URZ, PT ;  /* 0x00000000003f782f */ /* 0x000fda00038c0000 */
.L_x_1885:
[----:B------:R-:W-:Y:S05]  /*32570*/  @!P6 BRA `(.L_x_1673) ;  /* 0x000000040080e947 */ /* 0x000fea0003800000 */
[----:B---3--:R-:W3:Y:S01]  /*32580*/  LDL R0, [R1+0x40] ;  /* 0x0000400001007983 */ /* 0x008ee20000100800 */
[----:B------:R-:W-:-:S04]  /*32590*/  ISETP.NE.U32.AND P0, PT, R2, RZ, PT ;  /* 0x000000ff0200720c */ /* 0x000fc80003f05070 */
[----:B------:R-:W-:Y:S01]  /*325a0*/  ISETP.NE.AND.EX P0, PT, R3, RZ, PT, P0 ;  /* 0x000000ff0300720c */ /* 0x000fe20003f05300 */
[----:B---3--:R-:W-:-:S12]  /*325b0*/  VIADD R0, R0, 0xffffffff ;  /* 0xffffffff00007836 */ /* 0x008fd80000000000 */
[----:B------:R-:W-:Y:S05]  /*325c0*/  @!P0 BRA `(.L_x_1675) ;  /* 0x0000000000448947 */ /* 0x000fea0003800000 */
[----:B------:R-:W3:Y:S01]  /*325d0*/  LDC R7, c[0x0][0x43c] ;  /* 0x00010f00ff077b82 */ /* 0x000ee20000000800 */
[----:B------:R-:W-:Y:S01]  /*325e0*/  ULDC.64 UR4, c[0x0][0x428] ;  /* 0x00010a0000047ab9 */ /* 0x000fe20000000a00 */
[----:B---3--:R-:W-:-:S13]  /*325f0*/  ISETP.NE.AND P0, PT, R7, 0x1, PT ;  /* 0x000000010700780c */ /* 0x008fda0003f05270 */
        /* <DEDUP_REMOVED lines=14> */
.L_x_1675:
[----:B---3--:R-:W3:Y:S04]  /*326e0*/  LDL R2, [R1+0x10] ;  /* 0x0000100001027983 */ /* 0x008ee80000100800 */
[----:B------:R-:W4:Y:S01]  /*326f0*/  LDL R3, [R1+0x18] ;  /* 0x0000180001037983 */ /* 0x000f220000100800 */
[----:B--2---:R-:W2:Y:S02]  /*32700*/  S2R R8, SR_TID.X ;  /* 0x0000000000087919 */ /* 0x004ea40000002100 */
[----:B--2---:R-:W-:-:S04]  /*32710*/  LOP3.LUT R8, R8, 0x7f, RZ, 0xc0, !PT ;  /* 0x0000007f08087812 */ /* 0x004fc800078ec0ff */
[----:B------:R-:W-:Y:S01]  /*32720*/  ISETP.NE.AND P1, PT, R8, RZ, PT ;  /* 0x000000ff0800720c */ /* 0x000fe20003f25270 */
[----:B---3--:R-:W-:Y:S01]  /*32730*/  IMAD R2, R2, 0x8, R19 ;  /* 0x0000000802027824 */ /* 0x008fe200078e0213 */
[----:B----4-:R-:W-:-:S04]  /*32740*/  SHF.L.U32 R3, R3, 0x1f, RZ ;  /* 0x0000001f03037819 */ /* 0x010fc800000006ff */
[----:B------:R-:W2:Y:S02]  /*32750*/  SYNCS.PHASECHK.TRANS64.TRYWAIT P0, [R2+URZ+0x29880], R3 ;  /* 0x02988003020075a7 */ /* 0x000ea4000800017f */
[----:B--2---:R-:W-:Y:S05]  /*32760*/  @!P0 BRA `(.L_x_1676) ;  /* 0x0000007000c08947 */ /* 0x004fea0003800000 */
.L_x_1886:
        /* <DEDUP_REMOVED lines=8> */
.L_x_1677:
[----:B-1----:R-:W3:Y:S04]  /*327f0*/  LDL R4, [R1+0x10] ;  /* 0x0000100001047983 */ /* 0x002ee80000100800 */
[----:B------:R-:W4:Y:S01]  /*32800*/  LDL R5, [R1+0x24] ;  /* 0x0000240001057983 */ /* 0x000f220000100800 */
[----:B------:R-:W-:Y:S01]  /*32810*/  R2UR UR9, R2 ;  /* 0x00000000020972ca */ /* 0x000fe200000e0000 */
[----:B------:R-:W-:Y:S01]  /*32820*/  UIADD3 UR4, UP0, UR40, 0x470, URZ ;  /* 0x0000047028047890 */ /* 0x000fe2000ff1e03f */
[----:B------:R-:W-:Y:S01]  /*32830*/  R2UR UR12, R16 ;  /* 0x00000000100c72ca */ /* 0x000fe200000e0000 */
[----:B------:R-:W-:Y:S01]  /*32840*/  UMOV UR6, 0x0 ;  /* 0x0000000000067882 */ /* 0x000fe20000000000 */
[----:B-----5:R-:W-:Y:S01]  /*32850*/  R2UR UR13, R18 ;  /* 0x00000000120d72ca */ /* 0x020fe200000e0000 */
[----:B------:R-:W-:Y:S01]  /*32860*/  UIADD3.X UR5, URZ, UR41, URZ, UP0, !UPT ;  /* 0x000000293f057290 */ /* 0x000fe200087fe43f */
[----:B------:R-:W-:Y:S01]  /*32870*/  UMOV UR7, 0x14f00000 ;  /* 0x14f0000000077882 */ /* 0x000fe20000000000 */
[----:B------:R-:W-:-:S06]  /*32880*/  UMOV UR10, URZ ;  /* 0x0000003f000a7c82 */ /* 0x000fcc0008000000 */
[----:B------:R-:W-:Y:S01]  /*32890*/  UIADD3 UR9, UR9, 0x29870, URZ ;  /* 0x0002987009097890 */ /* 0x000fe2000fffe03f */
[----:B---3--:R-:W-:Y:S02]  /*328a0*/  IMAD R4, R4, 0x5000, R19 ;  /* 0x0000500004047824 */ /* 0x008fe400078e0213 */
[----:B----4-:R-:W-:-:S03]  /*328b0*/  IMAD R0, R0, 0xa0, R5 ;  /* 0x000000a000007824 */ /* 0x010fc600078e0205 */
[----:B------:R-:W-:Y:S02]  /*328c0*/  R2UR UR8, R4 ;  /* 0x00000000040872ca */ /* 0x000fe400000e0000 */
[----:B------:R-:W-:-:S11]  /*328d0*/  R2UR UR11, R0 ;  /* 0x00000000000b72ca */ /* 0x000fd600000e0000 */
[----:B------:R-:W-:-:S09]  /*328e0*/  UIADD3 UR8, UR8, 0xa400, URZ ;  /* 0x0000a40008087890 */ /* 0x000fd2000fffe03f */
[----:B------:R1:W-:Y:S01]  /*328f0*/  UTMALDG.4D [UR8], [UR4], desc[UR6] ;  /* 0x00000608040075b4 */ /* 0x0003e20008019000 */
[----:B------:R-:W3:Y:S02]  /*32900*/  SYNCS.PHASECHK.TRANS64.TRYWAIT P0, [R2+URZ+0x29840], R3 ;  /* 0x02984003020075a7 */ /* 0x000ee4000800017f */
[----:B-1-3--:R-:W-:Y:S05]  /*32910*/  @!P0 BRA `(.L_x_1678) ;  /* 0x0000007000688947 */ /* 0x00afea0003800000 */
.L_x_1887:
[----:B------:R-:W-:Y:S05]  /*32920*/  @P1 BRA `(.L_x_1679) ;  /* 0x00000000001c1947 */ /* 0x000fea0003800000 */
[----:B------:R-:W3:Y:S01]  /*32930*/  S2R R4, SR_TID.X ;  /* 0x0000000000047919 */ /* 0x000ee20000002100 */
[----:B-12---:R-:W-:-:S04]  /*32940*/  IMAD.MOV.U32 R3, RZ, RZ, 0x7800 ;  /* 0x00007800ff037424 */ /* 0x006fc800078e00ff */
[----:B------:R4:W-:Y:S01]  /*32950*/  SYNCS.ARRIVE.TRANS64 RZ, [R2+URZ+0x29830], R3 ;  /* 0x0298300302ff79a7 */ /* 0x0009e2000800003f */
[----:B---3--:R-:W-:-:S04]  /*32960*/  LOP3.LUT R4, R4, 0x1f, RZ, 0xc0, !PT ;  /* 0x0000001f04047812 */ /* 0x008fc800078ec0ff */
[----:B------:R-:W-:-:S13]  /*32970*/  ISETP.NE.AND P0, PT, R4, RZ, PT ;  /* 0x000000ff0400720c */ /* 0x000fda0003f05270 */
[----:B----4-:R-:W-:Y:S05]  /*32980*/  @!P0 BRA `(.L_x_1679) ;  /* 0x0000000000048947 */ /* 0x010fea0003800000 */
[----:B------:R-:W-:Y:S01]  /*32990*/  BPT.TRAP 0x1 ;  /* 0x000000040000795c */ /* 0x000fe20000300000 */
.L_x_1679:
[----:B-12---:R-:W2:Y:S01]  /*329a0*/  LDL R3, [R1+0x10] ;  /* 0x0000100001037983 */ /* 0x006ea20000100800 */
        /* <DEDUP_REMOVED lines=8> */
[----:B------:R-:W-:Y:S01]  /*32a30*/  UMOV UR7, 0x14f00000 ;  /* 0x14f0000000077882 */ /* 0x000fe20000000000 */
[----:B------:R-:W-:Y:S01]  /*32a40*/  UMOV UR17, 0x40 ;  /* 0x0000004000117882 */ /* 0x000fe20000000000 */
[----:B------:R-:W-:-:S02]  /*32a50*/  PLOP3.LUT P0, PT, PT, PT, PT, 0x80, 0x0 ;  /* 0x000000000000781c */ /* 0x000fc40003f0f070 */
[----:B------:R-:W-:-:S03]  /*32a60*/  LOP3.LUT R17, R17, 0xfffffffe, RZ, 0xc0, !PT ;  /* 0xfffffffe11117812 */ /* 0x000fc600078ec0ff */
[----:B------:R-:W-:-:S08]  /*32a70*/  UIADD3 UR9, UR9, 0x29830, URZ ;  /* 0x0002983009097890 */ /* 0x000fd0000fffe03f */
[----:B------:R-:W-:Y:S01]  /*32a80*/  @P0 LOP3.LUT R17, R17, 0x1, RZ, 0xfc, !PT ;  /* 0x0000000111110812 */ /* 0x000fe200078efcff */
[----:B--2---:R-:W-:-:S05]  /*32a90*/  IMAD R0, R3, 0x7800, R19 ;  /* 0x0000780003007824 */ /* 0x004fca00078e0213 */
[----:B------:R-:W-:-:S13]  /*32aa0*/  R2UR UR8, R0 ;  /* 0x00000000000872ca */ /* 0x000fda00000e0000 */
[----:B------:R-:W-:Y:S02]  /*32ab0*/  UIADD3 UR14, UR8, 0x1a400, URZ ;  /* 0x0001a400080e7890 */ /* 0x000fe4000fffe03f */
[----:B------:R-:W-:Y:S02]  /*32ac0*/  UIADD3 UR15, UR8, 0x1cc00, URZ ;  /* 0x0001cc00080f7890 */ /* 0x000fe4000fffe03f */
[----:B------:R-:W-:-:S03]  /*32ad0*/  UIADD3 UR16, UR8, 0x1f400, URZ ;  /* 0x0001f40008107890 */ /* 0x000fc6000fffe03f */
[----:B------:R-:W-:Y:S01]  /*32ae0*/  UMOV UR8, UR14 ;  /* 0x0000000e00087c82 */ /* 0x000fe20008000000 */
[----:B------:R-:W-:Y:S01]  /*32af0*/  UMOV UR14, 0x80 ;  /* 0x00000080000e7882 */ /* 0x000fe20000000000 */
[----:B------:R1:W-:Y:S02]  /*32b00*/  UTMALDG.4D [UR8], [UR4], desc[UR6] ;  /* 0x00000608040075b4 */ /* 0x0003e40008019000 */
[----:B-1----:R-:W-:Y:S01]  /*32b10*/  UMOV UR8, UR15 ;  /* 0x0000000f00087c82 */ /* 0x002fe20008000000 */
[----:B------:R-:W-:Y:S02]  /*32b20*/  UMOV UR10, UR17 ;  /* 0x00000011000a7c82 */ /* 0x000fe40008000000 */
[----:B------:R1:W-:Y:S02]  /*32b30*/  UTMALDG.4D [UR8], [UR4], desc[UR6] ;  /* 0x00000608040075b4 */ /* 0x0003e40008019000 */
[----:B-1----:R-:W-:Y:S01]  /*32b40*/  UMOV UR8, UR16 ;  /* 0x0000001000087c82 */ /* 0x002fe20008000000 */
[----:B------:R-:W-:-:S02]  /*32b50*/  UMOV UR10, UR14 ;  /* 0x0000000e000a7c82 */ /* 0x000fc40008000000 */
[----:B------:R4:W-:Y:S02]  /*32b60*/  UTMALDG.4D [UR8], [UR4], desc[UR6] ;  /* 0x00000608040075b4 */ /* 0x0009e40008019000 */
[----:B----4-:R-:W-:Y:S01]  /*32b70*/  NOP ;  /* 0x0000000000007918 */ /* 0x010fe20000000000 */
.L_x_1673:
[----:B------:R-:W3:Y:S01]  /*32b80*/  LDL.LU R3, [R1+0x3c] ;  /* 0x00003c0001037983 */ /* 0x000ee20000300800 */
[----:B------:R-:W-:Y:S05]  /*32b90*/  WARPSYNC.ALL ;  /* 0x0000000000007948 */ /* 0x000fea0003800000 */
[----:B------:R-:W-:Y:S01]  /*32ba0*/  ULDC.64 UR4, c[0x0][0x298] ;  /* 0x0000a60000047ab9 */ /* 0x000fe20000000a00 */
[----:B------:R-:W-:Y:S01]  /*32bb0*/  BSSY B6, `(.L_x_1680) ;  /* 0x000001c000067945 */ /* 0x000fe20003800000 */
[----:B------:R-:W-:Y:S01]  /*32bc0*/  BAR.SYNC.DEFER_BLOCKING 0x8, 0x180 ;  /* 0x0206000000007b1d */ /* 0x000fe20000010000 */
[----:B---3--:R-:W-:Y:S01]  /*32bd0*/  SHF.R.S32.HI R0, RZ, 0x1f, R3 ;  /* 0x0000001fff007819 */ /* 0x008fe20000011403 */
[----:B-1----:R-:W-:-:S04]  /*32be0*/  IMAD.WIDE.U32 R4, R3, UR4, RZ ;  /* 0x0000000403047c25 */ /* 0x002fc8000f8e00ff */
[----:B------:R-:W-:Y:S01]  /*32bf0*/  IMAD R2, R0, UR4, RZ ;  /* 0x0000000400027c24 */ /* 0x000fe2000f8e02ff */
[----:B------:R1:W-:Y:S01]  /*32c00*/  STL.64 [R1+0x48], R4 ;  /* 0x0000480401007387 */ /* 0x0003e20000100a00 */
[----:B------:R-:W-:Y:S02]  /*32c10*/  VIADD R0, R19, 0x14400 ;  /* 0x0001440013007836 */ /* 0x000fe40000000000 */
[----:B------:R-:W-:-:S03]  /*32c20*/  IMAD R2, R3, UR5, R2 ;  /* 0x0000000503027c24 */ /* 0x000fc6000f8e0202 */
[----:B------:R-:W-:Y:S01]  /*32c30*/  LOP3.LUT P0, RZ, R0, 0x1bf, RZ, 0xc0, !PT ;  /* 0x000001bf00ff7812 */ /* 0x000fe2000780c0ff */
[----:B------:R-:W-:-:S05]  /*32c40*/  IMAD.IADD R0, R5, 0x1, R2 ;  /* 0x0000000105007824 */ /* 0x000fca00078e0202 */
[----:B------:R1:W-:Y:S07]  /*32c50*/  STL [R1+0x3c], R0 ;  /* 0x00003c0001007387 */ /* 0x0003ee0000100800 */
        /* <DEDUP_REMOVED lines=16> */
[----:B01----:R-:W-:Y:S05]  /*32d60*/  CALL.ABS.NOINC R2 ;  /* 0x0000000002007343 */ /* 0x003fea0003c00000 */
.L_x_1681:
[----:B------:R-:W-:Y:S05]  /*32d70*/  BSYNC B6 ;  /* 0x0000000000067941 */ /* 0x000fea0003800000 */
.L_x_1680:
[----:B-1----:R-:W3:Y:S01]  /*32d80*/  LDL.LU R0, [R1+0x3c] ;  /* 0x00003c0001007983 */ /* 0x002ee20000300800 */
[----:B------:R-:W-:Y:S01]  /*32d90*/  ULDC.64 UR6, c[0x0][0xa00] ;  /* 0x0002800000067ab9 */ /* 0x000fe20000000a00 */
[----:B------:R-:W1:Y:S01]  /*32da0*/  LDC R7, c[0x0][0x448] ;  /* 0x00011200ff077b82 */ /* 0x000e620000000800 */
[----:B------:R-:W-:Y:S01]  /*32db0*/  ULDC.64 UR4, c[0x0][0x2d8] ;  /* 0x0000b60000047ab9 */ /* 0x000fe20000000a00 */
[----:B------:R-:W3:Y:S04]  /*32dc0*/  LDL.LU.64 R2, [R1+0x48] ;  /* 0x0000480001027983 */ /* 0x000ee80000300a00 */
[----:B------:R-:W4:Y:S04]  /*32dd0*/  LDL R6, [R1+0xc] ;  /* 0x00000c0001067983 */ /* 0x000f280000100800 */
[----:B------:R-:W2:Y:S01]  /*32de0*/  LDL R12, [R1+0x30] ;  /* 0x00003000010c7983 */ /* 0x000ea20000100800 */
[----:B------:R-:W-:-:S04]  /*32df0*/  ISETP.NE.U32.AND P0, PT, RZ, UR6, PT ;  /* 0x00000006ff007c0c */ /* 0x000fc8000bf05070 */
[----:B------:R-:W-:Y:S01]  /*32e00*/  ISETP.NE.AND.EX P0, PT, RZ, UR7, PT, P0 ;  /* 0x00000007ff007c0c */ /* 0x000fe2000bf05300 */
[----:B------:R-:W0:Y:S01]  /*32e10*/  S2R R5, SR_TID.X ;  /* 0x0000000000057919 */ /* 0x000e220000002100 */
[----:B------:R-:W-:Y:S01]  /*32e20*/  ULDC.64 UR6, c[0x0][0x280] ;  /* 0x0000a00000067ab9 */ /* 0x000fe20000000a00 */
[----:B------:R-:W1:Y:S01]  /*32e30*/  S2R R10, SR_TID.X ;  /* 0x00000000000a7919 */ /* 0x000e620000002100 */
[----:B0-----:R-:W-:-:S04]  /*32e40*/  LOP3.LUT R5, R5, 0x7f, RZ, 0xc0, !PT ;  /* 0x0000007f05057812 */ /* 0x001fc800078ec0ff */
[----:B------:R-:W-:Y:S01]  /*32e50*/  SHF.R.U32.HI R5, RZ, 0x2, R5 ;  /* 0x00000002ff057819 */ /* 0x000fe20000011605 */
[----:B-1----:R-:W-:-:S05]  /*32e60*/  IMAD.SHL.U32 R10, R10, 0x10, RZ ;  /* 0x000000100a0a7824 */ /* 0x002fca00078e00ff */
[----:B------:R-:W-:-:S04]  /*32e70*/  LOP3.LUT R10, R10, 0x30, RZ, 0xc0, !PT ;  /* 0x000000300a0a7812 */ /* 0x000fc800078ec0ff */
[C---:B------:R-:W-:Y:S02]  /*32e80*/  LOP3.LUT R11, R10.reuse, 0x40, RZ, 0xfc, !PT ;  /* 0x000000400a0b7812 */ /* 0x040fe400078efcff */
[----:B------:R-:W-:Y:S01]  /*32e90*/  LOP3.LUT R10, R10, 0x80, RZ, 0xfc, !PT ;  /* 0x000000800a0a7812 */ /* 0x000fe200078efcff */
[----:B---3--:R-:W-:Y:S01]  /*32ea0*/  IMAD.MOV.U32 R3, RZ, RZ, R0 ;  /* 0x000000ffff037224 */ /* 0x008fe200078e0000 */
[----:B----4-:R-:W-:-:S04]  /*32eb0*/  SHF.R.S32.HI R0, RZ, 0x1f, R6 ;  /* 0x0000001fff007819 */ /* 0x010fc80000011406 */
[----:B------:R-:W-:Y:S02]  /*32ec0*/  SEL R4, R0, RZ, !P0 ;  /* 0x000000ff00047207 */ /* 0x000fe40004000000 */
[----:B------:R-:W-:Y:S02]  /*32ed0*/  SEL R0, R6, RZ, !P0 ;  /* 0x000000ff06007207 */ /* 0x000fe40004000000 */
[----:B------:R-:W2:Y:S01]  /*32ee0*/  S2R R6, SR_TID.X ;  /* 0x0000000000067919 */ /* 0x000ea20000002100 */
[----:B------:R-:W-:Y:S01]  /*32ef0*/  ISETP.NE.AND P0, PT, R7, 0x1, PT ;  /* 0x000000010700780c */ /* 0x000fe20003f05270 */
[----:B------:R-:W-:-:S04]  /*32f00*/  IMAD.WIDE.U32 R2, R16, UR4, R2 ;  /* 0x0000000410027c25 */ /* 0x000fc8000f8e0002 */
[----:B------:R-:W-:Y:S01]  /*32f10*/  IMAD R3, R16, UR5, R3 ;  /* 0x0000000510037c24 */ /* 0x000fe2000f8e0203 */
[----:B------:R-:W-:Y:S02]  /*32f20*/  ULDC.64 UR4, c[0x0][0x2e0] ;  /* 0x0000b80000047ab9 */ /* 0x000fe40000000a00 */
[----:B------:R-:W-:Y:S02]  /*32f30*/  IMAD R4, R4, UR4, RZ ;  /* 0x0000000404047c24 */ /* 0x000fe4000f8e02ff */
[----:B--2---:R-:W-:-:S03]  /*32f40*/  IMAD.SHL.U32 R8, R6, 0x20, RZ ;  /* 0x0000002006087824 */ /* 0x004fc600078e00ff */
[----:B------:R-:W0:Y:S02]  /*32f50*/  @P0 LDC R6, c[0x0][0x450] ;  /* 0x00011400ff060b82 */ /* 0x000e240000000800 */
[----:B------:R-:W-:-:S06]  /*32f60*/  LOP3.LUT R8, R5, 0x60, R8, 0xf8, !PT ;  /* 0x0000006005087812 */ /* 0x000fcc00078ef808 */
[----:B------:R-:W1:Y:S01]  /*32f70*/  @P0 LDC R5, c[0x0][0x44c] ;  /* 0x00011300ff050b82 */ /* 0x000e620000000800 */
[----:B------:R-:W-:-:S04]  /*32f80*/  IMAD.WIDE.U32 R2, R0, UR4, R2 ;  /* 0x0000000400027c25 */ /* 0x000fc8000f8e0002 */
[----:B------:R-:W-:Y:S01]  /*32f90*/  IMAD R0, R0, UR5, R4 ;  /* 0x0000000500007c24 */ /* 0x000fe2000f8e0204 */
[----:B------:R-:W-:Y:S01]  /*32fa0*/  ULDC.64 UR4, c[0x0][0x2d0] ;  /* 0x0000b40000047ab9 */ /* 0x000fe20000000a00 */
[----:B------:R-:W-:Y:S02]  /*32fb0*/  IMAD.IADD R4, R8, 0x1, R12 ;  /* 0x0000000108047824 */ /* 0x000fe400078e020c */
[----:B------:R-:W-:Y:S02]  /*32fc0*/  IMAD.IADD R3, R3, 0x1, R0 ;  /* 0x0000000103037824 */ /* 0x000fe400078e0200 */
[----:B------:R-:W-:Y:S01]  /*32fd0*/  IMAD.MOV.U32 R0, RZ, RZ, R4 ;  /* 0x000000ffff007224 */ /* 0x000fe200078e0004 */
[----:B------:R-:W2:Y:S01]  /*32fe0*/  S2R R8, SR_TID.X ;  /* 0x0000000000087919 */ /* 0x000ea20000002100 */
[----:B-1----:R-:W-:-:S05]  /*32ff0*/  @P0 IMAD.HI.U32 R5, R4, R5, RZ ;  /* 0x0000000504050227 */ /* 0x002fca00078e00ff */
[----:B0-----:R-:W-:-:S05]  /*33000*/  @P0 SHF.R.U32.HI R0, RZ, R6, R5 ;  /* 0x00000006ff000219 */ /* 0x001fca0000011605 */
        /* <DEDUP_REMOVED lines=11> */
[----:B------:R-:W-:Y:S01]  /*330c0*/  ULDC UR4, c[0x0][0x2b8] ;  /* 0x0000ae0000047ab9 */ /* 0x000fe20000000800 */
[----:B--2---:R-:W-:Y:S01]  /*330d0*/  IMAD.SHL.U32 R9, R8, 0x10, RZ ;  /* 0x0000001008097824 */ /* 0x004fe200078e00ff */
[----:B------:R-:W-:Y:S02]  /*330e0*/  ISETP.GE.AND P2, PT, R10, UR4, PT ;  /* 0x000000040a007c0c */ /* 0x000fe4000bf46270 */
[----:B------:R-:W-:Y:S02]  /*330f0*/  LOP3.LUT R10, R8, 0x7f, RZ, 0xc0, !PT ;  /* 0x0000007f080a7812 */ /* 0x000fe400078ec0ff */
[----:B------:R0:W5:Y:S01]  /*33100*/  LDL R8, [R1+0x34] ;  /* 0x0000340001087983 */ /* 0x0001620000100800 */
[----:B------:R-:W-:Y:S01]  /*33110*/  LOP3.LUT R9, R9, 0x30, RZ, 0xc0, !PT ;  /* 0x0000003009097812 */ /* 0x000fe200078ec0ff */
[----:B------:R-:W-:Y:S01]  /*33120*/  IMAD R0, R4, UR5, R0 ;  /* 0x0000000504007c24 */ /* 0x000fe2000f8e0200 */
[----:B------:R-:W-:-:S02]  /*33130*/  IADD3 R4, P3, R2, UR6, RZ ;  /* 0x0000000602047c10 */ /* 0x000fc4000ff7e0ff */
[----:B------:R-:W-:Y:S02]  /*33140*/  ISETP.GE.AND P0, PT, R9, UR4, PT ;  /* 0x0000000409007c0c */ /* 0x000fe4000bf06270 */
[----:B------:R-:W-:Y:S01]  /*33150*/  ISETP.GE.AND P1, PT, R11, UR4, PT ;  /* 0x000000040b007c0c */ /* 0x000fe2000bf26270 */
[----:B------:R-:W-:Y:S01]  /*33160*/  UMOV UR4, 0xffffffff ;  /* 0xffffffff00047882 */ /* 0x000fe20000000000 */
[----:B------:R-:W-:Y:S02]  /*33170*/  IADD3.X R3, R3, UR7, R0, P3, !PT ;  /* 0x0000000703037c10 */ /* 0x000fe40009ffe400 */
[----:B------:R-:W-:Y:S01]  /*33180*/  SHF.R.U32.HI R10, RZ, 0x2, R10 ;  /* 0x00000002ff0a7819 */ /* 0x000fe2000001160a */
[----:B0-----:R-:W-:Y:S08]  /*33190*/  BRA.DIV UR4, `(.L_x_1682) ;  /* 0x0000006a045c7947 */ /* 0x001ff0000b800000 */
[----:B------:R-:W2:Y:S04]  /*331a0*/  LDL.LU R6, [R1+0x38] ;  /* 0x0000380001067983 */ /* 0x000ea80000300800 */
[----:B------:R-:W3:Y:S01]  /*331b0*/  LDL.LU R11, [R1+0x30] ;  /* 0x00003000010b7983 */ /* 0x000ee20000300800 */
[----:B--2---:R-:W-:-:S03]  /*331c0*/  IMAD R2, R6, R7, RZ ;  /* 0x0000000706027224 */ /* 0x004fc600078e02ff */
[----:B------:R-:W0:Y:S01]  /*331d0*/  SHFL.IDX PT, R7, R4, RZ, 0x1c1f ;  /* 0x001c1fff04077589 */ /* 0x000e2200000e0000 */
[----:B---3--:R-:W-:-:S03]  /*331e0*/  IMAD.IADD R0, R10, 0x1, R11 ;  /* 0x000000010a007824 */ /* 0x008fc600078e020b */
[----:B------:R-:W1:Y:S01]  /*331f0*/  SHFL.IDX PT, R6, R3, RZ, 0x1c1f ;  /* 0x001c1fff03067589 */ /* 0x000e6200000e0000 */
[C---:B------:R-:W-:Y:S01]  /*33200*/  VIADD R5, R0.reuse, 0x20 ;  /* 0x0000002000057836 */ /* 0x040fe20000000000 */
        /* <DEDUP_REMOVED lines=13> */
[----:B0-----:R-:W-:-:S04]  /*332e0*/  @!P3 IMAD.X R6, RZ, RZ, R6, P4 ;  /* 0x000000ffff06b224 */ /* 0x001fc800020e0606 */
        /* <DEDUP_REMOVED lines=10> */
[----:B0-----:R-:W-:-:S04]  /*33390*/  @!P3 IMAD.X R6, RZ, RZ, R6, P4 ;  /* 0x000000ffff06b224 */ /* 0x001fc800020e0606 */
[----:B------:R-:W-:Y:S02]  /*333a0*/  @!P3 IMAD.MOV.U32 R7, RZ, RZ, R6 ;  /* 0x000000ffff07b224 */ /* 0x000fe400078e0006 */
[----:B------:R-:W-:Y:S02]  /*333b0*/  @!P3 IMAD.MOV.U32 R6, RZ, RZ, R5 ;  /* 0x000000ffff06b224 */ /* 0x000fe400078e0005 */
[----:B------:R1:W2:Y:S04]  /*333c0*/  SHFL.IDX PT, R5, R3, 0x3, 0x1c1f ;  /* 0x007c1f0003057f89 */ /* 0x0002a800000e0000 */
[----:B------:R1:W-:Y:S04]  /*333d0*/  @!P3 LDGSTS.E.BYPASS.LTC128B.128 [R8+0x15400], desc[UR60][R6.64], !P0 ;  /* 0x154000000608bfae */ /* 0x0003e8000c101d7c */
[----:B------:R1:W-:Y:S04]  /*333e0*/  @!P3 LDGSTS.E.BYPASS.LTC128B.128 [R8+0x17400], desc[UR60][R6.64+0x40], !P1 ;  /* 0x174000400608bfae */ /* 0x0003e8000c901d7c */
[----:B------:R1:W-:Y:S04]  /*333f0*/  @!P3 LDGSTS.E.BYPASS.LTC128B.128 [R8+0x19400], desc[UR60][R6.64+0x80], !P2 ;  /* 0x194000800608bfae */ /* 0x0003e8000d101d7c */
[----:B------:R1:W3:Y:S02]  /*33400*/  SHFL.IDX PT, R3, R4, 0x3, 0x1c1f ;  /* 0x007c1f0004037f89 */ /* 0x0002e400000e0000 */
.L_x_1896:
        /* <DEDUP_REMOVED lines=12> */
.L_x_1684:
[----:B------:R-:W-:Y:S05]  /*334d0*/  BSYNC B0 ;  /* 0x0000000000007941 */ /* 0x000fea0003800000 */
.L_x_1683:
[----:B------:R-:W-:Y:S01]  /*334e0*/  NOP ;  /* 0x0000000000007918 */ /* 0x000fe20000000000 */
[----:B------:R-:W-:-:S13]  /*334f0*/  PLOP3.LUT P0, PT, PT, PT, PT, 0x80, 0x0 ;  /* 0x000000000000781c */ /* 0x000fda0003f0f070 */
.L_x_1685:
        /* <DEDUP_REMOVED lines=16> */
[----:B------:R-:W5:Y:S03]  /*33600*/  SYNCS.PHASECHK.TRANS64.TRYWAIT P0, [R19+URZ+0x29820], R0 ;  /* 0x02982000130075a7 */ /* 0x000f66000800017f */
[----:B----45:R-:W-:Y:S05]  /*33610*/  @!P0 BRA `(.L_x_1687) ;  /* 0x0000006800a48947 */ /* 0x030fea0003800000 */
.L_x_1897:
[----:B------:R-:W-:Y:S05]  /*33620*/  BSYNC B0 ;  /* 0x0000000000007941 */ /* 0x000fea0003800000 */
.L_x_1686:
[----:B------:R-:W5:Y:S04]  /*33630*/  LDL.LU R2, [R1+0x40] ;  /* 0x0000400001027983 */ /* 0x000f680000300800 */
[----:B-1-3--:R-:W3:Y:S01]  /*33640*/  LDL R3, [R1+0x8] ;  /* 0x0000080001037983 */ /* 0x00aee20000100800 */
[----:B-----5:R-:W-:-:S05]  /*33650*/  VIADD R2, R2, 0xfffffffe ;  /* 0xfffffffe02027836 */ /* 0x020fca0000000000 */
[----:B---3--:R-:W-:-:S13]  /*33660*/  ISETP.GE.AND P0, PT, R2, R3, PT ;  /* 0x000000030200720c */ /* 0x008fda0003f06270 */
[----:B------:R-:W-:Y:S05]  /*33670*/  @!P0 BRA `(.L_x_1688) ;  /* 0x00000010000c8947 */ /* 0x000fea0003800000 */
[----:B----4-:R1:W5:Y:S04]  /*33680*/  LDL.LU R0, [R1+0x10] ;  /* 0x0000100001007983 */ /* 0x0103680000300800 */
[----:B------:R1:W5:Y:S02]  /*33690*/  LDL.LU R3, [R1+0x18] ;  /* 0x0000180001037983 */ /* 0x0003640000300800 */
.L_x_1710:
[----:B--2--5:R-:W-:Y:S01]  /*336a0*/  VIADD R5, R0, 0x1 ;  /* 0x0000000100057836 */ /* 0x024fe20000000000 */
[----:B------:R-:W-:Y:S01]  /*336b0*/  LOP3.LUT P1, RZ, R17, 0x1, RZ, 0xc0, !PT ;  /* 0x0000000111ff7812 */ /* 0x000fe2000782c0ff */
[----:B------:R-:W-:Y:S05]  /*336c0*/  YIELD ;  /* 0x0000000000007946 */ /* 0x000fea0003800000 */
[----:B------:R-:W-:Y:S01]  /*336d0*/  ISETP.NE.AND P0, PT, R5, 0x2, PT ;  /* 0x000000020500780c */ /* 0x000fe20003f05270 */
[----:B------:R-:W-:Y:S03]  /*336e0*/  BSSY B0, `(.L_x_1689) ;  /* 0x000008b000007945 */ /* 0x000fe60003800000 */
[----:B------:R-:W-:-:S02]  /*336f0*/  SEL R4, RZ, 0x1, P0 ;  /* 0x00000001ff047807 */ /* 0x000fc40000000000 */
[----:B------:R-:W-:Y:S02]  /*33700*/  SEL R10, R5, RZ, P0 ;  /* 0x000000ff050a7207 */ /* 0x000fe40000000000 */
[----:B------:R-:W-:-:S05]  /*33710*/  LOP3.LUT R9, R3, R4, RZ, 0x3c, !PT ;  /* 0x0000000403097212 */ /* 0x000fca00078e3cff */
[----:B------:R2:W-:Y:S04]  /*33720*/  STL [R1+0x18], R9 ;  /* 0x0000180901007387 */ /* 0x0005e80000100800 */
[----:B------:R2:W-:Y:S01]  /*33730*/  STL [R1+0x10], R10 ;  /* 0x0000100a01007387 */ /* 0x0005e20000100800 */
[----:B------:R-:W-:Y:S05]  /*33740*/  @!P1 BRA `(.L_x_1690) ;  /* 0x0000000800109947 */ /* 0x000fea0003800000 */
[----:B------:R-:W-:Y:S01]  /*33750*/  ULDC.64 UR4, c[0x0][0x418] ;  /* 0x0001060000047ab9 */ /* 0x000fe20000000a00 */
[----:B0-----:R-:W-:Y:S01]  /*33760*/  IMAD.MOV.U32 R8, RZ, RZ, R2 ;  /* 0x000000ffff087224 */ /* 0x001fe200078e0002 */
[----:B------:R-:W-:-:S04]  /*33770*/  ISETP.NE.U32.AND P0, PT, RZ, UR4, PT ;  /* 0x00000004ff007c0c */ /* 0x000fc8000bf05070 */
[----:B------:R-:W-:-:S13]  /*33780*/  ISETP.NE.AND.EX P0, PT, RZ, UR5, PT, P0 ;  /* 0x00000005ff007c0c */ /* 0x000fda000bf05300 */
[----:B------:R-:W-:Y:S05]  /*33790*/  @!P0 BRA `(.L_x_1691) ;  /* 0x00000000004c8947 */ /* 0x000fea0003800000 */
[----:B------:R-:W3:Y:S01]  /*337a0*/  LDL R12, [R1+0x20] ;  /* 0x00002000010c7983 */ /* 0x000ee20000100800 */
[----:B------:R-:W0:Y:S01]  /*337b0*/  LDC R7, c[0x0][0x43c] ;  /* 0x00010f00ff077b82 */ /* 0x000e220000000800 */
[----:B------:R-:W-:Y:S02]  /*337c0*/  ULDC.64 UR6, c[0x0][0x428] ;  /* 0x00010a0000067ab9 */ /* 0x000fe40000000a00 */
[----:B------:R-:W4:Y:S01]  /*337d0*/  LDL R11, [R1+0x4] ;  /* 0x00000400010b7983 */ /* 0x000f220000100800 */
        /* <DEDUP_REMOVED lines=8> */
[----:B---3--:R-:W-:-:S04]  /*33860*/  IMAD R6, R12, UR6, RZ ;  /* 0x000000060c067c24 */ /* 0x008fc8000f8e02ff */
[C---:B----4-:R-:W-:Y:S02]  /*33870*/  IMAD R6, R11.reuse, UR7, R6 ;  /* 0x000000070b067c24 */ /* 0x050fe4000f8e0206 */
[----:B------:R-:W-:-:S04]  /*33880*/  IMAD.WIDE.U32 R4, R11, UR6, R4 ;  /* 0x000000060b047c25 */ /* 0x000fc8000f8e0004 */
[----:B------:R-:W-:Y:S01]  /*33890*/  IMAD.IADD R5, R6, 0x1, R5 ;  /* 0x0000000106057824 */ /* 0x000fe200078e0205 */
[----:B------:R-:W-:-:S04]  /*338a0*/  LEA R6, P0, R4, UR4, 0x2 ;  /* 0x0000000404067c11 */ /* 0x000fc8000f8010ff */
[----:B------:R-:W-:-:S05]  /*338b0*/  LEA.HI.X R7, R4, UR5, R5, 0x2, P0 ;  /* 0x0000000504077c11 */ /* 0x000fca00080f1405 */
[----:B------:R0:W5:Y:S04]  /*338c0*/  LDG.E R18, desc[UR60][R6.64] ;  /* 0x0000003c06127981 */ /* 0x000168000c1e1900 */
.L_x_1691:
[----:B------:R-:W0:Y:S01]  /*338d0*/  S2R R4, SR_TID.X ;  /* 0x0000000000047919 */ /* 0x000e220000002100 */
[----:B------:R-:W-:Y:S01]  /*338e0*/  IMAD R5, R10, 0x8, R19 ;  /* 0x000000080a057824 */ /* 0x000fe200078e0213 */
[----:B------:R-:W-:Y:S01]  /*338f0*/  BSSY B1, `(.L_x_1692) ;  /* 0x0000006000017945 */ /* 0x000fe20003800000 */
[----:B0-----:R-:W-:Y:S02]  /*33900*/  LOP3.LUT R6, R4, 0x7f, RZ, 0xc0, !PT ;  /* 0x0000007f04067812 */ /* 0x001fe400078ec0ff */
[----:B------:R-:W-:Y:S02]  /*33910*/  SHF.L.U32 R4, R9, 0x1f, RZ ;  /* 0x0000001f09047819 */ /* 0x000fe400000006ff */
[----:B------:R-:W-:Y:S02]  /*33920*/  ISETP.NE.AND P1, PT, R6, RZ, PT ;  /* 0x000000ff0600720c */ /* 0x000fe40003f25270 */
[----:B------:R-:W0:Y:S02]  /*33930*/  SYNCS.PHASECHK.TRANS64.TRYWAIT P0, [R5+URZ+0x29880], R4 ;  /* 0x02988004050075a7 */ /* 0x000e24000800017f */
[----:B0-----:R-:W-:Y:S09]  /*33940*/  @!P0 BRA `(.L_x_1693) ;  /* 0x0000006400ec8947 */ /* 0x001ff20003800000 */
.L_x_1898:
[----:B------:R-:W-:Y:S05]  /*33950*/  BSYNC B1 ;  /* 0x0000000000017941 */ /* 0x000fea0003800000 */
.L_x_1692:
        /* <DEDUP_REMOVED lines=9> */
.L_x_1695:
[----:B------:R-:W-:Y:S05]  /*339f0*/  BSYNC B1 ;  /* 0x0000000000017941 */ /* 0x000fea0003800000 */
.L_x_1694:
[----:B------:R-:W3:Y:S04]  /*33a00*/  LDL R7, [R1+0x10] ;  /* 0x0000100001077983 */ /* 0x000ee80000100800 */
[----:B------:R-:W4:Y:S01]  /*33a10*/  LDL R6, [R1+0x24] ;  /* 0x0000240001067983 */ /* 0x000f220000100800 */
[----:B--2---:R-:W-:Y:S01]  /*33a20*/  IMAD.MOV.U32 R10, RZ, RZ, RZ ;  /* 0x000000ffff0a7224 */ /* 0x004fe200078e00ff */
[----:B------:R-:W-:Y:S01]  /*33a30*/  UIADD3 UR4, UP0, UR40, 0x470, URZ ;  /* 0x0000047028047890 */ /* 0x000fe2000ff1e03f */
[----:B------:R-:W-:Y:S01]  /*33a40*/  PLOP3.LUT P0, PT, PT, PT, PT, 0x80, 0x0 ;  /* 0x000000000000781c */ /* 0x000fe20003f0f070 */
[----:B------:R-:W-:Y:S01]  /*33a50*/  UMOV UR6, 0x0 ;  /* 0x0000000000067882 */ /* 0x000fe20000000000 */
[----:B------:R-:W-:Y:S01]  /*33a60*/  UMOV UR7, 0x14f00000 ;  /* 0x14f0000000077882 */ /* 0x000fe20000000000 */
[----:B------:R-:W-:Y:S01]  /*33a70*/  R2UR UR10, R10 ;  /* 0x000000000a0a72ca */ /* 0x000fe200000e0000 */
[----:B------:R-:W-:Y:S01]  /*33a80*/  UIADD3.X UR5, URZ, UR41, URZ, UP0, !UPT ;  /* 0x000000293f057290 */ /* 0x000fe200087fe43f */
[----:B---3--:R-:W-:-:S02]  /*33a90*/  IMAD R7, R7, 0x5000, R19 ;  /* 0x0000500007077824 */ /* 0x008fc400078e0213 */
[----:B----4-:R-:W-:Y:S02]  /*33aa0*/  IMAD R6, R8, 0xa0, R6 ;  /* 0x000000a008067824 */ /* 0x010fe400078e0206 */
[----:B------:R-:W-:Y:S02]  /*33ab0*/  VIADD R7, R7, 0xa400 ;  /* 0x0000a40007077836 */ /* 0x000fe40000000000 */
[----:B------:R-:W-:-:S07]  /*33ac0*/  VIADD R8, R5, 0x29870 ;  /* 0x0002987005087836 */ /* 0x000fce0000000000 */
.L_x_1696:
        /* <DEDUP_REMOVED lines=13> */
.L_x_1899:
[----:B------:R-:W-:Y:S05]  /*33ba0*/  BSYNC B1 ;  /* 0x0000000000017941 */ /* 0x000fea0003800000 */
.L_x_1697:
[----:B------:R-:W-:Y:S01]  /*33bb0*/  BSSY B1, `(.L_x_1699) ;  /* 0x000000b000017945 */ /* 0x000fe20003800000 */
[----:B------:R-:W-:Y:S02]  /*33bc0*/  IMAD.MOV.U32 R8, RZ, RZ, 0x0 ;  /* 0x00000000ff087424 */ /* 0x000fe400078e00ff */
[----:B------:R-:W-:Y:S01]  /*33bd0*/  IMAD.MOV.U32 R9, RZ, RZ, 0x14f00000 ;  /* 0x14f00000ff097424 */ /* 0x000fe200078e00ff */
[----:B------:R-:W-:Y:S06]  /*33be0*/  @P1 BRA `(.L_x_1700) ;  /* 0x00000000001c1947 */ /* 0x000fec0003800000 */
[----:B------:R-:W3:Y:S01]  /*33bf0*/  S2R R7, SR_TID.X ;  /* 0x0000000000077919 */ /* 0x000ee20000002100 */
[----:B0-2---:R-:W-:-:S04]  /*33c00*/  IMAD.MOV.U32 R4, RZ, RZ, 0x7800 ;  /* 0x00007800ff047424 */ /* 0x005fc800078e00ff */
[----:B------:R4:W-:Y:S01]  /*33c10*/  SYNCS.ARRIVE.TRANS64 RZ, [R5+URZ+0x29830], R4 ;  /* 0x0298300405ff79a7 */ /* 0x0009e2000800003f */
[----:B---3--:R-:W-:-:S04]  /*33c20*/  LOP3.LUT R7, R7, 0x1f, RZ, 0xc0, !PT ;  /* 0x0000001f07077812 */ /* 0x008fc800078ec0ff */
[----:B------:R-:W-:-:S13]  /*33c30*/  ISETP.NE.AND P0, PT, R7, RZ, PT ;  /* 0x000000ff0700720c */ /* 0x000fda0003f05270 */
[----:B----4-:R-:W-:Y:S05]  /*33c40*/  @!P0 BRA `(.L_x_1700) ;  /* 0x0000000000048947 */ /* 0x010fea0003800000 */
[----:B------:R-:W-:Y:S01]  /*33c50*/  BPT.TRAP 0x1 ;  /* 0x000000040000795c */ /* 0x000fe20000300000 */
.L_x_1700:
[----:B------:R-:W-:Y:S05]  /*33c60*/  BSYNC B1 ;  /* 0x0000000000017941 */ /* 0x000fea0003800000 */
.L_x_1699:
[----:B0-2---:R-:W2:Y:S01]  /*33c70*/  LDL R4, [R1+0x10] ;  /* 0x0000100001047983 */ /* 0x005ea20000100800 */
        /* <DEDUP_REMOVED lines=9> */
.L_x_1701:
        /* <DEDUP_REMOVED lines=15> */
.L_x_1702:
        /* <DEDUP_REMOVED lines=15> */
.L_x_1703:
        /* <DEDUP_REMOVED lines=10> */
.L_x_1690:
[----:B------:R-:W-:Y:S05]  /*33f90*/  BSYNC B0 ;  /* 0x0000000000007941 */ /* 0x000fea0003800000 */
.L_x_1689:
[----:B------:R-:W-:-:S06]  /*33fa0*/  UISETP.NE.AND UP0, UPT, UR37, 0x3, UPT ;  /* 0x000000032500788c */ /* 0x000fcc000bf05270 */
[----:B------:R-:W-:-:S13]  /*33fb0*/  PLOP3.LUT P0, PT, PT, PT, UP0, 0x80, 0x0 ;  /* 0x000000000000781c */ /* 0x000fda0003f0f008 */
[----:B------:R-:W-:Y:S05]  /*33fc0*/  @!P0 BRA `(.L_x_1704) ;  /* 0x0000000000048947 */ /* 0x000fea0003800000 */
[----:B------:R-:W-:Y:S01]  /*33fd0*/  BPT.TRAP 0x1 ;  /* 0x000000040000795c */ /* 0x000fe20000300000 */
.L_x_1704:
[----:B------:R-:W-:Y:S01]  /*33fe0*/  IMAD.U32 R4, RZ, RZ, UR39 ;  /* 0x00000027ff047e24 */ /* 0x000fe2000f8e00ff */
[----:B------:R-:W-:Y:S01]  /*33ff0*/  BSSY B0, `(.L_x_1705) ;  /* 0x0000007000007945 */ /* 0x000fe20003800000 */
[----:B------:R-:W-:-:S03]  /*34000*/  IMAD R20, R0, 0x8, R19 ;  /* 0x0000000800147824 */ /* 0x000fc600078e0213 */
[----:B------:R-:W-:Y:S02]  /*34010*/  ISETP.NE.AND P1, PT, R4, 0x3, PT ;  /* 0x000000030400780c */ /* 0x000fe40003f25270 */
[----:B------:R-:W-:-:S04]  /*34020*/  LOP3.LUT R4, R3, 0x1, RZ, 0x3c, !PT ;  /* 0x0000000103047812 */ /* 0x000fc800078e3cff */
[----:B------:R-:W-:-:S04]  /*34030*/  SHF.L.U32 R4, R4, 0x1f, RZ ;  /* 0x0000001f04047819 */ /* 0x000fc800000006ff */
[----:B------:R-:W3:Y:S02]  /*34040*/  SYNCS.PHASECHK.TRANS64.TRYWAIT P0, [R20+URZ+0x29870], R4 ;  /* 0x02987004140075a7 */ /* 0x000ee4000800017f */
[----:B---3--:R-:W-:Y:S05]  /*34050*/  @!P0 BRA `(.L_x_1706) ;  /* 0x0000006000508947 */ /* 0x008fea0003800000 */
.L_x_1900:
[----:B------:R-:W-:Y:S05]  /*34060*/  BSYNC B0 ;  /* 0x0000000000007941 */ /* 0x000fea0003800000 */
.L_x_1705:
[----:B------:R-:W-:Y:S05]  /*34070*/  @!P1 BRA `(.L_x_1707) ;  /* 0x0000000000049947 */ /* 0x000fea0003800000 */
[----:B------:R-:W-:Y:S01]  /*34080*/  BPT.TRAP 0x1 ;  /* 0x000000040000795c */ /* 0x000fe20000300000 */
.L_x_1707:
[----:B------:R-:W-:Y:S01]  /*34090*/  SHF.L.U32 R3, R3, 0x1f, RZ ;  /* 0x0000001f03037819 */ /* 0x000fe200000006ff */
[----:B------:R-:W-:-:S03]  /*340a0*/  IMAD R12, R0, 0x5000, RZ ;  /* 0x00005000000c7824 */ /* 0x000fc600078e02ff */
[----:B------:R-:W4:Y:S02]  /*340b0*/  SYNCS.PHASECHK.TRANS64.TRYWAIT P0, [R20+URZ+0x29860], R3 ;  /* 0x02986003140075a7 */ /* 0x000f24000800017f */
[----:B----4-:R-:W-:Y:S05]  /*340c0*/  @!P0 BRA `(.L_x_1708) ;  /* 0x0000006000488947 */ /* 0x010fea0003800000 */
.L_x_1901:
[----:B------:R-:W5:Y:S04]  /*340d0*/  LDL R0, [R1+0x2c] ;  /* 0x00002c0001007983 */ /* 0x000f680000100800 */
[----:B------:R-:W3:Y:S01]  /*340e0*/  LDL R13, [R1+0x28] ;  /* 0x00002800010d7983 */ /* 0x000ee20000100800 */
[----:B------:R-:W-:Y:S05]  /*340f0*/  WARPSYNC.ALL ;  /* 0x0000000000007948 */ /* 0x000fea0003800000 */
[----:B--2---:R-:W2:Y:S01]  /*34100*/  S2R R9, SR_TID.X ;  /* 0x0000000000097919 */ /* 0x004ea20000002100 */
[----:B------:R-:W-:Y:S01]  /*34110*/  IMAD.MOV.U32 R14, RZ, RZ, 0x40 ;  /* 0x00000040ff0e7424 */ /* 0x000fe200078e00ff */
[----:B--2---:R-:W-:-:S04]  /*34120*/  LOP3.LUT P0, RZ, R9, 0x4, RZ, 0xc0, !PT ;  /* 0x0000000409ff7812 */ /* 0x004fc8000780c0ff */
[----:B------:R-:W-:Y:S02]  /*34130*/  SEL R14, R14, 0xffffffc0, !P0 ;  /* 0xffffffc00e0e7807 */ /* 0x000fe40004000000 */
[C---:B-----5:R-:W-:Y:S02]  /*34140*/  LOP3.LUT R0, R12.reuse, R0, RZ, 0xfc, !PT ;  /* 0x000000000c007212 */ /* 0x060fe400078efcff */
[----:B---3--:R-:W-:-:S03]  /*34150*/  LOP3.LUT R21, R12, R13, RZ, 0xfc, !PT ;  /* 0x0000000d0c157212 */ /* 0x008fc600078efcff */
[----:B------:R-:W-:-:S04]  /*34160*/  IMAD.IADD R0, R19, 0x1, R0 ;  /* 0x0000000113007824 */ /* 0x000fc800078e0200 */
[----:B----4-:R-:W-:Y:S01]  /*34170*/  IMAD.IADD R3, R14, 0x1, R0 ;  /* 0x000000010e037824 */ /* 0x010fe200078e0200 */
[----:B0-----:R-:W0:Y:S01]  /*34180*/  LDSM.16.MT88.4 R4, [R0+0xa400] ;  /* 0x00a400000004783b */ /* 0x001e220000004200 */
        /* <DEDUP_REMOVED lines=68> */
.L_x_1709:
[----:B------:R-:W3:Y:S01]  /*345d0*/  S2R R0, SR_TID.X ;  /* 0x0000000000007919 */ /* 0x000ee20000002100 */
[----:B0-----:R0:W-:Y:S01]  /*345e0*/  SYNCS.ARRIVE.TRANS64.A1T0 RZ, [R20+URZ+0x29850], RZ ;  /* 0x029850ff14ff79a7 */ /* 0x0011e2000810003f */
[----:B---3--:R-:W-:Y:S02]  /*345f0*/  LOP3.LUT R3, R0, 0x7f, RZ, 0xc0, !PT ;  /* 0x0000007f00037812 */ /* 0x008fe400078ec0ff */
[----:B------:R-:W3:Y:S01]  /*34600*/  LDL R0, [R1+0x8] ;  /* 0x0000080001007983 */ /* 0x000ee20000100800 */
[----:B------:R-:W-:Y:S01]  /*34610*/  BAR.SYNC.DEFER_BLOCKING 0x2, 0x80 ;  /* 0x0082000000007b1d */ /* 0x000fe20000010000 */
[----:B------:R-:W-:-:S05]  /*34620*/  ISETP.NE.AND P0, PT, R3, RZ, PT ;  /* 0x000000ff0300720c */ /* 0x000fca0003f05270 */
[----:B------:R4:W5:Y:S08]  /*34630*/  LDL R3, [R1+0x18] ;  /* 0x0000180001037983 */ /* 0x0009700000100800 */
[----:B0-----:R-:W-:-:S05]  /*34640*/  @!P0 VIADD R20, R20, 0x29880 ;  /* 0x0002988014148836 */ /* 0x001fca0000000000 */
[----:B------:R-:W-:-:S04]  /*34650*/  @!P0 PRMT R20, RZ, 0x654, R20 ;  /* 0x00000654ff148816 */ /* 0x000fc80000000014 */
[----:B------:R4:W-:Y:S01]  /*34660*/  @!P0 SYNCS.ARRIVE.TRANS64.RED.A1T0 RZ, [R20+URZ], RZ ;  /* 0x000000ff14ff89a7 */ /* 0x0009e2000810043f */
[C---:B---3--:R-:W-:Y:S01]  /*34670*/  ISETP.GT.AND P0, PT, R2.reuse, R0, PT ;  /* 0x000000000200720c */ /* 0x048fe20003f04270 */
[----:B------:R-:W-:Y:S01]  /*34680*/  VIADD R2, R2, 0xffffffff ;  /* 0xffffffff02027836 */ /* 0x000fe20000000000 */
[----:B------:R4:W5:Y:S11]  /*34690*/  LDL R0, [R1+0x10] ;  /* 0x0000100001007983 */ /* 0x0009760000100800 */
[----:B----4-:R-:W-:Y:S05]  /*346a0*/  @P0 BRA `(.L_x_1710) ;  /* 0xffffffec00fc0947 */ /* 0x010fea000383ffff */
.L_x_1688:
        /* <DEDUP_REMOVED lines=8> */
[----:B----45:R-:W3:Y:S02]  /*34730*/  FLO.U32 R0, UR4 ;  /* 0x0000000400007d00 */ /* 0x030ee400080e0000 */
        /* <DEDUP_REMOVED lines=9> */
.L_x_1712:
[----:B------:R-:W-:Y:S05]  /*347d0*/  BSYNC B0 ;  /* 0x0000000000007941 */ /* 0x000fea0003800000 */
.L_x_1711:
[----:B------:R-:W-:-:S06]  /*347e0*/  UISETP.NE.AND UP0, UPT, UR37, 0x3, UPT ;  /* 0x000000032500788c */ /* 0x000fcc000bf05270 */
[----:B------:R-:W-:-:S13]  /*347f0*/  PLOP3.LUT P1, PT, PT, PT, UP0, 0x80, 0x0 ;  /* 0x000000000000781c */ /* 0x000fda0003f2f008 */
[----:B------:R-:W-:Y:S05]  /*34800*/  @!P1 BRA `(.L_x_1713) ;  /* 0x0000000000049947 */ /* 0x000fea0003800000 */
[----:B------:R-:W-:Y:S01]  /*34810*/  BPT.TRAP 0x1 ;  /* 0x000000040000795c */ /* 0x000fe20000300000 */
.L_x_1713:
[----:B-----5:R-:W2:Y:S04]  /*34820*/  LDL R3, [R1+0x18] ;  /* 0x0000180001037983 */ /* 0x020ea80000100800 */
[----:B------:R-:W2:Y:S01]  /*34830*/  LDL R2, [R1+0x10] ;  /* 0x0000100001027983 */ /* 0x000ea20000100800 */
[----:B---34-:R-:W-:Y:S01]  /*34840*/  IMAD.U32 R0, RZ, RZ, UR39 ;  /* 0x00000027ff007e24 */ /* 0x018fe2000f8e00ff */
[----:B------:R-:W-:Y:S04]  /*34850*/  BSSY B0, `(.L_x_1714) ;  /* 0x0000007000007945 */ /* 0x000fe80003800000 */
[----:B------:R-:W-:-:S02]  /*34860*/  ISETP.NE.AND P2, PT, R0, 0x3, PT ;  /* 0x000000030000780c */ /* 0x000fc40003f45270 */
[----:B--2---:R-:W-:-:S04]  /*34870*/  LOP3.LUT R0, R3, 0x1, RZ, 0x3c, !PT ;  /* 0x0000000103007812 */ /* 0x004fc800078e3cff */
[----:B------:R-:W-:Y:S01]  /*34880*/  SHF.L.U32 R0, R0, 0x1f, RZ ;  /* 0x0000001f00007819 */ /* 0x000fe200000006ff */
[----:B------:R-:W-:-:S04]  /*34890*/  IMAD R16, R2, 0x8, R19 ;  /* 0x0000000802107824 */ /* 0x000fc800078e0213 */
[----:B------:R-:W2:Y:S02]  /*348a0*/  SYNCS.PHASECHK.TRANS64.TRYWAIT P1, [R16+URZ+0x29870], R0 ;  /* 0x02987000100075a7 */ /* 0x000ea4000802017f */
[----:B--2---:R-:W-:Y:S05]  /*348b0*/  @!P1 BRA `(.L_x_1715) ;  /* 0x0000005800609947 */ /* 0x004fea0003800000 */
.L_x_1902:
[----:B------:R-:W-:Y:S05]  /*348c0*/  BSYNC B0 ;  /* 0x0000000000007941 */ /* 0x000fea0003800000 */
.L_x_1714:
[----:B------:R-:W-:Y:S05]  /*348d0*/  @!P2 BRA `(.L_x_1716) ;  /* 0x000000000004a947 */ /* 0x000fea0003800000 */
[----:B------:R-:W-:Y:S01]  /*348e0*/  BPT.TRAP 0x1 ;  /* 0x000000040000795c */ /* 0x000fe20000300000 */
.L_x_1716:
[----:B--2---:R-:W2:Y:S02]  /*348f0*/  LDL R0, [R1+0x18] ;  /* 0x0000180001007983 */ /* 0x004ea40000100800 */
[----:B--2---:R-:W-:-:S04]  /*34900*/  SHF.L.U32 R0, R0, 0x1f, RZ ;  /* 0x0000001f00007819 */ /* 0x004fc800000006ff */
[----:B------:R-:W2:Y:S02]  /*34910*/  SYNCS.PHASECHK.TRANS64.TRYWAIT P1, [R16+URZ+0x29860], R0 ;  /* 0x02986000100075a7 */ /* 0x000ea4000802017f */
[----:B--2---:R-:W-:Y:S05]  /*34920*/  @!P1 BRA `(.L_x_1717) ;  /* 0x0000005800589947 */ /* 0x004fea0003800000 */
.L_x_1903:
[----:B------:R-:W2:Y:S04]  /*34930*/  LDL R18, [R1+0x10] ;  /* 0x0000100001127983 */ /* 0x000ea80000100800 */
[----:B------:R-:W3:Y:S04]  /*34940*/  LDL R2, [R1+0x2c] ;  /* 0x00002c0001027983 */ /* 0x000ee80000100800 */
[----:B------:R-:W4:Y:S01]  /*34950*/  LDL R12, [R1+0x28] ;  /* 0x00002800010c7983 */ /* 0x000f220000100800 */
[----:B------:R-:W5:Y:S01]  /*34960*/  S2R R3, SR_TID.X ;  /* 0x0000000000037919 */ /* 0x000f620000002100 */
[----:B------:R-:W-:Y:S05]  /*34970*/  WARPSYNC.ALL ;  /* 0x0000000000007948 */ /* 0x000fea0003800000 */
[----:B-----5:R-:W-:Y:S01]  /*34980*/  LOP3.LUT P1, RZ, R3, 0x4, RZ, 0xc0, !PT ;  /* 0x0000000403ff7812 */ /* 0x020fe2000782c0ff */
[----:B------:R-:W-:-:S05]  /*34990*/  IMAD.MOV.U32 R3, RZ, RZ, 0x40 ;  /* 0x00000040ff037424 */ /* 0x000fca00078e00ff */
[----:B------:R-:W-:Y:S01]  /*349a0*/  SEL R3, R3, 0xffffffc0, !P1 ;  /* 0xffffffc003037807 */ /* 0x000fe20004800000 */
[----:B--2---:R-:W-:-:S05]  /*349b0*/  IMAD R0, R18, 0x5000, RZ ;  /* 0x0000500012007824 */ /* 0x004fca00078e02ff */
[----:B---3--:R-:W-:-:S05]  /*349c0*/  LOP3.LUT R2, R0, R2, RZ, 0xfc, !PT ;  /* 0x0000000200027212 */ /* 0x008fca00078efcff */
[----:B------:R-:W-:-:S05]  /*349d0*/  IMAD.IADD R2, R19, 0x1, R2 ;  /* 0x0000000113027824 */ /* 0x000fca00078e0202 */
[----:B0-----:R-:W0:Y:S01]  /*349e0*/  LDSM.16.MT88.4 R4, [R2+0xa400] ;  /* 0x00a400000204783b */ /* 0x001e220000004200 */
[----:B------:R-:W-:Y:S01]  /*349f0*/  IMAD.IADD R3, R3, 0x1, R2 ;  /* 0x0000000103037824 */ /* 0x000fe200078e0202 */
[----:B----4-:R-:W-:Y:S02]  /*34a00*/  LOP3.LUT R0, R0, R12, RZ, 0xfc, !PT ;  /* 0x0000000c00007212 */ /* 0x010fe400078efcff */
[C-C-:B0-----:R-:W-:Y:S02]  /*34a10*/  PRMT R8, R4.reuse, 0x6420, R5.reuse ;  /* 0x0000642004087816 */ /* 0x141fe40000000005 */
[----:B------:R-:W-:Y:S02]  /*34a20*/  PRMT R9, R4, 0x7531, R5 ;  /* 0x0000753104097816 */ /* 0x000fe40000000005 */
[C-C-:B------:R-:W-:Y:S02]  /*34a30*/  PRMT R10, R6.reuse, 0x6420, R7.reuse ;  /* 0x00006420060a7816 */ /* 0x140fe40000000007 */
[----:B------:R-:W-:-:S02]  /*34a40*/  PRMT R11, R6, 0x7531, R7 ;  /* 0x00007531060b7816 */ /* 0x000fc40000000007 */
[----:B------:R-:W0:Y:S01]  /*34a50*/  LDSM.16.MT88.4 R4, [R3+0xa400] ;  /* 0x00a400000304783b */ /* 0x000e220000004200 */
[----:B------:R-:W-:-:S05]  /*34a60*/  IMAD.IADD R0, R19, 0x1, R0 ;  /* 0x0000000113007824 */ /* 0x000fca00078e0200 */
[----:B------:R0:W-:Y:S02]  /*34a70*/  STSM.16.M88.4 [R0+0x400], R8 ;  /* 0x0004000800007844 */ /* 0x0001e40000000200 */
[C-C-:B0-----:R-:W-:Y:S02]  /*34a80*/  PRMT R8, R4.reuse, 0x6420, R5.reuse ;  /* 0x0000642004087816 */ /* 0x141fe40000000005 */
        /* <DEDUP_REMOVED lines=60> */
.L_x_1718:
[----:B------:R-:W3:Y:S01]  /*34e50*/  LDL.LU R3, [R1+0x18] ;  /* 0x0000180001037983 */ /* 0x000ee20000300800 */
[----:B0-----:R0:W-:Y:S01]  /*34e60*/  SYNCS.ARRIVE.TRANS64.A1T0 RZ, [R16+URZ+0x29850], RZ ;  /* 0x029850ff10ff79a7 */ /* 0x0011e2000810003f */
[----:B--2---:R-:W-:Y:S02]  /*34e70*/  VIADD R0, R18, 0x1 ;  /* 0x0000000112007836 */ /* 0x004fe40000000000 */
[----:B0-----:R-:W-:-:S05]  /*34e80*/  @!P0 VIADD R16, R16, 0x29880 ;  /* 0x0002988010108836 */ /* 0x001fca0000000000 */
[----:B------:R-:W-:Y:S01]  /*34e90*/  @!P0 PRMT R16, RZ, 0x654, R16 ;  /* 0x00000654ff108816 */ /* 0x000fe20000000010 */
[----:B------:R-:W-:Y:S06]  /*34ea0*/  BAR.SYNC.DEFER_BLOCKING 0x2, 0x80 ;  /* 0x0082000000007b1d */ /* 0x000fec0000010000 */
[----:B------:R4:W-:Y:S01]  /*34eb0*/  @!P0 SYNCS.ARRIVE.TRANS64.RED.A1T0 RZ, [R16+URZ], RZ ;  /* 0x000000ff10ff89a7 */ /* 0x0009e2000810043f */
[----:B------:R-:W-:-:S04]  /*34ec0*/  ISETP.NE.AND P0, PT, R0, 0x2, PT ;  /* 0x000000020000780c */ /* 0x000fc80003f05270 */
[----:B------:R-:W-:Y:S02]  /*34ed0*/  SEL R2, RZ, 0x1, P0 ;  /* 0x00000001ff027807 */ /* 0x000fe40000000000 */
[----:B------:R-:W-:-:S05]  /*34ee0*/  SEL R0, R0, RZ, P0 ;  /* 0x000000ff00007207 */ /* 0x000fca0000000000 */
[----:B------:R4:W-:Y:S01]  /*34ef0*/  STL [R1+0x10], R0 ;  /* 0x0000100001007387 */ /* 0x0009e20000100800 */
[----:B---3--:R-:W-:-:S05]  /*34f00*/  LOP3.LUT R3, R3, R2, RZ, 0x3c, !PT ;  /* 0x0000000203037212 */ /* 0x008fca00078e3cff */
[----:B------:R4:W-:Y:S02]  /*34f10*/  STL [R1+0x18], R3 ;  /* 0x0000180301007387 */ /* 0x0009e40000100800 */
.L_x_1663:
[----:B------:R-:W-:-:S13]  /*34f20*/  LOP3.LUT P0, RZ, R17, 0x2, RZ, 0xc0, !PT ;  /* 0x0000000211ff7812 */ /* 0x000fda000780c0ff */
[----:B------:R-:W-:Y:S05]  /*34f30*/  @!P0 BRA `(.L_x_1719) ;  /* 0x00000000002c8947 */ /* 0x000fea0003800000 */
[----:B------:R-:W-:Y:S05]  /*34f40*/  WARPSYNC.ALL ;  /* 0x0000000000007948 */ /* 0x000fea0003800000 */
[----:B------:R-:W3:Y:S08]  /*34f50*/  S2UR UR5, SR_CgaCtaId ;  /* 0x00000000000579c3 */ /* 0x000ef00000008800 */
[----:B------:R-:W-:Y:S06]  /*34f60*/  BAR.SYNC.DEFER_BLOCKING 0x5, 0x180 ;  /* 0x0146000000007b1d */ /* 0x000fec0000010000 */
[----:B------:R-:W-:-:S02]  /*34f70*/  UMOV UR4, 0x400 ;  /* 0x0000040000047882 */ /* 0x000fc40000000000 */
[----:B---3--:R-:W-:-:S06]  /*34f80*/  ULEA UR4, UR5, UR4, 0x18 ;  /* 0x0000000405047291 */ /* 0x008fcc000f8ec03f */
[----:B------:R-:W-:-:S05]  /*34f90*/  IMAD.U32 R19, RZ, RZ, UR4 ;  /* 0x00000004ff137e24 */ /* 0x000fca000f8e00ff */
[----:B-1----:R-:W1:Y:S04]  /*34fa0*/  LDS.128 R4, [R19+0x298d0] ;  /* 0x0298d00013047984 */ /* 0x002e680000000c00 */
[----:B-1----:R3:W-:Y:S04]  /*34fb0*/  STL.64 [R1], R4 ;  /* 0x0000000401007387 */ /* 0x0027e80000100a00 */
[----:B------:R3:W-:Y:S01]  /*34fc0*/  STL.64 [R1+0x8], R6 ;  /* 0x0000080601007387 */ /* 0x0007e20000100a00 */
[----:B------:R-:W-:Y:S06]  /*34fd0*/  BAR.ARV 0x4, 0x180 ;  /* 0x0106000000007b1d */ /* 0x000fec0000002000 */
[----:B------:R-:W-:Y:S05]  /*34fe0*/  BRA `(.L_x_1720) ;  /* 0x00000010003c7947 */ /* 0x000fea0003800000 */
.L_x_1719:
[----:B--2-4-:R-:W2:Y:S01]  /*34ff0*/  S2R R0, SR_TID.X ;  /* 0x0000000000007919 */ /* 0x014ea20000002100 */
[----:B------:R-:W-:Y:S01]  /*35000*/  UMOV UR4, 0xffffffff ;  /* 0xffffffff00047882 */ /* 0x000fe20000000000 */
[----:B--2---:R-:W-:-:S04]  /*35010*/  LOP3.LUT R16, R0, 0x1f, RZ, 0xc0, !PT ;  /* 0x0000001f00107812 */ /* 0x004fc800078ec0ff */
        /* <DEDUP_REMOVED lines=8> */
[----:B------:R-:W2:Y:S08]  /*350a0*/  @!P1 LDC.64 R2, c[0x0][0xc80] ;  /* 0x00032000ff029b82 */ /* 0x000eb00000000a00 */
[----:B------:R-:W3:Y:S01]  /*350b0*/  @!P1 LDC.64 R6, c[0x0][0xc78] ;  /* 0x00031e00ff069b82 */ /* 0x000ee20000000a00 */
[----:B--2---:R-:W-:-:S05]  /*350c0*/  @!P1 IMAD.WIDE R2, R0, 0x4, R2 ;  /* 0x0000000400029825 */ /* 0x004fca00078e0202 */
[----:B------:R3:W2:Y:S02]  /*350d0*/  @!P1 LDG.E R8, desc[UR60][R2.64] ;  /* 0x0000003c02089981 */ /* 0x0006a4000c1e1900 */
[----:B---3--:R-:W-:-:S06]  /*350e0*/  @!P1 IMAD.WIDE R2, R0, 0x4, R6 ;  /* 0x0000000400029825 */ /* 0x008fcc00078e0206 */
[----:B------:R-:W3:Y:S01]  /*350f0*/  @!P1 LDG.E R2, desc[UR60][R2.64] ;  /* 0x0000003c02029981 */ /* 0x000ee2000c1e1900 */
[----:B-1----:R-:W-:Y:S01]  /*35100*/  IMAD.MOV.U32 R4, RZ, RZ, RZ ;  /* 0x000000ffff047224 */ /* 0x002fe200078e00ff */
[C---:B------:R-:W-:Y:S01]  /*35110*/  ISETP.GE.U32.AND P2, PT, R16.reuse, 0x2, PT ;  /* 0x000000021000780c */ /* 0x040fe20003f46070 */
[----:B------:R-:W-:Y:S01]  /*35120*/  IMAD.MOV.U32 R6, RZ, RZ, RZ ;  /* 0x000000ffff067224 */ /* 0x000fe200078e00ff */
[C---:B------:R-:W-:Y:S01]  /*35130*/  ISETP.GE.U32.AND P3, PT, R16.reuse, 0x4, PT ;  /* 0x000000041000780c */ /* 0x040fe20003f66070 */
[----:B------:R-:W-:Y:S01]  /*35140*/  SHFL.IDX PT, R5, R10, RZ, 0x1f ;  /* 0x00001fff0a057589 */ /* 0x000fe200000e0000 */
[C---:B------:R-:W-:Y:S02]  /*35150*/  ISETP.GE.U32.AND P4, PT, R16.reuse, 0x8, PT ;  /* 0x000000081000780c */ /* 0x040fe40003f86070 */
[----:B------:R-:W-:Y:S01]  /*35160*/  ISETP.GE.U32.AND P5, PT, R16, 0x10, PT ;  /* 0x000000101000780c */ /* 0x000fe20003fa6070 */
[----:B------:R-:W-:Y:S01]  /*35170*/  SHFL.IDX PT, R0, R10, 0x1, 0x1f ;  /* 0x00201f000a007f89 */ /* 0x000fe200000e0000 */
[----:B--2---:R-:W-:-:S02]  /*35180*/  @!P1 IMAD.MOV.U32 R4, RZ, RZ, R8 ;  /* 0x000000ffff049224 */ /* 0x004fc400078e0008 */
[----:B------:R-:W-:Y:S02]  /*35190*/  IMAD.MOV.U32 R8, RZ, RZ, RZ ;  /* 0x000000ffff087224 */ /* 0x000fe400078e00ff */
[----:B---3--:R-:W-:Y:S01]  /*351a0*/  @!P1 IMAD.MOV.U32 R6, RZ, RZ, R2 ;  /* 0x000000ffff069224 */ /* 0x008fe200078e0002 */
[----:B------:R-:W-:-:S03]  /*351b0*/  ISETP.NE.AND P1, PT, R16, RZ, PT ;  /* 0x000000ff1000720c */ /* 0x000fc60003f25270 */
[----:B------:R-:W-:-:S05]  /*351c0*/  IMAD R2, R6, R4, RZ ;  /* 0x0000000406027224 */ /* 0x000fca00078e02ff */
        /* <DEDUP_REMOVED lines=15> */
[----:B------:R1:W2:Y:S02]  /*352c0*/  SHFL.IDX PT, R9, R3, 0x1f, 0x1f ;  /* 0x03e01f0003097f89 */ /* 0x0002a400000e0000 */
.L_x_1913:
[----:B------:R-:W-:Y:S01]  /*352d0*/  ULDC UR4, c[0x0][0xc38] ;  /* 0x00030e0000047ab9 */ /* 0x000fe20000000800 */
[----:B------:R-:W-:Y:S02]  /*352e0*/  IMAD.MOV.U32 R7, RZ, RZ, R3 ;  /* 0x000000ffff077224 */ /* 0x000fe400078e0003 */
[----:B------:R-:W-:-:S04]  /*352f0*/  IMAD.U32 R2, RZ, RZ, UR4 ;  /* 0x00000004ff027e24 */ /* 0x000fc8000f8e00ff */
[----:B--2---:R-:W-:-:S04]  /*35300*/  IMAD R9, R9, R2, RZ ;  /* 0x0000000209097224 */ /* 0x004fc800078e02ff */
[----:B------:R-:W-:-:S05]  /*35310*/  IMAD.IADD R0, R0, 0x1, R9 ;  /* 0x0000000100007824 */ /* 0x000fca00078e0209 */
[----:B------:R-:W-:-:S13]  /*35320*/  ISETP.GT.AND P6, PT, R0, R5, PT ;  /* 0x000000050000720c */ /* 0x000fda0003fc4270 */
[----:B------:R-:W-:Y:S05]  /*35330*/  @P6 BRA `(.L_x_1722) ;  /* 0x0000000000ac6947 */ /* 0x000fea0003800000 */
.L_x_1725:
[----:B-1----:R-:W2:Y:S01]  /*35340*/  LDL.LU R3, [R1+0xc] ;  /* 0x00000c0001037983 */ /* 0x002ea20000300800 */
[----:B------:R-:W1:Y:S01]  /*35350*/  LDC R2, c[0x0][0xc3c] ;  /* 0x00030f00ff027b82 */ /* 0x000e620000000800 */
[----:B--2---:R-:W-:-:S05]  /*35360*/  VIADD R3, R3, 0x1f ;  /* 0x0000001f03037836 */ /* 0x004fca0000000000 */
[----:B-1----:R-:W-:-:S13]  /*35370*/  ISETP.GE.AND P6, PT, R3, R2, PT ;  /* 0x000000020300720c */ /* 0x002fda0003fc6270 */
[----:B------:R-:W-:Y:S05]  /*35380*/  @P6 BRA `(.L_x_1723) ;  /* 0x0000000800ec6947 */ /* 0x000fea0003800000 */
[----:B------:R-:W1:Y:S01]  /*35390*/  S2R R4, SR_TID.X ;  /* 0x0000000000047919 */ /* 0x000e620000002100 */
[----:B------:R2:W-:Y:S01]  /*353a0*/  STL [R1+0xc], R3 ;  /* 0x00000c0301007387 */ /* 0x0005e20000100800 */
[----:B-1----:R-:W-:-:S05]  /*353b0*/  LOP3.LUT R4, R4, 0x1f, RZ, 0xc0, !PT ;  /* 0x0000001f04047812 */ /* 0x002fca00078ec0ff */
[----:B------:R-:W-:Y:S02]  /*353c0*/  IMAD.IADD R6, R3, 0x1, R4 ;  /* 0x0000000103067824 */ /* 0x000fe400078e0204 */
[----:B------:R-:W-:-:S03]  /*353d0*/  IMAD.MOV.U32 R4, RZ, RZ, RZ ;  /* 0x000000ffff047224 */ /* 0x000fc600078e00ff */
[----:B------:R-:W-:-:S13]  /*353e0*/  ISETP.GE.OR P6, PT, R6, R2, !P0 ;  /* 0x000000020600720c */ /* 0x000fda00047c6670 */
[----:B--2---:R-:W1:Y:S02]  /*353f0*/  @!P6 LDC.64 R2, c[0x0][0xc80] ;  /* 0x00032000ff02eb82 */ /* 0x004e640000000a00 */
[----:B-1----:R-:W-:-:S05]  /*35400*/  @!P6 IMAD.WIDE R2, R6, 0x4, R2 ;  /* 0x000000040602e825 */ /* 0x002fca00078e0202 */
[----:B------:R1:W2:Y:S02]  /*35410*/  @!P6 LDG.E R4, desc[UR60][R2.64] ;  /* 0x0000003c0204e981 */ /* 0x0002a4000c1e1900 */
[----:B-1----:R-:W1:Y:S02]  /*35420*/  @!P6 LDC.64 R2, c[0x0][0xc78] ;  /* 0x00031e00ff02eb82 */ /* 0x002e640000000a00 */
[----:B-1----:R-:W-:-:S04]  /*35430*/  @!P6 IMAD.WIDE R2, R6, 0x4, R2 ;  /* 0x000000040602e825 */ /* 0x002fc800078e0202 */
[----:B------:R-:W-:-:S06]  /*35440*/  IMAD.MOV.U32 R6, RZ, RZ, RZ ;  /* 0x000000ffff067224 */ /* 0x000fcc00078e00ff */
[----:B------:R-:W2:Y:S01]  /*35450*/  @!P6 LDG.E R6, desc[UR60][R2.64] ;  /* 0x0000003c0206e981 */ /* 0x000ea2000c1e1900 */
[----:B------:R-:W-:Y:S01]  /*35460*/  UMOV UR4, 0xffffffff ;  /* 0xffffffff00047882 */ /* 0x000fe20000000000 */
[----:B--2---:R-:W-:Y:S02]  /*35470*/  IMAD R2, R6, R4, RZ ;  /* 0x0000000406027224 */ /* 0x004fe400078e02ff */
[----:B------:R-:W-:Y:S05]  /*35480*/  BRA.DIV UR4, `(.L_x_1724) ;  /* 0x0000005204f47947 */ /* 0x000fea000b800000 */
        /* <DEDUP_REMOVED lines=16> */
.L_x_1921:
[----:B------:R-:W-:Y:S02]  /*35590*/  ULDC UR4, c[0x0][0xc38] ;  /* 0x00030e0000047ab9 */ /* 0x000fe40000000800 */
[----:B------:R-:W-:-:S04]  /*355a0*/  IMAD.U32 R2, RZ, RZ, UR4 ;  /* 0x00000004ff027e24 */ /* 0x000fc8000f8e00ff */
[----:B--2---:R-:W-:-:S04]  /*355b0*/  IMAD R9, R9, R2, RZ ;  /* 0x0000000209097224 */ /* 0x004fc800078e02ff */
[----:B------:R-:W-:-:S05]  /*355c0*/  IMAD.IADD R0, R9, 0x1, R0 ;  /* 0x0000000109007824 */ /* 0x000fca00078e0200 */
[----:B------:R-:W-:-:S13]  /*355d0*/  ISETP.GT.AND P6, PT, R0, R5, PT ;  /* 0x000000050000720c */ /* 0x000fda0003fc4270 */
[----:B------:R-:W-:Y:S05]  /*355e0*/  @!P6 BRA `(.L_x_1725) ;  /* 0xfffffffc0054e947 */ /* 0x000fea000383ffff */
.L_x_1722:
[----:B------:R-:W-:Y:S01]  /*355f0*/  IMAD.IADD R9, R0, 0x1, -R9 ;  /* 0x0000000100097824 */ /* 0x000fe200078e0a09 */
[----:B------:R-:W-:-:S03]  /*35600*/  UMOV UR4, 0xffffffff ;  /* 0xffffffff00047882 */ /* 0x000fc60000000000 */
[----:B------:R-:W-:-:S05]  /*35610*/  IMAD R0, R7, R2, R9 ;  /* 0x0000000207007224 */ /* 0x000fca00078e0209 */
[----:B------:R-:W-:Y:S01]  /*35620*/  ISETP.GT.AND P6, PT, R0, R5, PT ;  /* 0x000000050000720c */ /* 0x000fe20003fc4270 */
[----:B------:R-:W-:-:S12]  /*35630*/  BRA.DIV UR4, `(.L_x_1726) ;  /* 0x0000005604607947 */ /* 0x000fd8000b800000 */
[----:B------:R-:W2:Y:S01]  /*35640*/  LDL.LU R10, [R1+0xc] ;  /* 0x00000c00010a7983 */ /* 0x000ea20000300800 */
[----:B-1----:R-:W-:-:S04]  /*35650*/  VOTE.ANY R3, PT, !P6 ;  /* 0x0000000000037806 */ /* 0x002fc800070e0100 */
[----:B------:R-:W1:Y:S02]  /*35660*/  POPC R0, R3 ;  /* 0x0000000300007309 */ /* 0x000e640000000000 */
[----:B-1----:R1:W3:Y:S04]  /*35670*/  SHFL.IDX PT, R4, R4, R0, 0x1f ;  /* 0x00001f0004047589 */ /* 0x0022e800000e0000 */
[----:B------:R1:W4:Y:S01]  /*35680*/  SHFL.IDX PT, R6, R6, R0, 0x1f ;  /* 0x00001f0006067589 */ /* 0x00032200000e0000 */
[----:B--2---:R-:W-:-:S05]  /*35690*/  IMAD.IADD R10, R0, 0x1, R10 ;  /* 0x00000001000a7824 */ /* 0x004fca00078e020a */
[----:B---34-:R1:W-:Y:S02]  /*356a0*/  STL [R1+0xc], R10 ;  /* 0x00000c0a01007387 */ /* 0x0183e40000100800 */
.L_x_1926:
[----:B------:R-:W-:-:S13]  /*356b0*/  ISETP.NE.AND P0, PT, R3, RZ, PT ;  /* 0x000000ff0300720c */ /* 0x000fda0003f05270 */
[----:B------:R-:W-:Y:S05]  /*356c0*/  @!P0 BRA `(.L_x_1727) ;  /* 0x0000000000148947 */ /* 0x000fea0003800000 */
[----:B------:R-:W-:Y:S01]  /*356d0*/  UMOV UR4, 0xffffffff ;  /* 0xffffffff00047882 */ /* 0x000fe20000000000 */
[----:B-1----:R-:W-:Y:S02]  /*356e0*/  VIADD R0, R0, 0xffffffff ;  /* 0xffffffff00007836 */ /* 0x002fe40000000000 */
[----:B------:R-:W-:Y:S05]  /*356f0*/  BRA.DIV UR4, `(.L_x_1728) ;  /* 0x0000005604987947 */ /* 0x000fea000b800000 */
[----:B------:R1:W3:Y:S02]  /*35700*/  SHFL.IDX PT, R0, R7, R0, 0x1f ;  /* 0x00001f0007007589 */ /* 0x0002e400000e0000 */
.L_x_1929:
[----:B---3--:R-:W-:-:S07]  /*35710*/  IMAD.MOV.U32 R8, RZ, RZ, R0 ;  /* 0x000000ffff087224 */ /* 0x008fce00078e0000 */
.L_x_1727:
[----:B------:R-:W-:Y:S01]  /*35720*/  ISETP.NE.AND P0, PT, R6, 0x1, PT ;  /* 0x000000010600780c */ /* 0x000fe20003f05270 */
[----:B-1----:R-:W-:-:S05]  /*35730*/  IMAD R0, R8, R2, R9 ;  /* 0x0000000208007224 */ /* 0x002fca00078e0209 */
[----:B------:R1:W-:Y:S02]  /*35740*/  STL [R1], R0 ;  /* 0x0000000001007387 */ /* 0x0003e40000100800 */
[----:B-1----:R-:W-:-:S05]  /*35750*/  IMAD.IADD R0, R5, 0x1, -R0 ;  /* 0x0000000105007824 */ /* 0x002fca00078e0a00 */
[----:B------:R-:W-:Y:S05]  /*35760*/  @!P0 BRA `(.L_x_1729) ;  /* 0x0000000000e48947 */ /* 0x000fea0003800000 */
[----:B------:R-:W-:-:S04]  /*35770*/  IABS R5, R4 ;  /* 0x0000000400057213 */ /* 0x000fc80000000000 */
        /* <DEDUP_REMOVED lines=19> */
[----:B------:R-:W1:Y:S07]  /*358b0*/  I2F.RP R2, R5 ;  /* 0x0000000500027306 */ /* 0x000e6e0000209400 */
[----:B------:R-:W-:Y:S01]  /*358c0*/  @P0 VIADD R8, R8, 0x1 ;  /* 0x0000000108080836 */ /* 0x000fe20000000000 */
[----:B-1----:R-:W1:Y:S02]  /*358d0*/  MUFU.RCP R2, R2 ;  /* 0x0000000200027308 */ /* 0x002e640000001000 */
[----:B-1----:R-:W-:-:S06]  /*358e0*/  VIADD R2, R2, 0xffffffe ;  /* 0x0ffffffe02027836 */ /* 0x002fcc0000000000 */
[----:B------:R-:W1:Y:S02]  /*358f0*/  F2I.FTZ.U32.TRUNC.NTZ R3, R2 ;  /* 0x0000000200037305 */ /* 0x000e64000021f000 */
[----:B-1----:R-:W-:-:S04]  /*35900*/  IMAD.MOV R2, RZ, RZ, -R3 ;  /* 0x000000ffff027224 */ /* 0x002fc800078e0a03 */
        /* <DEDUP_REMOVED lines=25> */
[----:B------:R-:W-:-:S04]  /*35aa0*/  IMAD.MOV R2, RZ, RZ, -R7 ;  /* 0x000000ffff027224 */ /* 0x000fc800078e0a07 */
[C---:B------:R-:W-:Y:S02]  /*35ab0*/  IMAD R2, R6.reuse, R2, R3 ;  /* 0x0000000206027224 */ /* 0x040fe400078e0203 */
[----:B------:R-:W-:-:S04]  /*35ac0*/  IMAD R6, R6, 0x1000000, R7 ;  /* 0x0100000006067824 */ /* 0x000fc800078e0207 */
[----:B------:R-:W-:-:S05]  /*35ad0*/  IMAD R2, R2, 0x10000, R6 ;  /* 0x0001000002027824 */ /* 0x000fca00078e0206 */
[----:B------:R3:W-:Y:S01]  /*35ae0*/  STL [R1+0x8], R2 ;  /* 0x0000080201007387 */ /* 0x0007e20000100800 */
[----:B------:R-:W-:Y:S05]  /*35af0*/  BRA `(.L_x_1730) ;  /* 0x0000000400007947 */ /* 0x000fea0003800000 */
.L_x_1729:
[----:B------:R-:W3:Y:S01]  /*35b00*/  LDL R3, [R1+0xc] ;  /* 0x00000c0001037983 */ /* 0x000ee20000100800 */
[----:B------:R-:W3:Y:S02]  /*35b10*/  LDC.64 R6, c[0x0][0xc90] ;  /* 0x00032400ff067b82 */ /* 0x000ee40000000a00 */
[----:B---3--:R-:W-:-:S05]  /*35b20*/  IMAD.WIDE R6, R3, 0x4, R6 ;  /* 0x0000000403067825 */ /* 0x008fca00078e0206 */
[----:B------:R-:W3:Y:S02]  /*35b30*/  LDG.E R3, desc[UR60][R6.64] ;  /* 0x0000003c06037981 */ /* 0x000ee4000c1e1900 */
[----:B---3--:R-:W-:-:S05]  /*35b40*/  IMAD R5, R4, R3, RZ ;  /* 0x0000000304057224 */ /* 0x008fca00078e02ff */
        /* <DEDUP_REMOVED lines=21> */
[----:B------:R-:W-:-:S04]  /*35ca0*/  @P0 VIADD R7, R7, 0x1 ;  /* 0x0000000107070836 */ /* 0x000fc80000000000 */
[----:B------:R-:W-:-:S04]  /*35cb0*/  IMAD.MOV.U32 R6, RZ, RZ, R7 ;  /* 0x000000ffff067224 */ /* 0x000fc800078e0007 */
        /* <DEDUP_REMOVED lines=8> */
[----:B------:R-:W1:Y:S08]  /*35d40*/  I2F.RP R2, R9 ;  /* 0x0000000900027306 */ /* 0x000e700000209400 */
[----:B-1----:R-:W1:Y:S02]  /*35d50*/  MUFU.RCP R2, R2 ;  /* 0x0000000200027308 */ /* 0x002e640000001000 */
[----:B-1----:R-:W-:-:S06]  /*35d60*/  VIADD R2, R2, 0xffffffe ;  /* 0x0ffffffe02027836 */ /* 0x002fcc0000000000 */
[----:B------:R1:W3:Y:S02]  /*35d70*/  F2I.FTZ.U32.TRUNC.NTZ R3, R2 ;  /* 0x0000000200037305 */ /* 0x0002e4000021f000 */
[----:B-1----:R-:W-:Y:S02]  /*35d80*/  IMAD.MOV.U32 R2, RZ, RZ, RZ ;  /* 0x000000ffff027224 */ /* 0x002fe400078e00ff */
[----:B---3--:R-:W-:-:S04]  /*35d90*/  IMAD.MOV R0, RZ, RZ, -R3 ;  /* 0x000000ffff007224 */ /* 0x008fc800078e0a03 */
        /* <DEDUP_REMOVED lines=15> */
[----:B------:R-:W-:-:S04]  /*35e90*/  @P0 VIADD R2, R2, 0x1 ;  /* 0x0000000102020836 */ /* 0x000fc80000000000 */
[----:B------:R-:W-:-:S04]  /*35ea0*/  IMAD.MOV.U32 R0, RZ, RZ, R2 ;  /* 0x000000ffff007224 */ /* 0x000fc800078e0002 */
[----:B------:R-:W-:Y:S01]  /*35eb0*/  @!P2 IMAD.MOV R0, RZ, RZ, -R0 ;  /* 0x000000ffff00a224 */ /* 0x000fe200078e0a00 */
[----:B------:R-:W-:Y:S01]  /*35ec0*/  @!P1 LOP3.LUT R0, RZ, R8, RZ, 0x33, !PT ;  /* 0x00000008ff009212 */ /* 0x000fe200078e33ff */
[----:B------:R-:W-:-:S04]  /*35ed0*/  IMAD.MOV R8, RZ, RZ, -R8 ;  /* 0x000000ffff087224 */ /* 0x000fc800078e0a08 */
[----:B------:R-:W-:-:S05]  /*35ee0*/  IMAD R2, R0, R8, R6 ;  /* 0x0000000800027224 */ /* 0x000fca00078e0206 */
[----:B------:R1:W-:Y:S02]  /*35ef0*/  STL [R1+0x8], R2 ;  /* 0x0000080201007387 */ /* 0x0003e40000100800 */
.L_x_1730:
[----:B------:R-:W-:-:S05]  /*35f00*/  LOP3.LUT R0, RZ, R0, RZ, 0x33, !PT ;  /* 0x00000000ff007212 */ /* 0x000fca00078e33ff */
[----:B------:R-:W-:-:S05]  /*35f10*/  IMAD.IADD R0, R4, 0x1, R0 ;  /* 0x0000000104007824 */ /* 0x000fca00078e0200 */
[----:B------:R4:W-:Y:S01]  /*35f20*/  STL [R1+0x4], R0 ;  /* 0x0000040001007387 */ /* 0x0009e20000100800 */
[----:B------:R-:W-:Y:S05]  /*35f30*/  BRA `(.L_x_1731) ;  /* 0x0000000000287947 */ /* 0x000fea0003800000 */
.L_x_1723:
        /* <DEDUP_REMOVED lines=10> */
.L_x_1731:
[----:B-1-3--:R-:W3:Y:S04]  /*35fe0*/  LDL R2, [R1+0xc] ;  /* 0x00000c0001027983 */ /* 0x00aee80000100800 */
[----:B------:R-:W5:Y:S04]  /*35ff0*/  LDL R3, [R1+0x8] ;  /* 0x0000080001037983 */ /* 0x000f680000100800 */
[----:B------:R-:W2:Y:S04]  /*36000*/  LDL R4, [R1] ;  /* 0x0000000001047983 */ /* 0x000ea80000100800 */
[----:B------:R-:W2:Y:S01]  /*36010*/  LDL R5, [R1+0x4] ;  /* 0x0000040001057983 */ /* 0x000ea20000100800 */
[----:B----4-:R-:W1:Y:S01]  /*36020*/  S2R R0, SR_TID.X ;  /* 0x0000000000007919 */ /* 0x010e620000002100 */
[----:B------:R-:W-:Y:S05]  /*36030*/  WARPSYNC.ALL ;  /* 0x0000000000007948 */ /* 0x000fea0003800000 */
[----:B-1----:R-:W-:Y:S01]  /*36040*/  LOP3.LUT R0, R0, 0x1f, RZ, 0xc0, !PT ;  /* 0x0000001f00007812 */ /* 0x002fe200078ec0ff */
[----:B------:R-:W-:Y:S03]  /*36050*/  BAR.SYNC.DEFER_BLOCKING 0x4, 0x180 ;  /* 0x0106000000007b1d */ /* 0x000fe60000010000 */
[----:B------:R-:W-:-:S13]  /*36060*/  ISETP.NE.AND P0, PT, R0, RZ, PT ;  /* 0x000000ff0000720c */ /* 0x000fda0003f05270 */
[----:B------:R-:W1:Y:S01]  /*36070*/  @!P0 S2R R0, SR_CgaCtaId ;  /* 0x0000000000008919 */ /* 0x000e620000008800 */
[----:B---3--:R-:W-:Y:S01]  /*36080*/  IMAD.MOV.U32 R7, RZ, RZ, R2 ;  /* 0x000000ffff077224 */ /* 0x008fe200078e0002 */
[----:B------:R-:W-:Y:S01]  /*36090*/  @!P0 MOV R2, 0x400 ;  /* 0x0000040000028802 */ /* 0x000fe20000000f00 */
[----:B-----5:R-:W-:-:S03]  /*360a0*/  IMAD.MOV.U32 R6, RZ, RZ, R3 ;  /* 0x000000ffff067224 */ /* 0x020fc600078e0003 */
[----:B-1----:R-:W-:-:S05]  /*360b0*/  @!P0 LEA R19, R0, R2, 0x18 ;  /* 0x0000000200138211 */ /* 0x002fca00078ec0ff */
[----:B--2---:R1:W-:Y:S01]  /*360c0*/  @!P0 STS.128 [R19+0x298d0], R4 ;  /* 0x0298d00413008388 */ /* 0x0043e20000000c00 */
[----:B------:R-:W-:Y:S06]  /*360d0*/  BAR.ARV 0x5, 0x180 ;  /* 0x0146000000007b1d */ /* 0x000fec0000002000 */
.L_x_1720:
[----:B--2-4-:R-:W2:Y:S01]  /*360e0*/  LDL R0, [R1+0xc] ;  /* 0x00000c0001007983 */ /* 0x014ea20000100800 */
[----:B------:R-:W-:Y:S02]  /*360f0*/  ULDC UR4, c[0x0][0xc3c] ;  /* 0x00030f0000047ab9 */ /* 0x000fe40000000800 */
[----:B--2---:R-:W-:-:S13]  /*36100*/  ISETP.GE.AND P0, PT, R0, UR4, PT ;  /* 0x0000000400007c0c */ /* 0x004fda000bf06270 */
[----:B------:R-:W-:Y:S05]  /*36110*/  @!P0 BRA `(.L_x_1732) ;  /* 0xffffff9400b48947 */ /* 0x000fea000383ffff */
[----:B------:R-:W-:Y:S05]  /*36120*/  BSYNC B7 ;  /* 0x0000000000077941 */ /* 0x000fea0003800000 */
.L_x_1602:
[----:B----4-:R-:W2:Y:S01]  /*36130*/  LDL.LU R0, [R1+0x50] ;  /* 0x0000500001007983 */ /* 0x010ea20000300800 */
[----:B------:R-:W-:Y:S01]  /*36140*/  BSSY B0, `(.L_x_1733) ;  /* 0x000000b000007945 */ /* 0x000fe20003800000 */
[----:B-1-3--:R-:W1:Y:S01]  /*36150*/  S2R R5, SR_CgaCtaId ;  /* 0x0000000000057919 */ /* 0x00ae620000008800 */
[----:B--2---:R-:W-:-:S05]  /*36160*/  VIADD R0, R0, 0x1 ;  /* 0x0000000100007836 */ /* 0x004fca0000000000 */
        /* <DEDUP_REMOVED lines=8> */
.L_x_1930:
[----:B------:R-:W-:Y:S05]  /*361f0*/  BSYNC B0 ;  /* 0x0000000000007941 */ /* 0x000fea0003800000 */
.L_x_1733:
[----:B------:R-:W-:-:S03]  /*36200*/  UMOV UR4, 0xffffffff ;  /* 0xffffffff00047882 */ /* 0x000fc60000000000 */
[----:B------:R-:W-:Y:S05]  /*36210*/  BRA.DIV UR4, `(.L_x_1735) ;  /* 0x0000004e04107947 */ /* 0x000fea000b800000 */
[----:B------:R-:W1:Y:S02]  /*36220*/  S2R R2, SR_TID.X ;  /* 0x0000000000027919 */ /* 0x000e640000002100 */
[----:B-1----:R-:W-:-:S04]  /*36230*/  SHF.R.U32.HI R2, RZ, 0x5, R2 ;  /* 0x00000005ff027819 */ /* 0x002fc80000011602 */
[----:B------:R-:W-:-:S05]  /*36240*/  LOP3.LUT R2, R2, 0x3, RZ, 0xc0, !PT ;  /* 0x0000000302027812 */ /* 0x000fca00078ec0ff */
[----:B------:R1:W2:Y:S02]  /*36250*/  SHFL.IDX PT, R14, R2, RZ, 0x1f ;  /* 0x00001fff020e7589 */ /* 0x0002a400000e0000 */
.L_x_1933:
[----:B--2---:R-:W-:-:S13]  /*36260*/  ISETP.NE.AND P0, PT, R14, RZ, PT ;  /* 0x000000ff0e00720c */ /* 0x004fda0003f05270 */
[----:B------:R-:W-:Y:S05]  /*36270*/  @P0 BRA `(.L_x_1316) ;  /* 0x0000000000b00947 */ /* 0x000fea0003800000 */
[----:B------:R-:W-:-:S03]  /*36280*/  UMOV UR4, 0xffffffff ;  /* 0xffffffff00047882 */ /* 0x000fc60000000000 */
[----:B------:R-:W-:Y:S05]  /*36290*/  BRA.DIV UR4, `(.L_x_1736) ;  /* 0x0000004e04247947 */ /* 0x000fea000b800000 */
[----:B------:R-:W-:-:S13]  /*362a0*/  ELECT P6, URZ, PT ;  /* 0x00000000003f782f */ /* 0x000fda00038c0000 */
.L_x_1936:
[----:B------:R-:W-:Y:S05]  /*362b0*/  @!P6 BRA `(.L_x_1316) ;  /* 0x0000000000a0e947 */ /* 0x000fea0003800000 */
[----:B------:R-:W-:-:S06]  /*362c0*/  ULOP3.LUT UR4, UR36, 0x2, URZ, 0xfc, !UPT ;  /* 0x0000000224047892 */ /* 0x000fcc000f8efc3f */
[----:B-1----:R-:W-:-:S05]  /*362d0*/  IMAD.U32 R2, RZ, RZ, UR4 ;  /* 0x00000004ff027e24 */ /* 0x002fca000f8e00ff */
[----:B------:R-:W-:-:S13]  /*362e0*/  ISETP.NE.AND P0, PT, R2, 0x3, PT ;  /* 0x000000030200780c */ /* 0x000fda0003f05270 */
[----:B------:R-:W-:Y:S05]  /*362f0*/  @!P0 BRA `(.L_x_1737) ;  /* 0x0000000000048947 */ /* 0x000fea0003800000 */
[----:B------:R-:W-:Y:S01]  /*36300*/  BPT.TRAP 0x1 ;  /* 0x000000040000795c */ /* 0x000fe20000300000 */
.L_x_1737:
[----:B0-----:R-:W2:Y:S04]  /*36310*/  LDL R3, [R1+0x10] ;  /* 0x0000100001037983 */ /* 0x001ea80000100800 */
[----:B------:R-:W3:Y:S01]  /*36320*/  LDL.LU R7, [R1+0x18] ;  /* 0x0000180001077983 */ /* 0x000ee20000300800 */
[----:B------:R-:W-:-:S04]  /*36330*/  VIADD R2, R0, 0x29840 ;  /* 0x0002984000027836 */ /* 0x000fc80000000000 */
[C---:B--2---:R-:W-:Y:S02]  /*36340*/  IMAD R6, R3.reuse, 0x8, R2 ;  /* 0x0000000803067824 */ /* 0x044fe400078e0202 */
[----:B------:R-:W-:Y:S01]  /*36350*/  VIADD R3, R3, 0x1 ;  /* 0x0000000103037836 */ /* 0x000fe20000000000 */
[----:B---3--:R-:W-:-:S04]  /*36360*/  SHF.L.U32 R5, R7, 0x1f, RZ ;  /* 0x0000001f07057819 */ /* 0x008fc800000006ff */
[C---:B------:R-:W-:Y:S01]  /*36370*/  ISETP.NE.AND P2, PT, R3.reuse, 0x2, PT ;  /* 0x000000020300780c */ /* 0x040fe20003f45270 */
[----:B------:R-:W0:Y:S03]  /*36380*/  SYNCS.PHASECHK.TRANS64.TRYWAIT P1, [R6+URZ], R5 ;  /* 0x00000005060075a7 */ /* 0x000e26000802017f */
[----:B------:R-:W-:Y:S02]  /*36390*/  SEL R4, RZ, 0x1, P2 ;  /* 0x00000001ff047807 */ /* 0x000fe40001000000 */
[----:B------:R-:W-:Y:S02]  /*363a0*/  SEL R3, R3, RZ, P2 ;  /* 0x000000ff03037207 */ /* 0x000fe40001000000 */
[----:B------:R-:W-:-:S03]  /*363b0*/  LOP3.LUT R4, R7, R4, RZ, 0x3c, !PT ;  /* 0x0000000407047212 */ /* 0x000fc600078e3cff */
[----:B------:R-:W-:Y:S01]  /*363c0*/  IMAD R7, R3, 0x8, R2 ;  /* 0x0000000803077824 */ /* 0x000fe200078e0202 */
[----:B------:R-:W-:Y:S01]  /*363d0*/  SHF.L.U32 R2, R4, 0x1f, RZ ;  /* 0x0000001f04027819 */ /* 0x000fe200000006ff */
[----:B0-----:R-:W-:Y:S06]  /*363e0*/  @!P1 BRA `(.L_x_1738) ;  /* 0x0000004800f09947 */ /* 0x001fec0003800000 */
.L_x_1937:
[----:B------:R-:W1:Y:S02]  /*363f0*/  SYNCS.PHASECHK.TRANS64.TRYWAIT P1, [R7+URZ], R2 ;  /* 0x00000002070075a7 */ /* 0x000e64000802017f */
[----:B-1----:R-:W-:Y:S05]  /*36400*/  @!P1 BRA `(.L_x_1739) ;  /* 0x0000004800fc9947 */ /* 0x002fea0003800000 */
.L_x_1938:
[----:B------:R-:W-:Y:S05]  /*36410*/  @!P0 BRA `(.L_x_1740) ;  /* 0x0000000000048947 */ /* 0x000fea0003800000 */
[----:B------:R-:W-:Y:S01]  /*36420*/  BPT.TRAP 0x1 ;  /* 0x000000040000795c */ /* 0x000fe20000300000 */
.L_x_1740:
[----:B------:R-:W2:Y:S02]  /*36430*/  LDL.LU R4, [R1+0x10] ;  /* 0x0000100001047983 */ /* 0x000ea40000300800 */
[----:B--2---:R-:W-:-:S04]  /*36440*/  IMAD R4, R4, 0x8, R0 ;  /* 0x0000000804047824 */ /* 0x004fc800078e0200 */
[----:B------:R-:W2:Y:S02]  /*36450*/  SYNCS.PHASECHK.TRANS64.TRYWAIT P1, [R4+URZ+0x29860], R5 ;  /* 0x02986005040075a7 */ /* 0x000ea4000802017f */
[----:B--2---:R-:W-:Y:S05]  /*36460*/  @!P1 BRA `(.L_x_1741) ;  /* 0x0000004800f89947 */ /* 0x004fea0003800000 */
.L_x_1939:
[----:B------:R-:W-:Y:S05]  /*36470*/  @!P0 BRA `(.L_x_1742) ;  /* 0x0000000000048947 */ /* 0x000fea0003800000 */
[----:B------:R-:W-:Y:S01]  /*36480*/  BPT.TRAP 0x1 ;  /* 0x000000040000795c */ /* 0x000fe20000300000 */
.L_x_1742:
[----:B------:R-:W-:-:S04]  /*36490*/  IMAD R3, R3, 0x8, R0 ;  /* 0x0000000803037824 */ /* 0x000fc800078e0200 */
[----:B------:R-:W3:Y:S02]  /*364a0*/  SYNCS.PHASECHK.TRANS64.TRYWAIT P1, [R3+URZ+0x29860], R2 ;  /* 0x02986002030075a7 */ /* 0x000ee4000802017f */
[----:B---3--:R-:W-:Y:S05]  /*364b0*/  @!P1 BRA `(.L_x_1743) ;  /* 0x0000004800f89947 */ /* 0x008fea0003800000 */
.L_x_1940:
[----:B------:R-:W-:Y:S05]  /*364c0*/  @!P0 BRA `(.L_x_1744) ;  /* 0x0000000000048947 */ /* 0x000fea0003800000 */
[----:B------:R-:W-:Y:S01]  /*364d0*/  BPT.TRAP 0x1 ;  /* 0x000000040000795c */ /* 0x000fe20000300000 */
.L_x_1744:
[----:B------:R-:W4:Y:S02]  /*364e0*/  SYNCS.PHASECHK.TRANS64.TRYWAIT P0, [R4+URZ+0x29880], R5 ;  /* 0x02988005040075a7 */ /* 0x000f24000800017f */
[----:B----4-:R-:W-:Y:S05]  /*364f0*/  @!P0 BRA `(.L_x_1745) ;  /* 0x0000004800fc8947 */ /* 0x010fea0003800000 */
.L_x_1746:
[----:B------:R0:W0:Y:S02]  /*36500*/  SYNCS.PHASECHK.TRANS64.TRYWAIT P0, [R3+URZ+0x29880], R2 ;  /* 0x02988002030075a7 */ /* 0x000024000800017f */
[----:B0-----:R-:W-:Y:S05]  /*36510*/  @!P0 NANOSLEEP.SYNCS 0x989680 ;  /* 0x009896800000895d */ /* 0x001fea0003900000 */
[----:B------:R-:W0:Y:S02]  /*36520*/  @!P0 SYNCS.PHASECHK.TRANS64 P0, [R3+URZ+0x29880], R2 ;  /* 0x02988002030085a7 */ /* 0x000e24000800007f */
[----:B0-----:R-:W-:Y:S05]  /*36530*/  @!P0 BRA `(.L_x_1746) ;  /* 0xfffffffc00f08947 */ /* 0x001fea000383ffff */
.L_x_1316:
[----:B------:R-:W-:Y:S05]  /*36540*/  BSYNC B8 ;  /* 0x0000000000087941 */ /* 0x000fea0003800000 */
.L_x_1313:
[----:B------:R-:W-:Y:S05]  /*36550*/  EXIT ;  /* 0x000000000000794d */ /* 0x000fea0003800000 */
.L_x_1344:
[----:B--2---:R2:W3:Y:S02]  /*36560*/  SYNCS.PHASECHK.TRANS64.TRYWAIT P5, [R97+URZ+0x29890], R98 ;  /* 0x02989062610075a7 */ /* 0x0044e400080a017f */
[----:B---3--:R-:W-:Y:S05]  /*36570*/  @!P5 NANOSLEEP.SYNCS 0x989680 ;  /* 0x009896800000d95d */ /* 0x008fea0003900000 */
[----:B------:R-:W3:Y:S02]  /*36580*/  @!P5 SYNCS.PHASECHK.TRANS64 P5, [R97+URZ+0x29890], R98 ;  /* 0x029890626100d5a7 */ /* 0x000ee400080a007f */
[----:B---3--:R-:W-:Y:S05]  /*36590*/  @!P5 BRA `(.L_x_1344) ;  /* 0xfffffffc00f0d947 */ /* 0x008fea000383ffff */
[----:B------:R-:W-:Y:S05]  /*365a0*/  BRA `(.L_x_1747) ;  /* 0xfffffcd400507947 */ /* 0x000fea000383ffff */
.L_x_1398:
[----:B--2---:R2:W4:Y:S02]  /*365b0*/  SYNCS.PHASECHK.TRANS64.TRYWAIT P5, [R97+URZ+0x29890], R98 ;  /* 0x02989062610075a7 */ /* 0x00452400080a017f */
[----:B----4-:R-:W-:Y:S05]  /*365c0*/  @!P5 NANOSLEEP.SYNCS 0x989680 ;  /* 0x009896800000d95d */ /* 0x010fea0003900000 */
[----:B------:R-:W4:Y:S02]  /*365d0*/  @!P5 SYNCS.PHASECHK.TRANS64 P5, [R97+URZ+0x29890], R98 ;  /* 0x029890626100d5a7 */ /* 0x000f2400080a007f */
[----:B----4-:R-:W-:Y:S05]  /*365e0*/  @!P5 BRA `(.L_x_1398) ;  /* 0xfffffffc00f0d947 */ /* 0x010fea000383ffff */
[----:B------:R-:W-:Y:S05]  /*365f0*/  BRA `(.L_x_1748) ;  /* 0xfffffd3000907947 */ /* 0x000fea000383ffff */
.L_x_1423:
[----:B0-----:R0:W1:Y:S02]  /*36600*/  SYNCS.PHASECHK.TRANS64.TRYWAIT P2, [R97+URZ+0x29890], R98 ;  /* 0x02989062610075a7 */ /* 0x001064000804017f */
[----:B-1----:R-:W-:Y:S05]  /*36610*/  @!P2 NANOSLEEP.SYNCS 0x989680 ;  /* 0x009896800000a95d */ /* 0x002fea0003900000 */
[----:B------:R-:W1:Y:S02]  /*36620*/  @!P2 SYNCS.PHASECHK.TRANS64 P2, [R97+URZ+0x29890], R98 ;  /* 0x029890626100a5a7 */ /* 0x000e64000804007f */
[----:B-1----:R-:W-:Y:S05]  /*36630*/  @!P2 BRA `(.L_x_1423) ;  /* 0xfffffffc00f0a947 */ /* 0x002fea000383ffff */
[----:B------:R-:W-:Y:S05]  /*36640*/  BRA `(.L_x_1749) ;  /* 0xfffffd90003c7947 */ /* 0x000fea000383ffff */
.L_x_1429:
[----:B-1----:R1:W2:Y:S02]  /*36650*/  SYNCS.PHASECHK.TRANS64.TRYWAIT P1, [R97+URZ+0x298b0], R98 ;  /* 0x0298b062610075a7 */ /* 0x0022a4000802017f */
[----:B--2---:R-:W-:Y:S05]  /*36660*/  @!P1 NANOSLEEP.SYNCS 0x989680 ;  /* 0x009896800000995d */ /* 0x004fea0003900000 */
[----:B------:R-:W2:Y:S02]  /*36670*/  @!P1 SYNCS.PHASECHK.TRANS64 P1, [R97+URZ+0x298b0], R98 ;  /* 0x0298b062610095a7 */ /* 0x000ea4000802007f */
[----:B--2---:R-:W-:Y:S05]  /*36680*/  @!P1 BRA `(.L_x_1429) ;  /* 0xfffffffc00f09947 */ /* 0x004fea000383ffff */
[----:B------:R-:W-:Y:S05]  /*36690*/  BRA `(.L_x_1750) ;  /* 0xfffffd94003c7947 */ /* 0x000fea000383ffff */
.L_x_1447:
[----:B------:R-:W0:Y:S01]  /*366a0*/  S2R R4, SR_TID.X ;  /* 0x0000000000047919 */ /* 0x000e220000002100 */
[----:B------:R-:W-:Y:S01]  /*366b0*/  BSSY B0, `(.L_x_1751) ;  /* 0x000000d000007945 */ /* 0x000fe20003800000 */
[----:B------:R-:W-:Y:S02]  /*366c0*/  IMAD.MOV.U32 R12, RZ, RZ, RZ ;  /* 0x000000ffff0c7224 */ /* 0x000fe400078e00ff */
[----:B------:R-:W-:Y:S02]  /*366d0*/  IMAD.MOV.U32 R11, RZ, RZ, 0x1f ;  /* 0x0000001fff0b7424 */ /* 0x000fe400078e00ff */
[----:B------:R-:W-:Y:S02]  /*366e0*/  IMAD.MOV.U32 R15, RZ, RZ, -0x1 ;  /* 0xffffffffff0f7424 */ /* 0x000fe400078e00ff */
[C---:B0-----:R-:W-:Y:S02]  /*366f0*/  VIADD R5, R4.reuse, 0xffffff80 ;  /* 0xffffff8004057836 */ /* 0x041fe40000000000 */
[----:B------:R-:W-:-:S05]  /*36700*/  VIADD R4, R4, 0xffffff80 ;  /* 0xffffff8004047836 */ /* 0x000fca0000000000 */
[----:B------:R-:W-:-:S04]  /*36710*/  SHF.R.S32.HI R4, RZ, 0x1f, R4 ;  /* 0x0000001fff047819 */ /* 0x000fc80000011404 */
[----:B------:R-:W-:-:S04]  /*36720*/  LEA.HI R4, R4, R5, RZ, 0x7 ;  /* 0x0000000504047211 */ /* 0x000fc800078f38ff */
[----:B------:R-:W-:-:S05]  /*36730*/  SHF.R.S32.HI R4, RZ, 0x7, R4 ;  /* 0x00000007ff047819 */ /* 0x000fca0000011404 */
[----:B------:R-:W-:-:S07]  /*36740*/  IMAD.MOV.U32 R13, RZ, RZ, R4 ;  /* 0x000000ffff0d7224 */ /* 0x000fce00078e0004 */
[----:B----45:R-:W-:Y:S05]  /*36750*/  WARPSYNC.COLLECTIVE R15, `(.L_x_1752) ;  /* 0x000000000f087348 */ /* 0x030fea0003c00000 */
[----:B------:R0:W1:Y:S02]  /*36760*/  SHFL.IDX P6, R14, R13, R12, R11 ;  /* 0x0000000c0d0e7389 */ /* 0x00006400000c000b */
[----:B01--45:R-:W-:Y:S01]  /*36770*/  ENDCOLLECTIVE ;  /* 0x000000000000791b */ /* 0x033fe20003800000 */
.L_x_1752:
[----:B------:R-:W-:Y:S05]  /*36780*/  BSYNC B0 ;  /* 0x0000000000007941 */ /* 0x000fea0003800000 */
.L_x_1751:
[----:B------:R-:W-:Y:S01]  /*36790*/  IMAD.MOV.U32 R196, RZ, RZ, R14 ;  /* 0x000000ffffc47224 */ /* 0x000fe200078e000e */
[----:B------:R-:W-:Y:S06]  /*367a0*/  BRA `(.L_x_1753) ;  /* 0xfffffda400407947 */ /* 0x000fec000383ffff */
.L_x_1457:
[----:B------:R-:W-:Y:S01]  /*367b0*/  BSSY B1, `(.L_x_1754) ;  /* 0x0000007000017945 */ /* 0x000fe20003800000 */
[----:B------:R-:W-:Y:S02]  /*367c0*/  IMAD.MOV.U32 R12, RZ, RZ, RZ ;  /* 0x000000ffff0c7224 */ /* 0x000fe400078e00ff */
[----:B------:R-:W-:Y:S02]  /*367d0*/  IMAD.MOV.U32 R11, RZ, RZ, 0x1e1f ;  /* 0x00001e1fff0b7424 */ /* 0x000fe400078e00ff */
[----:B------:R-:W-:-:S07]  /*367e0*/  IMAD.MOV.U32 R15, RZ, RZ, -0x1 ;  /* 0xffffffffff0f7424 */ /* 0x000fce00078e00ff */
[----:B----4-:R-:W-:Y:S05]  /*367f0*/  WARPSYNC.COLLECTIVE R15, `(.L_x_1755) ;  /* 0x000000000f087348 */ /* 0x010fea0003c00000 */
[----:B------:R0:W1:Y:S02]  /*36800*/  SHFL.IDX P6, R14, R13, R12, R11 ;  /* 0x0000000c0d0e7389 */ /* 0x00006400000c000b */
[----:B01--4-:R-:W-:Y:S01]  /*36810*/  ENDCOLLECTIVE ;  /* 0x000000000000791b */ /* 0x013fe20003800000 */
.L_x_1755:
[----:B------:R-:W-:Y:S05]  /*36820*/  BSYNC B1 ;  /* 0x0000000000017941 */ /* 0x000fea0003800000 */
.L_x_1754:
[----:B------:R-:W-:Y:S02]  /*36830*/  IMAD.MOV.U32 R13, RZ, RZ, R3 ;  /* 0x000000ffff0d7224 */ /* 0x000fe400078e0003 */
[----:B------:R-:W-:Y:S02]  /*36840*/  IMAD.MOV.U32 R12, RZ, RZ, RZ ;  /* 0x000000ffff0c7224 */ /* 0x000fe400078e00ff */
[----:B------:R-:W-:Y:S02]  /*36850*/  IMAD.MOV.U32 R11, RZ, RZ, 0x1e1f ;  /* 0x00001e1fff0b7424 */ /* 0x000fe400078e00ff */
[----:B------:R-:W-:Y:S02]  /*36860*/  IMAD.MOV.U32 R15, RZ, RZ, -0x1 ;  /* 0xffffffffff0f7424 */ /* 0x000fe400078e00ff */
[----:B------:R-:W-:-:S07]  /*36870*/  IMAD.MOV.U32 R0, RZ, RZ, R14 ;  /* 0x000000ffff007224 */ /* 0x000fce00078e000e */
[----:B------:R-:W-:Y:S05]  /*36880*/  WARPSYNC.COLLECTIVE R15, `(.L_x_1756) ;  /* 0x000000000f087348 */ /* 0x000fea0003c00000 */
[----:B------:R0:W1:Y:S02]  /*36890*/  SHFL.IDX P6, R14, R13, R12, R11 ;  /* 0x0000000c0d0e7389 */ /* 0x00006400000c000b */
[----:B01----:R-:W-:Y:S01]  /*368a0*/  ENDCOLLECTIVE ;  /* 0x000000000000791b */ /* 0x003fe20003800000 */
.L_x_1756:
[----:B------:R-:W-:Y:S02]  /*368b0*/  IMAD.MOV.U32 R13, RZ, RZ, R4 ;  /* 0x000000ffff0d7224 */ /* 0x000fe400078e0004 */
[----:B------:R-:W-:-:S07]  /*368c0*/  IMAD.MOV.U32 R3, RZ, RZ, R14 ;  /* 0x000000ffff037224 */ /* 0x000fce00078e000e */
[----:B------:R-:W-:Y:S05]  /*368d0*/  WARPSYNC.COLLECTIVE R15, `(.L_x_1757) ;  /* 0x000000000f087348 */ /* 0x000fea0003c00000 */
[----:B------:R0:W1:Y:S02]  /*368e0*/  SHFL.IDX P6, R14, R13, R12, R11 ;  /* 0x0000000c0d0e7389 */ /* 0x00006400000c000b */
[----:B01----:R-:W-:Y:S01]  /*368f0*/  ENDCOLLECTIVE ;  /* 0x000000000000791b */ /* 0x003fe20003800000 */
.L_x_1757:
[----:B------:R-:W-:Y:S02]  /*36900*/  IMAD.MOV.U32 R13, RZ, RZ, R5 ;  /* 0x000000ffff0d7224 */ /* 0x000fe400078e0005 */
[----:B------:R-:W-:-:S07]  /*36910*/  IMAD.MOV.U32 R4, RZ, RZ, R14 ;  /* 0x000000ffff047224 */ /* 0x000fce00078e000e */
[----:B------:R-:W-:Y:S05]  /*36920*/  WARPSYNC.COLLECTIVE R15, `(.L_x_1758) ;  /* 0x000000000f087348 */ /* 0x000fea0003c00000 */
[----:B------:R0:W1:Y:S02]  /*36930*/  SHFL.IDX P6, R14, R13, R12, R11 ;  /* 0x0000000c0d0e7389 */ /* 0x00006400000c000b */
[----:B01----:R-:W-:Y:S01]  /*36940*/  ENDCOLLECTIVE ;  /* 0x000000000000791b */ /* 0x003fe20003800000 */
.L_x_1758:
[----:B------:R-:W-:Y:S05]  /*36950*/  BRA `(.L_x_1759) ;  /* 0xfffffda800907947 */ /* 0x000fea000383ffff */
.L_x_1461:
[----:B--2---:R2:W0:Y:S02]  /*36960*/  SYNCS.PHASECHK.TRANS64.TRYWAIT P0, [R16+URZ+0x29800], R5 ;  /* 0x02980005100075a7 */ /* 0x004424000800017f */
[----:B0-----:R-:W-:Y:S05]  /*36970*/  @!P0 NANOSLEEP.SYNCS 0x989680 ;  /* 0x009896800000895d */ /* 0x001fea0003900000 */
[----:B------:R-:W0:Y:S02]  /*36980*/  @!P0 SYNCS.PHASECHK.TRANS64 P0, [R16+URZ+0x29800], R5 ;  /* 0x02980005100085a7 */ /* 0x000e24000800007f */
[----:B0-----:R-:W-:Y:S05]  /*36990*/  @!P0 BRA `(.L_x_1461) ;  /* 0xfffffffc00f08947 */ /* 0x001fea000383ffff */
[----:B------:R-:W-:Y:S05]  /*369a0*/  BRA `(.L_x_1760) ;  /* 0xfffffdac00dc7947 */ /* 0x000fea000383ffff */
.L_x_1473:
[----:B------:R-:W-:Y:S01]  /*369b0*/  BSSY B1, `(.L_x_1761) ;  /* 0x0000007000017945 */ /* 0x000fe20003800000 */
[----:B------:R-:W-:Y:S02]  /*369c0*/  IMAD.MOV.U32 R12, RZ, RZ, RZ ;  /* 0x000000ffff0c7224 */ /* 0x000fe400078e00ff */
[----:B------:R-:W-:Y:S02]  /*369d0*/  IMAD.MOV.U32 R11, RZ, RZ, 0x1e1f ;  /* 0x00001e1fff0b7424 */ /* 0x000fe400078e00ff */
[----:B------:R-:W-:-:S07]  /*369e0*/  IMAD.MOV.U32 R15, RZ, RZ, -0x1 ;  /* 0xffffffffff0f7424 */ /* 0x000fce00078e00ff */
[----:B----4-:R-:W-:Y:S05]  /*369f0*/  WARPSYNC.COLLECTIVE R15, `(.L_x_1762) ;  /* 0x000000000f087348 */ /* 0x010fea0003c00000 */
[----:B------:R0:W1:Y:S02]  /*36a00*/  SHFL.IDX P6, R14, R13, R12, R11 ;  /* 0x0000000c0d0e7389 */ /* 0x00006400000c000b */
[----:B01--4-:R-:W-:Y:S01]  /*36a10*/  ENDCOLLECTIVE ;  /* 0x000000000000791b */ /* 0x013fe20003800000 */
.L_x_1762:
[----:B------:R-:W-:Y:S05]  /*36a20*/  BSYNC B1 ;  /* 0x0000000000017941 */ /* 0x000fea0003800000 */
.L_x_1761:
        /* <DEDUP_REMOVED lines=8> */
.L_x_1763:
[----:B------:R-:W-:Y:S02]  /*36ab0*/  IMAD.MOV.U32 R13, RZ, RZ, R20 ;  /* 0x000000ffff0d7224 */ /* 0x000fe400078e0014 */
[----:B------:R-:W-:-:S07]  /*36ac0*/  IMAD.MOV.U32 R3, RZ, RZ, R14 ;  /* 0x000000ffff037224 */ /* 0x000fce00078e000e */
[----:B------:R-:W-:Y:S05]  /*36ad0*/  WARPSYNC.COLLECTIVE R15, `(.L_x_1764) ;  /* 0x000000000f087348 */ /* 0x000fea0003c00000 */
[----:B------:R0:W1:Y:S02]  /*36ae0*/  SHFL.IDX P6, R14, R13, R12, R11 ;  /* 0x0000000c0d0e7389 */ /* 0x00006400000c000b */
[----:B01----:R-:W-:Y:S01]  /*36af0*/  ENDCOLLECTIVE ;  /* 0x000000000000791b */ /* 0x003fe20003800000 */
.L_x_1764:
[----:B------:R-:W-:Y:S02]  /*36b00*/  IMAD.MOV.U32 R13, RZ, RZ, R21 ;  /* 0x000000ffff0d7224 */ /* 0x000fe400078e0015 */
[----:B------:R-:W-:-:S07]  /*36b10*/  IMAD.MOV.U32 R20, RZ, RZ, R14 ;  /* 0x000000ffff147224 */ /* 0x000fce00078e000e */
[----:B------:R-:W-:Y:S05]  /*36b20*/  WARPSYNC.COLLECTIVE R15, `(.L_x_1765) ;  /* 0x000000000f087348 */ /* 0x000fea0003c00000 */
[----:B------:R0:W1:Y:S02]  /*36b30*/  SHFL.IDX P6, R14, R13, R12, R11 ;  /* 0x0000000c0d0e7389 */ /* 0x00006400000c000b */
[----:B01----:R-:W-:Y:S01]  /*36b40*/  ENDCOLLECTIVE ;  /* 0x000000000000791b */ /* 0x003fe20003800000 */
.L_x_1765:
[----:B------:R-:W-:Y:S01]  /*36b50*/  IMAD.MOV.U32 R21, RZ, RZ, R14 ;  /* 0x000000ffff157224 */ /* 0x000fe200078e000e */
[----:B------:R-:W-:Y:S06]  /*36b60*/  BRA `(.L_x_1766) ;  /* 0xfffffddc00987947 */ /* 0x000fec000383ffff */
.L_x_1477:
[----:B--2---:R2:W0:Y:S02]  /*36b70*/  SYNCS.PHASECHK.TRANS64.TRYWAIT P0, [R16+URZ+0x29800], R21 ;  /* 0x02980015100075a7 */ /* 0x004424000800017f */
[----:B0-----:R-:W-:Y:S05]  /*36b80*/  @!P0 NANOSLEEP.SYNCS 0x989680 ;  /* 0x009896800000895d */ /* 0x001fea0003900000 */
[----:B------:R-:W0:Y:S02]  /*36b90*/  @!P0 SYNCS.PHASECHK.TRANS64 P0, [R16+URZ+0x29800], R21 ;  /* 0x02980015100085a7 */ /* 0x000e24000800007f */
[----:B0-----:R-:W-:Y:S05]  /*36ba0*/  @!P0 BRA `(.L_x_1477) ;  /* 0xfffffffc00f08947 */ /* 0x001fea000383ffff */
[----:B------:R-:W-:Y:S05]  /*36bb0*/  BRA `(.L_x_1767) ;  /* 0xfffffde000947947 */ /* 0x000fea000383ffff */
.L_x_1485:
[----:B-1----:R1:W2:Y:S02]  /*36bc0*/  SYNCS.PHASECHK.TRANS64.TRYWAIT P1, [R7+URZ+0x29830], R0 ;  /* 0x02983000070075a7 */ /* 0x0022a4000802017f */
[----:B--2---:R-:W-:Y:S05]  /*36bd0*/  @!P1 NANOSLEEP.SYNCS 0x989680 ;  /* 0x009896800000995d */ /* 0x004fea0003900000 */
[----:B------:R-:W2:Y:S02]  /*36be0*/  @!P1 SYNCS.PHASECHK.TRANS64 P1, [R7+URZ+0x29830], R0 ;  /* 0x02983000070095a7 */ /* 0x000ea4000802007f */
[----:B--2---:R-:W-:Y:S05]  /*36bf0*/  @!P1 BRA `(.L_x_1485) ;  /* 0xfffffffc00f09947 */ /* 0x004fea000383ffff */
[----:B------:R-:W-:Y:S05]  /*36c00*/  BRA `(.L_x_1484) ;  /* 0xfffffe1000d47947 */ /* 0x000fea000383ffff */
.L_x_1503:
[----:B-1----:R1:W2:Y:S02]  /*36c10*/  SYNCS.PHASECHK.TRANS64.TRYWAIT P2, [R12+URZ+0x29830], R7 ;  /* 0x029830070c0075a7 */ /* 0x0022a4000804017f */
[----:B--2---:R-:W-:Y:S05]  /*36c20*/  @!P2 NANOSLEEP.SYNCS 0x989680 ;  /* 0x009896800000a95d */ /* 0x004fea0003900000 */
[----:B------:R-:W2:Y:S02]  /*36c30*/  @!P2 SYNCS.PHASECHK.TRANS64 P2, [R12+URZ+0x29830], R7 ;  /* 0x029830070c00a5a7 */ /* 0x000ea4000804007f */
[----:B--2---:R-:W-:Y:S05]  /*36c40*/  @!P2 BRA `(.L_x_1503) ;  /* 0xfffffffc00f0a947 */ /* 0x004fea000383ffff */
[----:B------:R-:W-:Y:S05]  /*36c50*/  BRA `(.L_x_1502) ;  /* 0xfffffe5c00447947 */ /* 0x000fea000383ffff */
.L_x_1507:
[----:B-1----:R1:W2:Y:S02]  /*36c60*/  SYNCS.PHASECHK.TRANS64.TRYWAIT P1, [R12+URZ+0x29850], R7 ;  /* 0x029850070c0075a7 */ /* 0x0022a4000802017f */
[----:B--2---:R-:W-:Y:S05]  /*36c70*/  @!P1 NANOSLEEP.SYNCS 0x989680 ;  /* 0x009896800000995d */ /* 0x004fea0003900000 */
[----:B------:R-:W2:Y:S02]  /*36c80*/  @!P1 SYNCS.PHASECHK.TRANS64 P1, [R12+URZ+0x29850], R7 ;  /* 0x029850070c0095a7 */ /* 0x000ea4000802007f */
[----:B--2---:R-:W-:Y:S05]  /*36c90*/  @!P1 BRA `(.L_x_1507) ;  /* 0xfffffffc00f09947 */ /* 0x004fea000383ffff */
[----:B------:R-:W-:Y:S05]  /*36ca0*/  BRA `(.L_x_1504) ;  /* 0xfffffe6c00787947 */ /* 0x000fea000383ffff */
.L_x_1527:
[----:B-1----:R1:W2:Y:S02]  /*36cb0*/  SYNCS.PHASECHK.TRANS64.TRYWAIT P2, [R3+URZ+0x29830], R0 ;  /* 0x02983000030075a7 */ /* 0x0022a4000804017f */
[----:B--2---:R-:W-:Y:S05]  /*36cc0*/  @!P2 NANOSLEEP.SYNCS 0x989680 ;  /* 0x009896800000a95d */ /* 0x004fea0003900000 */
[----:B------:R-:W2:Y:S02]  /*36cd0*/  @!P2 SYNCS.PHASECHK.TRANS64 P2, [R3+URZ+0x29830], R0 ;  /* 0x029830000300a5a7 */ /* 0x000ea4000804007f */
[----:B--2---:R-:W-:Y:S05]  /*36ce0*/  @!P2 BRA `(.L_x_1527) ;  /* 0xfffffffc00f0a947 */ /* 0x004fea000383ffff */
[----:B------:R-:W-:Y:S05]  /*36cf0*/  BRA `(.L_x_1526) ;  /* 0xfffffeac007c7947 */ /* 0x000fea000383ffff */
.L_x_1531:
[----:B-1----:R1:W2:Y:S02]  /*36d00*/  SYNCS.PHASECHK.TRANS64.TRYWAIT P1, [R3+URZ+0x29850], R0 ;  /* 0x02985000030075a7 */ /* 0x0022a4000802017f */
[----:B--2---:R-:W-:Y:S05]  /*36d10*/  @!P1 NANOSLEEP.SYNCS 0x989680 ;  /* 0x009896800000995d */ /* 0x004fea0003900000 */
[----:B------:R-:W2:Y:S02]  /*36d20*/  @!P1 SYNCS.PHASECHK.TRANS64 P1, [R3+URZ+0x29850], R0 ;  /* 0x02985000030095a7 */ /* 0x000ea4000802007f */
[----:B--2---:R-:W-:Y:S05]  /*36d30*/  @!P1 BRA `(.L_x_1531) ;  /* 0xfffffffc00f09947 */ /* 0x004fea000383ffff */
[----:B------:R-:W-:Y:S05]  /*36d40*/  BRA `(.L_x_1528) ;  /* 0xfffffebc00bc7947 */ /* 0x000fea000383ffff */
.L_x_1539:
[----:B-1----:R1:W2:Y:S02]  /*36d50*/  SYNCS.PHASECHK.TRANS64.TRYWAIT P2, [R3+URZ+0x29830], R0 ;  /* 0x02983000030075a7 */ /* 0x0022a4000804017f */
[----:B--2---:R-:W-:Y:S05]  /*36d60*/  @!P2 NANOSLEEP.SYNCS 0x989680 ;  /* 0x009896800000a95d */ /* 0x004fea0003900000 */
[----:B------:R-:W2:Y:S02]  /*36d70*/  @!P2 SYNCS.PHASECHK.TRANS64 P2, [R3+URZ+0x29830], R0 ;  /* 0x029830000300a5a7 */ /* 0x000ea4000804007f */
[----:B--2---:R-:W-:Y:S05]  /*36d80*/  @!P2 BRA `(.L_x_1539) ;  /* 0xfffffffc00f0a947 */ /* 0x004fea000383ffff */
[----:B------:R-:W-:Y:S05]  /*36d90*/  BRA `(.L_x_1538) ;  /* 0xfffffedc00f07947 */ /* 0x000fea000383ffff */
.L_x_1543:
[----:B-1----:R1:W2:Y:S02]  /*36da0*/  SYNCS.PHASECHK.TRANS64.TRYWAIT P1, [R3+URZ+0x29850], R0 ;  /* 0x02985000030075a7 */ /* 0x0022a4000802017f */
[----:B--2---:R-:W-:Y:S05]  /*36db0*/  @!P1 NANOSLEEP.SYNCS 0x989680 ;  /* 0x009896800000995d */ /* 0x004fea0003900000 */
[----:B------:R-:W2:Y:S02]  /*36dc0*/  @!P1 SYNCS.PHASECHK.TRANS64 P1, [R3+URZ+0x29850], R0 ;  /* 0x02985000030095a7 */ /* 0x000ea4000802007f */
[----:B--2---:R-:W-:Y:S05]  /*36dd0*/  @!P1 BRA `(.L_x_1543) ;  /* 0xfffffffc00f09947 */ /* 0x004fea000383ffff */
[----:B------:R-:W-:Y:S05]  /*36de0*/  BRA `(.L_x_1540) ;  /* 0xfffffef000307947 */ /* 0x000fea000383ffff */
.L_x_1557:
[----:B-1----:R1:W2:Y:S02]  /*36df0*/  SYNCS.PHASECHK.TRANS64.TRYWAIT P0, [R15+URZ+0x29850], R4 ;  /* 0x029850040f0075a7 */ /* 0x0022a4000800017f */
[----:B--2---:R-:W-:Y:S05]  /*36e00*/  @!P0 NANOSLEEP.SYNCS 0x989680 ;  /* 0x009896800000895d */ /* 0x004fea0003900000 */
[----:B------:R-:W2:Y:S02]  /*36e10*/  @!P0 SYNCS.PHASECHK.TRANS64 P0, [R15+URZ+0x29850], R4 ;  /* 0x029850040f0085a7 */ /* 0x000ea4000800007f */
[----:B--2---:R-:W-:Y:S05]  /*36e20*/  @!P0 BRA `(.L_x_1557) ;  /* 0xfffffffc00f08947 */ /* 0x004fea000383ffff */
[----:B------:R-:W-:Y:S05]  /*36e30*/  BRA `(.L_x_1556) ;  /* 0xffffff2c00607947 */ /* 0x000fea000383ffff */
.L_x_1561:
[----:B------:R-:W-:Y:S01]  /*36e40*/  SEL R104, R44, R69, P0 ;  /* 0x000000452c687207 */ /* 0x000fe20000000000 */
[----:B------:R-:W-:Y:S01]  /*36e50*/  IMAD.MOV.U32 R11, RZ, RZ, 0x1c1f ;  /* 0x00001c1fff0b7424 */ /* 0x000fe200078e00ff */
[----:B------:R-:W-:Y:S01]  /*36e60*/  SEL R46, R69, R44, P0 ;  /* 0x0000002c452e7207 */ /* 0x000fe20000000000 */
[----:B------:R-:W-:Y:S01]  /*36e70*/  IMAD.MOV.U32 R15, RZ, RZ, -0x1 ;  /* 0xffffffffff0f7424 */ /* 0x000fe200078e00ff */
[----:B------:R-:W-:Y:S02]  /*36e80*/  SEL R100, R56, R57, P0 ;  /* 0x0000003938647207 */ /* 0x000fe40000000000 */
[----:B------:R-:W-:Y:S02]  /*36e90*/  SEL R38, R57, R56, P0 ;  /* 0x0000003839267207 */ /* 0x000fe40000000000 */
[----:B------:R-:W-:Y:S02]  /*36ea0*/  SEL R106, R72, R73, P0 ;  /* 0x00000049486a7207 */ /* 0x000fe40000000000 */
[----:B------:R-:W-:-:S02]  /*36eb0*/  SEL R44, R73, R72, P0 ;  /* 0x00000048492c7207 */ /* 0x000fc40000000000 */
[----:B------:R-:W-:Y:S02]  /*36ec0*/  SEL R72, R12, R55, P0 ;  /* 0x000000370c487207 */ /* 0x000fe40000000000 */
[----:B------:R-:W-:Y:S01]  /*36ed0*/  SEL R56, R55, R12, P0 ;  /* 0x0000000c37387207 */ /* 0x000fe20000000000 */
[----:B-----5:R-:W-:Y:S01]  /*36ee0*/  IMAD.MOV.U32 R12, RZ, RZ, R7 ;  /* 0x000000ffff0c7224 */ /* 0x020fe200078e0007 */
[----:B------:R-:W-:Y:S02]  /*36ef0*/  LOP3.LUT R5, R7, 0x2, RZ, 0x3c, !PT ;  /* 0x0000000207057812 */ /* 0x000fe400078e3cff */
[----:B------:R-:W-:-:S07]  /*36f00*/  SEL R138, R105, R90, P0 ;  /* 0x0000005a698a7207 */ /* 0x000fce0000000000 */
[----:B-12---:R-:W-:Y:S05]  /*36f10*/  WARPSYNC.COLLECTIVE R15, `(.L_x_1768) ;  /* 0x000000000f087348 */ /* 0x006fea0003c00000 */
[----:B------:R0:W3:Y:S02]  /*36f20*/  SHFL.IDX P6, R14, R13, R12, R11 ;  /* 0x0000000c0d0e7389 */ /* 0x0000e400000c000b */
[----:B0123--:R-:W-:Y:S01]  /*36f30*/  ENDCOLLECTIVE ;  /* 0x000000000000791b */ /* 0x00ffe20003800000 */
.L_x_1768:
        /* <DEDUP_REMOVED lines=18> */
.L_x_1769:
        /* <DEDUP_REMOVED lines=8> */
[----:B------:R-:W-:Y:S01]  /*370e0*/  SEL R128, R41, R108, P0 ;  /* 0x0000006c29807207 */ /* 0x000fe20000000000 */
[----:B------:R-:W-:Y:S01]  /*370f0*/  IMAD.MOV.U32 R12, RZ, RZ, R5 ;  /* 0x000000ffff0c7224 */ /* 0x000fe200078e0005 */
        /* <DEDUP_REMOVED lines=9> */
.L_x_1770:
        /* <DEDUP_REMOVED lines=18> */
.L_x_1771:
        /* <DEDUP_REMOVED lines=19> */
.L_x_1772:
[----:B------:R-:W-:Y:S01]  /*373e0*/  SEL R21, R2, R21, P0 ;  /* 0x0000001502157207 */ /* 0x000fe20000000000 */
[----:B------:R-:W-:Y:S02]  /*373f0*/  IMAD.MOV.U32 R13, RZ, RZ, R136 ;  /* 0x000000ffff0d7224 */ /* 0x000fe400078e0088 */
[----:B------:R-:W-:-:S07]  /*37400*/  IMAD.MOV.U32 R25, RZ, RZ, R14 ;  /* 0x000000ffff197224 */ /* 0x000fce00078e000e */
[----:B------:R-:W-:Y:S05]  /*37410*/  WARPSYNC.COLLECTIVE R15, `(.L_x_1773) ;  /* 0x000000000f087348 */ /* 0x000fea0003c00000 */
[----:B------:R0:W1:Y:S02]  /*37420*/  SHFL.IDX P6, R14, R13, R12, R11 ;  /* 0x0000000c0d0e7389 */ /* 0x00006400000c000b */
[----:B01----:R-:W-:Y:S01]  /*37430*/  ENDCOLLECTIVE ;  /* 0x000000000000791b */ /* 0x003fe20003800000 */
.L_x_1773:
[----:B------:R-:W-:Y:S02]  /*37440*/  IMAD.MOV.U32 R13, RZ, RZ, R90 ;  /* 0x000000ffff0d7224 */ /* 0x000fe400078e005a */
[----:B------:R-:W-:Y:S02]  /*37450*/  IMAD.MOV.U32 R12, RZ, RZ, R5 ;  /* 0x000000ffff0c7224 */ /* 0x000fe400078e0005 */
[----:B------:R-:W-:-:S07]  /*37460*/  IMAD.MOV.U32 R27, RZ, RZ, R14 ;  /* 0x000000ffff1b7224 */ /* 0x000fce00078e000e */
[----:B------:R-:W-:Y:S05]  /*37470*/  WARPSYNC.COLLECTIVE R15, `(.L_x_1774) ;  /* 0x000000000f087348 */ /* 0x000fea0003c00000 */
[----:B------:R0:W1:Y:S02]  /*37480*/  SHFL.IDX P6, R14, R13, R12, R11 ;  /* 0x0000000c0d0e7389 */ /* 0x00006400000c000b */
[----:B01----:R-:W-:Y:S01]  /*37490*/  ENDCOLLECTIVE ;  /* 0x000000000000791b */ /* 0x003fe20003800000 */
.L_x_1774:
[----:B------:R-:W-:Y:S02]  /*374a0*/  IMAD.MOV.U32 R13, RZ, RZ, R80 ;  /* 0x000000ffff0d7224 */ /* 0x000fe400078e0050 */
[----:B------:R-:W-:-:S07]  /*374b0*/  IMAD.MOV.U32 R90, RZ, RZ, R14 ;  /* 0x000000ffff5a7224 */ /* 0x000fce00078e000e */
[----:B------:R-:W-:Y:S05]  /*374c0*/  WARPSYNC.COLLECTIVE R15, `(.L_x_1775) ;  /* 0x000000000f087348 */ /* 0x000fea0003c00000 */
[----:B------:R0:W1:Y:S02]  /*374d0*/  SHFL.IDX P6, R14, R13, R12, R11 ;  /* 0x0000000c0d0e7389 */ /* 0x00006400000c000b */
[----:B01----:R-:W-:Y:S01]  /*374e0*/  ENDCOLLECTIVE ;  /* 0x000000000000791b */ /* 0x003fe20003800000 */
.L_x_1775:
[----:B------:R-:W-:Y:S02]  /*374f0*/  SEL R121, R25, R90, P0 ;  /* 0x0000005a19797207 */ /* 0x000fe40000000000 */
[----:B------:R-:W-:Y:S01]  /*37500*/  SEL R91, R90, R25, P0 ;  /* 0x000000195a5b7207 */ /* 0x000fe20000000000 */
[----:B------:R-:W-:Y:S02]  /*37510*/  IMAD.MOV.U32 R13, RZ, RZ, R134 ;  /* 0x000000ffff0d7224 */ /* 0x000fe400078e0086 */
[----:B------:R-:W-:Y:S02]  /*37520*/  IMAD.MOV.U32 R12, RZ, RZ, R7 ;  /* 0x000000ffff0c7224 */ /* 0x000fe400078e0007 */
[----:B------:R-:W-:-:S07]  /*37530*/  IMAD.MOV.U32 R80, RZ, RZ, R14 ;  /* 0x000000ffff507224 */ /* 0x000fce00078e000e */
[----:B------:R-:W-:Y:S05]  /*37540*/  WARPSYNC.COLLECTIVE R15, `(.L_x_1776) ;  /* 0x000000000f087348 */ /* 0x000fea0003c00000 */
[----:B------:R0:W1:Y:S02]  /*37550*/  SHFL.IDX P6, R14, R13, R12, R11 ;  /* 0x0000000c0d0e7389 */ /* 0x00006400000c000b */
[----:B01----:R-:W-:Y:S01]  /*37560*/  ENDCOLLECTIVE ;  /* 0x000000000000791b */ /* 0x003fe20003800000 */
.L_x_1776:
[----:B------:R-:W-:Y:S01]  /*37570*/  IMAD.MOV.U32 R13, RZ, RZ, R120 ;  /* 0x000000ffff0d7224 */ /* 0x000fe200078e0078 */
[----:B------:R-:W-:Y:S02]  /*37580*/  SEL R120, R27, R80, P0 ;  /* 0x000000501b787207 */ /* 0x000fe40000000000 */
[----:B------:R-:W-:Y:S01]  /*37590*/  SEL R80, R80, R27, P0 ;  /* 0x0000001b50507207 */ /* 0x000fe20000000000 */
[----:B------:R-:W-:-:S07]  /*375a0*/  IMAD.MOV.U32 R37, RZ, RZ, R14 ;  /* 0x000000ffff257224 */ /* 0x000fce00078e000e */
[----:B------:R-:W-:Y:S05]  /*375b0*/  WARPSYNC.COLLECTIVE R15, `(.L_x_1777) ;  /* 0x000000000f087348 */ /* 0x000fea0003c00000 */
[----:B------:R0:W1:Y:S02]  /*375c0*/  SHFL.IDX P6, R14, R13, R12, R11 ;  /* 0x0000000c0d0e7389 */ /* 0x00006400000c000b */
[----:B01----:R-:W-:Y:S01]  /*375d0*/  ENDCOLLECTIVE ;  /* 0x000000000000791b */ /* 0x003fe20003800000 */
.L_x_1777:
[----:B------:R-:W-:Y:S02]  /*375e0*/  IMAD.MOV.U32 R13, RZ, RZ, R92 ;  /* 0x000000ffff0d7224 */ /* 0x000fe400078e005c */
[----:B------:R-:W-:Y:S02]  /*375f0*/  IMAD.MOV.U32 R12, RZ, RZ, R5 ;  /* 0x000000ffff0c7224 */ /* 0x000fe400078e0005 */
[----:B------:R-:W-:-:S07]  /*37600*/  IMAD.MOV.U32 R29, RZ, RZ, R14 ;  /* 0x000000ffff1d7224 */ /* 0x000fce00078e000e */
[----:B------:R-:W-:Y:S05]  /*37610*/  WARPSYNC.COLLECTIVE R15, `(.L_x_1778) ;  /* 0x000000000f087348 */ /* 0x000fea0003c00000 */
[----:B------:R0:W1:Y:S02]  /*37620*/  SHFL.IDX P6, R14, R13, R12, R11 ;  /* 0x0000000c0d0e7389 */ /* 0x00006400000c000b */
[----:B01----:R-:W-:Y:S01]  /*37630*/  ENDCOLLECTIVE ;  /* 0x000000000000791b */ /* 0x003fe20003800000 */
.L_x_1778:
[----:B------:R-:W-:Y:S02]  /*37640*/  IMAD.MOV.U32 R13, RZ, RZ, R94 ;  /* 0x000000ffff0d7224 */ /* 0x000fe400078e005e */
[----:B------:R-:W-:-:S07]  /*37650*/  IMAD.MOV.U32 R92, RZ, RZ, R14 ;  /* 0x000000ffff5c7224 */ /* 0x000fce00078e000e */
[----:B------:R-:W-:Y:S05]  /*37660*/  WARPSYNC.COLLECTIVE R15, `(.L_x_1779) ;  /* 0x000000000f087348 */ /* 0x000fea0003c00000 */
[----:B------:R0:W1:Y:S02]  /*37670*/  SHFL.IDX P6, R14, R13, R12, R11 ;  /* 0x0000000c0d0e7389 */ /* 0x00006400000c000b */
[----:B01----:R-:W-:Y:S01]  /*37680*/  ENDCOLLECTIVE ;  /* 0x000000000000791b */ /* 0x003fe20003800000 */
.L_x_1779:
[----:B------:R-:W-:Y:S02]  /*37690*/  SEL R93, R37, R92, P0 ;  /* 0x0000005c255d7207 */ /* 0x000fe40000000000 */
[----:B------:R-:W-:Y:S01]  /*376a0*/  SEL R37, R92, R37, P0 ;  /* 0x000000255c257207 */ /* 0x000fe20000000000 */
[----:B------:R-:W-:Y:S01]  /*376b0*/  IMAD.MOV.U32 R13, RZ, RZ, R118 ;  /* 0x000000ffff0d7224 */ /* 0x000fe200078e0076 */
[----:B------:R-:W-:Y:S01]  /*376c0*/  SEL R118, R86, R9, P0 ;  /* 0x0000000956767207 */ /* 0x000fe20000000000 */
[----:B------:R-:W-:Y:S01]  /*376d0*/  IMAD.MOV.U32 R12, RZ, RZ, R7 ;  /* 0x000000ffff0c7224 */ /* 0x000fe200078e0007 */
[----:B------:R-:W-:Y:S01]  /*376e0*/  SEL R86, R9, R86, P0 ;  /* 0x0000005609567207 */ /* 0x000fe20000000000 */
[----:B------:R-:W-:-:S07]  /*376f0*/  IMAD.MOV.U32 R94, RZ, RZ, R14 ;  /* 0x000000ffff5e7224 */ /* 0x000fce00078e000e */
[----:B------:R-:W-:Y:S05]  /*37700*/  WARPSYNC.COLLECTIVE R15, `(.L_x_1780) ;  /* 0x000000000f087348 */ /* 0x000fea0003c00000 */
[----:B------:R0:W1:Y:S02]  /*37710*/  SHFL.IDX P6, R14, R13, R12, R11 ;  /* 0x0000000c0d0e7389 */ /* 0x00006400000c000b */
[----:B01----:R-:W-:Y:S01]  /*37720*/  ENDCOLLECTIVE ;  /* 0x000000000000791b */ /* 0x003fe20003800000 */
.L_x_1780:
[----:B------:R-:W-:Y:S01]  /*37730*/  SEL R0, R29, R94, P0 ;  /* 0x0000005e1d007207 */ /* 0x000fe20000000000 */
[----:B------:R-:W-:Y:S02]  /*37740*/  IMAD.MOV.U32 R13, RZ, RZ, R98 ;  /* 0x000000ffff0d7224 */ /* 0x000fe400078e0062 */
[----:B------:R-:W-:-:S07]  /*37750*/  IMAD.MOV.U32 R41, RZ, RZ, R14 ;  /* 0x000000ffff297224 */ /* 0x000fce00078e000e */
[----:B------:R-:W-:Y:S05]  /*37760*/  WARPSYNC.COLLECTIVE R15, `(.L_x_1781) ;  /* 0x000000000f087348 */ /* 0x000fea0003c00000 */
[----:B------:R0:W1:Y:S02]  /*37770*/  SHFL.IDX P6, R14, R13, R12, R11 ;  /* 0x0000000c0d0e7389 */ /* 0x00006400000c000b */
[----:B01----:R-:W-:Y:S01]  /*37780*/  ENDCOLLECTIVE ;  /* 0x000000000000791b */ /* 0x003fe20003800000 */
.L_x_1781:
[----:B------:R-:W-:Y:S02]  /*37790*/  IMAD.MOV.U32 R13, RZ, RZ, R96 ;  /* 0x000000ffff0d7224 */ /* 0x000fe400078e0060 */
[----:B------:R-:W-:Y:S02]  /*377a0*/  IMAD.MOV.U32 R12, RZ, RZ, R5 ;  /* 0x000000ffff0c7224 */ /* 0x000fe400078e0005 */
[----:B------:R-:W-:-:S07]  /*377b0*/  IMAD.MOV.U32 R31, RZ, RZ, R14 ;  /* 0x000000ffff1f7224 */ /* 0x000fce00078e000e */
[----:B------:R-:W-:Y:S05]  /*377c0*/  WARPSYNC.COLLECTIVE R15, `(.L_x_1782) ;  /* 0x000000000f087348 */ /* 0x000fea0003c00000 */
[----:B------:R0:W1:Y:S02]  /*377d0*/  SHFL.IDX P6, R14, R13, R12, R11 ;  /* 0x0000000c0d0e7389 */ /* 0x00006400000c000b */
[----:B01----:R-:W-:Y:S01]  /*377e0*/  ENDCOLLECTIVE ;  /* 0x000000000000791b */ /* 0x003fe20003800000 */
.L_x_1782:
[----:B------:R-:W-:Y:S01]  /*377f0*/  IMAD.MOV.U32 R13, RZ, RZ, R36 ;  /* 0x000000ffff0d7224 */ /* 0x000fe200078e0024 */
[----:B------:R-:W-:Y:S01]  /*37800*/  SEL R36, R94, R29, P0 ;  /* 0x0000001d5e247207 */ /* 0x000fe20000000000 */
[----:B------:R-:W-:-:S07]  /*37810*/  IMAD.MOV.U32 R96, RZ, RZ, R14 ;  /* 0x000000ffff607224 */ /* 0x000fce00078e000e */
[----:B------:R-:W-:Y:S05]  /*37820*/  WARPSYNC.COLLECTIVE R15, `(.L_x_1783) ;  /* 0x000000000f087348 */ /* 0x000fea0003c00000 */
[----:B------:R0:W1:Y:S02]  /*37830*/  SHFL.IDX P6, R14, R13, R12, R11 ;  /* 0x0000000c0d0e7389 */ /* 0x00006400000c000b */
[----:B01----:R-:W-:Y:S01]  /*37840*/  ENDCOLLECTIVE ;  /* 0x000000000000791b */ /* 0x003fe20003800000 */
.L_x_1783:
        /* <DEDUP_REMOVED lines=8> */
.L_x_1784:
[----:B------:R-:W-:Y:S02]  /*378d0*/  IMAD.MOV.U32 R13, RZ, RZ, R100 ;  /* 0x000000ffff0d7224 */ /* 0x000fe400078e0064 */
[----:B------:R-:W-:-:S07]  /*378e0*/  IMAD.MOV.U32 R45, RZ, RZ, R14 ;  /* 0x000000ffff2d7224 */ /* 0x000fce00078e000e */
[----:B------:R-:W-:Y:S05]  /*378f0*/  WARPSYNC.COLLECTIVE R15, `(.L_x_1785) ;  /* 0x000000000f087348 */ /* 0x000fea0003c00000 */
[----:B------:R0:W1:Y:S02]  /*37900*/  SHFL.IDX P6, R14, R13, R12, R11 ;  /* 0x0000000c0d0e7389 */ /* 0x00006400000c000b */
[----:B01----:R-:W-:Y:S01]  /*37910*/  ENDCOLLECTIVE ;  /* 0x000000000000791b */ /* 0x003fe20003800000 */
.L_x_1785:
[----:B------:R-:W-:Y:S02]  /*37920*/  IMAD.MOV.U32 R13, RZ, RZ, R82 ;  /* 0x000000ffff0d7224 */ /* 0x000fe400078e0052 */
[----:B------:R-:W-:Y:S02]  /*37930*/  IMAD.MOV.U32 R12, RZ, RZ, R5 ;  /* 0x000000ffff0c7224 */ /* 0x000fe400078e0005 */
[----:B------:R-:W-:-:S07]  /*37940*/  IMAD.MOV.U32 R33, RZ, RZ, R14 ;  /* 0x000000ffff217224 */ /* 0x000fce00078e000e */
[----:B------:R-:W-:Y:S05]  /*37950*/  WARPSYNC.COLLECTIVE R15, `(.L_x_1786) ;  /* 0x000000000f087348 */ /* 0x000fea0003c00000 */
[----:B------:R0:W1:Y:S02]  /*37960*/  SHFL.IDX P6, R14, R13, R12, R11 ;  /* 0x0000000c0d0e7389 */ /* 0x00006400000c000b */
[----:B01----:R-:W-:Y:S01]  /*37970*/  ENDCOLLECTIVE ;  /* 0x000000000000791b */ /* 0x003fe20003800000 */
.L_x_1786:
[----:B------:R-:W-:Y:S01]  /*37980*/  IMAD.MOV.U32 R13, RZ, RZ, R38 ;  /* 0x000000ffff0d7224 */ /* 0x000fe200078e0026 */
[----:B------:R-:W-:Y:S01]  /*37990*/  SEL R38, R31, R98, P0 ;  /* 0x000000621f267207 */ /* 0x000fe20000000000 */
[----:B------:R-:W-:-:S07]  /*379a0*/  IMAD.MOV.U32 R82, RZ, RZ, R14 ;  /* 0x000000ffff527224 */ /* 0x000fce00078e000e */
[----:B------:R-:W-:Y:S05]  /*379b0*/  WARPSYNC.COLLECTIVE R15, `(.L_x_1787) ;  /* 0x000000000f087348 */ /* 0x000fea0003c00000 */
[----:B------:R0:W1:Y:S02]  /*379c0*/  SHFL.IDX P6, R14, R13, R12, R11 ;  /* 0x0000000c0d0e7389 */ /* 0x00006400000c000b */
[----:B01----:R-:W-:Y:S01]  /*379d0*/  ENDCOLLECTIVE ;  /* 0x000000000000791b */ /* 0x003fe20003800000 */
.L_x_1787:
        /* <DEDUP_REMOVED lines=8> */
.L_x_1788:
[----:B------:R-:W-:Y:S02]  /*37a60*/  IMAD.MOV.U32 R13, RZ, RZ, R102 ;  /* 0x000000ffff0d7224 */ /* 0x000fe400078e0066 */
[----:B------:R-:W-:-:S07]  /*37a70*/  IMAD.MOV.U32 R49, RZ, RZ, R14 ;  /* 0x000000ffff317224 */ /* 0x000fce00078e000e */
[----:B------:R-:W-:Y:S05]  /*37a80*/  WARPSYNC.COLLECTIVE R15, `(.L_x_1789) ;  /* 0x000000000f087348 */ /* 0x000fea0003c00000 */
[----:B------:R0:W1:Y:S02]  /*37a90*/  SHFL.IDX P6, R14, R13, R12, R11 ;  /* 0x0000000c0d0e7389 */ /* 0x00006400000c000b */
[----:B01----:R-:W-:Y:S01]  /*37aa0*/  ENDCOLLECTIVE ;  /* 0x000000000000791b */ /* 0x003fe20003800000 */
.L_x_1789:
[----:B------:R-:W-:Y:S02]  /*37ab0*/  IMAD.MOV.U32 R13, RZ, RZ, R46 ;  /* 0x000000ffff0d7224 */ /* 0x000fe400078e002e */
[----:B------:R-:W-:Y:S02]  /*37ac0*/  IMAD.MOV.U32 R12, RZ, RZ, R5 ;  /* 0x000000ffff0c7224 */ /* 0x000fe400078e0005 */
[----:B------:R-:W-:-:S07]  /*37ad0*/  IMAD.MOV.U32 R35, RZ, RZ, R14 ;  /* 0x000000ffff237224 */ /* 0x000fce00078e000e */
[----:B------:R-:W-:Y:S05]  /*37ae0*/  WARPSYNC.COLLECTIVE R15, `(.L_x_1790) ;  /* 0x000000000f087348 */ /* 0x000fea0003c00000 */
[----:B------:R0:W1:Y:S02]  /*37af0*/  SHFL.IDX P6, R14, R13, R12, R11 ;  /* 0x0000000c0d0e7389 */ /* 0x00006400000c000b */
[----:B01----:R-:W-:Y:S01]  /*37b00*/  ENDCOLLECTIVE ;  /* 0x000000000000791b */ /* 0x003fe20003800000 */
.L_x_1790:
[----:B------:R-:W-:Y:S01]  /*37b10*/  IMAD.MOV.U32 R13, RZ, RZ, R40 ;  /* 0x000000ffff0d7224 */ /* 0x000fe200078e0028 */
[----:B------:R-:W-:Y:S01]  /*37b20*/  SEL R40, R98, R31, P0 ;  /* 0x0000001f62287207 */ /* 0x000fe20000000000 */
[----:B------:R-:W-:-:S07]  /*37b30*/  IMAD.MOV.U32 R102, RZ, RZ, R14 ;  /* 0x000000ffff667224 */ /* 0x000fce00078e000e */
[----:B------:R-:W-:Y:S05]  /*37b40*/  WARPSYNC.COLLECTIVE R15, `(.L_x_1791) ;  /* 0x000000000f087348 */ /* 0x000fea0003c00000 */
[----:B------:R0:W1:Y:S02]  /*37b50*/  SHFL.IDX P6, R14, R13, R12, R11 ;  /* 0x0000000c0d0e7389 */ /* 0x00006400000c000b */
[----:B01----:R-:W-:Y:S01]  /*37b60*/  ENDCOLLECTIVE ;  /* 0x000000000000791b */ /* 0x003fe20003800000 */
.L_x_1791:
        /* <DEDUP_REMOVED lines=8> */
.L_x_1792:
[----:B------:R-:W-:Y:S02]  /*37bf0*/  SEL R46, R35, R104, P0 ;  /* 0x00000068232e7207 */ /* 0x000fe40000000000 */
[----:B------:R-:W-:Y:S01]  /*37c00*/  SEL R2, R104, R35, P0 ;  /* 0x0000002368027207 */ /* 0x000fe20000000000 */
[----:B------:R-:W-:Y:S02]  /*37c10*/  IMAD.MOV.U32 R13, RZ, RZ, R106 ;  /* 0x000000ffff0d7224 */ /* 0x000fe400078e006a */
[----:B------:R-:W-:-:S07]  /*37c20*/  IMAD.MOV.U32 R53, RZ, RZ, R14 ;  /* 0x000000ffff357224 */ /* 0x000fce00078e000e */
[----:B------:R-:W-:Y:S05]  /*37c30*/  WARPSYNC.COLLECTIVE R15, `(.L_x_1793) ;  /* 0x000000000f087348 */ /* 0x000fea0003c00000 */
[----:B------:R0:W1:Y:S02]  /*37c40*/  SHFL.IDX P6, R14, R13, R12, R11 ;  /* 0x0000000c0d0e7389 */ /* 0x00006400000c000b */
[----:B01----:R-:W-:Y:S01]  /*37c50*/  ENDCOLLECTIVE ;  /* 0x000000000000791b */ /* 0x003fe20003800000 */
.L_x_1793:
[----:B------:R-:W-:Y:S02]  /*37c60*/  IMAD.MOV.U32 R13, RZ, RZ, R84 ;  /* 0x000000ffff0d7224 */ /* 0x000fe400078e0054 */
[----:B------:R-:W-:Y:S02]  /*37c70*/  IMAD.MOV.U32 R12, RZ, RZ, R5 ;  /* 0x000000ffff0c7224 */ /* 0x000fe400078e0005 */
[----:B------:R-:W-:-:S07]  /*37c80*/  IMAD.MOV.U32 R55, RZ, RZ, R14 ;  /* 0x000000ffff377224 */ /* 0x000fce00078e000e */
[----:B------:R-:W-:Y:S05]  /*37c90*/  WARPSYNC.COLLECTIVE R15, `(.L_x_1794) ;  /* 0x000000000f087348 */ /* 0x000fea0003c00000 */
[----:B------:R0:W1:Y:S02]  /*37ca0*/  SHFL.IDX P6, R14, R13, R12, R11 ;  /* 0x0000000c0d0e7389 */ /* 0x00006400000c000b */
[----:B01----:R-:W-:Y:S01]  /*37cb0*/  ENDCOLLECTIVE ;  /* 0x000000000000791b */ /* 0x003fe20003800000 */
.L_x_1794:
[----:B------:R-:W-:Y:S01]  /*37cc0*/  IMAD.MOV.U32 R13, RZ, RZ, R44 ;  /* 0x000000ffff0d7224 */ /* 0x000fe200078e002c */
[----:B------:R-:W-:Y:S01]  /*37cd0*/  SEL R44, R100, R33, P0 ;  /* 0x00000021642c7207 */ /* 0x000fe20000000000 */
[----:B------:R-:W-:-:S07]  /*37ce0*/  IMAD.MOV.U32 R84, RZ, RZ, R14 ;  /* 0x000000ffff547224 */ /* 0x000fce00078e000e */
[----:B------:R-:W-:Y:S05]  /*37cf0*/  WARPSYNC.COLLECTIVE R15, `(.L_x_1795) ;  /* 0x000000000f087348 */ /* 0x000fea0003c00000 */
[----:B------:R0:W1:Y:S02]  /*37d00*/  SHFL.IDX P6, R14, R13, R12, R11 ;  /* 0x0000000c0d0e7389 */ /* 0x00006400000c000b */
[----:B01----:R-:W-:Y:S01]  /*37d10*/  ENDCOLLECTIVE ;  /* 0x000000000000791b */ /* 0x003fe20003800000 */
.L_x_1795:
        /* <DEDUP_REMOVED lines=8> */
.L_x_1796:
[----:B------:R-:W-:Y:S02]  /*37da0*/  IMAD.MOV.U32 R13, RZ, RZ, R110 ;  /* 0x000000ffff0d7224 */ /* 0x000fe400078e006e */
[----:B------:R-:W-:-:S07]  /*37db0*/  IMAD.MOV.U32 R57, RZ, RZ, R14 ;  /* 0x000000ffff397224 */ /* 0x000fce00078e000e */
[----:B------:R-:W-:Y:S05]  /*37dc0*/  WARPSYNC.COLLECTIVE R15, `(.L_x_1797) ;  /* 0x000000000f087348 */ /* 0x000fea0003c00000 */
[----:B------:R0:W1:Y:S02]  /*37dd0*/  SHFL.IDX P6, R14, R13, R12, R11 ;  /* 0x0000000c0d0e7389 */ /* 0x00006400000c000b */
[----:B01----:R-:W-:Y:S01]  /*37de0*/  ENDCOLLECTIVE ;  /* 0x000000000000791b */ /* 0x003fe20003800000 */
.L_x_1797:
[----:B------:R-:W-:Y:S02]  /*37df0*/  IMAD.MOV.U32 R13, RZ, RZ, R108 ;  /* 0x000000ffff0d7224 */ /* 0x000fe400078e006c */
[----:B------:R-:W-:Y:S02]  /*37e00*/  IMAD.MOV.U32 R12, RZ, RZ, R5 ;  /* 0x000000ffff0c7224 */ /* 0x000fe400078e0005 */
[----:B------:R-:W-:-:S07]  /*37e10*/  IMAD.MOV.U32 R61, RZ, RZ, R14 ;  /* 0x000000ffff3d7224 */ /* 0x000fce00078e000e */
[----:B------:R-:W-:Y:S05]  /*37e20*/  WARPSYNC.COLLECTIVE R15, `(.L_x_1798) ;  /* 0x000000000f087348 */ /* 0x000fea0003c00000 */
[----:B------:R0:W1:Y:S02]  /*37e30*/  SHFL.IDX P6, R14, R13, R12, R11 ;  /* 0x0000000c0d0e7389 */ /* 0x00006400000c000b */
[----:B01----:R-:W-:Y:S01]  /*37e40*/  ENDCOLLECTIVE ;  /* 0x000000000000791b */ /* 0x003fe20003800000 */
.L_x_1798:
[----:B------:R-:W-:Y:S01]  /*37e50*/  IMAD.MOV.U32 R13, RZ, RZ, R50 ;  /* 0x000000ffff0d7224 */ /* 0x000fe200078e0032 */
[----:B------:R-:W-:Y:S02]  /*37e60*/  SEL R50, R55, R106, P0 ;  /* 0x0000006a37327207 */ /* 0x000fe40000000000 */
[----:B------:R-:W-:Y:S01]  /*37e70*/  SEL R106, R106, R55, P0 ;  /* 0x000000376a6a7207 */ /* 0x000fe20000000000 */
[----:B------:R-:W-:-:S07]  /*37e80*/  IMAD.MOV.U32 R108, RZ, RZ, R14 ;  /* 0x000000ffff6c7224 */ /* 0x000fce00078e000e */
[----:B------:R-:W-:Y:S05]  /*37e90*/  WARPSYNC.COLLECTIVE R15, `(.L_x_1799) ;  /* 0x000000000f087348 */ /* 0x000fea0003c00000 */
[----:B------:R0:W1:Y:S02]  /*37ea0*/  SHFL.IDX P6, R14, R13, R12, R11 ;  /* 0x0000000c0d0e7389 */ /* 0x00006400000c000b */
[----:B01----:R-:W-:Y:S01]  /*37eb0*/  ENDCOLLECTIVE ;  /* 0x000000000000791b */ /* 0x003fe20003800000 */
.L_x_1799:
        /* <DEDUP_REMOVED lines=8> */
.L_x_1800:
[----:B------:R-:W-:Y:S02]  /*37f40*/  SEL R82, R61, R110, P0 ;  /* 0x0000006e3d527207 */ /* 0x000fe40000000000 */
[----:B------:R-:W-:Y:S01]  /*37f50*/  SEL R104, R110, R61, P0 ;  /* 0x0000003d6e687207 */ /* 0x000fe20000000000 */
[----:B------:R-:W-:Y:S02]  /*37f60*/  IMAD.MOV.U32 R13, RZ, RZ, R114 ;  /* 0x000000ffff0d7224 */ /* 0x000fe400078e0072 */
[----:B------:R-:W-:-:S07]  /*37f70*/  IMAD.MOV.U32 R63, RZ, RZ, R14 ;  /* 0x000000ffff3f7224 */ /* 0x000fce00078e000e */
[----:B------:R-:W-:Y:S05]  /*37f80*/  WARPSYNC.COLLECTIVE R15, `(.L_x_1801) ;  /* 0x000000000f087348 */ /* 0x000fea0003c00000 */
[----:B------:R0:W1:Y:S02]  /*37f90*/  SHFL.IDX P6, R14, R13, R12, R11 ;  /* 0x0000000c0d0e7389 */ /* 0x00006400000c000b */
[----:B01----:R-:W-:Y:S01]  /*37fa0*/  ENDCOLLECTIVE ;  /* 0x000000000000791b */ /* 0x003fe20003800000 */
.L_x_1801:
[----:B------:R-:W-:Y:S02]  /*37fb0*/  IMAD.MOV.U32 R13, RZ, RZ, R112 ;  /* 0x000000ffff0d7224 */ /* 0x000fe400078e0070 */
[----:B------:R-:W-:Y:S02]  /*37fc0*/  IMAD.MOV.U32 R12, RZ, RZ, R5 ;  /* 0x000000ffff0c7224 */ /* 0x000fe400078e0005 */
[----:B------:R-:W-:-:S07]  /*37fd0*/  IMAD.MOV.U32 R65, RZ, RZ, R14 ;  /* 0x000000ffff417224 */ /* 0x000fce00078e000e */
[----:B------:R-:W-:Y:S05]  /*37fe0*/  WARPSYNC.COLLECTIVE R15, `(.L_x_1802) ;  /* 0x000000000f087348 */ /* 0x000fea0003c00000 */
[----:B------:R0:W1:Y:S02]  /*37ff0*/  SHFL.IDX P6, R14, R13, R12, R11 ;  /* 0x0000000c0d0e7389 */ /* 0x00006400000c000b */
[----:B01----:R-:W-:Y:S01]  /*38000*/  ENDCOLLECTIVE ;  /* 0x000000000000791b */ /* 0x003fe20003800000 */
.L_x_1802:
[----:B------:R-:W-:Y:S01]  /*38010*/  IMAD.MOV.U32 R13, RZ, RZ, R42 ;  /* 0x000000ffff0d7224 */ /* 0x000fe200078e002a */
[----:B------:R-:W-:Y:S01]  /*38020*/  SEL R42, R33, R100, P0 ;  /* 0x00000064212a7207 */ /* 0x000fe20000000000 */
[----:B------:R-:W-:-:S07]  /*38030*/  IMAD.MOV.U32 R112, RZ, RZ, R14 ;  /* 0x000000ffff707224 */ /* 0x000fce00078e000e */
[----:B------:R-:W-:Y:S05]  /*38040*/  WARPSYNC.COLLECTIVE R15, `(.L_x_1803) ;  /* 0x000000000f087348 */ /* 0x000fea0003c00000 */
[----:B------:R0:W1:Y:S02]  /*38050*/  SHFL.IDX P6, R14, R13, R12, R11 ;  /* 0x0000000c0d0e7389 */ /* 0x00006400000c000b */
[----:B01----:R-:W-:Y:S01]  /*38060*/  ENDCOLLECTIVE ;  /* 0x000000000000791b */ /* 0x003fe20003800000 */
.L_x_1803:
        /* <DEDUP_REMOVED lines=8> */
.L_x_1804:
[----:B------:R-:W-:Y:S02]  /*380f0*/  IMAD.MOV.U32 R13, RZ, RZ, R122 ;  /* 0x000000ffff0d7224 */ /* 0x000fe400078e007a */
[----:B------:R-:W-:-:S07]  /*38100*/  IMAD.MOV.U32 R67, RZ, RZ, R14 ;  /* 0x000000ffff437224 */ /* 0x000fce00078e000e */
[----:B------:R-:W-:Y:S05]  /*38110*/  WARPSYNC.COLLECTIVE R15, `(.L_x_1805) ;  /* 0x000000000f087348 */ /* 0x000fea0003c00000 */
[----:B------:R0:W1:Y:S02]  /*38120*/  SHFL.IDX P6, R14, R13, R12, R11 ;  /* 0x0000000c0d0e7389 */ /* 0x00006400000c000b */
[----:B01----:R-:W-:Y:S01]  /*38130*/  ENDCOLLECTIVE ;  /* 0x000000000000791b */ /* 0x003fe20003800000 */
.L_x_1805:
[----:B------:R-:W-:Y:S02]  /*38140*/  IMAD.MOV.U32 R13, RZ, RZ, R116 ;  /* 0x000000ffff0d7224 */ /* 0x000fe400078e0074 */
[----:B------:R-:W-:Y:S02]  /*38150*/  IMAD.MOV.U32 R12, RZ, RZ, R5 ;  /* 0x000000ffff0c7224 */ /* 0x000fe400078e0005 */
[----:B------:R-:W-:-:S07]  /*38160*/  IMAD.MOV.U32 R69, RZ, RZ, R14 ;  /* 0x000000ffff457224 */ /* 0x000fce00078e000e */
[----:B------:R-:W-:Y:S05]  /*38170*/  WARPSYNC.COLLECTIVE R15, `(.L_x_1806) ;  /* 0x000000000f087348 */ /* 0x000fea0003c00000 */
[----:B------:R0:W1:Y:S02]  /*38180*/  SHFL.IDX P6, R14, R13, R12, R11 ;  /* 0x0000000c0d0e7389 */ /* 0x00006400000c000b */
[----:B01----:R-:W-:Y:S01]  /*38190*/  ENDCOLLECTIVE ;  /* 0x000000000000791b */ /* 0x003fe20003800000 */
.L_x_1806:
[----:B------:R-:W-:Y:S02]  /*381a0*/  IMAD.MOV.U32 R13, RZ, RZ, R70 ;  /* 0x000000ffff0d7224 */ /* 0x000fe400078e0046 */
[----:B------:R-:W-:-:S07]  /*381b0*/  IMAD.MOV.U32 R116, RZ, RZ, R14 ;  /* 0x000000ffff747224 */ /* 0x000fce00078e000e */
[----:B------:R-:W-:Y:S05]  /*381c0*/  WARPSYNC.COLLECTIVE R15, `(.L_x_1807) ;  /* 0x000000000f087348 */ /* 0x000fea0003c00000 */
[----:B------:R0:W1:Y:S02]  /*381d0*/  SHFL.IDX P6, R14, R13, R12, R11 ;  /* 0x0000000c0d0e7389 */ /* 0x00006400000c000b */
[----:B01----:R-:W-:Y:S01]  /*381e0*/  ENDCOLLECTIVE ;  /* 0x000000000000791b */ /* 0x003fe20003800000 */
.L_x_1807:
        /* <DEDUP_REMOVED lines=8> */
.L_x_1808:
[----:B------:R-:W-:Y:S02]  /*38270*/  IMAD.MOV.U32 R13, RZ, RZ, R76 ;  /* 0x000000ffff0d7224 */ /* 0x000fe400078e004c */
[----:B------:R-:W-:-:S07]  /*38280*/  IMAD.MOV.U32 R78, RZ, RZ, R14 ;  /* 0x000000ffff4e7224 */ /* 0x000fce00078e000e */
[----:B------:R-:W-:Y:S05]  /*38290*/  WARPSYNC.COLLECTIVE R15, `(.L_x_1809) ;  /* 0x000000000f087348 */ /* 0x000fea0003c00000 */
[----:B------:R0:W1:Y:S02]  /*382a0*/  SHFL.IDX P6, R14, R13, R12, R11 ;  /* 0x0000000c0d0e7389 */ /* 0x00006400000c000b */
[----:B01----:R-:W-:Y:S01]  /*382b0*/  ENDCOLLECTIVE ;  /* 0x000000000000791b */ /* 0x003fe20003800000 */
.L_x_1809:
[----:B------:R-:W-:Y:S01]  /*382c0*/  IMAD.MOV.U32 R13, RZ, RZ, R20 ;  /* 0x000000ffff0d7224 */ /* 0x000fe200078e0014 */
[----:B------:R-:W-:Y:S01]  /*382d0*/  SEL R20, R65, R114, P0 ;  /* 0x0000007241147207 */ /* 0x000fe20000000000 */
[----:B------:R-:W-:Y:S02]  /*382e0*/  IMAD.MOV.U32 R12, RZ, RZ, R5 ;  /* 0x000000ffff0c7224 */ /* 0x000fe400078e0005 */
[----:B------:R-:W-:-:S07]  /*382f0*/  IMAD.MOV.U32 R76, RZ, RZ, R14 ;  /* 0x000000ffff4c7224 */ /* 0x000fce00078e000e */
[----:B------:R-:W-:Y:S05]  /*38300*/  WARPSYNC.COLLECTIVE R15, `(.L_x_1810) ;  /* 0x000000000f087348 */ /* 0x000fea0003c00000 */
[----:B------:R0:W1:Y:S02]  /*38310*/  SHFL.IDX P6, R14, R13, R12, R11 ;  /* 0x0000000c0d0e7389 */ /* 0x00006400000c000b */
[----:B01----:R-:W-:Y:S01]  /*38320*/  ENDCOLLECTIVE ;  /* 0x000000000000791b */ /* 0x003fe20003800000 */
.L_x_1810:
[----:B------:R-:W-:Y:S01]  /*38330*/  IMAD.MOV.U32 R13, RZ, RZ, R48 ;  /* 0x000000ffff0d7224 */ /* 0x000fe200078e0030 */
[----:B------:R-:W-:Y:S01]  /*38340*/  SEL R48, R114, R65, P0 ;  /* 0x0000004172307207 */ /* 0x000fe20000000000 */
[----:B------:R-:W-:-:S07]  /*38350*/  IMAD.MOV.U32 R71, RZ, RZ, R14 ;  /* 0x000000ffff477224 */ /* 0x000fce00078e000e */
[----:B------:R-:W-:Y:S05]  /*38360*/  WARPSYNC.COLLECTIVE R15, `(.L_x_1811) ;  /* 0x000000000f087348 */ /* 0x000fea0003c00000 */
[----:B------:R0:W1:Y:S02]  /*38370*/  SHFL.IDX P6, R14, R13, R12, R11 ;  /* 0x0000000c0d0e7389 */ /* 0x00006400000c000b */
[----:B01----:R-:W-:Y:S01]  /*38380*/  ENDCOLLECTIVE ;  /* 0x000000000000791b */ /* 0x003fe20003800000 */
.L_x_1811:
        /* <DEDUP_REMOVED lines=8> */
.L_x_1812:
[----:B------:R-:W-:Y:S02]  /*38410*/  IMAD.MOV.U32 R13, RZ, RZ, R72 ;  /* 0x000000ffff0d7224 */ /* 0x000fe400078e0048 */
[----:B------:R-:W-:-:S07]  /*38420*/  IMAD.MOV.U32 R74, RZ, RZ, R14 ;  /* 0x000000ffff4a7224 */ /* 0x000fce00078e000e */
[----:B------:R-:W-:Y:S05]  /*38430*/  WARPSYNC.COLLECTIVE R15, `(.L_x_1813) ;  /* 0x000000000f087348 */ /* 0x000fea0003c00000 */
[----:B------:R0:W1:Y:S02]  /*38440*/  SHFL.IDX P6, R14, R13, R12, R11 ;  /* 0x0000000c0d0e7389 */ /* 0x00006400000c000b */
[----:B01----:R-:W-:Y:S01]  /*38450*/  ENDCOLLECTIVE ;  /* 0x000000000000791b */ /* 0x003fe20003800000 */
.L_x_1813:
[----:B------:R-:W-:Y:S02]  /*38460*/  IMAD.MOV.U32 R13, RZ, RZ, R60 ;  /* 0x000000ffff0d7224 */ /* 0x000fe400078e003c */
[----:B------:R-:W-:Y:S02]  /*38470*/  IMAD.MOV.U32 R12, RZ, RZ, R5 ;  /* 0x000000ffff0c7224 */ /* 0x000fe400078e0005 */
[----:B------:R-:W-:-:S07]  /*38480*/  IMAD.MOV.U32 R72, RZ, RZ, R14 ;  /* 0x000000ffff487224 */ /* 0x000fce00078e000e */
[----:B------:R-:W-:Y:S05]  /*38490*/  WARPSYNC.COLLECTIVE R15, `(.L_x_1814) ;  /* 0x000000000f087348 */ /* 0x000fea0003c00000 */
[----:B------:R0:W1:Y:S02]  /*384a0*/  SHFL.IDX P6, R14, R13, R12, R11 ;  /* 0x0000000c0d0e7389 */ /* 0x00006400000c000b */
[----:B01----:R-:W-:Y:S01]  /*384b0*/  ENDCOLLECTIVE ;  /* 0x000000000000791b */ /* 0x003fe20003800000 */
.L_x_1814:
[----:B------:R-:W-:Y:S01]  /*384c0*/  IMAD.MOV.U32 R13, RZ, RZ, R56 ;  /* 0x000000ffff0d7224 */ /* 0x000fe200078e0038 */
[----:B------:R-:W-:Y:S01]  /*384d0*/  SEL R56, R70, R69, P0 ;  /* 0x0000004546387207 */ /* 0x000fe20000000000 */
[----:B------:R-:W-:-:S07]  /*384e0*/  IMAD.MOV.U32 R75, RZ, RZ, R14 ;  /* 0x000000ffff4b7224 */ /* 0x000fce00078e000e */
[----:B------:R-:W-:Y:S05]  /*384f0*/  WARPSYNC.COLLECTIVE R15, `(.L_x_1815) ;  /* 0x000000000f087348 */ /* 0x000fea0003c00000 */
[----:B------:R0:W1:Y:S02]  /*38500*/  SHFL.IDX P6, R14, R13, R12, R11 ;  /* 0x0000000c0d0e7389 */ /* 0x00006400000c000b */
[----:B01----:R-:W-:Y:S01]  /*38510*/  ENDCOLLECTIVE ;  /* 0x000000000000791b */ /* 0x003fe20003800000 */
.L_x_1815:
        /* <DEDUP_REMOVED lines=8> */
.L_x_1816:
[----:B------:R-:W-:Y:S01]  /*385a0*/  IMAD.MOV.U32 R13, RZ, RZ, R66 ;  /* 0x000000ffff0d7224 */ /* 0x000fe200078e0042 */
[----:B------:R-:W-:Y:S01]  /*385b0*/  SEL R66, R77, R72, P0 ;  /* 0x000000484d427207 */ /* 0x000fe20000000000 */
[----:B------:R-:W-:-:S07]  /*385c0*/  IMAD.MOV.U32 R68, RZ, RZ, R14 ;  /* 0x000000ffff447224 */ /* 0x000fce00078e000e */
[----:B------:R-:W-:Y:S05]  /*385d0*/  WARPSYNC.COLLECTIVE R15, `(.L_x_1817) ;  /* 0x000000000f087348 */ /* 0x000fea0003c00000 */
[----:B------:R0:W1:Y:S02]  /*385e0*/  SHFL.IDX P6, R14, R13, R12, R11 ;  /* 0x0000000c0d0e7389 */ /* 0x00006400000c000b */
[----:B01----:R-:W-:Y:S01]  /*385f0*/  ENDCOLLECTIVE ;  /* 0x000000000000791b */ /* 0x003fe20003800000 */
.L_x_1817:
[----:B------:R-:W-:Y:S01]  /*38600*/  IMAD.MOV.U32 R13, RZ, RZ, R54 ;  /* 0x000000ffff0d7224 */ /* 0x000fe200078e0036 */
[----:B------:R-:W-:Y:S01]  /*38610*/  SEL R54, R69, R70, P0 ;  /* 0x0000004645367207 */ /* 0x000fe20000000000 */
[----:B------:R-:W-:Y:S02]  /*38620*/  IMAD.MOV.U32 R12, RZ, RZ, R5 ;  /* 0x000000ffff0c7224 */ /* 0x000fe400078e0005 */
[----:B------:R-:W-:-:S07]  /*38630*/  IMAD.MOV.U32 R79, RZ, RZ, R14 ;  /* 0x000000ffff4f7224 */ /* 0x000fce00078e000e */
[----:B------:R-:W-:Y:S05]  /*38640*/  WARPSYNC.COLLECTIVE R15, `(.L_x_1818) ;  /* 0x000000000f087348 */ /* 0x000fea0003c00000 */
[----:B------:R0:W1:Y:S02]  /*38650*/  SHFL.IDX P6, R14, R13, R12, R11 ;  /* 0x0000000c0d0e7389 */ /* 0x00006400000c000b */
[----:B01----:R-:W-:Y:S01]  /*38660*/  ENDCOLLECTIVE ;  /* 0x000000000000791b */ /* 0x003fe20003800000 */
.L_x_1818:
[----:B------:R-:W-:Y:S01]  /*38670*/  IMAD.MOV.U32 R13, RZ, RZ, R52 ;  /* 0x000000ffff0d7224 */ /* 0x000fe200078e0034 */
[----:B------:R-:W-:Y:S01]  /*38680*/  SEL R52, R76, R73, P0 ;  /* 0x000000494c347207 */ /* 0x000fe20000000000 */
[----:B------:R-:W-:-:S07]  /*38690*/  IMAD.MOV.U32 R111, RZ, RZ, R14 ;  /* 0x000000ffff6f7224 */ /* 0x000fce00078e000e */
[----:B------:R-:W-:Y:S05]  /*386a0*/  WARPSYNC.COLLECTIVE R15, `(.L_x_1819) ;  /* 0x000000000f087348 */ /* 0x000fea0003c00000 */
[----:B------:R0:W1:Y:S02]  /*386b0*/  SHFL.IDX P6, R14, R13, R12, R11 ;  /* 0x0000000c0d0e7389 */ /* 0x00006400000c000b */
[----:B01----:R-:W-:Y:S01]  /*386c0*/  ENDCOLLECTIVE ;  /* 0x000000000000791b */ /* 0x003fe20003800000 */
.L_x_1819:
[----:B------:R-:W-:Y:S01]  /*386d0*/  SEL R75, R111, R68, P0 ;  /* 0x000000446f4b7207 */ /* 0x000fe20000000000 */
[----:B------:R-:W-:Y:S01]  /*386e0*/  IMAD.MOV.U32 R13, RZ, RZ, R64 ;  /* 0x000000ffff0d7224 */ /* 0x000fe200078e0040 */
[----:B------:R-:W-:Y:S01]  /*386f0*/  SEL R64, R72, R77, P0 ;  /* 0x0000004d48407207 */ /* 0x000fe20000000000 */
[----:B------:R-:W-:Y:S02]  /*38700*/  IMAD.MOV.U32 R12, RZ, RZ, R7 ;  /* 0x000000ffff0c7224 */ /* 0x000fe400078e0007 */
[----:B------:R-:W-:-:S07]  /*38710*/  IMAD.MOV.U32 R122, RZ, RZ, R14 ;  /* 0x000000ffff7a7224 */ /* 0x000fce00078e000e */
[----:B------:R-:W-:Y:S05]  /*38720*/  WARPSYNC.COLLECTIVE R15, `(.L_x_1820) ;  /* 0x000000000f087348 */ /* 0x000fea0003c00000 */
[----:B------:R0:W1:Y:S02]  /*38730*/  SHFL.IDX P6, R14, R13, R12, R11 ;  /* 0x0000000c0d0e7389 */ /* 0x00006400000c000b */
[----:B01----:R-:W-:Y:S01]  /*38740*/  ENDCOLLECTIVE ;  /* 0x000000000000791b */ /* 0x003fe20003800000 */
.L_x_1820:
[----:B------:R-:W-:Y:S02]  /*38750*/  SEL R60, R79, R122, P0 ;  /* 0x0000007a4f3c7207 */ /* 0x000fe40000000000 */
[----:B------:R-:W-:Y:S01]  /*38760*/  SEL R72, R122, R79, P0 ;  /* 0x0000004f7a487207 */ /* 0x000fe20000000000 */
[----:B------:R-:W-:Y:S01]  /*38770*/  IMAD.MOV.U32 R13, RZ, RZ, R62 ;  /* 0x000000ffff0d7224 */ /* 0x000fe200078e003e */
[----:B------:R-:W-:Y:S02]  /*38780*/  SEL R62, R73, R76, P0 ;  /* 0x0000004c493e7207 */ /* 0x000fe40000000000 */
[----:B------:R-:W-:Y:S01]  /*38790*/  SEL R73, R68, R111, P0 ;  /* 0x0000006f44497207 */ /* 0x000fe20000000000 */
[----:B------:R-:W-:Y:S02]  /*387a0*/  IMAD.MOV.U32 R111, RZ, RZ, RZ ;  /* 0x000000ffff6f7224 */ /* 0x000fe400078e00ff */
[----:B------:R-:W-:-:S07]  /*387b0*/  IMAD.MOV.U32 R113, RZ, RZ, R14 ;  /* 0x000000ffff717224 */ /* 0x000fce00078e000e */
[----:B------:R-:W-:Y:S05]  /*387c0*/  WARPSYNC.COLLECTIVE R15, `(.L_x_1821) ;  /* 0x000000000f087348 */ /* 0x000fea0003c00000 */
[----:B------:R0:W1:Y:S02]  /*387d0*/  SHFL.IDX P6, R14, R13, R12, R11 ;  /* 0x0000000c0d0e7389 */ /* 0x00006400000c000b */
[----:B01----:R-:W-:Y:S01]  /*387e0*/  ENDCOLLECTIVE ;  /* 0x000000000000791b */ /* 0x003fe20003800000 */
.L_x_1821:
[----:B------:R-:W-:Y:S02]  /*387f0*/  IMAD.MOV.U32 R13, RZ, RZ, R30 ;  /* 0x000000ffff0d7224 */ /* 0x000fe400078e001e */
[----:B------:R-:W-:Y:S02]  /*38800*/  IMAD.MOV.U32 R12, RZ, RZ, R5 ;  /* 0x000000ffff0c7224 */ /* 0x000fe400078e0005 */
[----:B------:R-:W-:-:S07]  /*38810*/  IMAD.MOV.U32 R115, RZ, RZ, R14 ;  /* 0x000000ffff737224 */ /* 0x000fce00078e000e */
[----:B------:R-:W-:Y:S05]  /*38820*/  WARPSYNC.COLLECTIVE R15, `(.L_x_1822) ;  /* 0x000000000f087348 */ /* 0x000fea0003c00000 */
[----:B------:R0:W1:Y:S02]  /*38830*/  SHFL.IDX P6, R14, R13, R12, R11 ;  /* 0x0000000c0d0e7389 */ /* 0x00006400000c000b */
[----:B01----:R-:W-:Y:S01]  /*38840*/  ENDCOLLECTIVE ;  /* 0x000000000000791b */ /* 0x003fe20003800000 */
.L_x_1822:
[----:B------:R-:W-:Y:S02]  /*38850*/  IMAD.MOV.U32 R13, RZ, RZ, R28 ;  /* 0x000000ffff0d7224 */ /* 0x000fe400078e001c */
[----:B------:R-:W-:-:S07]  /*38860*/  IMAD.MOV.U32 R30, RZ, RZ, R14 ;  /* 0x000000ffff1e7224 */ /* 0x000fce00078e000e */
[----:B------:R-:W-:Y:S05]  /*38870*/  WARPSYNC.COLLECTIVE R15, `(.L_x_1823) ;  /* 0x000000000f087348 */ /* 0x000fea0003c00000 */
[----:B------:R0:W1:Y:S02]  /*38880*/  SHFL.IDX P6, R14, R13, R12, R11 ;  /* 0x0000000c0d0e7389 */ /* 0x00006400000c000b */
[----:B01----:R-:W-:Y:S01]  /*38890*/  ENDCOLLECTIVE ;  /* 0x000000000000791b */ /* 0x003fe20003800000 */
.L_x_1823:
        /* <DEDUP_REMOVED lines=8> */
.L_x_1824:
[----:B------:R-:W-:Y:S02]  /*38920*/  SEL R76, R115, R28, P0 ;  /* 0x0000001c734c7207 */ /* 0x000fe40000000000 */
[----:B------:R-:W-:Y:S01]  /*38930*/  SEL R112, R28, R115, P0 ;  /* 0x000000731c707207 */ /* 0x000fe20000000000 */
[----:B------:R-:W-:Y:S02]  /*38940*/  IMAD.MOV.U32 R13, RZ, RZ, R32 ;  /* 0x000000ffff0d7224 */ /* 0x000fe400078e0020 */
[----:B------:R-:W-:-:S07]  /*38950*/  IMAD.MOV.U32 R34, RZ, RZ, R14 ;  /* 0x000000ffff227224 */ /* 0x000fce00078e000e */
[----:B------:R-:W-:Y:S05]  /*38960*/  WARPSYNC.COLLECTIVE R15, `(.L_x_1825) ;  /* 0x000000000f087348 */ /* 0x000fea0003c00000 */
[----:B------:R0:W1:Y:S02]  /*38970*/  SHFL.IDX P6, R14, R13, R12, R11 ;  /* 0x0000000c0d0e7389 */ /* 0x00006400000c000b */
[----:B01----:R-:W-:Y:S01]  /*38980*/  ENDCOLLECTIVE ;  /* 0x000000000000791b */ /* 0x003fe20003800000 */
.L_x_1825:
[----:B------:R-:W-:Y:S02]  /*38990*/  IMAD.MOV.U32 R13, RZ, RZ, R26 ;  /* 0x000000ffff0d7224 */ /* 0x000fe400078e001a */
[----:B------:R-:W-:Y:S02]  /*389a0*/  IMAD.MOV.U32 R12, RZ, RZ, R5 ;  /* 0x000000ffff0c7224 */ /* 0x000fe400078e0005 */
[----:B------:R-:W-:-:S07]  /*389b0*/  IMAD.MOV.U32 R32, RZ, RZ, R14 ;  /* 0x000000ffff207224 */ /* 0x000fce00078e000e */
[----:B------:R-:W-:Y:S05]  /*389c0*/  WARPSYNC.COLLECTIVE R15, `(.L_x_1826) ;  /* 0x000000000f087348 */ /* 0x000fea0003c00000 */
[----:B------:R0:W1:Y:S02]  /*389d0*/  SHFL.IDX P6, R14, R13, R12, R11 ;  /* 0x0000000c0d0e7389 */ /* 0x00006400000c000b */
[----:B01----:R-:W-:Y:S01]  /*389e0*/  ENDCOLLECTIVE ;  /* 0x000000000000791b */ /* 0x003fe20003800000 */
.L_x_1826:
[----:B------:R-:W-:Y:S02]  /*389f0*/  IMAD.MOV.U32 R13, RZ, RZ, R24 ;  /* 0x000000ffff0d7224 */ /* 0x000fe400078e0018 */
[----:B------:R-:W-:-:S07]  /*38a00*/  IMAD.MOV.U32 R117, RZ, RZ, R14 ;  /* 0x000000ffff757224 */ /* 0x000fce00078e000e */
[----:B------:R-:W-:Y:S05]  /*38a10*/  WARPSYNC.COLLECTIVE R15, `(.L_x_1827) ;  /* 0x000000000f087348 */ /* 0x000fea0003c00000 */
[----:B------:R0:W1:Y:S02]  /*38a20*/  SHFL.IDX P6, R14, R13, R12, R11 ;  /* 0x0000000c0d0e7389 */ /* 0x00006400000c000b */
[----:B01----:R-:W-:Y:S01]  /*38a30*/  ENDCOLLECTIVE ;  /* 0x000000000000791b */ /* 0x003fe20003800000 */
.L_x_1827:
        /* <DEDUP_REMOVED lines=8> */
.L_x_1828:
[----:B------:R-:W-:Y:S02]  /*38ac0*/  SEL R114, R32, R119, P0 ;  /* 0x0000007720727207 */ /* 0x000fe40000000000 */
[----:B------:R-:W-:Y:S01]  /*38ad0*/  SEL R74, R119, R32, P0 ;  /* 0x00000020774a7207 */ /* 0x000fe20000000000 */
[----:B------:R-:W-:Y:S02]  /*38ae0*/  IMAD.MOV.U32 R13, RZ, RZ, R4 ;  /* 0x000000ffff0d7224 */ /* 0x000fe400078e0004 */
[----:B------:R-:W-:-:S07]  /*38af0*/  IMAD.MOV.U32 R10, RZ, RZ, R14 ;  /* 0x000000ffff0a7224 */ /* 0x000fce00078e000e */
[----:B------:R-:W-:Y:S05]  /*38b00*/  WARPSYNC.COLLECTIVE R15, `(.L_x_1829) ;  /* 0x000000000f087348 */ /* 0x000fea0003c00000 */
[----:B------:R0:W1:Y:S02]  /*38b10*/  SHFL.IDX P6, R14, R13, R12, R11 ;  /* 0x0000000c0d0e7389 */ /* 0x00006400000c000b */
[----:B01----:R-:W-:Y:S01]  /*38b20*/  ENDCOLLECTIVE ;  /* 0x000000000000791b */ /* 0x003fe20003800000 */
.L_x_1829:
[----:B------:R-:W-:Y:S02]  /*38b30*/  IMAD.MOV.U32 R13, RZ, RZ, R8 ;  /* 0x000000ffff0d7224 */ /* 0x000fe400078e0008 */
[----:B------:R-:W-:Y:S02]  /*38b40*/  IMAD.MOV.U32 R12, RZ, RZ, R5 ;  /* 0x000000ffff0c7224 */ /* 0x000fe400078e0005 */
[----:B------:R-:W-:-:S07]  /*38b50*/  IMAD.MOV.U32 R4, RZ, RZ, R14 ;  /* 0x000000ffff047224 */ /* 0x000fce00078e000e */
[----:B------:R-:W-:Y:S05]  /*38b60*/  WARPSYNC.COLLECTIVE R15, `(.L_x_1830) ;  /* 0x000000000f087348 */ /* 0x000fea0003c00000 */
[----:B------:R0:W1:Y:S02]  /*38b70*/  SHFL.IDX P6, R14, R13, R12, R11 ;  /* 0x0000000c0d0e7389 */ /* 0x00006400000c000b */
[----:B01----:R-:W-:Y:S01]  /*38b80*/  ENDCOLLECTIVE ;  /* 0x000000000000791b */ /* 0x003fe20003800000 */
.L_x_1830:
[----:B------:R-:W-:Y:S02]  /*38b90*/  IMAD.MOV.U32 R13, RZ, RZ, R6 ;  /* 0x000000ffff0d7224 */ /* 0x000fe400078e0006 */
[----:B------:R-:W-:-:S07]  /*38ba0*/  IMAD.MOV.U32 R7, RZ, RZ, R14 ;  /* 0x000000ffff077224 */ /* 0x000fce00078e000e */
[----:B------:R-:W-:Y:S05]  /*38bb0*/  WARPSYNC.COLLECTIVE R15, `(.L_x_1831) ;  /* 0x000000000f087348 */ /* 0x000fea0003c00000 */
[----:B------:R0:W1:Y:S02]  /*38bc0*/  SHFL.IDX P6, R14, R13, R12, R11 ;  /* 0x0000000c0d0e7389 */ /* 0x00006400000c000b */
[----:B01----:R-:W-:Y:S01]  /*38bd0*/  ENDCOLLECTIVE ;  /* 0x000000000000791b */ /* 0x003fe20003800000 */
.L_x_1831:
[----:B------:R-:W-:Y:S05]  /*38be0*/  BRA `(.L_x_1832) ;  /* 0xffffff2800947947 */ /* 0x000fea000383ffff */
.L_x_1564:
[----:B------:R-:W-:Y:S02]  /*38bf0*/  IMAD.MOV.U32 R13, RZ, RZ, R3 ;  /* 0x000000ffff0d7224 */ /* 0x000fe400078e0003 */
[----:B------:R-:W-:Y:S02]  /*38c00*/  IMAD.MOV.U32 R12, RZ, RZ, RZ ;  /* 0x000000ffff0c7224 */ /* 0x000fe400078e00ff */
[----:B------:R-:W-:Y:S02]  /*38c10*/  IMAD.MOV.U32 R11, RZ, RZ, 0x181f ;  /* 0x0000181fff0b7424 */ /* 0x000fe400078e00ff */
[----:B------:R-:W-:-:S07]  /*38c20*/  IMAD.MOV.U32 R15, RZ, RZ, -0x1 ;  /* 0xffffffffff0f7424 */ /* 0x000fce00078e00ff */
[----:B-----5:R-:W-:Y:S05]  /*38c30*/  WARPSYNC.COLLECTIVE R15, `(.L_x_1833) ;  /* 0x000000000f087348 */ /* 0x020fea0003c00000 */
[----:B------:R0:W1:Y:S02]  /*38c40*/  SHFL.IDX P6, R14, R13, R12, R11 ;  /* 0x0000000c0d0e7389 */ /* 0x00006400000c000b */
[----:B01---5:R-:W-:Y:S01]  /*38c50*/  ENDCOLLECTIVE ;  /* 0x000000000000791b */ /* 0x023fe20003800000 */
.L_x_1833:
[----:B------:R-:W-:Y:S02]  /*38c60*/  IMAD.MOV.U32 R13, RZ, RZ, R2 ;  /* 0x000000ffff0d7224 */ /* 0x000fe400078e0002 */
[----:B------:R-:W-:-:S07]  /*38c70*/  IMAD.MOV.U32 R0, RZ, RZ, R14 ;  /* 0x000000ffff007224 */ /* 0x000fce00078e000e */
[----:B------:R-:W-:Y:S05]  /*38c80*/  WARPSYNC.COLLECTIVE R15, `(.L_x_1834) ;  /* 0x000000000f087348 */ /* 0x000fea0003c00000 */
[----:B------:R0:W1:Y:S02]  /*38c90*/  SHFL.IDX P6, R14, R13, R12, R11 ;  /* 0x0000000c0d0e7389 */ /* 0x00006400000c000b */
[----:B01----:R-:W-:Y:S01]  /*38ca0*/  ENDCOLLECTIVE ;  /* 0x000000000000791b */ /* 0x003fe20003800000 */
.L_x_1834:
[----:B------:R-:W-:Y:S05]  /*38cb0*/  BRA `(.L_x_1835) ;  /* 0xffffff3400f07947 */ /* 0x000fea000383ffff */
.L_x_1567:
        /* <DEDUP_REMOVED lines=8> */
.L_x_1837:
[----:B------:R-:W-:Y:S05]  /*38d40*/  BSYNC B1 ;  /* 0x0000000000017941 */ /* 0x000fea0003800000 */
.L_x_1836:
[----:B------:R-:W-:Y:S02]  /*38d50*/  IMAD.MOV.U32 R13, RZ, RZ, R2 ;  /* 0x000000ffff0d7224 */ /* 0x000fe400078e0002 */
[----:B------:R-:W-:Y:S02]  /*38d60*/  IMAD.MOV.U32 R12, RZ, RZ, 0x1 ;  /* 0x00000001ff0c7424 */ /* 0x000fe400078e00ff */
[----:B------:R-:W-:Y:S02]  /*38d70*/  IMAD.MOV.U32 R11, RZ, RZ, 0x181f ;  /* 0x0000181fff0b7424 */ /* 0x000fe400078e00ff */
[----:B------:R-:W-:Y:S02]  /*38d80*/  IMAD.MOV.U32 R15, RZ, RZ, -0x1 ;  /* 0xffffffffff0f7424 */ /* 0x000fe400078e00ff */
[----:B------:R-:W-:-:S07]  /*38d90*/  IMAD.MOV.U32 R0, RZ, RZ, R14 ;  /* 0x000000ffff007224 */ /* 0x000fce00078e000e */
[----:B------:R-:W-:Y:S05]  /*38da0*/  WARPSYNC.COLLECTIVE R15, `(.L_x_1838) ;  /* 0x000000000f087348 */ /* 0x000fea0003c00000 */
[----:B------:R0:W1:Y:S02]  /*38db0*/  SHFL.IDX P6, R14, R13, R12, R11 ;  /* 0x0000000c0d0e7389 */ /* 0x00006400000c000b */
[----:B01----:R-:W-:Y:S01]  /*38dc0*/  ENDCOLLECTIVE ;  /* 0x000000000000791b */ /* 0x003fe20003800000 */
.L_x_1838:
[----:B------:R-:W-:Y:S05]  /*38dd0*/  BRA `(.L_x_1839) ;  /* 0xffffff3400f87947 */ /* 0x000fea000383ffff */
.L_x_1570:
[----:B------:R-:W-:Y:S01]  /*38de0*/  BSSY B1, `(.L_x_1840) ;  /* 0x0000008000017945 */ /* 0x000fe20003800000 */
[----:B------:R-:W-:Y:S02]  /*38df0*/  IMAD.MOV.U32 R13, RZ, RZ, R3 ;  /* 0x000000ffff0d7224 */ /* 0x000fe400078e0003 */
[----:B------:R-:W-:Y:S02]  /*38e00*/  IMAD.MOV.U32 R12, RZ, RZ, 0x2 ;  /* 0x00000002ff0c7424 */ /* 0x000fe400078e00ff */
[----:B------:R-:W-:Y:S02]  /*38e10*/  IMAD.MOV.U32 R11, RZ, RZ, 0x181f ;  /* 0x0000181fff0b7424 */ /* 0x000fe400078e00ff */
[----:B---3--:R-:W-:-:S07]  /*38e20*/  IMAD.MOV.U32 R15, RZ, RZ, -0x1 ;  /* 0xffffffffff0f7424 */ /* 0x008fce00078e00ff */
[----:B012-4-:R-:W-:Y:S05]  /*38e30*/  WARPSYNC.COLLECTIVE R15, `(.L_x_1841) ;  /* 0x000000000f087348 */ /* 0x017fea0003c00000 */
[----:B--2---:R2:W3:Y:S02]  /*38e40*/  SHFL.IDX P6, R14, R13, R12, R11 ;  /* 0x0000000c0d0e7389 */ /* 0x0044e400000c000b */
[----:B01234-:R-:W-:Y:S01]  /*38e50*/  ENDCOLLECTIVE ;  /* 0x000000000000791b */ /* 0x01ffe20003800000 */
.L_x_1841:
[----:B------:R-:W-:Y:S05]  /*38e60*/  BSYNC B1 ;  /* 0x0000000000017941 */ /* 0x000fea0003800000 */
.L_x_1840:
        /* <DEDUP_REMOVED lines=8> */
.L_x_1842:
[----:B------:R-:W-:Y:S05]  /*38ef0*/  BRA `(.L_x_1843) ;  /* 0xffffff3800007947 */ /* 0x000fea000383ffff */
.L_x_1573:
        /* <DEDUP_REMOVED lines=8> */
.L_x_1845:
[----:B------:R-:W-:Y:S05]  /*38f80*/  BSYNC B1 ;  /* 0x0000000000017941 */ /* 0x000fea0003800000 */
.L_x_1844:
        /* <DEDUP_REMOVED lines=8> */
.L_x_1846:
[----:B------:R-:W-:Y:S05]  /*39010*/  BRA `(.L_x_1847) ;  /* 0xffffff3800087947 */ /* 0x000fea000383ffff */
.L_x_1575:
[----:B------:R-:W-:Y:S02]  /*39020*/  IMAD.MOV.U32 R13, RZ, RZ, R24 ;  /* 0x000000ffff0d7224 */ /* 0x000fe400078e0018 */
[----:B------:R-:W-:Y:S02]  /*39030*/  IMAD.MOV.U32 R12, RZ, RZ, RZ ;  /* 0x000000ffff0c7224 */ /* 0x000fe400078e00ff */
[----:B------:R-:W-:Y:S02]  /*39040*/  IMAD.MOV.U32 R11, RZ, RZ, 0x1c1f ;  /* 0x00001c1fff0b7424 */ /* 0x000fe400078e00ff */
[----:B------:R-:W-:-:S07]  /*39050*/  IMAD.MOV.U32 R15, RZ, RZ, -0x1 ;  /* 0xffffffffff0f7424 */ /* 0x000fce00078e00ff */
[----:B------:R-:W-:Y:S05]  /*39060*/  WARPSYNC.COLLECTIVE R15, `(.L_x_1848) ;  /* 0x000000000f087348 */ /* 0x000fea0003c00000 */
[----:B------:R0:W1:Y:S02]  /*39070*/  SHFL.IDX P6, R14, R13, R12, R11 ;  /* 0x0000000c0d0e7389 */ /* 0x00006400000c000b */
[----:B01----:R-:W-:Y:S01]  /*39080*/  ENDCOLLECTIVE ;  /* 0x000000000000791b */ /* 0x003fe20003800000 */
.L_x_1848:
[----:B------:R-:W-:Y:S02]  /*39090*/  IMAD.MOV.U32 R13, RZ, RZ, R4 ;  /* 0x000000ffff0d7224 */ /* 0x000fe400078e0004 */
[----:B------:R-:W-:-:S07]  /*390a0*/  IMAD.MOV.U32 R5, RZ, RZ, R14 ;  /* 0x000000ffff057224 */ /* 0x000fce00078e000e */
[----:B------:R-:W-:Y:S05]  /*390b0*/  WARPSYNC.COLLECTIVE R15, `(.L_x_1849) ;  /* 0x000000000f087348 */ /* 0x000fea0003c00000 */
[----:B------:R0:W1:Y:S02]  /*390c0*/  SHFL.IDX P6, R14, R13, R12, R11 ;  /* 0x0000000c0d0e7389 */ /* 0x00006400000c000b */
[----:B01----:R-:W-:Y:S01]  /*390d0*/  ENDCOLLECTIVE ;  /* 0x000000000000791b */ /* 0x003fe20003800000 */
.L_x_1849:
[----:B------:R-:W-:Y:S05]  /*390e0*/  BRA `(.L_x_1850) ;  /* 0xffffff3c00347947 */ /* 0x000fea000383ffff */
.L_x_1578:
[----:B------:R-:W-:Y:S01]  /*390f0*/  BSSY B1, `(.L_x_1851) ;  /* 0x0000008000017945 */ /* 0x000fe20003800000 */
[----:B---3--:R-:W-:Y:S02]  /*39100*/  IMAD.MOV.U32 R13, RZ, RZ, R24 ;  /* 0x000000ffff0d7224 */ /* 0x008fe400078e0018 */
[----:B------:R-:W-:Y:S02]  /*39110*/  IMAD.MOV.U32 R12, RZ, RZ, 0x1 ;  /* 0x00000001ff0c7424 */ /* 0x000fe400078e00ff */
[----:B------:R-:W-:Y:S02]  /*39120*/  IMAD.MOV.U32 R11, RZ, RZ, 0x1c1f ;  /* 0x00001c1fff0b7424 */ /* 0x000fe400078e00ff */
[----:B------:R-:W-:-:S07]  /*39130*/  IMAD.MOV.U32 R15, RZ, RZ, -0x1 ;  /* 0xffffffffff0f7424 */ /* 0x000fce00078e00ff */
[----:B012---:R-:W-:Y:S05]  /*39140*/  WARPSYNC.COLLECTIVE R15, `(.L_x_1852) ;  /* 0x000000000f087348 */ /* 0x007fea0003c00000 */
[----:B--2---:R2:W3:Y:S02]  /*39150*/  SHFL.IDX P6, R14, R13, R12, R11 ;  /* 0x0000000c0d0e7389 */ /* 0x0044e400000c000b */
[----:B0123--:R-:W-:Y:S01]  /*39160*/  ENDCOLLECTIVE ;  /* 0x000000000000791b */ /* 0x00ffe20003800000 */
.L_x_1852:
[----:B------:R-:W-:Y:S05]  /*39170*/  BSYNC B1 ;  /* 0x0000000000017941 */ /* 0x000fea0003800000 */
.L_x_1851:
        /* <DEDUP_REMOVED lines=8> */
.L_x_1853:
[----:B------:R-:W-:Y:S05]  /*39200*/  BRA `(.L_x_1854) ;  /* 0xffffff4000347947 */ /* 0x000fea000383ffff */
.L_x_1582:
[----:B------:R-:W-:Y:S02]  /*39210*/  IMAD.MOV.U32 R13, RZ, RZ, R3 ;  /* 0x000000ffff0d7224 */ /* 0x000fe400078e0003 */
[----:B------:R-:W-:Y:S02]  /*39220*/  IMAD.MOV.U32 R12, RZ, RZ, RZ ;  /* 0x000000ffff0c7224 */ /* 0x000fe400078e00ff */
[----:B------:R-:W-:Y:S02]  /*39230*/  IMAD.MOV.U32 R11, RZ, RZ, 0x181f ;  /* 0x0000181fff0b7424 */ /* 0x000fe400078e00ff */
[----:B------:R-:W-:-:S07]  /*39240*/  IMAD.MOV.U32 R15, RZ, RZ, -0x1 ;  /* 0xffffffffff0f7424 */ /* 0x000fce00078e00ff */
[----:B--2---:R-:W-:Y:S05]  /*39250*/  WARPSYNC.COLLECTIVE R15, `(.L_x_1855) ;  /* 0x000000000f087348 */ /* 0x004fea0003c00000 */
[----:B------:R0:W1:Y:S02]  /*39260*/  SHFL.IDX P6, R14, R13, R12, R11 ;  /* 0x0000000c0d0e7389 */ /* 0x00006400000c000b */
[----:B012---:R-:W-:Y:S01]  /*39270*/  ENDCOLLECTIVE ;  /* 0x000000000000791b */ /* 0x007fe20003800000 */
.L_x_1855:
[----:B------:R-:W-:Y:S02]  /*39280*/  IMAD.MOV.U32 R13, RZ, RZ, R2 ;  /* 0x000000ffff0d7224 */ /* 0x000fe400078e0002 */
[----:B------:R-:W-:-:S07]  /*39290*/  IMAD.MOV.U32 R0, RZ, RZ, R14 ;  /* 0x000000ffff007224 */ /* 0x000fce00078e000e */
[----:B------:R-:W-:Y:S05]  /*392a0*/  WARPSYNC.COLLECTIVE R15, `(.L_x_1856) ;  /* 0x000000000f087348 */ /* 0x000fea0003c00000 */
[----:B------:R0:W1:Y:S02]  /*392b0*/  SHFL.IDX P6, R14, R13, R12, R11 ;  /* 0x0000000c0d0e7389 */ /* 0x00006400000c000b */
[----:B01----:R-:W-:Y:S01]  /*392c0*/  ENDCOLLECTIVE ;  /* 0x000000000000791b */ /* 0x003fe20003800000 */
.L_x_1856:
[----:B------:R-:W-:Y:S05]  /*392d0*/  BRA `(.L_x_1857) ;  /* 0xffffff4c00187947 */ /* 0x000fea000383ffff */
.L_x_1585:
[----:B------:R-:W-:Y:S01]  /*392e0*/  BSSY B1, `(.L_x_1858) ;  /* 0x0000008000017945 */ /* 0x000fe20003800000 */
[----:B------:R-:W-:Y:S02]  /*392f0*/  IMAD.MOV.U32 R13, RZ, RZ, R3 ;  /* 0x000000ffff0d7224 */ /* 0x000fe400078e0003 */
[----:B------:R-:W-:Y:S02]  /*39300*/  IMAD.MOV.U32 R12, RZ, RZ, 0x1 ;  /* 0x00000001ff0c7424 */ /* 0x000fe400078e00ff */
[----:B------:R-:W-:Y:S02]  /*39310*/  IMAD.MOV.U32 R11, RZ, RZ, 0x181f ;  /* 0x0000181fff0b7424 */ /* 0x000fe400078e00ff */
[----:B----4-:R-:W-:-:S07]  /*39320*/  IMAD.MOV.U32 R15, RZ, RZ, -0x1 ;  /* 0xffffffffff0f7424 */ /* 0x010fce00078e00ff */
[----:B0123--:R-:W-:Y:S05]  /*39330*/  WARPSYNC.COLLECTIVE R15, `(.L_x_1859) ;  /* 0x000000000f087348 */ /* 0x00ffea0003c00000 */
[----:B---3--:R3:W4:Y:S02]  /*39340*/  SHFL.IDX P6, R14, R13, R12, R11 ;  /* 0x0000000c0d0e7389 */ /* 0x00872400000c000b */
[----:B01234-:R-:W-:Y:S01]  /*39350*/  ENDCOLLECTIVE ;  /* 0x000000000000791b */ /* 0x01ffe20003800000 */
.L_x_1859:
[----:B------:R-:W-:Y:S05]  /*39360*/  BSYNC B1 ;  /* 0x0000000000017941 */ /* 0x000fea0003800000 */
.L_x_1858:
        /* <DEDUP_REMOVED lines=8> */
.L_x_1860:
[----:B------:R-:W-:Y:S05]  /*393f0*/  BRA `(.L_x_1861) ;  /* 0xffffff4c00247947 */ /* 0x000fea000383ffff */
.L_x_1588:
        /* <DEDUP_REMOVED lines=8> */
.L_x_1863:
[----:B------:R-:W-:Y:S05]  /*39480*/  BSYNC B1 ;  /* 0x0000000000017941 */ /* 0x000fea0003800000 */
.L_x_1862:
        /* <DEDUP_REMOVED lines=8> */
.L_x_1864:
[----:B------:R-:W-:Y:S05]  /*39510*/  BRA `(.L_x_1865) ;  /* 0xffffff4c002c7947 */ /* 0x000fea000383ffff */
.L_x_1591:
[----:B------:R-:W-:Y:S01]  /*39520*/  BSSY B1, `(.L_x_1866) ;  /* 0x0000008000017945 */ /* 0x000fe20003800000 */
[----:B------:R-:W-:Y:S02]  /*39530*/  IMAD.MOV.U32 R13, RZ, RZ, R3 ;  /* 0x000000ffff0d7224 */ /* 0x000fe400078e0003 */
[----:B------:R-:W-:Y:S02]  /*39540*/  IMAD.MOV.U32 R12, RZ, RZ, 0x3 ;  /* 0x00000003ff0c7424 */ /* 0x000fe400078e00ff */
[----:B------:R-:W-:Y:S02]  /*39550*/  IMAD.MOV.U32 R11, RZ, RZ, 0x181f ;  /* 0x0000181fff0b7424 */ /* 0x000fe400078e00ff */
[----:B0-----:R-:W-:-:S07]  /*39560*/  IMAD.MOV.U32 R15, RZ, RZ, -0x1 ;  /* 0xffffffffff0f7424 */ /* 0x001fce00078e00ff */
[----:B-1234-:R-:W-:Y:S05]  /*39570*/  WARPSYNC.COLLECTIVE R15, `(.L_x_1867) ;  /* 0x000000000f087348 */ /* 0x01efea0003c00000 */
[----:B----4-:R0:W4:Y:S02]  /*39580*/  SHFL.IDX P6, R14, R13, R12, R11 ;  /* 0x0000000c0d0e7389 */ /* 0x01012400000c000b */
[----:B01234-:R-:W-:Y:S01]  /*39590*/  ENDCOLLECTIVE ;  /* 0x000000000000791b */ /* 0x01ffe20003800000 */
.L_x_1867:
[----:B------:R-:W-:Y:S05]  /*395a0*/  BSYNC B1 ;  /* 0x0000000000017941 */ /* 0x000fea0003800000 */
.L_x_1866:
        /* <DEDUP_REMOVED lines=8> */
.L_x_1868:
[----:B------:R-:W-:Y:S05]  /*39630*/  BRA `(.L_x_1869) ;  /* 0xffffff4c00347947 */ /* 0x000fea000383ffff */
.L_x_1618:
[----:B------:R-:W1:Y:S01]  /*39640*/  S2R R11, SR_TID.X ;  /* 0x00000000000b7919 */ /* 0x000e620000002100 */
[----:B------:R-:W-:Y:S01]  /*39650*/  BSSY B1, `(.L_x_1870) ;  /* 0x000000a000017945 */ /* 0x000fe20003800000 */
[----:B------:R-:W-:Y:S02]  /*39660*/  IMAD.MOV.U32 R12, RZ, RZ, RZ ;  /* 0x000000ffff0c7224 */ /* 0x000fe400078e00ff */
[----:B0-----:R-:W-:Y:S01]  /*39670*/  IMAD.MOV.U32 R15, RZ, RZ, -0x1 ;  /* 0xffffffffff0f7424 */ /* 0x001fe200078e00ff */
[----:B-1----:R-:W-:-:S04]  /*39680*/  SHF.R.U32.HI R11, RZ, 0x5, R11 ;  /* 0x00000005ff0b7819 */ /* 0x002fc8000001160b */
[----:B------:R-:W-:-:S05]  /*39690*/  LOP3.LUT R11, R11, 0x3, RZ, 0xc0, !PT ;  /* 0x000000030b0b7812 */ /* 0x000fca00078ec0ff */
[----:B------:R-:W-:Y:S02]  /*396a0*/  IMAD.MOV.U32 R13, RZ, RZ, R11 ;  /* 0x000000ffff0d7224 */ /* 0x000fe400078e000b */
[----:B------:R-:W-:-:S07]  /*396b0*/  IMAD.MOV.U32 R11, RZ, RZ, 0x1f ;  /* 0x0000001fff0b7424 */ /* 0x000fce00078e00ff */
[----:B------:R-:W-:Y:S05]  /*396c0*/  WARPSYNC.COLLECTIVE R15, `(.L_x_1871) ;  /* 0x000000000f087348 */ /* 0x000fea0003c00000 */
[----:B------:R0:W1:Y:S02]  /*396d0*/  SHFL.IDX P6, R14, R13, R12, R11 ;  /* 0x0000000c0d0e7389 */ /* 0x00006400000c000b */
[----:B01----:R-:W-:Y:S01]  /*396e0*/  ENDCOLLECTIVE ;  /* 0x000000000000791b */ /* 0x003fe20003800000 */
.L_x_1871:
[----:B------:R-:W-:Y:S05]  /*396f0*/  BSYNC B1 ;  /* 0x0000000000017941 */ /* 0x000fea0003800000 */
.L_x_1870:
[----:B------:R-:W-:Y:S05]  /*39700*/  BRA `(.L_x_1872) ;  /* 0xffffff6c00a07947 */ /* 0x000fea000383ffff */
.L_x_1620:
[----:B------:R-:W-:Y:S01]  /*39710*/  BSSY B1, `(.L_x_1873) ;  /* 0x0000006000017945 */ /* 0x000fe20003800000 */
[----:B0-----:R-:W-:-:S07]  /*39720*/  IMAD.MOV.U32 R15, RZ, RZ, -0x1 ;  /* 0xffffffffff0f7424 */ /* 0x001fce00078e00ff */
[----:B-1----:R-:W-:Y:S05]  /*39730*/  WARPSYNC.COLLECTIVE R15, `(.L_x_1874) ;  /* 0x000000000f0c7348 */ /* 0x002fea0003c00000 */
[----:B------:R-:W-:Y:S02]  /*39740*/  ELECT P6, UR62, PT ;  /* 0x00000000003e782f */ /* 0x000fe400038c0000 */
[----:B------:R-:W-:Y:S01]  /*39750*/  MOV R14, UR62 ;  /* 0x0000003e000e7c02 */ /* 0x000fe20008000f00 */
[----:B-1----:R-:W-:Y:S10]  /*39760*/  ENDCOLLECTIVE ;  /* 0x000000000000791b */ /* 0x002ff40003800000 */
.L_x_1874:
[----:B------:R-:W-:Y:S05]  /*39770*/  BSYNC B1 ;  /* 0x0000000000017941 */ /* 0x000fea0003800000 */
.L_x_1873:
[----:B------:R-:W-:Y:S05]  /*39780*/  BRA `(.L_x_1619) ;  /* 0xffffff6c00987947 */ /* 0x000fea000383ffff */
.L_x_1622:
[----:B-1----:R1:W2:Y:S02]  /*39790*/  SYNCS.PHASECHK.TRANS64.TRYWAIT P0, [R19+URZ+0x29820], R5 ;  /* 0x02982005130075a7 */ /* 0x0022a4000800017f */
[----:B--2---:R-:W-:Y:S05]  /*397a0*/  @!P0 NANOSLEEP.SYNCS 0x989680 ;  /* 0x009896800000895d */ /* 0x004fea0003900000 */
[----:B------:R-:W2:Y:S02]  /*397b0*/  @!P0 SYNCS.PHASECHK.TRANS64 P0, [R19+URZ+0x29820], R5 ;  /* 0x02982005130085a7 */ /* 0x000ea4000800007f */
[----:B--2---:R-:W-:Y:S05]  /*397c0*/  @!P0 BRA `(.L_x_1622) ;  /* 0xfffffffc00f08947 */ /* 0x004fea000383ffff */
[----:B------:R-:W-:Y:S05]  /*397d0*/  BRA `(.L_x_1875) ;  /* 0xffffff6c00a87947 */ /* 0x000fea000383ffff */
.L_x_1626:
[----:B--2---:R2:W3:Y:S02]  /*397e0*/  SYNCS.PHASECHK.TRANS64.TRYWAIT P0, [R8+URZ+0x298a0], R11 ;  /* 0x0298a00b080075a7 */ /* 0x0044e4000800017f */
[----:B---3--:R-:W-:Y:S05]  /*397f0*/  @!P0 NANOSLEEP.SYNCS 0x989680 ;  /* 0x009896800000895d */ /* 0x008fea0003900000 */
[----:B------:R-:W3:Y:S02]  /*39800*/  @!P0 SYNCS.PHASECHK.TRANS64 P0, [R8+URZ+0x298a0], R11 ;  /* 0x0298a00b080085a7 */ /* 0x000ee4000800007f */
[----:B---3--:R-:W-:Y:S05]  /*39810*/  @!P0 BRA `(.L_x_1626) ;  /* 0xfffffffc00f08947 */ /* 0x008fea000383ffff */
[----:B------:R-:W-:Y:S05]  /*39820*/  BRA `(.L_x_1876) ;  /* 0xffffff6c00c87947 */ /* 0x000fea000383ffff */
.L_x_1633:
[----:B-1----:R1:W3:Y:S02]  /*39830*/  SYNCS.PHASECHK.TRANS64.TRYWAIT P0, [R8+URZ+0x298c0], R11 ;  /* 0x0298c00b080075a7 */ /* 0x0022e4000800017f */
[----:B---3--:R-:W-:Y:S05]  /*39840*/  @!P0 NANOSLEEP.SYNCS 0x989680 ;  /* 0x009896800000895d */ /* 0x008fea0003900000 */
[----:B------:R-:W3:Y:S02]  /*39850*/  @!P0 SYNCS.PHASECHK.TRANS64 P0, [R8+URZ+0x298c0], R11 ;  /* 0x0298c00b080085a7 */ /* 0x000ee4000800007f */
[----:B---3--:R-:W-:Y:S05]  /*39860*/  @!P0 BRA `(.L_x_1633) ;  /* 0xfffffffc00f08947 */ /* 0x008fea000383ffff */
[----:B------:R-:W-:Y:S05]  /*39870*/  BRA `(.L_x_1877) ;  /* 0xffffff7000c07947 */ /* 0x000fea000383ffff */
.L_x_1640:
[----:B-1----:R1:W2:Y:S02]  /*39880*/  SYNCS.PHASECHK.TRANS64.TRYWAIT P1, [R9+URZ+0x298a0], R8 ;  /* 0x0298a008090075a7 */ /* 0x0022a4000802017f */
[----:B--2---:R-:W-:Y:S05]  /*39890*/  @!P1 NANOSLEEP.SYNCS 0x989680 ;  /* 0x009896800000995d */ /* 0x004fea0003900000 */
[----:B------:R-:W2:Y:S02]  /*398a0*/  @!P1 SYNCS.PHASECHK.TRANS64 P1, [R9+URZ+0x298a0], R8 ;  /* 0x0298a008090095a7 */ /* 0x000ea4000802007f */
[----:B--2---:R-:W-:Y:S05]  /*398b0*/  @!P1 BRA `(.L_x_1640) ;  /* 0xfffffffc00f09947 */ /* 0x004fea000383ffff */
[----:B------:R-:W-:Y:S05]  /*398c0*/  BRA `(.L_x_1878) ;  /* 0xffffff74009c7947 */ /* 0x000fea000383ffff */
.L_x_1647:
[----:B--2---:R2:W3:Y:S02]  /*398d0*/  SYNCS.PHASECHK.TRANS64.TRYWAIT P1, [R9+URZ+0x298c0], R8 ;  /* 0x0298c008090075a7 */ /* 0x0044e4000802017f */
[----:B---3--:R-:W-:Y:S05]  /*398e0*/  @!P1 NANOSLEEP.SYNCS 0x989680 ;  /* 0x009896800000995d */ /* 0x008fea0003900000 */
[----:B------:R-:W3:Y:S02]  /*398f0*/  @!P1 SYNCS.PHASECHK.TRANS64 P1, [R9+URZ+0x298c0], R8 ;  /* 0x0298c008090095a7 */ /* 0x000ee4000802007f */
[----:B---3--:R-:W-:Y:S05]  /*39900*/  @!P1 BRA `(.L_x_1647) ;  /* 0xfffffffc00f09947 */ /* 0x008fea000383ffff */
[----:B------:R-:W-:Y:S05]  /*39910*/  BRA `(.L_x_1879) ;  /* 0xffffff7800907947 */ /* 0x000fea000383ffff */
.L_x_1672:
[----:B------:R-:W3:Y:S01]  /*39920*/  S2R R0, SR_TID.X ;  /* 0x0000000000007919 */ /* 0x000ee20000002100 */
[----:B------:R-:W-:Y:S01]  /*39930*/  BSSY B0, `(.L_x_1880) ;  /* 0x000000a000007945 */ /* 0x000fe20003800000 */
[----:B------:R-:W-:Y:S02]  /*39940*/  IMAD.MOV.U32 R12, RZ, RZ, RZ ;  /* 0x000000ffff0c7224 */ /* 0x000fe400078e00ff */
[----:B------:R-:W-:Y:S02]  /*39950*/  IMAD.MOV.U32 R11, RZ, RZ, 0x1f ;  /* 0x0000001fff0b7424 */ /* 0x000fe400078e00ff */
[----:B0-----:R-:W-:Y:S01]  /*39960*/  IMAD.MOV.U32 R15, RZ, RZ, -0x1 ;  /* 0xffffffffff0f7424 */ /* 0x001fe200078e00ff */
[----:B---3--:R-:W-:-:S04]  /*39970*/  SHF.R.U32.HI R0, RZ, 0x5, R0 ;  /* 0x00000005ff007819 */ /* 0x008fc80000011600 */
[----:B------:R-:W-:-:S05]  /*39980*/  LOP3.LUT R0, R0, 0x3, RZ, 0xc0, !PT ;  /* 0x0000000300007812 */ /* 0x000fca00078ec0ff */
[----:B------:R-:W-:-:S07]  /*39990*/  IMAD.MOV.U32 R13, RZ, RZ, R0 ;  /* 0x000000ffff0d7224 */ /* 0x000fce00078e0000 */
[----:B-12---:R-:W-:Y:S05]  /*399a0*/  WARPSYNC.COLLECTIVE R15, `(.L_x_1881) ;  /* 0x000000000f087348 */ /* 0x006fea0003c00000 */
[----:B------:R0:W3:Y:S02]  /*399b0*/  SHFL.IDX P6, R14, R13, R12, R11 ;  /* 0x0000000c0d0e7389 */ /* 0x0000e400000c000b */
[----:B0123--:R-:W-:Y:S01]  /*399c0*/  ENDCOLLECTIVE ;  /* 0x000000000000791b */ /* 0x00ffe20003800000 */
.L_x_1881:
[----:B------:R-:W-:Y:S05]  /*399d0*/  BSYNC B0 ;  /* 0x0000000000007941 */ /* 0x000fea0003800000 */
.L_x_1880:
[----:B------:R-:W-:Y:S05]  /*399e0*/  BRA `(.L_x_1882) ;  /* 0xffffff8800c07947 */ /* 0x000fea000383ffff */
.L_x_1674:
[----:B------:R-:W-:Y:S01]  /*399f0*/  BSSY B0, `(.L_x_1883) ;  /* 0x0000006000007945 */ /* 0x000fe20003800000 */
[----:B0-----:R-:W-:-:S07]  /*39a00*/  IMAD.MOV.U32 R15, RZ, RZ, -0x1 ;  /* 0xffffffffff0f7424 */ /* 0x001fce00078e00ff */
[----:B-123--:R-:W-:Y:S05]  /*39a10*/  WARPSYNC.COLLECTIVE R15, `(.L_x_1884) ;  /* 0x000000000f0c7348 */ /* 0x00efea0003c00000 */
[----:B------:R-:W-:Y:S02]  /*39a20*/  ELECT P6, UR62, PT ;  /* 0x00000000003e782f */ /* 0x000fe400038c0000 */
[----:B------:R-:W-:Y:S01]  /*39a30*/  MOV R14, UR62 ;  /* 0x0000003e000e7c02 */ /* 0x000fe20008000f00 */
[----:B-123--:R-:W-:Y:S10]  /*39a40*/  ENDCOLLECTIVE ;  /* 0x000000000000791b */ /* 0x00eff40003800000 */
.L_x_1884:
[----:B------:R-:W-:Y:S05]  /*39a50*/  BSYNC B0 ;  /* 0x0000000000007941 */ /* 0x000fea0003800000 */
.L_x_1883:
[----:B------:R-:W-:Y:S05]  /*39a60*/  BRA `(.L_x_1885) ;  /* 0xffffff8800c07947 */ /* 0x000fea000383ffff */
.L_x_1676:
[----:B--2---:R2:W3:Y:S02]  /*39a70*/  SYNCS.PHASECHK.TRANS64.TRYWAIT P0, [R2+URZ+0x29880], R3 ;  /* 0x02988003020075a7 */ /* 0x0044e4000800017f */
[----:B---3--:R-:W-:Y:S05]  /*39a80*/  @!P0 NANOSLEEP.SYNCS 0x989680 ;  /* 0x009896800000895d */ /* 0x008fea0003900000 */
[----:B------:R-:W3:Y:S02]  /*39a90*/  @!P0 SYNCS.PHASECHK.TRANS64 P0, [R2+URZ+0x29880], R3 ;  /* 0x02988003020085a7 */ /* 0x000ee4000800007f */
[----:B---3--:R-:W-:Y:S05]  /*39aa0*/  @!P0 BRA `(.L_x_1676) ;  /* 0xfffffffc00f08947 */ /* 0x008fea000383ffff */
[----:B------:R-:W-:Y:S05]  /*39ab0*/  BRA `(.L_x_1886) ;  /* 0xffffff8c002c7947 */ /* 0x000fea000383ffff */
.L_x_1678:
[----:B-1----:R1:W3:Y:S02]  /*39ac0*/  SYNCS.PHASECHK.TRANS64.TRYWAIT P0, [R2+URZ+0x29840], R3 ;  /* 0x02984003020075a7 */ /* 0x0022e4000800017f */
[----:B---3--:R-:W-:Y:S05]  /*39ad0*/  @!P0 NANOSLEEP.SYNCS 0x989680 ;  /* 0x009896800000895d */ /* 0x008fea0003900000 */
[----:B------:R-:W3:Y:S02]  /*39ae0*/  @!P0 SYNCS.PHASECHK.TRANS64 P0, [R2+URZ+0x29840], R3 ;  /* 0x02984003020085a7 */ /* 0x000ee4000800007f */
[----:B---3--:R-:W-:Y:S05]  /*39af0*/  @!P0 BRA `(.L_x_1678) ;  /* 0xfffffffc00f08947 */ /* 0x008fea000383ffff */
[----:B------:R-:W-:Y:S05]  /*39b00*/  BRA `(.L_x_1887) ;  /* 0xffffff8c00847947 */ /* 0x000fea000383ffff */
.L_x_1682:
[----:B------:R-:W2:Y:S01]  /*39b10*/  LDL.LU R11, [R1+0x38] ;  /* 0x00003800010b7983 */ /* 0x000ea20000300800 */
[----:B------:R-:W-:Y:S02]  /*39b20*/  IMAD.MOV.U32 R5, RZ, RZ, R12 ;  /* 0x000000ffff057224 */ /* 0x000fe400078e000c */
[----:B------:R-:W-:Y:S02]  /*39b30*/  IMAD.MOV.U32 R13, RZ, RZ, R3 ;  /* 0x000000ffff0d7224 */ /* 0x000fe400078e0003 */
[----:B------:R-:W-:Y:S02]  /*39b40*/  IMAD.MOV.U32 R12, RZ, RZ, RZ ;  /* 0x000000ffff0c7224 */ /* 0x000fe400078e00ff */
[----:B------:R-:W-:Y:S02]  /*39b50*/  IMAD.MOV.U32 R15, RZ, RZ, -0x1 ;  /* 0xffffffffff0f7424 */ /* 0x000fe400078e00ff */
[----:B------:R-:W-:-:S04]  /*39b60*/  IMAD.IADD R0, R10, 0x1, R5 ;  /* 0x000000010a007824 */ /* 0x000fc800078e0205 */
[----:B------:R-:W-:Y:S02]  /*39b70*/  VIADD R5, R0, 0x20 ;  /* 0x0000002000057836 */ /* 0x000fe40000000000 */
[----:B--2---:R-:W-:Y:S02]  /*39b80*/  IMAD R2, R11, R7, RZ ;  /* 0x000000070b027224 */ /* 0x004fe400078e02ff */
[----:B------:R-:W-:-:S03]  /*39b90*/  IMAD.MOV.U32 R11, RZ, RZ, 0x1c1f ;  /* 0x00001c1fff0b7424 */ /* 0x000fc600078e00ff */
[----:B------:R-:W-:-:S13]  /*39ba0*/  ISETP.GE.AND P4, PT, R0, R2, PT ;  /* 0x000000020000720c */ /* 0x000fda0003f86270 */
[----:B-----5:R-:W-:Y:S05]  /*39bb0*/  WARPSYNC.COLLECTIVE R15, `(.L_x_1888) ;  /* 0x000000000f087348 */ /* 0x020fea0003c00000 */
[----:B------:R0:W1:Y:S02]  /*39bc0*/  SHFL.IDX P6, R14, R13, R12, R11 ;  /* 0x0000000c0d0e7389 */ /* 0x00006400000c000b */
[----:B01---5:R-:W-:Y:S01]  /*39bd0*/  ENDCOLLECTIVE ;  /* 0x000000000000791b */ /* 0x023fe20003800000 */
.L_x_1888:
[----:B------:R-:W-:Y:S02]  /*39be0*/  IMAD.MOV.U32 R13, RZ, RZ, R4 ;  /* 0x000000ffff0d7224 */ /* 0x000fe400078e0004 */
[----:B------:R-:W-:-:S07]  /*39bf0*/  IMAD.MOV.U32 R6, RZ, RZ, R14 ;  /* 0x000000ffff067224 */ /* 0x000fce00078e000e */
[----:B------:R-:W-:Y:S05]  /*39c00*/  WARPSYNC.COLLECTIVE R15, `(.L_x_1889) ;  /* 0x000000000f087348 */ /* 0x000fea0003c00000 */
[----:B------:R0:W1:Y:S02]  /*39c10*/  SHFL.IDX P6, R14, R13, R12, R11 ;  /* 0x0000000c0d0e7389 */ /* 0x00006400000c000b */
[----:B01----:R-:W-:Y:S01]  /*39c20*/  ENDCOLLECTIVE ;  /* 0x000000000000791b */ /* 0x003fe20003800000 */
.L_x_1889:
[----:B------:R-:W-:Y:S02]  /*39c30*/  IMAD.MOV.U32 R13, RZ, RZ, R3 ;  /* 0x000000ffff0d7224 */ /* 0x000fe400078e0003 */
[----:B------:R-:W-:Y:S02]  /*39c40*/  IMAD.MOV.U32 R12, RZ, RZ, 0x1 ;  /* 0x00000001ff0c7424 */ /* 0x000fe400078e00ff */
[----:B------:R-:W-:-:S07]  /*39c50*/  IMAD.MOV.U32 R7, RZ, RZ, R14 ;  /* 0x000000ffff077224 */ /* 0x000fce00078e000e */
[----:B------:R-:W-:Y:S05]  /*39c60*/  WARPSYNC.COLLECTIVE R15, `(.L_x_1890) ;  /* 0x000000000f087348 */ /* 0x000fea0003c00000 */
[----:B------:R0:W1:Y:S02]  /*39c70*/  SHFL.IDX P6, R14, R13, R12, R11 ;  /* 0x0000000c0d0e7389 */ /* 0x00006400000c000b */
[----:B01----:R-:W-:Y:S01]  /*39c80*/  ENDCOLLECTIVE ;  /* 0x000000000000791b */ /* 0x003fe20003800000 */
.L_x_1890:
        /* <DEDUP_REMOVED lines=17> */
.L_x_1891:
[----:B------:R-:W-:Y:S02]  /*39da0*/  IMAD.MOV.U32 R13, RZ, RZ, R3 ;  /* 0x000000ffff0d7224 */ /* 0x000fe400078e0003 */
[----:B------:R-:W-:Y:S02]  /*39db0*/  IMAD.MOV.U32 R12, RZ, RZ, 0x2 ;  /* 0x00000002ff0c7424 */ /* 0x000fe400078e00ff */
[----:B------:R-:W-:-:S07]  /*39dc0*/  IMAD.MOV.U32 R5, RZ, RZ, R14 ;  /* 0x000000ffff057224 */ /* 0x000fce00078e000e */
[----:B------:R-:W-:Y:S05]  /*39dd0*/  WARPSYNC.COLLECTIVE R15, `(.L_x_1892) ;  /* 0x000000000f087348 */ /* 0x000fea0003c00000 */
[----:B------:R0:W1:Y:S02]  /*39de0*/  SHFL.IDX P6, R14, R13, R12, R11 ;  /* 0x0000000c0d0e7389 */ /* 0x00006400000c000b */
[----:B01----:R-:W-:Y:S01]  /*39df0*/  ENDCOLLECTIVE ;  /* 0x000000000000791b */ /* 0x003fe20003800000 */
.L_x_1892:
        /* <DEDUP_REMOVED lines=17> */
.L_x_1893:
[----:B------:R-:W-:Y:S02]  /*39f10*/  IMAD.MOV.U32 R13, RZ, RZ, R3 ;  /* 0x000000ffff0d7224 */ /* 0x000fe400078e0003 */
[----:B------:R-:W-:Y:S02]  /*39f20*/  IMAD.MOV.U32 R12, RZ, RZ, 0x3 ;  /* 0x00000003ff0c7424 */ /* 0x000fe400078e00ff */
[----:B------:R-:W-:-:S07]  /*39f30*/  IMAD.MOV.U32 R5, RZ, RZ, R14 ;  /* 0x000000ffff057224 */ /* 0x000fce00078e000e */
[----:B------:R-:W-:Y:S05]  /*39f40*/  WARPSYNC.COLLECTIVE R15, `(.L_x_1894) ;  /* 0x000000000f087348 */ /* 0x000fea0003c00000 */
[----:B------:R0:W1:Y:S02]  /*39f50*/  SHFL.IDX P6, R14, R13, R12, R11 ;  /* 0x0000000c0d0e7389 */ /* 0x00006400000c000b */
[----:B01----:R-:W-:Y:S01]  /*39f60*/  ENDCOLLECTIVE ;  /* 0x000000000000791b */ /* 0x003fe20003800000 */
.L_x_1894:
[----:B------:R-:W-:-:S05]  /*39f70*/  @!P3 IADD3 R5, P4, R9, R5, RZ ;  /* 0x000000050905b210 */ /* 0x000fca0007f9e0ff */
[----:B------:R-:W-:-:S04]  /*39f80*/  @!P3 IMAD.X R6, RZ, RZ, R6, P4 ;  /* 0x000000ffff06b224 */ /* 0x000fc800020e0606 */
[----:B------:R-:W-:Y:S02]  /*39f90*/  @!P3 IMAD.MOV.U32 R7, RZ, RZ, R6 ;  /* 0x000000ffff07b224 */ /* 0x000fe400078e0006 */
[----:B------:R-:W-:Y:S02]  /*39fa0*/  IMAD.MOV.U32 R13, RZ, RZ, R4 ;  /* 0x000000ffff0d7224 */ /* 0x000fe400078e0004 */
[----:B------:R-:W-:-:S05]  /*39fb0*/  @!P3 IMAD.MOV.U32 R6, RZ, RZ, R5 ;  /* 0x000000ffff06b224 */ /* 0x000fca00078e0005 */
[----:B------:R-:W-:Y:S01]  /*39fc0*/  @!PT LDS RZ, [RZ] ;  /* 0x00000000fffff984 */ /* 0x000fe20000000800 */
[----:B------:R-:W-:Y:S01]  /*39fd0*/  @!PT LDS RZ, [RZ] ;  /* 0x00000000fffff984 */ /* 0x000fe20000000800 */
[----:B------:R-:W-:Y:S01]  /*39fe0*/  @!PT LDS RZ, [RZ] ;  /* 0x00000000fffff984 */ /* 0x000fe20000000800 */
[----:B------:R0:W-:Y:S01]  /*39ff0*/  @!P3 LDGSTS.E.BYPASS.LTC128B.128 [R8+0x15400], desc[UR60][R6.64], !P0 ;  /* 0x154000000608bfae */ /* 0x0001e2000c101d7c */
[----:B------:R-:W-:-:S03]  /*3a000*/  IMAD.MOV.U32 R5, RZ, RZ, R14 ;  /* 0x000000ffff057224 */ /* 0x000fc600078e000e */
[----:B------:R0:W-:Y:S04]  /*3a010*/  @!P3 LDGSTS.E.BYPASS.LTC128B.128 [R8+0x17400], desc[UR60][R6.64+0x40], !P1 ;  /* 0x174000400608bfae */ /* 0x0001e8000c901d7c */
[----:B0-----:R-:W-:Y:S05]  /*3a020*/  WARPSYNC.COLLECTIVE R15, `(.L_x_1895) ;  /* 0x000000000f087348 */ /* 0x001fea0003c00000 */
[----:B------:R1:W2:Y:S02]  /*3a030*/  SHFL.IDX P6, R14, R13, R12, R11 ;  /* 0x0000000c0d0e7389 */ /* 0x0002a400000c000b */
[----:B012---:R-:W-:Y:S01]  /*3a040*/  ENDCOLLECTIVE ;  /* 0x000000000000791b */ /* 0x007fe20003800000 */
.L_x_1895:
[----:B------:R-:W-:Y:S01]  /*3a050*/  @!PT LDS RZ, [RZ] ;  /* 0x00000000fffff984 */ /* 0x000fe20000000800 */
[----:B------:R-:W-:Y:S01]  /*3a060*/  @!PT LDS RZ, [RZ] ;  /* 0x00000000fffff984 */ /* 0x000fe20000000800 */
[----:B------:R-:W-:Y:S01]  /*3a070*/  @!PT LDS RZ, [RZ] ;  /* 0x00000000fffff984 */ /* 0x000fe20000000800 */
[----:B------:R0:W-:Y:S01]  /*3a080*/  @!P3 LDGSTS.E.BYPASS.LTC128B.128 [R8+0x19400], desc[UR60][R6.64+0x80], !P2 ;  /* 0x194000800608bfae */ /* 0x0001e2000d101d7c */
[----:B------:R-:W-:Y:S01]  /*3a090*/  IMAD.MOV.U32 R3, RZ, RZ, R14 ;  /* 0x000000ffff037224 */ /* 0x000fe200078e000e */
[----:B------:R-:W-:Y:S06]  /*3a0a0*/  BRA `(.L_x_1896) ;  /* 0xffffff9000d87947 */ /* 0x000fec000383ffff */
.L_x_1687:
[----:B----4-:R4:W0:Y:S02]  /*3a0b0*/  SYNCS.PHASECHK.TRANS64.TRYWAIT P0, [R19+URZ+0x29820], R0 ;  /* 0x02982000130075a7 */ /* 0x010824000800017f */
[----:B0-----:R-:W-:Y:S05]  /*3a0c0*/  @!P0 NANOSLEEP.SYNCS 0x989680 ;  /* 0x009896800000895d */ /* 0x001fea0003900000 */
[----:B------:R-:W0:Y:S02]  /*3a0d0*/  @!P0 SYNCS.PHASECHK.TRANS64 P0, [R19+URZ+0x29820], R0 ;  /* 0x02982000130085a7 */ /* 0x000e24000800007f */
[----:B0-----:R-:W-:Y:S05]  /*3a0e0*/  @!P0 BRA `(.L_x_1687) ;  /* 0xfffffffc00f08947 */ /* 0x001fea000383ffff */
[----:B------:R-:W-:Y:S05]  /*3a0f0*/  BRA `(.L_x_1897) ;  /* 0xffffff9400487947 */ /* 0x000fea000383ffff */
.L_x_1693:
[----:B0-----:R0:W3:Y:S02]  /*3a100*/  SYNCS.PHASECHK.TRANS64.TRYWAIT P0, [R5+URZ+0x29880], R4 ;  /* 0x02988004050075a7 */ /* 0x0010e4000800017f */
[----:B---3--:R-:W-:Y:S05]  /*3a110*/  @!P0 NANOSLEEP.SYNCS 0x989680 ;  /* 0x009896800000895d */ /* 0x008fea0003900000 */
[----:B------:R-:W3:Y:S02]  /*3a120*/  @!P0 SYNCS.PHASECHK.TRANS64 P0, [R5+URZ+0x29880], R4 ;  /* 0x02988004050085a7 */ /* 0x000ee4000800007f */
[----:B---3--:R-:W-:Y:S05]  /*3a130*/  @!P0 BRA `(.L_x_1693) ;  /* 0xfffffffc00f08947 */ /* 0x008fea000383ffff */
[----:B------:R-:W-:Y:S05]  /*3a140*/  BRA `(.L_x_1898) ;  /* 0xffffff9800007947 */ /* 0x000fea000383ffff */
.L_x_1698:
[----:B--2---:R2:W3:Y:S02]  /*3a150*/  SYNCS.PHASECHK.TRANS64.TRYWAIT P0, [R5+URZ+0x29840], R4 ;  /* 0x02984004050075a7 */ /* 0x0044e4000800017f */
[----:B---3--:R-:W-:Y:S05]  /*3a160*/  @!P0 NANOSLEEP.SYNCS 0x989680 ;  /* 0x009896800000895d */ /* 0x008fea0003900000 */
[----:B------:R-:W3:Y:S02]  /*3a170*/  @!P0 SYNCS.PHASECHK.TRANS64 P0, [R5+URZ+0x29840], R4 ;  /* 0x02984004050085a7 */ /* 0x000ee4000800007f */
[----:B---3--:R-:W-:Y:S05]  /*3a180*/  @!P0 BRA `(.L_x_1698) ;  /* 0xfffffffc00f08947 */ /* 0x008fea000383ffff */
[----:B------:R-:W-:Y:S05]  /*3a190*/  BRA `(.L_x_1899) ;  /* 0xffffff9800807947 */ /* 0x000fea000383ffff */
.L_x_1706:
[----:B---3--:R3:W4:Y:S02]  /*3a1a0*/  SYNCS.PHASECHK.TRANS64.TRYWAIT P0, [R20+URZ+0x29870], R4 ;  /* 0x02987004140075a7 */ /* 0x008724000800017f */
[----:B----4-:R-:W-:Y:S05]  /*3a1b0*/  @!P0 NANOSLEEP.SYNCS 0x989680 ;  /* 0x009896800000895d */ /* 0x010fea0003900000 */
[----:B------:R-:W4:Y:S02]  /*3a1c0*/  @!P0 SYNCS.PHASECHK.TRANS64 P0, [R20+URZ+0x29870], R4 ;  /* 0x02987004140085a7 */ /* 0x000f24000800007f */
[----:B----4-:R-:W-:Y:S05]  /*3a1d0*/  @!P0 BRA `(.L_x_1706) ;  /* 0xfffffffc00f08947 */ /* 0x010fea000383ffff */
[----:B------:R-:W-:Y:S05]  /*3a1e0*/  BRA `(.L_x_1900) ;  /* 0xffffff9c009c7947 */ /* 0x000fea000383ffff */
.L_x_1708:
[----:B----4-:R4:W0:Y:S02]  /*3a1f0*/  SYNCS.PHASECHK.TRANS64.TRYWAIT P0, [R20+URZ+0x29860], R3 ;  /* 0x02986003140075a7 */ /* 0x010824000800017f */
[----:B0-----:R-:W-:Y:S05]  /*3a200*/  @!P0 NANOSLEEP.SYNCS 0x989680 ;  /* 0x009896800000895d */ /* 0x001fea0003900000 */
[----:B------:R-:W0:Y:S02]  /*3a210*/  @!P0 SYNCS.PHASECHK.TRANS64 P0, [R20+URZ+0x29860], R3 ;  /* 0x02986003140085a7 */ /* 0x000e24000800007f */
[----:B0-----:R-:W-:Y:S05]  /*3a220*/  @!P0 BRA `(.L_x_1708) ;  /* 0xfffffffc00f08947 */ /* 0x001fea000383ffff */
[----:B------:R-:W-:Y:S05]  /*3a230*/  BRA `(.L_x_1901) ;  /* 0xffffff9c00a47947 */ /* 0x000fea000383ffff */
.L_x_1715:
[----:B--2---:R2:W3:Y:S02]  /*3a240*/  SYNCS.PHASECHK.TRANS64.TRYWAIT P1, [R16+URZ+0x29870], R0 ;  /* 0x02987000100075a7 */ /* 0x0044e4000802017f */
[----:B---3--:R-:W-:Y:S05]  /*3a250*/  @!P1 NANOSLEEP.SYNCS 0x989680 ;  /* 0x009896800000995d */ /* 0x008fea0003900000 */
[----:B------:R-:W3:Y:S02]  /*3a260*/  @!P1 SYNCS.PHASECHK.TRANS64 P1, [R16+URZ+0x29870], R0 ;  /* 0x02987000100095a7 */ /* 0x000ee4000802007f */
[----:B---3--:R-:W-:Y:S05]  /*3a270*/  @!P1 BRA `(.L_x_1715) ;  /* 0xfffffffc00f09947 */ /* 0x008fea000383ffff */
[----:B------:R-:W-:Y:S05]  /*3a280*/  BRA `(.L_x_1902) ;  /* 0xffffffa4008c7947 */ /* 0x000fea000383ffff */
.L_x_1717:
[----:B--2---:R2:W3:Y:S02]  /*3a290*/  SYNCS.PHASECHK.TRANS64.TRYWAIT P1, [R16+URZ+0x29860], R0 ;  /* 0x02986000100075a7 */ /* 0x0044e4000802017f */
[----:B---3--:R-:W-:Y:S05]  /*3a2a0*/  @!P1 NANOSLEEP.SYNCS 0x989680 ;  /* 0x009896800000995d */ /* 0x008fea0003900000 */
[----:B------:R-:W3:Y:S02]  /*3a2b0*/  @!P1 SYNCS.PHASECHK.TRANS64 P1, [R16+URZ+0x29860], R0 ;  /* 0x02986000100095a7 */ /* 0x000ee4000802007f */
[----:B---3--:R-:W-:Y:S05]  /*3a2c0*/  @!P1 BRA `(.L_x_1717) ;  /* 0xfffffffc00f09947 */ /* 0x008fea000383ffff */
[----:B------:R-:W-:Y:S05]  /*3a2d0*/  BRA `(.L_x_1903) ;  /* 0xffffffa400947947 */ /* 0x000fea000383ffff */
.L_x_1721:
[----:B------:R-:W2:Y:S01]  /*3a2e0*/  LDL R0, [R1] ;  /* 0x0000000001007983 */ /* 0x000ea20000100800 */
[----:B------:R-:W-:Y:S01]  /*3a2f0*/  BSSY B0, `(.L_x_1904) ;  /* 0x0000008000007945 */ /* 0x000fe20003800000 */
[----:B------:R-:W-:Y:S02]  /*3a300*/  IMAD.MOV.U32 R12, RZ, RZ, RZ ;  /* 0x000000ffff0c7224 */ /* 0x000fe400078e00ff */
[----:B------:R-:W-:Y:S02]  /*3a310*/  IMAD.MOV.U32 R11, RZ, RZ, 0x1f ;  /* 0x0000001fff0b7424 */ /* 0x000fe400078e00ff */
[----:B0-----:R-:W-:Y:S02]  /*3a320*/  IMAD.MOV.U32 R15, RZ, RZ, -0x1 ;  /* 0xffffffffff0f7424 */ /* 0x001fe400078e00ff */
[----:B--2---:R-:W-:-:S07]  /*3a330*/  IMAD.MOV.U32 R13, RZ, RZ, R0 ;  /* 0x000000ffff0d7224 */ /* 0x004fce00078e0000 */
[----:B-1----:R-:W-:Y:S05]  /*3a340*/  WARPSYNC.COLLECTIVE R15, `(.L_x_1905) ;  /* 0x000000000f087348 */ /* 0x002fea0003c00000 */
[----:B------:R0:W2:Y:S02]  /*3a350*/  SHFL.IDX P6, R14, R13, R12, R11 ;  /* 0x0000000c0d0e7389 */ /* 0x0000a400000c000b */
[----:B012---:R-:W-:Y:S01]  /*3a360*/  ENDCOLLECTIVE ;  /* 0x000000000000791b */ /* 0x007fe20003800000 */
.L_x_1905:
[----:B------:R-:W-:Y:S05]  /*3a370*/  BSYNC B0 ;  /* 0x0000000000007941 */ /* 0x000fea0003800000 */
.L_x_1904:
[----:B------:R0:W5:Y:S01]  /*3a380*/  LDL R2, [R1+0xc] ;  /* 0x00000c0001027983 */ /* 0x0001620000100800 */
[----:B------:R-:W-:Y:S02]  /*3a390*/  IMAD.MOV.U32 R13, RZ, RZ, R0 ;  /* 0x000000ffff0d7224 */ /* 0x000fe400078e0000 */
[----:B------:R-:W-:Y:S02]  /*3a3a0*/  IMAD.MOV.U32 R12, RZ, RZ, 0x1 ;  /* 0x00000001ff0c7424 */ /* 0x000fe400078e00ff */
[----:B------:R-:W-:Y:S02]  /*3a3b0*/  IMAD.MOV.U32 R11, RZ, RZ, 0x1f ;  /* 0x0000001fff0b7424 */ /* 0x000fe400078e00ff */
[----:B------:R-:W-:Y:S02]  /*3a3c0*/  IMAD.MOV.U32 R15, RZ, RZ, -0x1 ;  /* 0xffffffffff0f7424 */ /* 0x000fe400078e00ff */
[----:B0-----:R-:W-:-:S07]  /*3a3d0*/  IMAD.MOV.U32 R5, RZ, RZ, R14 ;  /* 0x000000ffff057224 */ /* 0x001fce00078e000e */
[----:B-----5:R-:W-:Y:S05]  /*3a3e0*/  WARPSYNC.COLLECTIVE R15, `(.L_x_1906) ;  /* 0x000000000f087348 */ /* 0x020fea0003c00000 */
[----:B------:R0:W1:Y:S02]  /*3a3f0*/  SHFL.IDX P6, R14, R13, R12, R11 ;  /* 0x0000000c0d0e7389 */ /* 0x00006400000c000b */
[----:B01---5:R-:W-:Y:S01]  /*3a400*/  ENDCOLLECTIVE ;  /* 0x000000000000791b */ /* 0x023fe20003800000 */
.L_x_1906:
        /* <DEDUP_REMOVED lines=16> */
[----:B------:R-:W-:Y:S01]  /*3a510*/  ISETP.GE.U32.AND P5, PT, R16, 0x10, PT ;  /* 0x000000101000780c */ /* 0x000fe20003fa6070 */
[----:B--2---:R-:W-:Y:S02]  /*3a520*/  @!P1 IMAD.MOV.U32 R4, RZ, RZ, R8 ;  /* 0x000000ffff049224 */ /* 0x004fe400078e0008 */
        /* <DEDUP_REMOVED lines=8> */
.L_x_1907:
        /* <DEDUP_REMOVED lines=8> */
.L_x_1908:
        /* <DEDUP_REMOVED lines=8> */
.L_x_1909:
        /* <DEDUP_REMOVED lines=8> */
.L_x_1910:
        /* <DEDUP_REMOVED lines=8> */
.L_x_1911:
[----:B------:R-:W-:Y:S02]  /*3a7b0*/  IMAD.MOV.U32 R12, RZ, RZ, 0x1f ;  /* 0x0000001fff0c7424 */ /* 0x000fe400078e00ff */
[----:B------:R-:W-:Y:S02]  /*3a7c0*/  IMAD.MOV.U32 R11, RZ, RZ, 0x1f ;  /* 0x0000001fff0b7424 */ /* 0x000fe400078e00ff */
[----:B------:R-:W-:-:S05]  /*3a7d0*/  IMAD.MOV.U32 R3, RZ, RZ, R14 ;  /* 0x000000ffff037224 */ /* 0x000fca00078e000e */
[----:B------:R-:W-:-:S05]  /*3a7e0*/  SEL R3, R3, RZ, P5 ;  /* 0x000000ff03037207 */ /* 0x000fca0002800000 */
[----:B------:R-:W-:-:S04]  /*3a7f0*/  IMAD.IADD R3, R2, 0x1, R3 ;  /* 0x0000000102037824 */ /* 0x000fc800078e0203 */
[----:B------:R-:W-:-:S07]  /*3a800*/  IMAD.MOV.U32 R13, RZ, RZ, R3 ;  /* 0x000000ffff0d7224 */ /* 0x000fce00078e0003 */
[----:B------:R-:W-:Y:S05]  /*3a810*/  WARPSYNC.COLLECTIVE R15, `(.L_x_1912) ;  /* 0x000000000f087348 */ /* 0x000fea0003c00000 */
[----:B------:R0:W1:Y:S02]  /*3a820*/  SHFL.IDX P6, R14, R13, R12, R11 ;  /* 0x0000000c0d0e7389 */ /* 0x00006400000c000b */
[----:B01----:R-:W-:Y:S01]  /*3a830*/  ENDCOLLECTIVE ;  /* 0x000000000000791b */ /* 0x003fe20003800000 */
.L_x_1912:
[----:B------:R-:W-:Y:S01]  /*3a840*/  IMAD.MOV.U32 R9, RZ, RZ, R14 ;  /* 0x000000ffff097224 */ /* 0x000fe200078e000e */
[----:B------:R-:W-:Y:S06]  /*3a850*/  BRA `(.L_x_1913) ;  /* 0xffffffa8009c7947 */ /* 0x000fec000383ffff */
.L_x_1724:
[----:B------:R-:W-:Y:S01]  /*3a860*/  BSSY B0, `(.L_x_1914) ;  /* 0x0000008000007945 */ /* 0x000fe20003800000 */
[----:B------:R-:W-:Y:S02]  /*3a870*/  IMAD.MOV.U32 R13, RZ, RZ, R2 ;  /* 0x000000ffff0d7224 */ /* 0x000fe400078e0002 */
[----:B------:R-:W-:Y:S02]  /*3a880*/  IMAD.MOV.U32 R12, RZ, RZ, 0x1 ;  /* 0x00000001ff0c7424 */ /* 0x000fe400078e00ff */
[----:B------:R-:W-:Y:S02]  /*3a890*/  IMAD.MOV.U32 R11, RZ, RZ, RZ ;  /* 0x000000ffff0b7224 */ /* 0x000fe400078e00ff */
[----:B0-----:R-:W-:-:S07]  /*3a8a0*/  IMAD.MOV.U32 R15, RZ, RZ, -0x1 ;  /* 0xffffffffff0f7424 */ /* 0x001fce00078e00ff */
[----:B------:R-:W-:Y:S05]  /*3a8b0*/  WARPSYNC.COLLECTIVE R15, `(.L_x_1915) ;  /* 0x000000000f087348 */ /* 0x000fea0003c00000 */
[----:B------:R0:W1:Y:S02]  /*3a8c0*/  SHFL.UP P6, R14, R13, R12, R11 ;  /* 0x0400000c0d0e7389 */ /* 0x00006400000c000b */
[----:B01----:R-:W-:Y:S01]  /*3a8d0*/  ENDCOLLECTIVE ;  /* 0x000000000000791b */ /* 0x003fe20003800000 */
.L_x_1915:
[----:B------:R-:W-:Y:S05]  /*3a8e0*/  BSYNC B0 ;  /* 0x0000000000007941 */ /* 0x000fea0003800000 */
.L_x_1914:
[----:B------:R-:W-:Y:S02]  /*3a8f0*/  IMAD.MOV.U32 R3, RZ, RZ, R14 ;  /* 0x000000ffff037224 */ /* 0x000fe400078e000e */
[----:B------:R-:W-:Y:S02]  /*3a900*/  IMAD.MOV.U32 R12, RZ, RZ, 0x2 ;  /* 0x00000002ff0c7424 */ /* 0x000fe400078e00ff */
[----:B------:R-:W-:Y:S01]  /*3a910*/  IMAD.MOV.U32 R11, RZ, RZ, RZ ;  /* 0x000000ffff0b7224 */ /* 0x000fe200078e00ff */
[----:B------:R-:W-:Y:S01]  /*3a920*/  SEL R3, R3, RZ, P1 ;  /* 0x000000ff03037207 */ /* 0x000fe20000800000 */
[----:B------:R-:W-:-:S04]  /*3a930*/  IMAD.MOV.U32 R15, RZ, RZ, -0x1 ;  /* 0xffffffffff0f7424 */ /* 0x000fc800078e00ff */
[----:B------:R-:W-:-:S04]  /*3a940*/  IMAD.IADD R2, R2, 0x1, R3 ;  /* 0x0000000102027824 */ /* 0x000fc800078e0203 */
[----:B------:R-:W-:-:S07]  /*3a950*/  IMAD.MOV.U32 R13, RZ, RZ, R2 ;  /* 0x000000ffff0d7224 */ /* 0x000fce00078e0002 */
[----:B------:R-:W-:Y:S05]  /*3a960*/  WARPSYNC.COLLECTIVE R15, `(.L_x_1916) ;  /* 0x000000000f087348 */ /* 0x000fea0003c00000 */
[----:B------:R0:W1:Y:S02]  /*3a970*/  SHFL.UP P6, R14, R13, R12, R11 ;  /* 0x0400000c0d0e7389 */ /* 0x00006400000c000b */
[----:B01----:R-:W-:Y:S01]  /*3a980*/  ENDCOLLECTIVE ;  /* 0x000000000000791b */ /* 0x003fe20003800000 */
.L_x_1916:
        /* <DEDUP_REMOVED lines=8> */
.L_x_1917:
        /* <DEDUP_REMOVED lines=8> */
.L_x_1918:
        /* <DEDUP_REMOVED lines=8> */
.L_x_1919:
        /* <DEDUP_REMOVED lines=9> */
.L_x_1920:
[----:B------:R-:W-:Y:S01]  /*3aba0*/  IMAD.MOV.U32 R9, RZ, RZ, R14 ;  /* 0x000000ffff097224 */ /* 0x000fe200078e000e */
[----:B------:R-:W-:Y:S06]  /*3abb0*/  BRA `(.L_x_1921) ;  /* 0xffffffa800747947 */ /* 0x000fec000383ffff */
.L_x_1726:
[----:B------:R-:W-:Y:S01]  /*3abc0*/  BSSY B0, `(.L_x_1922) ;  /* 0x0000006000007945 */ /* 0x000fe20003800000 */
[----:B------:R-:W-:Y:S01]  /*3abd0*/  PLOP3.LUT P6, PT, P6, PT, PT, 0x8, 0x0 ;  /* 0x000000000000781c */ /* 0x000fe200037ce170 */
[----:B0-----:R-:W-:-:S12]  /*3abe0*/  IMAD.MOV.U32 R15, RZ, RZ, -0x1 ;  /* 0xffffffffff0f7424 */ /* 0x001fd800078e00ff */
[----:B-1----:R-:W-:Y:S05]  /*3abf0*/  WARPSYNC.COLLECTIVE R15, `(.L_x_1923) ;  /* 0x000000000f087348 */ /* 0x002fea0003c00000 */
[----:B------:R-:W-:Y:S01]  /*3ac00*/  VOTE.ANY R14, PT, P6 ;  /* 0x00000000000e7806 */ /* 0x000fe200030e0100 */
[----:B-1----:R-:W-:Y:S06]  /*3ac10*/  ENDCOLLECTIVE ;  /* 0x000000000000791b */ /* 0x002fec0003800000 */
.L_x_1923:
[----:B------:R-:W-:Y:S05]  /*3ac20*/  BSYNC B0 ;  /* 0x0000000000007941 */ /* 0x000fea0003800000 */
.L_x_1922:
[----:B------:R0:W5:Y:S01]  /*3ac30*/  LDL.LU R10, [R1+0xc] ;  /* 0x00000c00010a7983 */ /* 0x0001620000300800 */
[----:B------:R-:W-:Y:S02]  /*3ac40*/  IMAD.MOV.U32 R3, RZ, RZ, R14 ;  /* 0x000000ffff037224 */ /* 0x000fe400078e000e */
[----:B------:R-:W-:Y:S02]  /*3ac50*/  IMAD.MOV.U32 R13, RZ, RZ, R4 ;  /* 0x000000ffff0d7224 */ /* 0x000fe400078e0004 */
[----:B------:R-:W1:Y:S01]  /*3ac60*/  POPC R0, R3 ;  /* 0x0000000300007309 */ /* 0x000e620000000000 */
[----:B------:R-:W-:Y:S02]  /*3ac70*/  IMAD.MOV.U32 R11, RZ, RZ, 0x1f ;  /* 0x0000001fff0b7424 */ /* 0x000fe400078e00ff */
[----:B------:R-:W-:Y:S02]  /*3ac80*/  IMAD.MOV.U32 R15, RZ, RZ, -0x1 ;  /* 0xffffffffff0f7424 */ /* 0x000fe400078e00ff */
[----:B01----:R-:W-:-:S07]  /*3ac90*/  IMAD.MOV.U32 R12, RZ, RZ, R0 ;  /* 0x000000ffff0c7224 */ /* 0x003fce00078e0000 */
[----:B-----5:R-:W-:Y:S05]  /*3aca0*/  WARPSYNC.COLLECTIVE R15, `(.L_x_1924) ;  /* 0x000000000f087348 */ /* 0x020fea0003c00000 */
[----:B------:R0:W1:Y:S02]  /*3acb0*/  SHFL.IDX P6, R14, R13, R12, R11 ;  /* 0x0000000c0d0e7389 */ /* 0x00006400000c000b */
[----:B01---5:R-:W-:Y:S01]  /*3acc0*/  ENDCOLLECTIVE ;  /* 0x000000000000791b */ /* 0x023fe20003800000 */
.L_x_1924:
[----:B------:R-:W-:Y:S02]  /*3acd0*/  IMAD.MOV.U32 R13, RZ, RZ, R6 ;  /* 0x000000ffff0d7224 */ /* 0x000fe400078e0006 */
[----:B------:R-:W-:-:S07]  /*3ace0*/  IMAD.MOV.U32 R4, RZ, RZ, R14 ;  /* 0x000000ffff047224 */ /* 0x000fce00078e000e */
[----:B------:R-:W-:Y:S05]  /*3acf0*/  WARPSYNC.COLLECTIVE R15, `(.L_x_1925) ;  /* 0x000000000f087348 */ /* 0x000fea0003c00000 */
[----:B------:R0:W1:Y:S02]  /*3ad00*/  SHFL.IDX P6, R14, R13, R12, R11 ;  /* 0x0000000c0d0e7389 */ /* 0x00006400000c000b */
[----:B01----:R-:W-:Y:S01]  /*3ad10*/  ENDCOLLECTIVE ;  /* 0x000000000000791b */ /* 0x003fe20003800000 */
.L_x_1925:
[----:B------:R-:W-:Y:S02]  /*3ad20*/  IMAD.MOV.U32 R6, RZ, RZ, R14 ;  /* 0x000000ffff067224 */ /* 0x000fe400078e000e */
[----:B------:R-:W-:-:S05]  /*3ad30*/  IMAD.IADD R10, R0, 0x1, R10 ;  /* 0x00000001000a7824 */ /* 0x000fca00078e020a */
[----:B------:R2:W-:Y:S01]  /*3ad40*/  STL [R1+0xc], R10 ;  /* 0x00000c0a01007387 */ /* 0x0005e20000100800 */
[----:B------:R-:W-:Y:S05]  /*3ad50*/  BRA `(.L_x_1926) ;  /* 0xffffffa800547947 */ /* 0x000fea000383ffff */
.L_x_1728:
[----:B------:R-:W-:Y:S01]  /*3ad60*/  BSSY B0, `(.L_x_1927) ;  /* 0x0000008000007945 */ /* 0x000fe20003800000 */
[----:B------:R-:W-:Y:S02]  /*3ad70*/  IMAD.MOV.U32 R13, RZ, RZ, R7 ;  /* 0x000000ffff0d7224 */ /* 0x000fe400078e0007 */
[----:B------:R-:W-:Y:S02]  /*3ad80*/  IMAD.MOV.U32 R12, RZ, RZ, R0 ;  /* 0x000000ffff0c7224 */ /* 0x000fe400078e0000 */
[----:B------:R-:W-:Y:S02]  /*3ad90*/  IMAD.MOV.U32 R11, RZ, RZ, 0x1f ;  /* 0x0000001fff0b7424 */ /* 0x000fe400078e00ff */
[----:B0-----:R-:W-:-:S07]  /*3ada0*/  IMAD.MOV.U32 R15, RZ, RZ, -0x1 ;  /* 0xffffffffff0f7424 */ /* 0x001fce00078e00ff */
[----:B--2---:R-:W-:Y:S05]  /*3adb0*/  WARPSYNC.COLLECTIVE R15, `(.L_x_1928) ;  /* 0x000000000f087348 */ /* 0x004fea0003c00000 */
[----:B------:R0:W1:Y:S02]  /*3adc0*/  SHFL.IDX P6, R14, R13, R12, R11 ;  /* 0x0000000c0d0e7389 */ /* 0x00006400000c000b */
[----:B012---:R-:W-:Y:S01]  /*3add0*/  ENDCOLLECTIVE ;  /* 0x000000000000791b */ /* 0x007fe20003800000 */
.L_x_1928:
[----:B------:R-:W-:Y:S05]  /*3ade0*/  BSYNC B0 ;  /* 0x0000000000007941 */ /* 0x000fea0003800000 */
.L_x_1927:
[----:B------:R-:W-:Y:S01]  /*3adf0*/  IMAD.MOV.U32 R0, RZ, RZ, R14 ;  /* 0x000000ffff007224 */ /* 0x000fe200078e000e */
[----:B------:R-:W-:Y:S06]  /*3ae00*/  BRA `(.L_x_1929) ;  /* 0xffffffa800407947 */ /* 0x000fec000383ffff */
.L_x_1734:
[----:B0-----:R0:W1:Y:S02]  /*3ae10*/  SYNCS.PHASECHK.TRANS64.TRYWAIT P0, [R0+URZ+0x29820], R3 ;  /* 0x02982003000075a7 */ /* 0x001064000800017f */
[----:B-1----:R-:W-:Y:S05]  /*3ae20*/  @!P0 NANOSLEEP.SYNCS 0x989680 ;  /* 0x009896800000895d */ /* 0x002fea0003900000 */
[----:B------:R-:W1:Y:S02]  /*3ae30*/  @!P0 SYNCS.PHASECHK.TRANS64 P0, [R0+URZ+0x29820], R3 ;  /* 0x02982003000085a7 */ /* 0x000e64000800007f */
[----:B-1----:R-:W-:Y:S05]  /*3ae40*/  @!P0 BRA `(.L_x_1734) ;  /* 0xfffffffc00f08947 */ /* 0x002fea000383ffff */
[----:B------:R-:W-:Y:S05]  /*3ae50*/  BRA `(.L_x_1930) ;  /* 0xffffffb000e47947 */ /* 0x000fea000383ffff */
.L_x_1735:
        /* <DEDUP_REMOVED lines=11> */
.L_x_1932:
[----:B------:R-:W-:Y:S05]  /*3af10*/  BSYNC B0 ;  /* 0x0000000000007941 */ /* 0x000fea0003800000 */
.L_x_1931:
[----:B------:R-:W-:Y:S05]  /*3af20*/  BRA `(.L_x_1933) ;  /* 0xffffffb000cc7947 */ /* 0x000fea000383ffff */
.L_x_1736:
[----:B------:R-:W-:Y:S01]  /*3af30*/  BSSY B0, `(.L_x_1934) ;  /* 0x0000006000007945 */ /* 0x000fe20003800000 */
[----:B------:R-:W-:-:S07]  /*3af40*/  IMAD.MOV.U32 R15, RZ, RZ, -0x1 ;  /* 0xffffffffff0f7424 */ /* 0x000fce00078e00ff */
[----:B01----:R-:W-:Y:S05]  /*3af50*/  WARPSYNC.COLLECTIVE R15, `(.L_x_1935) ;  /* 0x000000000f0c7348 */ /* 0x003fea0003c00000 */
[----:B------:R-:W-:Y:S02]  /*3af60*/  ELECT P6, UR62, PT ;  /* 0x00000000003e782f */ /* 0x000fe400038c0000 */
[----:B------:R-:W-:Y:S01]  /*3af70*/  MOV R14, UR62 ;  /* 0x0000003e000e7c02 */ /* 0x000fe20008000f00 */
[----:B01----:R-:W-:Y:S10]  /*3af80*/  ENDCOLLECTIVE ;  /* 0x000000000000791b */ /* 0x003ff40003800000 */
.L_x_1935:
[----:B------:R-:W-:Y:S05]  /*3af90*/  BSYNC B0 ;  /* 0x0000000000007941 */ /* 0x000fea0003800000 */
.L_x_1934:
[----:B------:R-:W-:Y:S05]  /*3afa0*/  BRA `(.L_x_1936) ;  /* 0xffffffb000c07947 */ /* 0x000fea000383ffff */
.L_x_1738:
[----:B0-----:R0:W1:Y:S02]  /*3afb0*/  SYNCS.PHASECHK.TRANS64.TRYWAIT P1, [R6+URZ], R5 ;  /* 0x00000005060075a7 */ /* 0x001064000802017f */
[----:B-1----:R-:W-:Y:S05]  /*3afc0*/  @!P1 NANOSLEEP.SYNCS 0x989680 ;  /* 0x009896800000995d */ /* 0x002fea0003900000 */
[----:B------:R-:W1:Y:S02]  /*3afd0*/  @!P1 SYNCS.PHASECHK.TRANS64 P1, [R6+URZ], R5 ;  /* 0x00000005060095a7 */ /* 0x000e64000802007f */
[----:B-1----:R-:W-:Y:S05]  /*3afe0*/  @!P1 BRA `(.L_x_1738) ;  /* 0xfffffffc00f09947 */ /* 0x002fea000383ffff */
[----:B------:R-:W-:Y:S05]  /*3aff0*/  BRA `(.L_x_1937) ;  /* 0xffffffb000fc7947 */ /* 0x000fea000383ffff */
.L_x_1739:
[----:B-1----:R1:W2:Y:S02]  /*3b000*/  SYNCS.PHASECHK.TRANS64.TRYWAIT P1, [R7+URZ], R2 ;  /* 0x00000002070075a7 */ /* 0x0022a4000802017f */
[----:B--2---:R-:W-:Y:S05]  /*3b010*/  @!P1 NANOSLEEP.SYNCS 0x989680 ;  /* 0x009896800000995d */ /* 0x004fea0003900000 */
[----:B------:R-:W2:Y:S02]  /*3b020*/  @!P1 SYNCS.PHASECHK.TRANS64 P1, [R7+URZ], R2 ;  /* 0x00000002070095a7 */ /* 0x000ea4000802007f */
[----:B--2---:R-:W-:Y:S05]  /*3b030*/  @!P1 BRA `(.L_x_1739) ;  /* 0xfffffffc00f09947 */ /* 0x004fea000383ffff */
[----:B------:R-:W-:Y:S05]  /*3b040*/  BRA `(.L_x_1938) ;  /* 0xffffffb000f07947 */ /* 0x000fea000383ffff */
.L_x_1741:
[----:B--2---:R2:W3:Y:S02]  /*3b050*/  SYNCS.PHASECHK.TRANS64.TRYWAIT P1, [R4+URZ+0x29860], R5 ;  /* 0x02986005040075a7 */ /* 0x0044e4000802017f */
[----:B---3--:R-:W-:Y:S05]  /*3b060*/  @!P1 NANOSLEEP.SYNCS 0x989680 ;  /* 0x009896800000995d */ /* 0x008fea0003900000 */
[----:B------:R-:W3:Y:S02]  /*3b070*/  @!P1 SYNCS.PHASECHK.TRANS64 P1, [R4+URZ+0x29860], R5 ;  /* 0x02986005040095a7 */ /* 0x000ee4000802007f */
[----:B---3--:R-:W-:Y:S05]  /*3b080*/  @!P1 BRA `(.L_x_1741) ;  /* 0xfffffffc00f09947 */ /* 0x008fea000383ffff */
[----:B------:R-:W-:Y:S05]  /*3b090*/  BRA `(.L_x_1939) ;  /* 0xffffffb000f47947 */ /* 0x000fea000383ffff */
.L_x_1743:
[----:B---3--:R3:W4:Y:S02]  /*3b0a0*/  SYNCS.PHASECHK.TRANS64.TRYWAIT P1, [R3+URZ+0x29860], R2 ;  /* 0x02986002030075a7 */ /* 0x008724000802017f */
[----:B----4-:R-:W-:Y:S05]  /*3b0b0*/  @!P1 NANOSLEEP.SYNCS 0x989680 ;  /* 0x009896800000995d */ /* 0x010fea0003900000 */
[----:B------:R-:W4:Y:S02]  /*3b0c0*/  @!P1 SYNCS.PHASECHK.TRANS64 P1, [R3+URZ+0x29860], R2 ;  /* 0x02986002030095a7 */ /* 0x000f24000802007f */
[----:B----4-:R-:W-:Y:S05]  /*3b0d0*/  @!P1 BRA `(.L_x_1743) ;  /* 0xfffffffc00f09947 */ /* 0x010fea000383ffff */
[----:B------:R-:W-:Y:S05]  /*3b0e0*/  BRA `(.L_x_1940) ;  /* 0xffffffb000f47947 */ /* 0x000fea000383ffff */
.L_x_1745:
[----:B----4-:R4:W0:Y:S02]  /*3b0f0*/  SYNCS.PHASECHK.TRANS64.TRYWAIT P0, [R4+URZ+0x29880], R5 ;  /* 0x02988005040075a7 */ /* 0x010824000800017f */
[----:B0-----:R-:W-:Y:S05]  /*3b100*/  @!P0 NANOSLEEP.SYNCS 0x989680 ;  /* 0x009896800000895d */ /* 0x001fea0003900000 */
[----:B------:R-:W0:Y:S02]  /*3b110*/  @!P0 SYNCS.PHASECHK.TRANS64 P0, [R4+URZ+0x29880], R5 ;  /* 0x02988005040085a7 */ /* 0x000e24000800007f */
[----:B0-----:R-:W-:Y:S05]  /*3b120*/  @!P0 BRA `(.L_x_1745) ;  /* 0xfffffffc00f08947 */ /* 0x001fea000383ffff */
[----:B------:R-:W-:Y:S05]  /*3b130*/  BRA `(.L_x_1746) ;  /* 0xffffffb000f07947 */ /* 0x000fea000383ffff */
.L_x_1941:
        /* <DEDUP_REMOVED lines=12> */
.L_x_2849:


//--------------------- .text._ZN7cutlass13device_kernelIN5flash11enable_sm90INS1_16FlashAttnFwdSm90INS1_25CollectiveMainloopFwdSm90ILi2EN4cute5tupleIJNS5_1CILi1EEES8_S8_EEENS6_IJNS7_ILi128EEENS7_ILi160EEENS7_ILi192EEEEEELi128ENS_12float_e4m3_tEfNS_4arch4Sm90ELb1ELb0ELb0ELb0ELb0ELb0ELb0ELb1ELb1ELb1ELb1ELb0EEENS1_21CollectiveEpilogueFwdINS6_IJSA_SA_SB_EEES9_NS_10bfloat16_tESG_Li256ELb0ELb1ELb1ELb1EEENS1_19SingleTileSchedulerILb0ELb1ELb1ELi128EEEEEEEEEvNT_6ParamsE --------------------------
	.section	.text._ZN7cutlass13device_kernelIN5flash11enable_sm90INS1_16FlashAttnFwdSm90INS1_25CollectiveMainloopFwdSm90ILi2EN4cute5tupleIJNS5_1CILi1EEES8_S8_EEENS6_IJNS7_ILi128EEENS7_ILi160EEENS7_ILi192EEEEEELi128ENS_12float_e4m3_tEfNS_4arch4Sm90ELb1ELb0ELb0ELb0ELb0ELb0ELb0ELb1ELb1ELb1ELb1ELb0EEENS1_21CollectiveEpilogueFwdINS6_IJSA_SA_SB_EEES9_NS_10bfloat16_tESG_Li256ELb0ELb1ELb1ELb1EEENS1_19SingleTileSchedulerILb0ELb1ELb1ELi128EEEEEEEEEvNT_6ParamsE,"ax",@progbits
	.align	128
.text._ZN7cutlass13device_kernelIN5flash11enable_sm90INS1_16FlashAttnFwdSm90INS1_25CollectiveMainloopFwdSm90ILi2EN4cute5tupleIJNS5_1CILi1EEES8_S8_EEENS6_IJNS7_ILi128EEENS7_ILi160EEENS7_ILi192EEEEEELi128ENS_12float_e4m3_tEfNS_4arch4Sm90ELb1ELb0ELb0ELb0ELb0ELb0ELb0ELb1ELb1ELb1ELb1ELb0EEENS1_21CollectiveEpilogueFwdINS6_IJSA_SA_SB_EEES9_NS_10bfloat16_tESG_Li256ELb0ELb1ELb1ELb1EEENS1_19SingleTileSchedulerILb0ELb1ELb1ELi128EEEEEEEEEvNT_6ParamsE:
        .type           _ZN7cutlass13device_kernelIN5flash11enable_sm90INS1_16FlashAttnFwdSm90INS1_25CollectiveMainloopFwdSm90ILi2EN4cute5tupleIJNS5_1CILi1EEES8_S8_EEENS6_IJNS7_ILi128EEENS7_ILi160EEENS7_ILi192EEEEEELi128ENS_12float_e4m3_tEfNS_4arch4Sm90ELb1ELb0ELb0ELb0ELb0ELb0ELb0ELb1ELb1ELb1ELb1ELb0EEENS1_21CollectiveEpilogueFwdINS6_IJSA_SA_SB_EEES9_NS_10bfloat16_tESG_Li256ELb0ELb1ELb1ELb1EEENS1_19SingleTileSchedulerILb0ELb1ELb1ELi128EEEEEEEEEvNT_6ParamsE,@function
        .size           _ZN7cutlass13device_kernelIN5flash11enable_sm90INS1_16FlashAttnFwdSm90INS1_25CollectiveMainloopFwdSm90ILi2EN4cute5tupleIJNS5_1CILi1EEES8_S8_EEENS6_IJNS7_ILi128EEENS7_ILi160EEENS7_ILi192EEEEEELi128ENS_12float_e4m3_tEfNS_4arch4Sm90ELb1ELb0ELb0ELb0ELb0ELb0ELb0ELb1ELb1ELb1ELb1ELb0EEENS1_21CollectiveEpilogueFwdINS6_IJSA_SA_SB_EEES9_NS_10bfloat16_tESG_Li256ELb0ELb1ELb1ELb1EEENS1_19SingleTileSchedulerILb0ELb1ELb1ELi128EEEEEEEEEvNT_6ParamsE,(.L_x_2850 - _ZN7cutlass13device_kernelIN5flash11enable_sm90INS1_16FlashAttnFwdSm90INS1_25CollectiveMainloopFwdSm90ILi2EN4cute5tupleIJNS5_1CILi1EEES8_S8_EEENS6_IJNS7_ILi128EEENS7_ILi160EEENS7_ILi192EEEEEELi128ENS_12float_e4m3_tEfNS_4arch4Sm90ELb1ELb0ELb0ELb0ELb0ELb0ELb0ELb1ELb1ELb1ELb1ELb0EEENS1_21CollectiveEpilogueFwdINS6_IJSA_SA_SB_EEES9_NS_10bfloat16_tESG_Li256ELb0ELb1ELb1ELb1EEENS1_19SingleTileSchedulerILb0ELb1ELb1ELi128EEEEEEEEEvNT_6ParamsE)
        .other          _ZN7cutlass13device_kernelIN5flash11enable_sm90INS1_16FlashAttnFwdSm90INS1_25CollectiveMainloopFwdSm90ILi2EN4cute5tupleIJNS5_1CILi1EEES8_S8_EEENS6_IJNS7_ILi128EEENS7_ILi160EEENS7_ILi192EEEEEELi128ENS_12float_e4m3_tEfNS_4arch4Sm90ELb1ELb0ELb0ELb0ELb0ELb0ELb0ELb1ELb1ELb1ELb1ELb0EEENS1_21CollectiveEpilogueFwdINS6_IJSA_SA_SB_EEES9_NS_10bfloat16_tESG_Li256ELb0ELb1ELb1ELb1EEENS1_19SingleTileSchedulerILb0ELb1ELb1ELi128EEEEEEEEEvNT_6ParamsE,@"STO_CUDA_ENTRY STV_DEFAULT"
_ZN7cutlass13device_kernelIN5flash11enable_sm90INS1_16FlashAttnFwdSm90INS1_25CollectiveMainloopFwdSm90ILi2EN4cute5tupleIJNS5_1CILi1EEES8_S8_EEENS6_IJNS7_ILi128EEENS7_ILi160EEENS7_ILi192EEEEEELi128ENS_12float_e4m3_tEfNS_4arch4Sm90ELb1ELb0ELb0ELb0ELb0ELb0ELb0ELb1ELb1ELb1ELb1ELb0EEENS1_21CollectiveEpilogueFwdINS6_IJSA_SA_SB_EEES9_NS_10bfloat16_tESG_Li256ELb0ELb1ELb1ELb1EEENS1_19SingleTileSchedulerILb0ELb1ELb1ELi128EEEEEEEEEvNT_6ParamsE:
        /* <DEDUP_REMOVED lines=17> */
.L_x_1943:
[----:B------:R-:W-:Y:S05]  /*0110*/  BSYNC B0 ;  /* 0x0000000000007941 */ /* 0x000fea0003800000 */
.L_x_1942:
        /* <DEDUP_REMOVED lines=40> */
.L_x_1944:
        /* <DEDUP_REMOVED lines=22> */
.L_x_1945:
        /* <DEDUP_REMOVED lines=18> */
.L_x_1946:
        /* <DEDUP_REMOVED lines=22> */
.L_x_1947:
        /* <DEDUP_REMOVED lines=22> */
.L_x_1948:
        /* <DEDUP_REMOVED lines=9> */
.L_x_1951:
[----:B------:R-:W-:-:S08]  /*0970*/  NOP ;  /* 0x0000000000007918 */ /* 0x000fd00000000000 */
[----:B------:R-:W0:Y:S02]  /*0980*/  USETMAXREG.TRY_ALLOC.CTAPOOL UP0, 0xf0 ;  /* 0x000000f0000079c8 */ /* 0x000e240008000600 */
[----:B0-----:R-:W-:-:S13]  /*0990*/  PLOP3.LUT P0, PT, PT, PT, UP0, 0x80, 0x0 ;  /* 0x000000000000781c */ /* 0x001fda0003f0f008 */
[----:B------:R-:W-:Y:S05]  /*09a0*/  @!P0 BRA `(.L_x_1951) ;  /* 0xfffffffc00f08947 */ /* 0x000fea000383ffff */
[----:B--2---:R-:W0:Y:S01]  /*09b0*/  LDC R2, c[0x0][0xc50] ;  /* 0x00031400ff027b82 */ /* 0x004e220000000800 */
[----:B------:R-:W1:Y:S07]  /*09c0*/  S2R R24, SR_TID.X ;  /* 0x0000000000187919 */ /* 0x000e6e0000002100 */
[----:B------:R-:W2:Y:S08]  /*09d0*/  S2UR UR4, SR_CTAID.Y ;  /* 0x00000000000479c3 */ /* 0x000eb00000002600 */
[----:B------:R-:W3:Y:S08]  /*09e0*/  S2UR UR36, SR_CTAID.Z ;  /* 0x00000000002479c3 */ /* 0x000ef00000002700 */
[----:B------:R-:W-:Y:S06]  /*09f0*/  BAR.ARV 0x8, 0x180 ;  /* 0x0206000000007b1d */ /* 0x000fec0000002000 */
[----:B0-----:R-:W-:Y:S01]  /*0a00*/  ISETP.NE.AND P1, PT, R2, 0x1, PT ;  /* 0x000000010200780c */ /* 0x001fe20003f25270 */
[----:B--2---:R-:W-:Y:S01]  /*0a10*/  IMAD.U32 R17, RZ, RZ, UR4 ;  /* 0x00000004ff117e24 */ /* 0x004fe2000f8e00ff */
[----:B-1----:R-:W-:-:S11]  /*0a20*/  LOP3.LUT R4, R24, 0xffffff80, RZ, 0xc0, !PT ;  /* 0xffffff8018047812 */ /* 0x002fd600078ec0ff */
[----:B------:R-:W0:Y:S01]  /*0a30*/  @P1 LDC R0, c[0x0][0xc54] ;  /* 0x00031500ff001b82 */ /* 0x000e220000000800 */
[----:B------:R-:W-:-:S07]  /*0a40*/  ISETP.NE.AND P0, PT, R4, 0x80, PT ;  /* 0x000000800400780c */ /* 0x000fce0003f05270 */
[----:B------:R-:W1:Y:S08]  /*0a50*/  @P1 LDC R3, c[0x0][0xc58] ;  /* 0x00031600ff031b82 */ /* 0x000e700000000800 */
[----:B------:R-:W-:Y:S06]  /*0a60*/  @!P0 BAR.ARV 0x9, 0x100 ;  /* 0x0244000000008b1d */ /* 0x000fec0000002000 */
[----:B---3--:R-:W-:Y:S01]  /*0a70*/  ISETP.LE.AND P0, PT, RZ, UR36, PT ;  /* 0x00000024ff007c0c */ /* 0x008fe2000bf03270 */
[----:B0-----:R-:W-:-:S05]  /*0a80*/  @P1 IMAD.HI.U32 R0, R0, UR4, RZ ;  /* 0x0000000400001c27 */ /* 0x001fca000f8e00ff */
[----:B-1----:R-:W-:-:S05]  /*0a90*/  @P1 SHF.R.U32.HI R17, RZ, R3, R0 ;  /* 0x00000003ff111219 */ /* 0x002fca0000011600 */
[----:B------:R-:W-:-:S04]  /*0aa0*/  IMAD.MOV R3, RZ, RZ, -R17 ;  /* 0x000000ffff037224 */ /* 0x000fc800078e0a11 */
[----:B------:R-:W-:Y:S01]  /*0ab0*/  IMAD R18, R2, R3, UR4 ;  /* 0x0000000402127e24 */ /* 0x000fe2000f8e0203 */
[----:B------:R-:W-:Y:S06]  /*0ac0*/  @!P0 BRA `(.L_x_1952) ;  /* 0x0000010c003c8947 */ /* 0x000fec0003800000 */
[----:B------:R-:W0:Y:S01]  /*0ad0*/  LDC.64 R12, c[0x0][0x990] ;  /* 0x00026400ff0c7b82 */ /* 0x000e220000000a00 */
[----:B------:R-:W-:-:S07]  /*0ae0*/  USHF.R.S32.HI UR37, URZ, 0x1f, UR36 ;  /* 0x0000001f3f257899 */ /* 0x000fce0008011424 */
[----:B------:R-:W1:Y:S08]  /*0af0*/  LDC.64 R20, c[0x0][0x998] ;  /* 0x00026600ff147b82 */ /* 0x000e700000000a00 */
[----:B------:R-:W2:Y:S01]  /*0b00*/  LDC R16, c[0x0][0x424] ;  /* 0x00010900ff107b82 */ /* 0x000ea20000000800 */
[----:B0-----:R-:W-:-:S04]  /*0b10*/  ISETP.NE.U32.AND P0, PT, R12, RZ, PT ;  /* 0x000000ff0c00720c */ /* 0x001fc80003f05070 */
[----:B------:R-:W-:Y:S02]  /*0b20*/  ISETP.NE.AND.EX P0, PT, R13, RZ, PT, P0 ;  /* 0x000000ff0d00720c */ /* 0x000fe40003f05300 */
[----:B-1----:R-:W-:-:S04]  /*0b30*/  ISETP.NE.U32.AND P1, PT, R20, RZ, PT ;  /* 0x000000ff1400720c */ /* 0x002fc80003f25070 */
[----:B------:R-:W-:-:S07]  /*0b40*/  ISETP.NE.AND.EX P1, PT, R21, RZ, PT, P1 ;  /* 0x000000ff1500720c */ /* 0x000fce0003f25310 */
[----:B------:R-:W0:Y:S01]  /*0b50*/  @P0 LDC.64 R8, c[0x0][0x9a8] ;  /* 0x00026a00ff080b82 */ /* 0x000e220000000a00 */
[----:B------:R-:W-:-:S07]  /*0b60*/  @P0 SHF.R.S32.HI R7, RZ, 0x1f, R17 ;  /* 0x0000001fff070819 */ /* 0x000fce0000011411 */
[----:B------:R-:W1:Y:S08]  /*0b70*/  @P1 LDC.64 R10, c[0x0][0x9b8] ;  /* 0x00026e00ff0a1b82 */ /* 0x000e700000000a00 */
[----:B------:R-:W3:Y:S08]  /*0b80*/  @P0 LDC.64 R14, c[0x0][0x9b0] ;  /* 0x00026c00ff0e0b82 */ /* 0x000ef00000000a00 */
[----:B------:R-:W4:Y:S01]  /*0b90*/  @P1 LDC.64 R22, c[0x0][0x9c0] ;  /* 0x00027000ff161b82 */ /* 0x000f220000000a00 */
[----:B0-----:R-:W-:-:S02]  /*0ba0*/  @P0 IMAD R0, R8, UR37, RZ ;  /* 0x0000002508000c24 */ /* 0x001fc4000f8e02ff */
[----:B------:R-:W-:-:S04]  /*0bb0*/  @P0 IMAD.WIDE.U32 R2, R8, UR36, RZ ;  /* 0x0000002408020c25 */ /* 0x000fc8000f8e00ff */
[----:B------:R-:W-:Y:S02]  /*0bc0*/  @P0 IMAD R9, R9, UR36, R0 ;  /* 0x0000002409090c24 */ /* 0x000fe4000f8e0200 */
[C---:B-1----:R-:W-:Y:S02]  /*0bd0*/  @P1 IMAD R4, R10.reuse, UR37, RZ ;  /* 0x000000250a041c24 */ /* 0x042fe4000f8e02ff */
[----:B------:R-:W-:Y:S01]  /*0be0*/  @P0 IMAD.IADD R3, R3, 0x1, R9 ;  /* 0x0000000103030824 */ /* 0x000fe200078e0209 */
[----:B------:R-:W-:Y:S01]  /*0bf0*/  @P1 SHF.R.S32.HI R9, RZ, 0x1f, R17 ;  /* 0x0000001fff091819 */ /* 0x000fe20000011411 */
[----:B------:R-:W-:Y:S02]  /*0c00*/  @P1 IMAD R11, R11, UR36, R4 ;  /* 0x000000240b0b1c24 */ /* 0x000fe4000f8e0204 */
[----:B------:R-:W-:Y:S02]  /*0c10*/  @P1 IMAD.WIDE.U32 R4, R10, UR36, RZ ;  /* 0x000000240a041c25 */ /* 0x000fe4000f8e00ff */
[----:B------:R-:W0:Y:S02]  /*0c20*/  LDC R10, c[0x0][0x288] ;  /* 0x0000a200ff0a7b82 */ /* 0x000e240000000800 */
[----:B---3--:R-:W-:-:S02]  /*0c30*/  @P0 IMAD R0, R7, R14, RZ ;  /* 0x0000000e07000224 */ /* 0x008fc400078e02ff */
[----:B------:R-:W-:Y:S02]  /*0c40*/  @P1 IMAD.IADD R5, R5, 0x1, R11 ;  /* 0x0000000105051824 */ /* 0x000fe400078e020b */
[----:B------:R-:W-:-:S04]  /*0c50*/  @P0 IMAD.WIDE.U32 R2, R17, R14, R2 ;  /* 0x0000000e11020225 */ /* 0x000fc800078e0002 */
[-C--:B----4-:R-:W-:Y:S02]  /*0c60*/  @P1 IMAD R6, R9, R22.reuse, RZ ;  /* 0x0000001609061224 */ /* 0x090fe400078e02ff */
[C---:B------:R-:W-:Y:S02]  /*0c70*/  @P0 IMAD R9, R17.reuse, R15, R0 ;  /* 0x0000000f11090224 */ /* 0x040fe400078e0200 */
[C---:B------:R-:W-:Y:S02]  /*0c80*/  @P1 IMAD R11, R17.reuse, R23, R6 ;  /* 0x00000017110b1224 */ /* 0x040fe400078e0206 */
[----:B------:R-:W-:Y:S01]  /*0c90*/  @P1 IMAD.WIDE.U32 R6, R17, R22, R4 ;  /* 0x0000001611061225 */ /* 0x000fe200078e0004 */
[----:B------:R-:W-:-:S03]  /*0ca0*/  @P0 LEA R4, P2, R2, R12, 0x2 ;  /* 0x0000000c02040211 */ /* 0x000fc600078410ff */
[----:B------:R-:W-:Y:S01]  /*0cb0*/  @P0 IMAD.IADD R3, R3, 0x1, R9 ;  /* 0x0000000103030824 */ /* 0x000fe200078e0209 */
[----:B------:R-:W-:Y:S01]  /*0cc0*/  @P1 LEA R8, P3, R6, R20, 0x2 ;  /* 0x0000001406081211 */ /* 0x000fe200078610ff */
[----:B------:R-:W-:Y:S01]  /*0cd0*/  @P1 IMAD.IADD R0, R7, 0x1, R11 ;  /* 0x0000000107001824 */ /* 0x000fe200078e020b */
[----:B------:R-:W1:Y:S01]  /*0ce0*/  S2R R22, SR_CTAID.X ;  /* 0x0000000000167919 */ /* 0x000e620000002500 */
[----:B------:R-:W3:Y:S01]  /*0cf0*/  LDC R11, c[0x0][0x2f0] ;  /* 0x0000bc00ff0b7b82 */ /* 0x000ee20000000800 */
[----:B------:R-:W-:Y:S01]  /*0d00*/  @P0 LEA.HI.X R5, R2, R13, R3, 0x2, P2 ;  /* 0x0000000d02050211 */ /* 0x000fe200010f1403 */
[----:B------:R-:W-:Y:S01]  /*0d10*/  IMAD.MOV.U32 R7, RZ, RZ, 0x3f800000 ;  /* 0x3f800000ff077424 */ /* 0x000fe200078e00ff */
[----:B------:R-:W-:Y:S01]  /*0d20*/  @P1 LEA.HI.X R9, R6, R21, R0, 0x2, P3 ;  /* 0x0000001506091211 */ /* 0x000fe200018f1400 */
[----:B------:R-:W-:-:S04]  /*0d30*/  IMAD.MOV.U32 R0, RZ, RZ, 0x3f800000 ;  /* 0x3f800000ff007424 */ /* 0x000fc800078e00ff */
[----:B------:R-:W4:Y:S01]  /*0d40*/  LDC R2, c[0x0][0x448] ;  /* 0x00011200ff027b82 */ /* 0x000f220000000800 */
[----:B------:R0:W5:Y:S04]  /*0d50*/  @P0 LDG.E R7, desc[UR48][R4.64] ;  /* 0x0000003004070981 */ /* 0x000168000c1e1900 */
[----:B------:R0:W5:Y:S01]  /*0d60*/  @P1 LDG.E R0, desc[UR48][R8.64] ;  /* 0x0000003008001981 */ /* 0x000162000c1e1900 */
[----:B------:R-:W-:Y:S01]  /*0d70*/  IMAD.MOV.U32 R23, RZ, RZ, RZ ;  /* 0x000000ffff177224 */ /* 0x000fe200078e00ff */
[----:B0-----:R-:W-:Y:S01]  /*0d80*/  IADD3 R5, -R10, 0xa0, RZ ;  /* 0x000000a00a057810 */ /* 0x001fe20007ffe1ff */
[----:B-1----:R-:W-:Y:S01]  /*0d90*/  IMAD.SHL.U32 R22, R22, 0x80, RZ ;  /* 0x0000008016167824 */ /* 0x002fe200078e00ff */
[----:B----4-:R-:W-:Y:S02]  /*0da0*/  ISETP.NE.AND P1, PT, R2, 0x1, PT ;  /* 0x000000010200780c */ /* 0x010fe40003f25270 */
[----:B------:R-:W0:Y:S11]  /*0db0*/  LDC.64 R2, c[0x0][0x418] ;  /* 0x00010600ff027b82 */ /* 0x000e360000000a00 */
[----:B------:R-:W1:Y:S08]  /*0dc0*/  @P1 LDC R13, c[0x0][0x44c] ;  /* 0x00011300ff0d1b82 */ /* 0x000e700000000800 */
[----:B------:R-:W4:Y:S01]  /*0dd0*/  @P1 LDC R6, c[0x0][0x450] ;  /* 0x00011400ff061b82 */ /* 0x000f220000000800 */
[----:B0-----:R-:W-:Y:S01]  /*0de0*/  ISETP.NE.U32.AND P0, PT, R2, RZ, PT ;  /* 0x000000ff0200720c */ /* 0x001fe20003f05070 */
[----:B------:R-:W-:-:S03]  /*0df0*/  @P1 VIADD R2, R22, 0x7f ;  /* 0x0000007f16021836 */ /* 0x000fc60000000000 */
[----:B------:R-:W-:-:S04]  /*0e00*/  ISETP.NE.AND.EX P0, PT, R3, RZ, PT, P0 ;  /* 0x000000ff0300720c */ /* 0x000fc80003f05300 */
[----:B--2---:R-:W-:Y:S01]  /*0e10*/  SEL R16, R16, 0x1, P0 ;  /* 0x0000000110107807 */ /* 0x004fe20000000000 */
[----:B-1----:R-:W-:-:S04]  /*0e20*/  @P1 IMAD.HI.U32 R3, R2, R13, RZ ;  /* 0x0000000d02031227 */ /* 0x002fc800078e00ff */
[----:B------:R-:W-:Y:S02]  /*0e30*/  VIADD R2, R22, 0x7f ;  /* 0x0000007f16027836 */ /* 0x000fe40000000000 */
[CC--:B---3--:R-:W-:Y:S01]  /*0e40*/  IMAD R5, R16.reuse, R11.reuse, R5 ;  /* 0x0000000b10057224 */ /* 0x0c8fe200078e0205 */
[----:B----4-:R-:W-:Y:S01]  /*0e50*/  @P1 SHF.R.U32.HI R2, RZ, R6, R3 ;  /* 0x00000006ff021219 */ /* 0x010fe20000011603 */
[----:B------:R-:W-:Y:S01]  /*0e60*/  IMAD R3, R16, R11, 0x9f ;  /* 0x0000009f10037424 */ /* 0x000fe200078e020b */
[----:B------:R-:W-:Y:S02]  /*0e70*/  SHF.R.U32.HI R6, RZ, 0x10, R18 ;  /* 0x00000010ff067819 */ /* 0x000fe40000011612 */
[----:B------:R-:W-:Y:S01]  /*0e80*/  LOP3.LUT R18, R18, 0xffff, RZ, 0xc0, !PT ;  /* 0x0000ffff12127812 */ /* 0x000fe200078ec0ff */
[----:B------:R-:W-:Y:S01]  /*0e90*/  IMAD.IADD R2, R5, 0x1, R2 ;  /* 0x0000000105027824 */ /* 0x000fe200078e0202 */
[----:B------:R-:W-:Y:S01]  /*0ea0*/  ISETP.NE.AND P0, PT, R6, RZ, PT ;  /* 0x000000ff0600720c */ /* 0x000fe20003f05270 */
[----:B------:R-:W-:-:S04]  /*0eb0*/  IMAD.HI R3, R3, 0x66666667, RZ ;  /* 0x6666666703037827 */ /* 0x000fc800078e02ff */
[----:B------:R-:W-:Y:S01]  /*0ec0*/  IMAD.HI R4, R2, 0x66666667, RZ ;  /* 0x6666666702047827 */ /* 0x000fe200078e02ff */
[----:B------:R-:W-:-:S04]  /*0ed0*/  SHF.R.U32.HI R2, RZ, 0x1f, R3 ;  /* 0x0000001fff027819 */ /* 0x000fc80000011603 */
[----:B------:R-:W-:Y:S02]  /*0ee0*/  SHF.R.U32.HI R5, RZ, 0x1f, R4 ;  /* 0x0000001fff057819 */ /* 0x000fe40000011604 */
[----:B------:R-:W-:Y:S01]  /*0ef0*/  LEA.HI.SX32 R2, R3, R2, 0x1a ;  /* 0x0000000203027211 */ /* 0x000fe200078fd2ff */
[----:B------:R-:W0:Y:S01]  /*0f00*/  @!P0 LDC R6, c[0x0][0x9f0] ;  /* 0x00027c00ff068b82 */ /* 0x000e220000000800 */
[----:B------:R-:W-:-:S04]  /*0f10*/  LEA.HI.SX32 R5, R4, R5, 0x1a ;  /* 0x0000000504057211 */ /* 0x000fc800078fd2ff */
[----:B------:R-:W-:-:S04]  /*0f20*/  VIMNMX R15, R2, R5, PT ;  /* 0x00000005020f7248 */ /* 0x000fc80003fe0100 */
[----:B------:R-:W-:-:S13]  /*0f30*/  ISETP.GE.AND P1, PT, R15, 0x1, PT ;  /* 0x000000010f00780c */ /* 0x000fda0003f26270 */
[----:B------:R-:W-:Y:S05]  /*0f40*/  @!P1 BRA `(.L_x_1953) ;  /* 0x00000000006c9947 */ /* 0x000fea0003800000 */
        /* <DEDUP_REMOVED lines=27> */
.L_x_1953:
[-C--:B------:R-:W-:Y:S02]  /*1100*/  IMAD R18, R18, R23.reuse, RZ ;  /* 0x0000001712127224 */ /* 0x080fe400078e02ff */
[----:B-----5:R-:W-:Y:S01]  /*1110*/  FMUL.FTZ R2, R7, R0 ;  /* 0x0000000007027220 */ /* 0x020fe20000410000 */
[----:B------:R-:W-:Y:S01]  /*1120*/  ULDC UR4, c[0x0][0x988] ;  /* 0x0002620000047ab9 */ /* 0x000fe20000000800 */
[----:B------:R-:W-:Y:S01]  /*1130*/  VIADD R105, R24, 0xffffff80 ;  /* 0xffffff8018697836 */ /* 0x000fe20000000000 */
[----:B------:R-:W-:Y:S01]  /*1140*/  PLOP3.LUT P0, PT, PT, PT, PT, 0x80, 0x0 ;  /* 0x000000000000781c */ /* 0x000fe20003f0f070 */
[----:B------:R-:W-:Y:S01]  /*1150*/  FMUL.FTZ R2, R2, UR4 ;  /* 0x0000000402027c20 */ /* 0x000fe20008410000 */
[----:B------:R-:W-:Y:S02]  /*1160*/  VIADDMNMX R23, R18, R23, R15, PT ;  /* 0x0000001712177246 */ /* 0x000fe4000380010f */
[----:B------:R-:W-:Y:S01]  /*1170*/  CS2R R28, SRZ ;  /* 0x00000000001c7805 */ /* 0x000fe2000001ff00 */
[----:B------:R-:W-:Y:S01]  /*1180*/  IMAD.MOV.U32 R3, RZ, RZ, RZ ;  /* 0x000000ffff037224 */ /* 0x000fe200078e00ff */
[----:B------:R-:W-:-:S02]  /*1190*/  CS2R R24, SRZ ;  /* 0x0000000000187805 */ /* 0x000fc4000001ff00 */
[----:B------:R-:W-:Y:S01]  /*11a0*/  ISETP.GT.AND P1, PT, R23, R18, PT ;  /* 0x000000121700720c */ /* 0x000fe20003f24270 */
[----:B------:R-:W-:Y:S01]  /*11b0*/  IMAD.MOV.U32 R0, RZ, RZ, RZ ;  /* 0x000000ffff007224 */ /* 0x000fe200078e00ff */
        /* <DEDUP_REMOVED lines=30> */
[----:B------:R-:W-:Y:S01]  /*13a0*/  IMAD R104, R16, R11, RZ ;  /* 0x0000000b10687224 */ /* 0x000fe200078e02ff */
[----:B------:R-:W-:Y:S06]  /*13b0*/  @!P1 BRA `(.L_x_1954) ;  /* 0x000000a400e89947 */ /* 0x000fec0003800000 */
[----:B------:R-:W-:Y:S01]  /*13c0*/  SHF.R.S32.HI R106, RZ, 0x1f, R105 ;  /* 0x0000001fff6a7819 */ /* 0x000fe20000011469 */
[----:B------:R-:W1:Y:S01]  /*13d0*/  S2UR UR5, SR_CgaCtaId ;  /* 0x00000000000579c3 */ /* 0x000e620000008800 */
[----:B------:R-:W-:Y:S02]  /*13e0*/  UMOV UR39, 0x400 ;  /* 0x0000040000277882 */ /* 0x000fe40000000000 */
[----:B------:R-:W-:-:S04]  /*13f0*/  LEA.HI R107, R106, R105, RZ, 0x7 ;  /* 0x000000696a6b7211 */ /* 0x000fc800078f38ff */
[----:B------:R-:W-:-:S05]  /*1400*/  SHF.R.S32.HI R108, RZ, 0x7, R107 ;  /* 0x00000007ff6c7819 */ /* 0x000fca000001146b */
[----:B------:R-:W2:Y:S01]  /*1410*/  SHFL.IDX PT, R0, R108, RZ, 0x1f ;  /* 0x00001fff6c007589 */ /* 0x000ea200000e0000 */
[----:B-1----:R-:W-:-:S04]  /*1420*/  ULEA UR39, UR5, UR39, 0x18 ;  /* 0x0000002705277291 */ /* 0x002fc8000f8ec03f */
[----:B------:R-:W-:-:S04]  /*1430*/  UIADD3 UR5, UR39, 0x14400, URZ ;  /* 0x0001440027057890 */ /* 0x000fc8000fffe03f */
[----:B------:R-:W-:Y:S01]  /*1440*/  ULOP3.LUT UP0, URZ, UR5, 0x9f, URZ, 0xc0, !UPT ;  /* 0x0000009f053f7892 */ /* 0x000fe2000f80c03f */
[----:B--2---:R-:W-:-:S05]  /*1450*/  R2UR UR38, R0 ;  /* 0x00000000002672ca */ /* 0x004fca00000e0000 */
        /* <DEDUP_REMOVED lines=12> */
[----:B------:R1:W2:Y:S01]  /*1520*/  LDC.64 R14, c[0x4][R0] ;  /* 0x01000000000e7b82 */ /* 0x0002a20000000a00 */
[----:B------:R-:W-:Y:S01]  /*1530*/  IMAD.U32 R5, RZ, RZ, UR5 ;  /* 0x00000005ff057e24 */ /* 0x000fe2000f8e00ff */
[----:B------:R-:W-:Y:S01]  /*1540*/  ULDC.64 UR4, c[0x4][0xa8] ;  /* 0x01002a0000047ab9 */ /* 0x000fe20000000a00 */
[----:B------:R-:W-:Y:S02]  /*1550*/  IMAD.U32 R10, RZ, RZ, UR6 ;  /* 0x00000006ff0a7e24 */ /* 0x000fe4000f8e00ff */
[----:B0-----:R-:W-:Y:S02]  /*1560*/  IMAD.U32 R6, RZ, RZ, UR4 ;  /* 0x00000004ff067e24 */ /* 0x001fe4000f8e00ff */
[----:B------:R-:W-:-:S02]  /*1570*/  IMAD.U32 R7, RZ, RZ, UR5 ;  /* 0x00000005ff077e24 */ /* 0x000fc4000f8e00ff */
[----:B------:R-:W-:Y:S02]  /*1580*/  IMAD.U32 R11, RZ, RZ, UR7 ;  /* 0x00000007ff0b7e24 */ /* 0x000fe4000f8e00ff */
[----:B------:R-:W-:Y:S02]  /*1590*/  IMAD.MOV.U32 R8, RZ, RZ, 0x70 ;  /* 0x00000070ff087424 */ /* 0x000fe400078e00ff */
[----:B------:R-:W-:Y:S02]  /*15a0*/  IMAD.MOV.U32 R12, RZ, RZ, 0x1 ;  /* 0x00000001ff0c7424 */ /* 0x000fe400078e00ff */
[----:B-1----:R-:W-:-:S07]  /*15b0*/  IMAD.MOV.U32 R13, RZ, RZ, RZ ;  /* 0x000000ffff0d7224 */ /* 0x002fce00078e00ff */
[----:B------:R-:W-:-:S07]  /*15c0*/  LEPC R20, `(.L_x_1955) ;  /* 0x000000001014794e */ /* 0x000fce0000000000 */
[----:B--2---:R-:W-:Y:S05]  /*15d0*/  CALL.ABS.NOINC R14 ;  /* 0x000000000e007343 */ /* 0x004fea0003c00000 */
.L_x_1955:
[----:B------:R-:W2:Y:S01]  /*15e0*/  LDL.LU R20, [R1+0x1c] ;  /* 0x00001c0001147983 */ /* 0x000ea20000300800 */
[----:B------:R-:W-:-:S04]  /*15f0*/  SHF.L.U32 R3, RZ, 0x1f, RZ ;  /* 0x0000001fff037819 */ /* 0x000fc800000006ff */
[----:B------:R-:W1:Y:S01]  /*1600*/  SYNCS.PHASECHK.TRANS64.TRYWAIT P0, [UR39+0x29800], R3 ;  /* 0x02980003ff0075a7 */ /* 0x000e620008000167 */
[----:B--2---:R-:W-:-:S04]  /*1610*/  LOP3.LUT R0, R20, 0x1, RZ, 0xfc, !PT ;  /* 0x0000000114007812 */ /* 0x004fc800078efcff */
[----:B------:R-:W-:Y:S01]  /*1620*/  ISETP.NE.AND P1, PT, R0, 0x3, PT ;  /* 0x000000030000780c */ /* 0x000fe20003f25270 */
[----:B-1----:R-:W-:-:S12]  /*1630*/  @!P0 BRA `(.L_x_1956) ;  /* 0x0000010000688947 */ /* 0x002fd80003800000 */
.L_x_2050:
[----:B------:R-:W-:Y:S05]  /*1640*/  @!P1 BRA `(.L_x_1957) ;  /* 0x0000000000049947 */ /* 0x000fea0003800000 */
[----:B------:R-:W-:Y:S01]  /*1650*/  BPT.TRAP 0x1 ;  /* 0x000000040000795c */ /* 0x000fe20000300000 */
.L_x_1957:
[----:B------:R2:W3:Y:S01]  /*1660*/  SYNCS.PHASECHK.TRANS64.TRYWAIT P2, [UR39+0x29830], R3 ;  /* 0x02983003ff0075a7 */ /* 0x0004e20008040167 */
[----:B------:R-:W-:Y:S05]  /*1670*/  @!P1 BRA `(.L_x_1958) ;  /* 0x0000000000049947 */ /* 0x000fea0003800000 */
[----:B------:R-:W-:Y:S01]  /*1680*/  BPT.TRAP 0x1 ;  /* 0x000000040000795c */ /* 0x000fe20000300000 */
.L_x_1958:
[----:B-1----:R-:W1:Y:S01]  /*1690*/  S2R R0, SR_TID.X ;  /* 0x0000000000007919 */ /* 0x002e620000002100 */
[----:B------:R-:W-:-:S05]  /*16a0*/  IMAD.U32 R4, RZ, RZ, UR40 ;  /* 0x00000028ff047e24 */ /* 0x000fca000f8e00ff */
[----:B------:R-:W-:Y:S02]  /*16b0*/  LOP3.LUT R4, R4, 0x10000, RZ, 0xfc, !PT ;  /* 0x0001000004047812 */ /* 0x000fe400078efcff */
[----:B-1----:R-:W-:-:S04]  /*16c0*/  LOP3.LUT R0, R0, 0x7f, RZ, 0xc0, !PT ;  /* 0x0000007f00007812 */ /* 0x002fc800078ec0ff */
[----:B------:R-:W-:Y:S01]  /*16d0*/  ISETP.NE.AND P0, PT, R0, RZ, PT ;  /* 0x000000ff0000720c */ /* 0x000fe20003f05270 */
[----:B---3--:R-:W-:-:S12]  /*16e0*/  @P2 BRA `(.L_x_1959) ;  /* 0x0000000000082947 */ /* 0x008fd80003800000 */
[----:B------:R-:W1:Y:S02]  /*16f0*/  SYNCS.PHASECHK.TRANS64.TRYWAIT P2, [UR39+0x29830], R3 ;  /* 0x02983003ff0075a7 */ /* 0x000e640008040167 */
[----:B-1----:R-:W-:Y:S05]  /*1700*/  @!P2 BRA `(.L_x_1960) ;  /* 0x00000100004ca947 */ /* 0x002fea0003800000 */
.L_x_1959:
[----:B------:R-:W-:Y:S05]  /*1710*/  WARPSYNC.ALL ;  /* 0x0000000000007948 */ /* 0x000fea0003800000 */
[----:B------:R-:W-:Y:S01]  /*1720*/  IMAD.MOV.U32 R5, RZ, RZ, -0x7fffffe0 ;  /* 0x80000020ff057424 */ /* 0x000fe200078e00ff */
        /* <DEDUP_REMOVED lines=15> */
[C---:B------:R-:W-:Y:S01]  /*1820*/  R2UR UR13, R5.reuse ;  /* 0x00000000050d72ca */ /* 0x040fe200000e0000 */
[----:B------:R-:W-:Y:S01]  /*1830*/  UIADD3 UR4, UR52, 0x80, URZ ;  /* 0x0000008034047890 */ /* 0x000fe2000fffe03f */
[C---:B------:R-:W-:Y:S01]  /*1840*/  R2UR UR6, R4.reuse ;  /* 0x00000000040672ca */ /* 0x040fe200000e0000 */
[----:B------:R-:W-:Y:S01]  /*1850*/  UMOV UR15, 0x80000020 ;  /* 0x80000020000f7882 */ /* 0x000fe20000000000 */
[----:B------:R-:W-:Y:S01]  /*1860*/  UMOV UR10, UR52 ;  /* 0x00000034000a7c82 */ /* 0x000fe20008000000 */
[----:B------:R-:W-:Y:S01]  /*1870*/  UIADD3 UR7, UR52, 0x2, URZ ;  /* 0x0000000234077890 */ /* 0x000fe2000fffe03f */
[----:B------:R-:W-:Y:S01]  /*1880*/  QGMMA.64x32x32.F32.E4M3.E4M3 R88, gdesc[UR8], RZ, !UPT, gsb0 ;  /* 0x00600000085879f3 */ /* 0x000fe2000c0008ff */
[----:B------:R-:W-:Y:S01]  /*1890*/  R2UR UR8, R4 ;  /* 0x00000000040872ca */ /* 0x000fe200000e0000 */
[----:B------:R-:W-:Y:S01]  /*18a0*/  UMOV UR10, UR4 ;  /* 0x00000004000a7c82 */ /* 0x000fe20008000000 */
[----:B------:R-:W-:Y:S01]  /*18b0*/  R2UR UR9, R5 ;  /* 0x00000000050972ca */ /* 0x000fe200000e0000 */
[----:B------:R-:W-:Y:S01]  /*18c0*/  UMOV UR11, 0x80000020 ;  /* 0x80000020000b7882 */ /* 0x000fe20000000000 */
[----:B------:R-:W-:Y:S01]  /*18d0*/  UIADD3 UR4, UR52, 0x100, URZ ;  /* 0x0000010034047890 */ /* 0x000fe2000fffe03f */
[----:B-12---:R-:W1:Y:S01]  /*18e0*/  LDC R3, c[0x0][0x448] ;  /* 0x00011200ff037b82 */ /* 0x006e620000000800 */
[----:B------:R-:W-:Y:S01]  /*18f0*/  UMOV UR5, 0x80000020 ;  /* 0x8000002000057882 */ /* 0x000fe20000000000 */
[----:B------:R-:W-:Y:S01]  /*1900*/  UIADD3 UR26, UR52, 0x600, URZ ;  /* 0x00000600341a7890 */ /* 0x000fe2000fffe03f */
[----:B------:R-:W-:Y:S01]  /*1910*/  LOP3.LUT R0, R107, 0xffffff80, RZ, 0xc0, !PT ;  /* 0xffffff806b007812 */ /* 0x000fe200078ec0ff */
[----:B------:R-:W-:Y:S01]  /*1920*/  UMOV UR27, 0x80000020 ;  /* 0x80000020001b7882 */ /* 0x000fe20000000000 */
[----:B------:R-:W-:Y:S01]  /*1930*/  UIADD3 UR30, UR52, 0x700, URZ ;  /* 0x00000700341e7890 */ /* 0x000fe2000fffe03f */
[----:B------:R-:W-:Y:S01]  /*1940*/  LEA.HI R106, R106, R105, RZ, 0x2 ;  /* 0x000000696a6a7211 */ /* 0x000fe200078f10ff */
[----:B------:R-:W-:Y:S01]  /*1950*/  UMOV UR18, UR4 ;  /* 0x0000000400127c82 */ /* 0x000fe20008000000 */
[----:B------:R-:W-:Y:S01]  /*1960*/  UIADD3 UR4, UR6, 0x2, URZ ;  /* 0x0000000206047890 */ /* 0x000fe2000fffe03f */
[----:B------:R-:W-:Y:S01]  /*1970*/  IMAD.IADD R0, R105, 0x1, -R0 ;  /* 0x0000000169007824 */ /* 0x000fe200078e0a00 */
[----:B------:R-:W-:Y:S01]  /*1980*/  UMOV UR31, 0x80000020 ;  /* 0x80000020001f7882 */ /* 0x000fe20000000000 */
[----:B------:R-:W-:Y:S01]  /*1990*/  LOP3.LUT R106, R106, 0xfffffffc, RZ, 0xc0, !PT ;  /* 0xfffffffc6a6a7812 */ /* 0x000fe200078ec0ff */
[----:B------:R-:W2:Y:S01]  /*19a0*/  S2UR UR50, SR_CgaCtaId ;  /* 0x00000000003279c3 */ /* 0x000ea20000008800 */
[----:B------:R-:W-:-:S03]  /*19b0*/  UMOV UR54, URZ ;  /* 0x0000003f00367c82 */ /* 0x000fc60008000000 */
[----:B------:R-:W-:-:S05]  /*19c0*/  IMAD.IADD R106, R105, 0x1, -R106 ;  /* 0x00000001696a7824 */ /* 0x000fca00078e0a6a */
[----:B------:R-:W-:Y:S02]  /*19d0*/  LEA.HI R10, R106, R106, RZ, 0x1 ;  /* 0x0000006a6a0a7211 */ /* 0x000fe400078f08ff */
[----:B-1----:R-:W-:Y:S02]  /*19e0*/  ISETP.NE.AND P2, PT, R3, 0x1, PT ;  /* 0x000000010300780c */ /* 0x002fe40003f45270 */
[----:B------:R-:W-:-:S04]  /*19f0*/  LEA.HI R3, R108, R108, RZ, 0x1 ;  /* 0x0000006c6c037211 */ /* 0x000fc800078f08ff */
[----:B------:R-:W-:Y:S02]  /*1a00*/  LOP3.LUT R9, R3, 0x3fffffe, RZ, 0xc0, !PT ;  /* 0x03fffffe03097812 */ /* 0x000fe400078ec0ff */
[----:B------:R-:W-:-:S03]  /*1a10*/  SHF.R.S32.HI R3, RZ, 0x1f, R0 ;  /* 0x0000001fff037819 */ /* 0x000fc60000011400 */
[----:B------:R-:W-:Y:S01]  /*1a20*/  IMAD.IADD R9, R108, 0x1, -R9 ;  /* 0x000000016c097824 */ /* 0x000fe200078e0a09 */
[CC--:B0-----:R-:W-:Y:S01]  /*1a30*/  LEA.HI R6, R3.reuse, R0.reuse, RZ, 0x2 ;  /* 0x0000000003067211 */ /* 0x0c1fe200078f10ff */
[----:B------:R-:W0:Y:S01]  /*1a40*/  @P2 LDC R12, c[0x0][0x44c] ;  /* 0x00011300ff0c2b82 */ /* 0x000e220000000800 */
[----:B------:R-:W-:Y:S02]  /*1a50*/  LEA.HI R7, R3, R0, RZ, 0x5 ;  /* 0x0000000003077211 */ /* 0x000fe400078f28ff */
[--C-:B------:R-:W-:Y:S02]  /*1a60*/  SHF.R.S32.HI R3, RZ, 0x2, R6.reuse ;  /* 0x00000002ff037819 */ /* 0x100fe40000011406 */
[----:B------:R-:W-:Y:S02]  /*1a70*/  SHF.R.S32.HI R8, RZ, 0x1f, R6 ;  /* 0x0000001fff087819 */ /* 0x000fe40000011406 */
[----:B------:R-:W-:Y:S01]  /*1a80*/  SHF.R.S32.HI R7, RZ, 0x5, R7 ;  /* 0x00000005ff077819 */ /* 0x000fe20000011407 */
[----:B------:R-:W1:Y:S01]  /*1a90*/  @P2 LDC R14, c[0x0][0x450] ;  /* 0x00011400ff0e2b82 */ /* 0x000e620000000800 */
[----:B------:R-:W-:-:S03]  /*1aa0*/  LEA.HI R8, R8, R3, RZ, 0x3 ;  /* 0x0000000308087211 */ /* 0x000fc600078f18ff */
[----:B------:R-:W-:Y:S01]  /*1ab0*/  IMAD R11, R7, 0x10, R22 ;  /* 0x00000010070b7824 */ /* 0x000fe200078e0216 */
[----:B------:R-:W-:Y:S02]  /*1ac0*/  LOP3.LUT R8, R8, 0xfffffff8, RZ, 0xc0, !PT ;  /* 0xfffffff808087812 */ /* 0x000fe400078ec0ff */
[----:B------:R-:W-:Y:S01]  /*1ad0*/  LOP3.LUT R7, R10, 0x1ffffffe, RZ, 0xc0, !PT ;  /* 0x1ffffffe0a077812 */ /* 0x000fe200078ec0ff */
[----:B------:R-:W-:Y:S02]  /*1ae0*/  WARPGROUP.DEPBAR.LE gsb0, 0x0 ;  /* 0x00008000000079c5 */ /* 0x000fe40000010000 */
[----:B------:R-:W-:Y:S01]  /*1af0*/  WARPGROUP.ARRIVE ;  /* 0x00000000000079c5 */ /* 0x000fe20000000000 */
[----:B------:R-:W-:Y:S01]  /*1b00*/  IADD3 R8, R11, R3, -R8 ;  /* 0x000000030b087210 */ /* 0x000fe20007ffe808 */
[----:B------:R-:W-:-:S04]  /*1b10*/  IMAD.IADD R7, R106, 0x1, -R7 ;  /* 0x000000016a077824 */ /* 0x000fc800078e0a07 */
[----:B------:R-:W-:Y:S01]  /*1b20*/  QGMMA.64x32x32.F32.E4M3.E4M3 R72, gdesc[UR8], RZ, !UPT, gsb0 ;  /* 0x00600000084879f3 */ /* 0x000fe2000c0008ff */
[----:B------:R-:W-:Y:S01]  /*1b30*/  UIADD3 UR8, UR52, 0x180, URZ ;  /* 0x0000018034087890 */ /* 0x000fe2000fffe03f */
[----:B------:R-:W-:Y:S01]  /*1b40*/  IMAD R8, R9, 0x40, R8 ;  /* 0x0000004009087824 */ /* 0x000fe200078e0208 */
[----:B------:R-:W-:Y:S01]  /*1b50*/  UIADD3 UR10, UR52, 0x200, URZ ;  /* 0x00000200340a7890 */ /* 0x000fe2000fffe03f */
[----:B------:R-:W-:Y:S01]  /*1b60*/  LOP3.LUT R9, R6, 0x7ffffffc, RZ, 0xc0, !PT ;  /* 0x7ffffffc06097812 */ /* 0x000fe200078ec0ff */
[----:B------:R-:W-:Y:S01]  /*1b70*/  UMOV UR9, UR5 ;  /* 0x0000000500097c82 */ /* 0x000fe20008000000 */
[----:B------:R-:W-:Y:S01]  /*1b80*/  UMOV UR11, 0x80000020 ;  /* 0x80000020000b7882 */ /* 0x000fe20000000000 */
[----:B------:R-:W-:Y:S01]  /*1b90*/  IMAD R7, R7, 0x8, R8 ;  /* 0x0000000807077824 */ /* 0x000fe200078e0208 */
[----:B------:R-:W-:Y:S01]  /*1ba0*/  UMOV UR22, UR8 ;  /* 0x0000000800167c82 */ /* 0x000fe20008000000 */
[----:B------:R-:W-:Y:S01]  /*1bb0*/  UMOV UR8, UR4 ;  /* 0x0000000400087c82 */ /* 0x000fe20008000000 */
[----:B------:R-:W-:Y:S01]  /*1bc0*/  UMOV UR14, UR10 ;  /* 0x0000000a000e7c82 */ /* 0x000fe20008000000 */
[----:B------:R-:W-:Y:S01]  /*1bd0*/  UMOV UR10, UR7 ;  /* 0x00000007000a7c82 */ /* 0x000fe20008000000 */
[----:B------:R-:W-:Y:S01]  /*1be0*/  UIADD3 UR7, UR52, 0x182, URZ ;  /* 0x0000018234077890 */ /* 0x000fe2000fffe03f */
[----:B0-----:R-:W-:-:S04]  /*1bf0*/  @P2 IMAD.HI.U32 R3, R7, R12, RZ ;  /* 0x0000000c07032227 */ /* 0x001fc800078e00ff */
[----:B------:R-:W-:Y:S01]  /*1c00*/  IMAD.MOV.U32 R12, RZ, RZ, R7 ;  /* 0x000000ffff0c7224 */ /* 0x000fe200078e0007 */
[----:B-1----:R-:W-:Y:S01]  /*1c10*/  @P2 SHF.R.U32.HI R12, RZ, R14, R3 ;  /* 0x0000000eff0c2219 */ /* 0x002fe20000011603 */
[----:B------:R-:W-:Y:S01]  /*1c20*/  IMAD.MOV.U32 R14, RZ, RZ, -0xa0 ;  /* 0xffffff60ff0e7424 */ /* 0x000fe200078e00ff */
[----:B------:R-:W0:Y:S01]  /*1c30*/  LDC R3, c[0x0][0x288] ;  /* 0x0000a200ff037b82 */ /* 0x000e220000000800 */
[C---:B------:R-:W-:Y:S02]  /*1c40*/  IMAD R6, R23.reuse, -0xa0, R104 ;  /* 0xffffff6017067824 */ /* 0x040fe400078e0268 */
[----:B------:R-:W1:Y:S01]  /*1c50*/  SHFL.IDX PT, R10, R12, 0x1, 0x1c1f ;  /* 0x003c1f000c0a7f89 */ /* 0x000e6200000e0000 */
[----:B------:R-:W-:Y:S02]  /*1c60*/  IMAD.IADD R8, R0, 0x1, -R9 ;  /* 0x0000000100087824 */ /* 0x000fe400078e0a09 */
[----:B------:R-:W-:Y:S01]  /*1c70*/  IMAD R11, R23, R14, 0xa1 ;  /* 0x000000a1170b7424 */ /* 0x000fe200078e020e */
[----:B------:R-:W3:Y:S01]  /*1c80*/  SHFL.IDX PT, R12, R12, RZ, 0x1c1f ;  /* 0x001c1fff0c0c7589 */ /* 0x000ee200000e0000 */
[----:B------:R-:W-:-:S02]  /*1c90*/  VIADD R9, R6, 0xa0 ;  /* 0x000000a006097836 */ /* 0x000fc40000000000 */
[C---:B------:R-:W-:Y:S02]  /*1ca0*/  IMAD R11, R8.reuse, -0x2, R11 ;  /* 0xfffffffe080b7824 */ /* 0x040fe400078e020b */
[----:B------:R-:W-:-:S03]  /*1cb0*/  IMAD R14, R8, -0x2, R9 ;  /* 0xfffffffe080e7824 */ /* 0x000fc600078e0209 */
[----:B0-----:R-:W-:-:S04]  /*1cc0*/  IADD3 R21, R11, -R3, R104 ;  /* 0x800000030b157210 */ /* 0x001fc80007ffe068 */
[----:B-1----:R-:W-:-:S04]  /*1cd0*/  VIADDMNMX R10, R10, R21, R14, PT ;  /* 0x000000150a0a7246 */ /* 0x002fc8000380010e */
[C---:B------:R-:W-:Y:S02]  /*1ce0*/  ISETP.GT.AND P3, PT, R10.reuse, RZ, PT ;  /* 0x000000ff0a00720c */ /* 0x040fe40003f64270 */
[C---:B------:R-:W-:Y:S02]  /*1cf0*/  ISETP.GT.AND P4, PT, R10.reuse, 0x1, PT ;  /* 0x000000010a00780c */ /* 0x040fe40003f84270 */
[----:B------:R-:W-:Y:S01]  /*1d00*/  ISETP.GT.AND P5, PT, R10, 0x8, PT ;  /* 0x000000080a00780c */ /* 0x000fe20003fa4270 */
[----:B------:R-:W-:Y:S02]  /*1d10*/  WARPGROUP.DEPBAR.LE gsb0, 0x0 ;  /* 0x00008000000079c5 */ /* 0x000fe40000010000 */
[----:B------:R-:W-:-:S06]  /*1d20*/  WARPGROUP.ARRIVE ;  /* 0x00000000000079c5 */ /* 0x000fcc0000000000 */
[----:B------:R-:W-:Y:S01]  /*1d30*/  QGMMA.64x32x32.F32.E4M3.E4M3 R56, gdesc[UR16], RZ, !UPT, gsb0 ;  /* 0x00600000103879f3 */ /* 0x000fe2000c0008ff */
[----:B------:R-:W-:Y:S02]  /*1d40*/  UIADD3 UR16, UR6, 0x400, URZ ;  /* 0x0000040006107890 */ /* 0x000fe4000fffe03f */
[----:B------:R-:W-:Y:S01]  /*1d50*/  UIADD3 UR18, UR52, 0x500, URZ ;  /* 0x0000050034127890 */ /* 0x000fe2000fffe03f */
[----:B------:R-:W-:Y:S01]  /*1d60*/  UMOV UR17, 0x80000020 ;  /* 0x8000002000117882 */ /* 0x000fe20000000000 */
[----:B------:R-:W-:Y:S01]  /*1d70*/  UMOV UR19, 0x80000020 ;  /* 0x8000002000137882 */ /* 0x000fe20000000000 */
[----:B------:R-:W-:Y:S02]  /*1d80*/  UMOV UR25, UR17 ;  /* 0x0000001100197c82 */ /* 0x000fe40008000000 */
[----:B------:R-:W-:Y:S01]  /*1d90*/  UMOV UR24, UR16 ;  /* 0x0000001000187c82 */ /* 0x000fe20008000000 */
[----:B------:R-:W-:Y:S01]  /*1da0*/  UMOV UR28, UR16 ;  /* 0x00000010001c7c82 */ /* 0x000fe20008000000 */
[----:B------:R-:W-:Y:S01]  /*1db0*/  UMOV UR29, UR17 ;  /* 0x00000011001d7c82 */ /* 0x000fe20008000000 */
[----:B------:R-:W-:-:S02]  /*1dc0*/  WARPGROUP.DEPBAR.LE gsb0, 0x0 ;  /* 0x00008000000079c5 */ /* 0x000fc40000010000 */
[----:B------:R-:W-:-:S06]  /*1dd0*/  WARPGROUP.ARRIVE ;  /* 0x00000000000079c5 */ /* 0x000fcc0000000000 */
[----:B------:R-:W-:Y:S01]  /*1de0*/  QGMMA.64x32x32.F32.E4M3.E4M3 R40, gdesc[UR20], RZ, !UPT, gsb0 ;  /* 0x00600000142879f3 */ /* 0x000fe2000c0008ff */
[----:B------:R-:W-:Y:S02]  /*1df0*/  UIADD3 UR20, UR6, 0x402, URZ ;  /* 0x0000040206147890 */ /* 0x000fe4000fffe03f */
[----:B------:R-:W-:Y:S01]  /*1e00*/  UIADD3 UR22, UR52, 0x502, URZ ;  /* 0x0000050234167890 */ /* 0x000fe2000fffe03f */
[----:B------:R-:W-:Y:S01]  /*1e10*/  UMOV UR21, 0x80000020 ;  /* 0x8000002000157882 */ /* 0x000fe20000000000 */
[----:B------:R-:W-:Y:S01]  /*1e20*/  UMOV UR23, 0x80000020 ;  /* 0x8000002000177882 */ /* 0x000fe20000000000 */
[----:B------:R-:W-:Y:S02]  /*1e30*/  WARPGROUP.DEPBAR.LE gsb0, 0x0 ;  /* 0x00008000000079c5 */ /* 0x000fe40000010000 */
[----:B------:R-:W-:-:S06]  /*1e40*/  WARPGROUP.ARRIVE ;  /* 0x00000000000079c5 */ /* 0x000fcc0000000000 */
[----:B------:R-:W-:Y:S01]  /*1e50*/  QGMMA.64x32x32.F32.E4M3.E4M3 R24, gdesc[UR12], RZ, !UPT, gsb0 ;  /* 0x006000000c1879f3 */ /* 0x000fe2000c0008ff */
[----:B------:R-:W-:Y:S02]  /*1e60*/  UIADD3 UR12, UR52, 0x202, URZ ;  /* 0x00000202340c7890 */ /* 0x000fe4000fffe03f */
[----:B------:R-:W-:Y:S02]  /*1e70*/  UIADD3 UR13, UR6, 0x200, URZ ;  /* 0x00000200060d7890 */ /* 0x000fe4000fffe03f */
        /* <DEDUP_REMOVED lines=120> */
[----:B------:R-:W-:Y:S01]  /*2600*/  ISETP.GT.AND P3, PT, R10, 0x9, PT ;  /* 0x000000090a00780c */ /* 0x000fe20003f64270 */
[----:B------:R-:W-:Y:S01]  /*2610*/  QGMMA.64x32x32.F32.E4M3.E4M3 R72, gdesc[UR20], R72, gsb0 ;  /* 0x00600000144879f3 */ /* 0x000fe20008000848 */
[----:B------:R-:W-:Y:S01]  /*2620*/  UIADD3 UR22, UR52, 0x602, URZ ;  /* 0x0000060234167890 */ /* 0x000fe2000fffe03f */
[----:B------:R-:W-:Y:S01]  /*2630*/  FSEL R94, R94, -INF , P5 ;  /* 0xff8000005e5e7808 */ /* 0x000fe20002800000 */
[----:B------:R-:W-:Y:S01]  /*2640*/  UMOV UR23, 0x80000020 ;  /* 0x8000002000177882 */ /* 0x000fe20000000000 */
[----:B------:R-:W-:-:S02]  /*2650*/  FMNMX.FTZ R9, R90, R6, !PT ;  /* 0x000000065a097209 */ /* 0x000fc40007810000 */
[----:B------:R-:W-:Y:S02]  /*2660*/  ISETP.GT.AND P4, PT, R10, 0x10, PT ;  /* 0x000000100a00780c */ /* 0x000fe40003f84270 */
[----:B------:R-:W-:Y:S02]  /*2670*/  FSEL R20, R95, -INF , P3 ;  /* 0xff8000005f147808 */ /* 0x000fe40001800000 */
[----:B------:R-:W-:Y:S02]  /*2680*/  FMNMX.FTZ R9, R94, R9, !PT ;  /* 0x000000095e097209 */ /* 0x000fe40007810000 */
[----:B------:R-:W-:Y:S02]  /*2690*/  ISETP.GT.AND P3, PT, R10, 0x11, PT ;  /* 0x000000110a00780c */ /* 0x000fe40003f64270 */
[----:B------:R-:W-:Y:S02]  /*26a0*/  FSEL R98, R98, -INF , P4 ;  /* 0xff80000062627808 */ /* 0x000fe40002000000 */
        /* <DEDUP_REMOVED lines=11> */
[----:B------:R-:W-:Y:S01]  /*2760*/  FMNMX.FTZ R9, R108, R9, !PT ;  /* 0x000000096c097209 */ /* 0x000fe20007810000 */
[----:B------:R-:W-:Y:S02]  /*2770*/  WARPGROUP.DEPBAR.LE gsb0, 0x0 ;  /* 0x00008000000079c5 */ /* 0x000fe40000010000 */
[----:B------:R-:W-:Y:S01]  /*2780*/  WARPGROUP.ARRIVE ;  /* 0x00000000000079c5 */ /* 0x000fe20000000000 */
[----:B------:R-:W-:-:S02]  /*2790*/  FSEL R74, R74, -INF , P4 ;  /* 0xff8000004a4a7808 */ /* 0x000fc40002000000 */
[----:B------:R-:W-:Y:S02]  /*27a0*/  ISETP.GT.AND P4, PT, R10, 0x28, PT ;  /* 0x000000280a00780c */ /* 0x000fe40003f84270 */
[----:B------:R-:W-:Y:S01]  /*27b0*/  FSEL R110, R75, -INF , P3 ;  /* 0xff8000004b6e7808 */ /* 0x000fe20001800000 */
[----:B------:R-:W-:Y:S01]  /*27c0*/  QGMMA.64x32x32.F32.E4M3.E4M3 R56, gdesc[UR20], R56, gsb0 ;  /* 0x00600000143879f3 */ /* 0x000fe20008000838 */
[----:B------:R-:W-:Y:S01]  /*27d0*/  UIADD3 UR22, UR52, 0x682, URZ ;  /* 0x0000068234167890 */ /* 0x000fe2000fffe03f */
[----:B------:R-:W-:Y:S01]  /*27e0*/  FMNMX.FTZ R9, R74, R9, !PT ;  /* 0x000000094a097209 */ /* 0x000fe20007810000 */
[----:B------:R-:W-:Y:S01]  /*27f0*/  UMOV UR23, 0x80000020 ;  /* 0x8000002000177882 */ /* 0x000fe20000000000 */
        /* <DEDUP_REMOVED lines=44> */
[C---:B------:R-:W-:Y:S02]  /*2ac0*/  ISETP.GT.AND P4, PT, R10.reuse, 0x60, PT ;  /* 0x000000600a00780c */ /* 0x040fe40003f84270 */
[----:B------:R-:W-:Y:S02]  /*2ad0*/  FSEL R103, R71, -INF , P3 ;  /* 0xff80000047677808 */ /* 0x000fe40001800000 */
[----:B------:R-:W-:Y:S02]  /*2ae0*/  FMNMX.FTZ R0, R107, R0, !PT ;  /* 0x000000006b007209 */ /* 0x000fe40007810000 */
[----:B------:R-:W-:Y:S02]  /*2af0*/  ISETP.GT.AND P3, PT, R10, 0x61, PT ;  /* 0x000000610a00780c */ /* 0x000fe40003f64270 */
[----:B------:R-:W-:Y:S01]  /*2b00*/  FMNMX.FTZ R0, R103, R0, !PT ;  /* 0x0000000067007209 */ /* 0x000fe20007810000 */
[----:B------:R-:W-:Y:S02]  /*2b10*/  WARPGROUP.DEPBAR.LE gsb0, 0x0 ;  /* 0x00008000000079c5 */ /* 0x000fe40000010000 */
[----:B------:R-:W-:Y:S01]  /*2b20*/  WARPGROUP.ARRIVE ;  /* 0x00000000000079c5 */ /* 0x000fe20000000000 */
[----:B------:R-:W-:-:S02]  /*2b30*/  FSEL R83, R42, -INF , P4 ;  /* 0xff8000002a537808 */ /* 0x000fc40002000000 */
[C---:B------:R-:W-:Y:S02]  /*2b40*/  ISETP.GT.AND P4, PT, R10.reuse, 0x68, PT ;  /* 0x000000680a00780c */ /* 0x040fe40003f84270 */
[----:B------:R-:W-:Y:S01]  /*2b50*/  FSEL R63, R43, -INF , P3 ;  /* 0xff8000002b3f7808 */ /* 0x000fe20001800000 */
[----:B------:R-:W-:Y:S01]  /*2b60*/  QGMMA.64x32x32.F32.E4M3.E4M3 R24, gdesc[UR20], R24, gsb0 ;  /* 0x00600000141879f3 */ /* 0x000fe20008000818 */
        /* <DEDUP_REMOVED lines=20> */
[----:B------:R-:W-:Y:S02]  /*2cb0*/  FMNMX.FTZ R0, R75, R0, !PT ;  /* 0x000000004b007209 */ /* 0x000fe40007810000 */
[----:B---3--:R-:W-:-:S04]  /*2cc0*/  VIADDMNMX R46, R12, R21, R14, PT ;  /* 0x000000150c2e7246 */ /* 0x008fc8000380010e */
[----:B------:R-:W-:Y:S01]  /*2cd0*/  ISETP.GT.AND P5, PT, R46, 0x8, PT ;  /* 0x000000082e00780c */ /* 0x000fe20003fa4270 */
[----:B------:R-:W-:Y:S02]  /*2ce0*/  WARPGROUP.DEPBAR.LE gsb0, 0x0 ;  /* 0x00008000000079c5 */ /* 0x000fe40000010000 */
[----:B------:R-:W-:Y:S02]  /*2cf0*/  FSEL R71, R26, -INF , P4 ;  /* 0xff8000001a477808 */ /* 0x000fe40002000000 */
[C---:B------:R-:W-:Y:S02]  /*2d00*/  ISETP.GT.AND P4, PT, R10.reuse, 0x88, PT ;  /* 0x000000880a00780c */ /* 0x040fe40003f84270 */
[----:B------:R-:W-:Y:S02]  /*2d10*/  FSEL R55, R27, -INF , P3 ;  /* 0xff8000001b377808 */ /* 0x000fe40001800000 */
[----:B------:R-:W-:Y:S02]  /*2d20*/  FMNMX.FTZ R0, R71, R0, !PT ;  /* 0x0000000047007209 */ /* 0x000fe40007810000 */
[----:B------:R-:W-:-:S02]  /*2d30*/  ISETP.GT.AND P3, PT, R10, 0x89, PT ;  /* 0x000000890a00780c */ /* 0x000fc40003f64270 */
[----:B------:R-:W-:Y:S02]  /*2d40*/  FSEL R79, R30, -INF , P4 ;  /* 0xff8000001e4f7808 */ /* 0x000fe40002000000 */
[----:B------:R-:W-:Y:S02]  /*2d50*/  FMNMX.FTZ R0, R55, R0, !PT ;  /* 0x0000000037007209 */ /* 0x000fe40007810000 */
        /* <DEDUP_REMOVED lines=12> */
[----:B------:R-:W-:Y:S02]  /*2e20*/  FSEL R99, R39, -INF , P3 ;  /* 0xff80000027637808 */ /* 0x000fe40001800000 */
[----:B------:R-:W-:Y:S02]  /*2e30*/  FMNMX.FTZ R0, R105, R0, !PT ;  /* 0x0000000069007209 */ /* 0x000fe40007810000 */
[----:B------:R-:W-:Y:S02]  /*2e40*/  ISETP.GT.AND P4, PT, R46, 0x1, PT ;  /* 0x000000012e00780c */ /* 0x000fe40003f84270 */
[----:B------:R-:W-:-:S02]  /*2e50*/  FMNMX.FTZ R10, R99, R0, !PT ;  /* 0x00000000630a7209 */ /* 0x000fc40007810000 */
[----:B------:R-:W-:Y:S02]  /*2e60*/  FSEL R42, R89, -INF , P4 ;  /* 0xff800000592a7808 */ /* 0x000fe40002000000 */
[----:B------:R-:W-:Y:S01]  /*2e70*/  FSEL R89, R92, -INF , P5 ;  /* 0xff8000005c597808 */ /* 0x000fe20002800000 */
[----:B------:R-:W0:Y:S01]  /*2e80*/  SHFL.BFLY PT, R11, R10, 0x2, 0x1f ;  /* 0x0c401f000a0b7f89 */ /* 0x000e2200000e0000 */
[----:B------:R-:W-:-:S04]  /*2e90*/  ISETP.GT.AND P4, PT, R46, 0x10, PT ;  /* 0x000000102e00780c */ /* 0x000fc80003f84270 */
[----:B------:R-:W-:Y:S02]  /*2ea0*/  FSEL R115, R96, -INF , P4 ;  /* 0xff80000060737808 */ /* 0x000fe40002000000 */
[----:B------:R-:W-:-:S04]  /*2eb0*/  ISETP.GT.AND P4, PT, R46, 0x18, PT ;  /* 0x000000182e00780c */ /* 0x000fc80003f84270 */
[----:B------:R-:W-:Y:S02]  /*2ec0*/  FSEL R117, R100, -INF , P4 ;  /* 0xff80000064757808 */ /* 0x000fe40002000000 */
[----:B------:R-:W-:-:S04]  /*2ed0*/  ISETP.GT.AND P4, PT, R46, 0x21, PT ;  /* 0x000000212e00780c */ /* 0x000fc80003f84270 */
[----:B------:R-:W-:Y:S02]  /*2ee0*/  FSEL R73, R73, -INF , P4 ;  /* 0xff80000049497808 */ /* 0x000fe40002000000 */
[----:B------:R-:W-:-:S04]  /*2ef0*/  ISETP.GT.AND P4, PT, R46, 0x29, PT ;  /* 0x000000292e00780c */ /* 0x000fc80003f84270 */
[----:B------:R-:W-:Y:S02]  /*2f00*/  FSEL R77, R77, -INF , P4 ;  /* 0xff8000004d4d7808 */ /* 0x000fe40002000000 */
[----:B0-----:R-:W-:Y:S02]  /*2f10*/  FMNMX.FTZ R15, R10, R11, !PT ;  /* 0x0000000b0a0f7209 */ /* 0x001fe40007810000 */
[----:B------:R-:W-:-:S03]  /*2f20*/  ISETP.GT.AND P4, PT, R46, 0x31, PT ;  /* 0x000000312e00780c */ /* 0x000fc60003f84270 */
[----:B------:R-:W0:Y:S01]  /*2f30*/  SHFL.BFLY PT, R0, R15, 0x1, 0x1f ;  /* 0x0c201f000f007f89 */ /* 0x000e2200000e0000 */
[----:B------:R-:W-:Y:S02]  /*2f40*/  FSEL R81, R81, -INF , P4 ;  /* 0xff80000051517808 */ /* 0x000fe40002000000 */
[----:B------:R-:W-:-:S04]  /*2f50*/  ISETP.GT.AND P4, PT, R46, 0x39, PT ;  /* 0x000000392e00780c */ /* 0x000fc80003f84270 */
[----:B------:R-:W-:Y:S02]  /*2f60*/  FSEL R85, R85, -INF , P4 ;  /* 0xff80000055557808 */ /* 0x000fe40002000000 */
[----:B------:R-:W-:-:S04]  /*2f70*/  ISETP.GT.AND P4, PT, R46, 0x41, PT ;  /* 0x000000412e00780c */ /* 0x000fc80003f84270 */
[----:B------:R-:W-:Y:S02]  /*2f80*/  FSEL R129, R57, -INF , P4 ;  /* 0xff80000039817808 */ /* 0x000fe40002000000 */
[----:B------:R-:W-:-:S04]  /*2f90*/  ISETP.GT.AND P4, PT, R46, 0x49, PT ;  /* 0x000000492e00780c */ /* 0x000fc80003f84270 */
[----:B------:R-:W-:Y:S02]  /*2fa0*/  FSEL R133, R61, -INF , P4 ;  /* 0xff8000003d857808 */ /* 0x000fe40002000000 */
[----:B------:R-:W-:Y:S02]  /*2fb0*/  ISETP.GT.AND P4, PT, R46, 0x51, PT ;  /* 0x000000512e00780c */ /* 0x000fe40003f84270 */
[----:B0-----:R-:W-:Y:S02]  /*2fc0*/  FMNMX.FTZ R11, R15, R0, !PT ;  /* 0x000000000f0b7209 */ /* 0x001fe40007810000 */
[----:B------:R-:W-:Y:S02]  /*2fd0*/  FSEL R65, R65, -INF , P4 ;  /* 0xff80000041417808 */ /* 0x000fe40002000000 */
[----:B------:R-:W-:Y:S01]  /*2fe0*/  FSETP.NEU.FTZ.AND P3, PT, R11, -INF , PT ;  /* 0xff8000000b00780b */ /* 0x000fe20003f7d000 */
[----:B------:R-:W-:Y:S01]  /*2ff0*/  FFMA.FTZ R111, R2, R11, -8 ;  /* 0xc1000000026f7423 */ /* 0x000fe2000001000b */
[----:B------:R-:W-:-:S04]  /*3000*/  ISETP.GT.AND P4, PT, R46, 0x59, PT ;  /* 0x000000592e00780c */ /* 0x000fc80003f84270 */
[----:B------:R-:W-:Y:S02]  /*3010*/  FSEL R111, R111, RZ, P3 ;  /* 0x000000ff6f6f7208 */ /* 0x000fe40001800000 */
[----:B------:R-:W-:Y:S02]  /*3020*/  ISETP.GT.AND P3, PT, R46, RZ, PT ;  /* 0x000000ff2e00720c */ /* 0x000fe40003f64270 */
[----:B------:R-:W-:Y:S01]  /*3030*/  FSEL R69, R69, -INF , P4 ;  /* 0xff80000045457808 */ /* 0x000fe20002000000 */
[--C-:B------:R-:W-:Y:S01]  /*3040*/  FFMA.FTZ R15, R2, R20, -R111.reuse ;  /* 0x00000014020f7223 */ /* 0x100fe2000001086f */
[----:B------:R-:W-:Y:S01]  /*3050*/  FSEL R113, R88, -INF , P3 ;  /* 0xff80000058717808 */ /* 0x000fe20001800000 */
[--C-:B------:R-:W-:Y:S01]  /*3060*/  FFMA.FTZ R58, R2, R58, -R111.reuse ;  /* 0x0000003a023a7223 */ /* 0x100fe2000001086f */
[----:B------:R-:W-:Y:S01]  /*3070*/  ISETP.GT.AND P3, PT, R46, 0x9, PT ;  /* 0x000000092e00780c */ /* 0x000fe20003f64270 */
[C-C-:B------:R-:W-:Y:S01]  /*3080*/  FFMA.FTZ R0, R2.reuse, R90, -R111.reuse ;  /* 0x0000005a02007223 */ /* 0x140fe2000001086f */
[----:B------:R-:W-:Y:S01]  /*3090*/  FMNMX.FTZ R14, R113, R42, !PT ;  /* 0x0000002a710e7209 */ /* 0x000fe20007810000 */
[C-C-:B------:R-:W-:Y:S01]  /*30a0*/  FFMA.FTZ R13, R2.reuse, R6, -R111.reuse ;  /* 0x00000006020d7223 */ /* 0x140fe2000001086f */
[----:B------:R-:W-:Y:S01]  /*30b0*/  FSEL R93, R93, -INF , P3 ;  /* 0xff8000005d5d7808 */ /* 0x000fe20001800000 */
[--C-:B------:R-:W-:Y:S01]  /*30c0*/  FFMA.FTZ R6, R2, R94, -R111.reuse ;  /* 0x0000005e02067223 */ /* 0x100fe2000001086f */
[----:B------:R-:W-:Y:S01]  /*30d0*/  FMNMX.FTZ R14, R89, R14, !PT ;  /* 0x0000000e590e7209 */ /* 0x000fe20007810000 */
[----:B------:R-:W-:Y:S01]  /*30e0*/  MUFU.EX2 R0, R0 ;  /* 0x0000000000007308 */ /* 0x000fe20000000800 */
[----:B------:R-:W-:Y:S01]  /*30f0*/  ISETP.GT.AND P3, PT, R46, 0x11, PT ;  /* 0x000000112e00780c */ /* 0x000fe20003f64270 */
[C-C-:B------:R-:W-:Y:S01]  /*3100*/  FFMA.FTZ R10, R2.reuse, R98, -R111.reuse ;  /* 0x00000062020a7223 */ /* 0x140fe2000001086f */
[----:B------:R-:W-:Y:S01]  /*3110*/  FMNMX.FTZ R20, R93, R14, !PT ;  /* 0x0000000e5d147209 */ /* 0x000fe20007810000 */
[C-C-:B------:R-:W-:Y:S01]  /*3120*/  FFMA.FTZ R106, R2.reuse, R106, -R111.reuse ;  /* 0x0000006a026a7223 */ /* 0x140fe2000001086f */
[----:B------:R-:W-:Y:S01]  /*3130*/  FSEL R97, R97, -INF , P3 ;  /* 0xff80000061617808 */ /* 0x000fe20001800000 */
[--C-:B------:R-:W-:Y:S01]  /*3140*/  FFMA.FTZ R12, R2, R102, -R111.reuse ;  /* 0x00000066020c7223 */ /* 0x100fe2000001086f */
[----:B------:R-:W-:Y:S01]  /*3150*/  FMNMX.FTZ R20, R115, R20, !PT ;  /* 0x0000001473147209 */ /* 0x000fe20007810000 */
[----:B------:R-:W0:Y:S01]  /*3160*/  MUFU.EX2 R13, R13 ;  /* 0x0000000d000d7308 */ /* 0x000e220000000800 */
[----:B------:R-:W-:Y:S01]  /*3170*/  ISETP.GT.AND P3, PT, R46, 0x19, PT ;  /* 0x000000192e00780c */ /* 0x000fe20003f64270 */
[C-C-:B------:R-:W-:Y:S01]  /*3180*/  FFMA.FTZ R62, R2.reuse, R62, -R111.reuse ;  /* 0x0000003e023e7223 */ /* 0x140fe2000001086f */
[----:B------:R-:W-:Y:S01]  /*3190*/  FMNMX.FTZ R20, R97, R20, !PT ;  /* 0x0000001461147209 */ /* 0x000fe20007810000 */
[C-C-:B------:R-:W-:Y:S01]  /*31a0*/  FFMA.FTZ R78, R2.reuse, R78, -R111.reuse ;  /* 0x0000004e024e7223 */ /* 0x140fe2000001086f */
[----:B------:R-:W-:Y:S01]  /*31b0*/  FSEL R101, R101, -INF , P3 ;  /* 0xff80000065657808 */ /* 0x000fe20001800000 */
[--C-:B------:R-:W-:Y:S01]  /*31c0*/  FFMA.FTZ R27, R2, R108, -R111.reuse ;  /* 0x0000006c021b7223 */ /* 0x100fe2000001086f */
[----:B------:R-:W-:Y:S01]  /*31d0*/  ISETP.GT.AND P3, PT, R46, 0x20, PT ;  /* 0x000000202e00780c */ /* 0x000fe20003f64270 */
[----:B------:R-:W-:Y:S01]  /*31e0*/  MUFU.EX2 R6, R6 ;  /* 0x0000000600067308 */ /* 0x000fe20000000800 */
[----:B------:R-:W-:Y:S01]  /*31f0*/  FMNMX.FTZ R20, R117, R20, !PT ;  /* 0x0000001475147209 */ /* 0x000fe20007810000 */
[--C-:B------:R-:W-:Y:S01]  /*3200*/  FFMA.FTZ R74, R2, R74, -R111.reuse ;  /* 0x0000004a024a7223 */ /* 0x100fe2000001086f */
[----:B------:R-:W-:Y:S01]  /*3210*/  FSEL R119, R72, -INF , P3 ;  /* 0xff80000048777808 */ /* 0x000fe20001800000 */
[C-C-:B------:R-:W-:Y:S01]  /*3220*/  FFMA.FTZ R31, R2.reuse, R110, -R111.reuse ;  /* 0x0000006e021f7223 */ /* 0x140fe2000001086f */
[----:B------:R-:W-:Y:S01]  /*3230*/  FMNMX.FTZ R26, R101, R20, !PT ;  /* 0x00000014651a7209 */ /* 0x000fe20007810000 */
[--C-:B------:R-:W-:Y:S01]  /*3240*/  FFMA.FTZ R66, R2, R66, -R111.reuse ;  /* 0x0000004202427223 */ /* 0x100fe2000001086f */
[----:B------:R-:W-:Y:S01]  /*3250*/  ISETP.GT.AND P3, PT, R46, 0x28, PT ;  /* 0x000000282e00780c */ /* 0x000fe20003f64270 */
[----:B------:R-:W1:Y:S01]  /*3260*/  MUFU.EX2 R15, R15 ;  /* 0x0000000f000f7308 */ /* 0x000e620000000800 */
[----:B------:R-:W-:Y:S01]  /*3270*/  FMNMX.FTZ R26, R119, R26, !PT ;  /* 0x0000001a771a7209 */ /* 0x000fe20007810000 */
[--C-:B------:R-:W-:Y:S01]  /*3280*/  FFMA.FTZ R82, R2, R82, -R111.reuse ;  /* 0x0000005202527223 */ /* 0x100fe2000001086f */
[----:B------:R-:W-:Y:S01]  /*3290*/  FSEL R121, R76, -INF , P3 ;  /* 0xff8000004c797808 */ /* 0x000fe20001800000 */
[C-C-:B------:R-:W-:Y:S01]  /*32a0*/  FFMA.FTZ R35, R2.reuse, R112, -R111.reuse ;  /* 0x0000007002237223 */ /* 0x140fe2000001086f */
[----:B------:R-:W-:Y:S01]  /*32b0*/  FMNMX.FTZ R26, R73, R26, !PT ;  /* 0x0000001a491a7209 */ /* 0x000fe20007810000 */
        /* <DEDUP_REMOVED lines=12> */
[----:B------:R-:W-:Y:S01]  /*3380*/  FFMA.FTZ R50, R2, R91, -R111 ;  /* 0x0000005b02327223 */ /* 0x000fe2000001086f */
[----:B------:R-:W-:-:S02]  /*3390*/  FSEL R125, R84, -INF , P3 ;  /* 0xff800000547d7808 */ /* 0x000fc40001800000 */
[----:B------:R-:W-:Y:S02]  /*33a0*/  FMNMX.FTZ R30, R81, R30, !PT ;  /* 0x0000001e511e7209 */ /* 0x000fe40007810000 */
[----:B------:R-:W-:Y:S01]  /*33b0*/  ISETP.GT.AND P3, PT, R46, 0x40, PT ;  /* 0x000000402e00780c */ /* 0x000fe20003f64270 */
[----:B------:R-:W-:Y:S01]  /*33c0*/  MUFU.EX2 R12, R12 ;  /* 0x0000000c000c7308 */ /* 0x000fe20000000800 */
[----:B------:R-:W-:Y:S02]  /*33d0*/  FMNMX.FTZ R30, R125, R30, !PT ;  /* 0x0000001e7d1e7209 */ /* 0x000fe40007810000 */
[----:B------:R-:W-:Y:S01]  /*33e0*/  FSEL R127, R56, -INF , P3 ;  /* 0xff800000387f7808 */ /* 0x000fe20001800000 */
[----:B------:R-:W-:Y:S01]  /*33f0*/  IMAD.U32 R56, RZ, RZ, UR39 ;  /* 0x00000027ff387e24 */ /* 0x000fe2000f8e00ff */
[----:B------:R-:W-:Y:S02]  /*3400*/  FMNMX.FTZ R34, R85, R30, !PT ;  /* 0x0000001e55227209 */ /* 0x000fe40007810000 */
[----:B------:R-:W-:Y:S01]  /*3410*/  ISETP.GT.AND P3, PT, R46, 0x48, PT ;  /* 0x000000482e00780c */ /* 0x000fe20003f64270 */
[----:B------:R-:W-:Y:S01]  /*3420*/  @!P0 VIADD R56, R56, 0x29840 ;  /* 0x0002984038388836 */ /* 0x000fe20000000000 */
[----:B------:R-:W-:Y:S01]  /*3430*/  FMNMX.FTZ R34, R127, R34, !PT ;  /* 0x000000227f227209 */ /* 0x000fe20007810000 */
[----:B------:R-:W-:Y:S01]  /*3440*/  MUFU.EX2 R20, R78 ;  /* 0x0000004e00147308 */ /* 0x000fe20000000800 */
[----:B------:R-:W-:-:S02]  /*3450*/  FSEL R131, R60, -INF , P3 ;  /* 0xff8000003c837808 */ /* 0x000fc40001800000 */
[----:B------:R-:W-:Y:S02]  /*3460*/  FMNMX.FTZ R34, R129, R34, !PT ;  /* 0x0000002281227209 */ /* 0x000fe40007810000 */
[----:B------:R-:W-:Y:S02]  /*3470*/  ISETP.GT.AND P3, PT, R46, 0x50, PT ;  /* 0x000000502e00780c */ /* 0x000fe40003f64270 */
[----:B------:R-:W-:Y:S01]  /*3480*/  FMNMX.FTZ R34, R131, R34, !PT ;  /* 0x0000002283227209 */ /* 0x000fe20007810000 */
[----:B------:R-:W3:Y:S01]  /*3490*/  MUFU.EX2 R27, R27 ;  /* 0x0000001b001b7308 */ /* 0x000ee20000000800 */
[----:B------:R-:W-:Y:S02]  /*34a0*/  FSEL R135, R64, -INF , P3 ;  /* 0xff80000040877808 */ /* 0x000fe40001800000 */
[----:B------:R-:W-:Y:S02]  /*34b0*/  FMNMX.FTZ R38, R133, R34, !PT ;  /* 0x0000002285267209 */ /* 0x000fe40007810000 */
[----:B------:R-:W-:-:S02]  /*34c0*/  ISETP.GT.AND P3, PT, R46, 0x58, PT ;  /* 0x000000582e00780c */ /* 0x000fc40003f64270 */
[----:B------:R-:W-:Y:S01]  /*34d0*/  FMNMX.FTZ R38, R135, R38, !PT ;  /* 0x0000002687267209 */ /* 0x000fe20007810000 */
[----:B------:R-:W-:Y:S01]  /*34e0*/  MUFU.EX2 R34, R58 ;  /* 0x0000003a00227308 */ /* 0x000fe20000000800 */
[----:B------:R-:W-:Y:S02]  /*34f0*/  FSEL R137, R68, -INF , P3 ;  /* 0xff80000044897808 */ /* 0x000fe40001800000 */
[----:B------:R-:W-:Y:S02]  /*3500*/  FMNMX.FTZ R38, R65, R38, !PT ;  /* 0x0000002641267209 */ /* 0x000fe40007810000 */
[----:B------:R-:W-:Y:S02]  /*3510*/  ISETP.GT.AND P3, PT, R46, 0x60, PT ;  /* 0x000000602e00780c */ /* 0x000fe40003f64270 */
[----:B------:R-:W-:Y:S01]  /*3520*/  FMNMX.FTZ R38, R137, R38, !PT ;  /* 0x0000002689267209 */ /* 0x000fe20007810000 */
[----:B------:R-:W-:Y:S01]  /*3530*/  MUFU.EX2 R14, R74 ;  /* 0x0000004a000e7308 */ /* 0x000fe20000000800 */
[----:B------:R-:W-:-:S02]  /*3540*/  FSEL R139, R40, -INF , P3 ;  /* 0xff800000288b7808 */ /* 0x000fc40001800000 */
[C---:B------:R-:W-:Y:S02]  /*3550*/  ISETP.GT.AND P4, PT, R46.reuse, 0x61, PT ;  /* 0x000000612e00780c */ /* 0x040fe40003f84270 */
[----:B------:R-:W-:Y:S02]  /*3560*/  FMNMX.FTZ R40, R69, R38, !PT ;  /* 0x0000002645287209 */ /* 0x000fe40007810000 */
[----:B------:R-:W-:Y:S01]  /*3570*/  ISETP.GT.AND P3, PT, R46, 0x68, PT ;  /* 0x000000682e00780c */ /* 0x000fe20003f64270 */
[----:B------:R-:W-:Y:S01]  /*3580*/  MUFU.EX2 R38, R62 ;  /* 0x0000003e00267308 */ /* 0x000fe20000000800 */
[----:B------:R-:W-:Y:S01]  /*3590*/  FSEL R141, R41, -INF , P4 ;  /* 0xff800000298d7808 */ /* 0x000fe20002000000 */
[----:B------:R-:W-:Y:S01]  /*35a0*/  FFMA.FTZ R41, R2, R120, -R111 ;  /* 0x0000007802297223 */ /* 0x000fe2000001086f */
[----:B------:R-:W-:Y:S02]  /*35b0*/  FMNMX.FTZ R40, R139, R40, !PT ;  /* 0x000000288b287209 */ /* 0x000fe40007810000 */
[----:B------:R-:W-:-:S02]  /*35c0*/  ISETP.GT.AND P4, PT, R46, 0x69, PT ;  /* 0x000000692e00780c */ /* 0x000fc40003f84270 */
[----:B------:R-:W-:Y:S01]  /*35d0*/  FSEL R143, R44, -INF , P3 ;  /* 0xff8000002c8f7808 */ /* 0x000fe20001800000 */
[----:B------:R-:W-:Y:S01]  /*35e0*/  MUFU.EX2 R31, R31 ;  /* 0x0000001f001f7308 */ /* 0x000fe20000000800 */
[----:B------:R-:W-:Y:S02]  /*35f0*/  FMNMX.FTZ R40, R141, R40, !PT ;  /* 0x000000288d287209 */ /* 0x000fe40007810000 */
[----:B------:R-:W-:Y:S02]  /*3600*/  ISETP.GT.AND P3, PT, R46, 0x70, PT ;  /* 0x000000702e00780c */ /* 0x000fe40003f64270 */
[----:B------:R-:W-:Y:S01]  /*3610*/  FSEL R145, R45, -INF , P4 ;  /* 0xff8000002d917808 */ /* 0x000fe20002000000 */
[----:B------:R-:W-:Y:S01]  /*3620*/  FFMA.FTZ R45, R2, R109, -R111 ;  /* 0x0000006d022d7223 */ /* 0x000fe2000001086f */
[----:B------:R-:W-:Y:S01]  /*3630*/  FMNMX.FTZ R40, R143, R40, !PT ;  /* 0x000000288f287209 */ /* 0x000fe20007810000 */
[----:B------:R-:W-:Y:S01]  /*3640*/  MUFU.EX2 R26, R82 ;  /* 0x00000052001a7308 */ /* 0x000fe20000000800 */
[----:B------:R-:W-:-:S02]  /*3650*/  ISETP.GT.AND P4, PT, R46, 0x71, PT ;  /* 0x000000712e00780c */ /* 0x000fc40003f84270 */
[----:B------:R-:W-:Y:S01]  /*3660*/  FSEL R147, R48, -INF , P3 ;  /* 0xff80000030937808 */ /* 0x000fe20001800000 */
[--C-:B------:R-:W-:Y:S01]  /*3670*/  FFMA.FTZ R48, R2, R79, -R111.reuse ;  /* 0x0000004f02307223 */ /* 0x100fe2000001086f */
[----:B------:R-:W-:Y:S02]  /*3680*/  FMNMX.FTZ R44, R145, R40, !PT ;  /* 0x00000028912c7209 */ /* 0x000fe40007810000 */
[----:B------:R-:W-:Y:S01]  /*3690*/  ISETP.GT.AND P3, PT, R46, 0x78, PT ;  /* 0x000000782e00780c */ /* 0x000fe20003f64270 */
[----:B------:R-:W-:Y:S01]  /*36a0*/  MUFU.EX2 R40, R66 ;  /* 0x0000004200287308 */ /* 0x000fe20000000800 */
[----:B------:R-:W-:Y:S01]  /*36b0*/  FSEL R149, R49, -INF , P4 ;  /* 0xff80000031957808 */ /* 0x000fe20002000000 */
[C-C-:B------:R-:W-:Y:S01]  /*36c0*/  FFMA.FTZ R49, R2.reuse, R55, -R111.reuse ;  /* 0x0000003702317223 */ /* 0x140fe2000001086f */
[----:B------:R-:W-:Y:S01]  /*36d0*/  FMNMX.FTZ R44, R147, R44, !PT ;  /* 0x0000002c932c7209 */ /* 0x000fe20007810000 */
[----:B------:R-:W-:Y:S01]  /*36e0*/  FFMA.FTZ R55, R2, R99, -R111 ;  /* 0x0000006302377223 */ /* 0x000fe2000001086f */
[----:B------:R-:W-:-:S02]  /*36f0*/  ISETP.GT.AND P4, PT, R46, 0x79, PT ;  /* 0x000000792e00780c */ /* 0x000fc40003f84270 */
[----:B------:R-:W-:Y:S01]  /*3700*/  FSEL R151, R52, -INF , P3 ;  /* 0xff80000034977808 */ /* 0x000fe20001800000 */
[----:B------:R-:W-:Y:S01]  /*3710*/  MUFU.EX2 R35, R35 ;  /* 0x0000002300237308 */ /* 0x000fe20000000800 */
[----:B------:R-:W-:Y:S02]  /*3720*/  FMNMX.FTZ R44, R149, R44, !PT ;  /* 0x0000002c952c7209 */ /* 0x000fe40007810000 */
[----:B------:R-:W-:Y:S01]  /*3730*/  FSEL R109, R53, -INF , P4 ;  /* 0xff800000356d7808 */ /* 0x000fe20002000000 */
[----:B------:R-:W-:Y:S01]  /*3740*/  FFMA.FTZ R53, R2, R95, -R111 ;  /* 0x0000005f02357223 */ /* 0x000fe2000001086f */
[C---:B------:R-:W-:Y:S02]  /*3750*/  ISETP.GT.AND P3, PT, R46.reuse, 0x80, PT ;  /* 0x000000802e00780c */ /* 0x040fe40003f64270 */
[----:B------:R-:W-:Y:S01]  /*3760*/  FMNMX.FTZ R44, R151, R44, !PT ;  /* 0x0000002c972c7209 */ /* 0x000fe20007810000 */
[----:B------:R-:W-:Y:S01]  /*3770*/  MUFU.EX2 R39, R39 ;  /* 0x0000002700277308 */ /* 0x000fe20000000800 */
[----:B------:R-:W-:-:S02]  /*3780*/  ISETP.GT.AND P4, PT, R46, 0x81, PT ;  /* 0x000000812e00780c */ /* 0x000fc40003f84270 */
[----:B------:R-:W-:Y:S01]  /*3790*/  FSEL R153, R24, -INF , P3 ;  /* 0xff80000018997808 */ /* 0x000fe20001800000 */
[--C-:B------:R-:W-:Y:S01]  /*37a0*/  FFMA.FTZ R24, R2, R107, -R111.reuse ;  /* 0x0000006b02187223 */ /* 0x100fe2000001086f */
[----:B------:R-:W-:Y:S02]  /*37b0*/  FMNMX.FTZ R44, R109, R44, !PT ;  /* 0x0000002c6d2c7209 */ /* 0x000fe40007810000 */
[----:B------:R-:W-:Y:S01]  /*37c0*/  ISETP.GT.AND P3, PT, R46, 0x88, PT ;  /* 0x000000882e00780c */ /* 0x000fe20003f64270 */
[----:B------:R4:W-:Y:S01]  /*37d0*/  MUFU.EX2 R30, R86 ;  /* 0x00000056001e7308 */ /* 0x0009e20000000800 */
[----:B------:R-:W-:Y:S01]  /*37e0*/  FSEL R107, R25, -INF , P4 ;  /* 0xff800000196b7808 */ /* 0x000fe20002000000 */
[----:B------:R-:W-:Y:S01]  /*37f0*/  FFMA.FTZ R25, R2, R103, -R111 ;  /* 0x0000006702197223 */ /* 0x000fe2000001086f */
[----:B------:R-:W-:Y:S02]  /*3800*/  FMNMX.FTZ R44, R153, R44, !PT ;  /* 0x0000002c992c7209 */ /* 0x000fe40007810000 */
[----:B------:R-:W-:-:S02]  /*3810*/  ISETP.GT.AND P4, PT, R46, 0x89, PT ;  /* 0x000000892e00780c */ /* 0x000fc40003f84270 */
[----:B------:R-:W-:Y:S01]  /*3820*/  FSEL R155, R28, -INF , P3 ;  /* 0xff8000001c9b7808 */ /* 0x000fe20001800000 */
[--C-:B------:R-:W-:Y:S01]  /*3830*/  FFMA.FTZ R28, R2, R83, -R111.reuse ;  /* 0x00000053021c7223 */ /* 0x100fe2000001086f */
[----:B------:R-:W-:Y:S01]  /*3840*/  FMNMX.FTZ R44, R107, R44, !PT ;  /* 0x0000002c6b2c7209 */ /* 0x000fe20007810000 */
[----:B------:R-:W-:Y:S01]  /*3850*/  MUFU.EX2 R43, R43 ;  /* 0x0000002b002b7308 */ /* 0x000fe20000000800 */
[----:B------:R-:W-:Y:S02]  /*3860*/  ISETP.GT.AND P3, PT, R46, 0x90, PT ;  /* 0x000000902e00780c */ /* 0x000fe40003f64270 */
[----:B------:R-:W-:Y:S01]  /*3870*/  FSEL R103, R29, -INF , P4 ;  /* 0xff8000001d677808 */ /* 0x000fe20002000000 */
[--C-:B------:R-:W-:Y:S01]  /*3880*/  FFMA.FTZ R29, R2, R63, -R111.reuse ;  /* 0x0000003f021d7223 */ /* 0x100fe2000001086f */
[----:B------:R-:W-:Y:S02]  /*3890*/  FMNMX.FTZ R44, R155, R44, !PT ;  /* 0x0000002c9b2c7209 */ /* 0x000fe40007810000 */
[----:B------:R-:W-:Y:S01]  /*38a0*/  ISETP.GT.AND P4, PT, R46, 0x91, PT ;  /* 0x000000912e00780c */ /* 0x000fe20003f84270 */
[----:B------:R-:W-:Y:S01]  /*38b0*/  MUFU.EX2 R57, R57 ;  /* 0x0000003900397308 */ /* 0x000fe20000000800 */
[----:B------:R-:W-:Y:S01]  /*38c0*/  FSEL R157, R32, -INF , P3 ;  /* 0xff800000209d7808 */ /* 0x000fe20001800000 */
[----:B------:R-:W-:Y:S01]  /*38d0*/  FFMA.FTZ R32, R2, R9, -R111 ;  /* 0x0000000902207223 */ /* 0x000fe2000001086f */
[----:B------:R-:W-:-:S02]  /*38e0*/  FMNMX.FTZ R44, R103, R44, !PT ;  /* 0x0000002c672c7209 */ /* 0x000fc40007810000 */
[----:B------:R-:W-:Y:S02]  /*38f0*/  ISETP.GT.AND P3, PT, R46, 0x98, PT ;  /* 0x000000982e00780c */ /* 0x000fe40003f64270 */
[----:B------:R-:W-:Y:S01]  /*3900*/  FSEL R83, R33, -INF , P4 ;  /* 0xff80000021537808 */ /* 0x000fe20002000000 */
[--C-:B------:R-:W-:Y:S01]  /*3910*/  FFMA.FTZ R33, R2, R59, -R111.reuse ;  /* 0x0000003b02217223 */ /* 0x100fe2000001086f */
[----:B------:R-:W-:Y:S01]  /*3920*/  FMNMX.FTZ R44, R157, R44, !PT ;  /* 0x0000002c9d2c7209 */ /* 0x000fe20007810000 */
[----:B------:R-:W-:Y:S01]  /*3930*/  MUFU.EX2 R41, R41 ;  /* 0x0000002900297308 */ /* 0x000fe20000000800 */
[----:B------:R-:W-:Y:S02]  /*3940*/  ISETP.GT.AND P4, PT, R46, 0x99, PT ;  /* 0x000000992e00780c */ /* 0x000fe40003f84270 */
[----:B------:R-:W-:Y:S01]  /*3950*/  FSEL R159, R36, -INF , P3 ;  /* 0xff800000249f7808 */ /* 0x000fe20001800000 */
[C-C-:B------:R-:W-:Y:S01]  /*3960*/  FFMA.FTZ R36, R2.reuse, R47, -R111.reuse ;  /* 0x0000002f02247223 */ /* 0x140fe2000001086f */
[----:B------:R-:W-:Y:S01]  /*3970*/  FMNMX.FTZ R44, R83, R44, !PT ;  /* 0x0000002c532c7209 */ /* 0x000fe20007810000 */
[C-C-:B------:R-:W-:Y:S01]  /*3980*/  FFMA.FTZ R47, R2.reuse, R75, -R111.reuse ;  /* 0x0000004b022f7223 */ /* 0x140fe2000001086f */
[----:B------:R-:W-:Y:S01]  /*3990*/  FSEL R63, R37, -INF , P4 ;  /* 0xff800000253f7808 */ /* 0x000fe20002000000 */
[----:B------:R-:W-:Y:S01]  /*39a0*/  MUFU.EX2 R32, R32 ;  /* 0x0000002000207308 */ /* 0x000fe20000000800 */
[----:B------:R-:W-:Y:S01]  /*39b0*/  FMNMX.FTZ R44, R159, R44, !PT ;  /* 0x0000002c9f2c7209 */ /* 0x000fe20007810000 */
[C-C-:B------:R-:W-:Y:S01]  /*39c0*/  FFMA.FTZ R37, R2.reuse, R51, -R111.reuse ;  /* 0x0000003302257223 */ /* 0x140fe2000001086f */
[----:B------:R-:W-:Y:S01]  /*39d0*/  @!P0 PRMT R56, RZ, 0x654, R56 ;  /* 0x00000654ff388816 */ /* 0x000fe20000000038 */
[C-C-:B------:R-:W-:Y:S01]  /*39e0*/  FFMA.FTZ R51, R2.reuse, R87, -R111.reuse ;  /* 0x0000005702337223 */ /* 0x140fe2000001086f */
[----:B------:R-:W-:Y:S01]  /*39f0*/  FMNMX.FTZ R9, R63, R44, !PT ;  /* 0x0000002c3f097209 */ /* 0x000fe20007810000 */
[----:B------:R-:W-:Y:S01]  /*3a00*/  FFMA.FTZ R44, R2, R67, -R111 ;  /* 0x00000043022c7223 */ /* 0x000fe2000001086f */
[----:B0-----:R-:W-:Y:S01]  /*3a10*/  FADD.FTZ R67, R0, R13 ;  /* 0x0000000d00437221 */ /* 0x001fe20000010000 */
[----:B------:R0:W-:Y:S01]  /*3a20*/  @!P0 SYNCS.ARRIVE.TRANS64.RED.A1T0 RZ, [R56+URZ], RZ ;  /* 0x000000ff38ff89a7 */ /* 0x0001e2000810043f */
[----:B-1----:R-:W-:Y:S01]  /*3a30*/  F2FP.SATFINITE.E4M3.F32.PACK_AB_MERGE_C R185, R15, R6, RZ ;  /* 0x000000060fb9723e */ /* 0x002fe200048070ff */
[----:B------:R-:W1:Y:S01]  /*3a40*/  SHFL.BFLY PT, R46, R9, 0x2, 0x1f ;  /* 0x0c401f00092e7f89 */ /* 0x000e6200000e0000 */
[----:B---3--:R-:W-:Y:S01]  /*3a50*/  F2FP.SATFINITE.E4M3.F32.PACK_AB_MERGE_C R187, R27, R12, RZ ;  /* 0x0000000c1bbb723e */ /* 0x008fe200048070ff */
[----:B------:R-:W-:Y:S01]  /*3a60*/  MUFU.EX2 R33, R33 ;  /* 0x0000002100217308 */ /* 0x000fe20000000800 */
[----:B------:R-:W-:-:S02]  /*3a70*/  F2FP.SATFINITE.E4M3.F32.PACK_AB_MERGE_C R185, R13, R0, R185 ;  /* 0x000000000db9723e */ /* 0x000fc400048070b9 */
[----:B----4-:R-:W-:Y:S02]  /*3a80*/  CS2R R86, SRZ ;  /* 0x0000000000567805 */ /* 0x010fe4000001ff00 */
[----:B------:R-:W-:Y:S01]  /*3a90*/  F2FP.SATFINITE.E4M3.F32.PACK_AB_MERGE_C R187, R21, R10, R187 ;  /* 0x0000000a15bb723e */ /* 0x000fe200048070bb */
[----:B0-----:R-:W-:-:S04]  /*3aa0*/  FADD.FTZ R56, R6, R67 ;  /* 0x0000004306387221 */ /* 0x001fc80000010000 */
[----:B------:R-:W-:Y:S01]  /*3ab0*/  FADD.FTZ R67, R15, R56 ;  /* 0x000000380f437221 */ /* 0x000fe20000010000 */
[----:B------:R-:W-:Y:S03]  /*3ac0*/  MUFU.EX2 R45, R45 ;  /* 0x0000002d002d7308 */ /* 0x000fe60000000800 */
[----:B------:R-:W-:-:S04]  /*3ad0*/  FADD.FTZ R80, R10, R67 ;  /* 0x000000430a507221 */ /* 0x000fc80000010000 */
[----:B------:R-:W-:Y:S01]  /*3ae0*/  FADD.FTZ R67, R21, R80 ;  /* 0x0000005015437221 */ /* 0x000fe20000010000 */
[----:B------:R-:W-:Y:S01]  /*3af0*/  MUFU.EX2 R28, R28 ;  /* 0x0000001c001c7308 */ /* 0x000fe20000000800 */
[----:B------:R-:W0:Y:S01]  /*3b00*/  @P2 LDC R21, c[0x0][0x44c] ;  /* 0x00011300ff152b82 */ /* 0x000e220000000800 */
[----:B-1----:R-:W-:Y:S01]  /*3b10*/  FMNMX.FTZ R52, R9, R46, !PT ;  /* 0x0000002e09347209 */ /* 0x002fe20007810000 */
[----:B------:R-:W-:-:S05]  /*3b20*/  FFMA.FTZ R46, R2, R71, -R111 ;  /* 0x00000047022e7223 */ /* 0x000fca000001086f */
[----:B------:R-:W-:Y:S01]  /*3b30*/  MUFU.EX2 R29, R29 ;  /* 0x0000001d001d7308 */ /* 0x000fe20000000800 */
[----:B------:R-:W1:Y:S07]  /*3b40*/  SHFL.BFLY PT, R9, R52, 0x1, 0x1f ;  /* 0x0c201f0034097f89 */ /* 0x000e6e00000e0000 */
[----:B------:R-:W-:Y:S08]  /*3b50*/  MUFU.EX2 R24, R24 ;  /* 0x0000001800187308 */ /* 0x000ff00000000800 */
[----:B------:R-:W-:Y:S08]  /*3b60*/  MUFU.EX2 R25, R25 ;  /* 0x0000001900197308 */ /* 0x000ff00000000800 */
[----:B------:R-:W-:Y:S01]  /*3b70*/  MUFU.EX2 R44, R44 ;  /* 0x0000002c002c7308 */ /* 0x000fe20000000800 */
[----:B-1----:R-:W-:Y:S01]  /*3b80*/  FMNMX.FTZ R9, R52, R9, !PT ;  /* 0x0000000934097209 */ /* 0x002fe20007810000 */
        /* <DEDUP_REMOVED lines=21> */
[----:B------:R-:W1:Y:S01]  /*3ce0*/  MUFU.EX2 R59, R59 ;  /* 0x0000003b003b7308 */ /* 0x000e620000000800 */
[C-C-:B------:R-:W-:Y:S01]  /*3cf0*/  FFMA.FTZ R81, R2.reuse, R81, -R58.reuse ;  /* 0x0000005102517223 */ /* 0x140fe2000001083a */
[C-C-:B------:R-:W-:Y:S01]  /*3d00*/  FFMA.FTZ R125, R2.reuse, R125, -R58.reuse ;  /* 0x0000007d027d7223 */ /* 0x140fe2000001083a */
[C-C-:B------:R-:W-:Y:S01]  /*3d10*/  FFMA.FTZ R85, R2.reuse, R85, -R58.reuse ;  /* 0x0000005502557223 */ /* 0x140fe2000001083a */
[C-C-:B------:R-:W-:Y:S01]  /*3d20*/  FFMA.FTZ R127, R2.reuse, R127, -R58.reuse ;  /* 0x0000007f027f7223 */ /* 0x140fe2000001083a */
[C-C-:B------:R-:W-:Y:S01]  /*3d30*/  FFMA.FTZ R129, R2.reuse, R129, -R58.reuse ;  /* 0x0000008102817223 */ /* 0x140fe2000001083a */
[C-C-:B------:R-:W-:Y:S01]  /*3d40*/  FFMA.FTZ R131, R2.reuse, R131, -R58.reuse ;  /* 0x0000008302837223 */ /* 0x140fe2000001083a */
[C-C-:B------:R-:W-:Y:S01]  /*3d50*/  FFMA.FTZ R133, R2.reuse, R133, -R58.reuse ;  /* 0x0000008502857223 */ /* 0x140fe2000001083a */
[----:B------:R-:W3:Y:S01]  /*3d60*/  MUFU.EX2 R89, R89 ;  /* 0x0000005900597308 */ /* 0x000ee20000000800 */
[C-C-:B------:R-:W-:Y:S01]  /*3d70*/  FFMA.FTZ R135, R2.reuse, R135, -R58.reuse ;  /* 0x0000008702877223 */ /* 0x140fe2000001083a */
[C-C-:B------:R-:W-:Y:S01]  /*3d80*/  FFMA.FTZ R137, R2.reuse, R137, -R58.reuse ;  /* 0x0000008902897223 */ /* 0x140fe2000001083a */
[C-C-:B------:R-:W-:Y:S01]  /*3d90*/  FFMA.FTZ R69, R2.reuse, R69, -R58.reuse ;  /* 0x0000004502457223 */ /* 0x140fe2000001083a */
[C-C-:B------:R-:W-:Y:S01]  /*3da0*/  FFMA.FTZ R139, R2.reuse, R139, -R58.reuse ;  /* 0x0000008b028b7223 */ /* 0x140fe2000001083a */
[C-C-:B------:R-:W-:Y:S01]  /*3db0*/  FFMA.FTZ R141, R2.reuse, R141, -R58.reuse ;  /* 0x0000008d028d7223 */ /* 0x140fe2000001083a */
[C-C-:B------:R-:W-:Y:S01]  /*3dc0*/  FFMA.FTZ R143, R2.reuse, R143, -R58.reuse ;  /* 0x0000008f028f7223 */ /* 0x140fe2000001083a */
[--C-:B------:R-:W-:Y:S01]  /*3dd0*/  FFMA.FTZ R145, R2, R145, -R58.reuse ;  /* 0x0000009102917223 */ /* 0x100fe2000001083a */
[----:B------:R-:W4:Y:S01]  /*3de0*/  MUFU.EX2 R60, R93 ;  /* 0x0000005d003c7308 */ /* 0x000f220000000800 */
[----:B-1----:R-:W-:Y:S01]  /*3df0*/  FADD.FTZ R78, R54, R59 ;  /* 0x0000003b364e7221 */ /* 0x002fe20000010000 */
        /* <DEDUP_REMOVED lines=12> */
[----:B------:R-:W-:-:S02]  /*3ec0*/  FFMA.FTZ R58, R2, R63, -R58 ;  /* 0x0000003f023a7223 */ /* 0x000fc4000001083a */
[----:B------:R-:W5:Y:S08]  /*3ed0*/  MUFU.EX2 R62, R97 ;  /* 0x00000061003e7308 */ /* 0x000f700000000800 */
[----:B------:R-:W2:Y:S08]  /*3ee0*/  MUFU.EX2 R117, R117 ;  /* 0x0000007500757308 */ /* 0x000eb00000000800 */
[----:B------:R3:W-:Y:S08]  /*3ef0*/  MUFU.EX2 R76, R65 ;  /* 0x00000041004c7308 */ /* 0x0007f00000000800 */
[----:B------:R-:W0:Y:S01]  /*3f00*/  MUFU.EX2 R64, R101 ;  /* 0x0000006500407308 */ /* 0x000e220000000800 */
[----:B---3--:R-:W-:-:S04]  /*3f10*/  FADD.FTZ R65, R89, R78 ;  /* 0x0000004e59417221 */ /* 0x008fc80000010000 */
[C---:B----4-:R-:W-:Y:S01]  /*3f20*/  FADD.FTZ R78, R60.reuse, R65 ;  /* 0x000000413c4e7221 */ /* 0x050fe20000010000 */
[----:B------:R-:W-:Y:S02]  /*3f30*/  F2FP.SATFINITE.E4M3.F32.PACK_AB_MERGE_C R60, R60, R89, RZ ;  /* 0x000000593c3c723e */ /* 0x000fe400048070ff */
[----:B------:R-:W3:Y:S01]  /*3f40*/  MUFU.EX2 R42, R42 ;  /* 0x0000002a002a7308 */ /* 0x000ee20000000800 */
[----:B-1----:R-:W-:Y:S01]  /*3f50*/  FADD.FTZ R65, R115, R78 ;  /* 0x0000004e73417221 */ /* 0x002fe20000010000 */
[----:B------:R-:W-:Y:S01]  /*3f60*/  FADD.FTZ R78, R12, R67 ;  /* 0x000000430c4e7221 */ /* 0x000fe20000010000 */
[----:B------:R-:W-:Y:S02]  /*3f70*/  F2FP.SATFINITE.E4M3.F32.PACK_AB_MERGE_C R184, R59, R54, R60 ;  /* 0x000000363bb8723e */ /* 0x000fe4000480703c */
[----:B-----5:R-:W-:Y:S01]  /*3f80*/  FADD.FTZ R80, R62, R65 ;  /* 0x000000413e507221 */ /* 0x020fe20000010000 */
[----:B------:R-:W-:Y:S02]  /*3f90*/  FADD.FTZ R67, R27, R78 ;  /* 0x0000004e1b437221 */ /* 0x000fe40000010000 */
[----:B------:R-:W1:Y:S01]  /*3fa0*/  MUFU.EX2 R61, R61 ;  /* 0x0000003d003d7308 */ /* 0x000e620000000800 */
[----:B--2---:R-:W-:Y:S01]  /*3fb0*/  FADD.FTZ R65, R117, R80 ;  /* 0x0000005075417221 */ /* 0x004fe20000010000 */
[----:B------:R-:W-:-:S03]  /*3fc0*/  FADD.FTZ R80, R14, R67 ;  /* 0x000000430e507221 */ /* 0x000fc60000010000 */
[C---:B0-----:R-:W-:Y:S01]  /*3fd0*/  FADD.FTZ R65, R64.reuse, R65 ;  /* 0x0000004140417221 */ /* 0x041fe20000010000 */
[----:B------:R-:W-:Y:S01]  /*3fe0*/  FADD.FTZ R67, R31, R80 ;  /* 0x000000501f437221 */ /* 0x000fe20000010000 */
[----:B------:R-:W-:Y:S01]  /*3ff0*/  F2FP.SATFINITE.E4M3.F32.PACK_AB_MERGE_C R64, R64, R117, RZ ;  /* 0x000000754040723e */ /* 0x000fe200048070ff */
[----:B------:R-:W0:Y:S01]  /*4000*/  MUFU.EX2 R121, R121 ;  /* 0x0000007900797308 */ /* 0x000e220000000800 */
[----:B---3--:R-:W-:Y:S01]  /*4010*/  FADD.FTZ R80, R42, R65 ;  /* 0x000000412a507221 */ /* 0x008fe20000010000 */
[----:B------:R-:W-:Y:S01]  /*4020*/  FADD.FTZ R84, R20, R67 ;  /* 0x0000004314547221 */ /* 0x000fe20000010000 */
[----:B------:R-:W-:-:S03]  /*4030*/  F2FP.SATFINITE.E4M3.F32.PACK_AB_MERGE_C R186, R62, R115, R64 ;  /* 0x000000733eba723e */ /* 0x000fc60004807040 */
[C---:B------:R-:W-:Y:S01]  /*4040*/  FADD.FTZ R67, R35.reuse, R84 ;  /* 0x0000005423437221 */ /* 0x040fe20000010000 */
[----:B------:R-:W-:Y:S01]  /*4050*/  F2FP.SATFINITE.E4M3.F32.PACK_AB_MERGE_C R35, R35, R20, RZ ;  /* 0x000000142323723e */ /* 0x000fe200048070ff */
[----:B------:R-:W2:Y:S01]  /*4060*/  MUFU.EX2 R66, R77 ;  /* 0x0000004d00427308 */ /* 0x000ea20000000800 */
[----:B-1----:R-:W-:Y:S02]  /*4070*/  FADD.FTZ R82, R61, R80 ;  /* 0x000000503d527221 */ /* 0x002fe40000010000 */
[----:B------:R-:W-:Y:S02]  /*4080*/  F2FP.SATFINITE.E4M3.F32.PACK_AB_MERGE_C R181, R31, R14, R35 ;  /* 0x0000000e1fb5723e */ /* 0x000fe40004807023 */
[----:B------:R-:W-:-:S03]  /*4090*/  F2FP.SATFINITE.E4M3.F32.PACK_AB_MERGE_C R14, R33, R32, RZ ;  /* 0x00000020210e723e */ /* 0x000fc600048070ff */
[----:B------:R-:W1:Y:S01]  /*40a0*/  MUFU.EX2 R123, R123 ;  /* 0x0000007b007b7308 */ /* 0x000e620000000800 */
[----:B0-----:R-:W-:Y:S01]  /*40b0*/  FADD.FTZ R65, R121, R82 ;  /* 0x0000005279417221 */ /* 0x001fe20000010000 */
[----:B------:R-:W-:Y:S01]  /*40c0*/  FADD.FTZ R82, R26, R67 ;  /* 0x000000431a527221 */ /* 0x000fe20000010000 */
[----:B------:R-:W-:-:S03]  /*40d0*/  F2FP.SATFINITE.E4M3.F32.PACK_AB_MERGE_C R173, R29, R28, R14 ;  /* 0x0000001c1dad723e */ /* 0x000fc6000480700e */
[----:B------:R-:W-:Y:S02]  /*40e0*/  FADD.FTZ R63, R39, R82 ;  /* 0x00000052273f7221 */ /* 0x000fe40000010000 */
[----:B------:R-:W0:Y:S01]  /*40f0*/  MUFU.EX2 R68, R81 ;  /* 0x0000005100447308 */ /* 0x000e220000000800 */
[C---:B--2---:R-:W-:Y:S01]  /*4100*/  FADD.FTZ R6, R66.reuse, R65 ;  /* 0x0000004142067221 */ /* 0x044fe20000010000 */
[----:B------:R-:W-:Y:S02]  /*4110*/  F2FP.SATFINITE.E4M3.F32.PACK_AB_MERGE_C R66, R66, R121, RZ ;  /* 0x000000794242723e */ /* 0x000fe400048070ff */
[----:B------:R-:W-:Y:S02]  /*4120*/  CS2R R64, SRZ ;  /* 0x0000000000407805 */ /* 0x000fe4000001ff00 */
[----:B------:R-:W-:Y:S02]  /*4130*/  F2FP.SATFINITE.E4M3.F32.PACK_AB_MERGE_C R180, R61, R42, R66 ;  /* 0x0000002a3db4723e */ /* 0x000fe40004807042 */
[----:B------:R-:W-:Y:S01]  /*4140*/  CS2R R60, SRZ ;  /* 0x00000000003c7805 */ /* 0x000fe2000001ff00 */
[----:B------:R-:W2:Y:S01]  /*4150*/  MUFU.EX2 R125, R125 ;  /* 0x0000007d007d7308 */ /* 0x000ea20000000800 */
[----:B-1----:R-:W-:Y:S01]  /*4160*/  FADD.FTZ R15, R123, R6 ;  /* 0x000000067b0f7221 */ /* 0x002fe20000010000 */
[----:B------:R-:W-:Y:S01]  /*4170*/  FADD.FTZ R6, R30, R63 ;  /* 0x0000003f1e067221 */ /* 0x000fe20000010000 */
[----:B------:R-:W-:-:S02]  /*4180*/  F2FP.SATFINITE.E4M3.F32.PACK_AB_MERGE_C R30, R43, R30, RZ ;  /* 0x0000001e2b1e723e */ /* 0x000fc400048070ff */
[----:B------:R-:W-:Y:S02]  /*4190*/  CS2R R62, SRZ ;  /* 0x00000000003e7805 */ /* 0x000fe4000001ff00 */
[----:B------:R-:W-:Y:S01]  /*41a0*/  CS2R R66, SRZ ;  /* 0x0000000000427805 */ /* 0x000fe2000001ff00 */
[----:B------:R-:W-:Y:S01]  /*41b0*/  FADD.FTZ R43, R43, R6 ;  /* 0x000000062b2b7221 */ /* 0x000fe20000010000 */
[----:B------:R-:W-:Y:S01]  /*41c0*/  F2FP.SATFINITE.E4M3.F32.PACK_AB_MERGE_C R183, R39, R26, R30 ;  /* 0x0000001a27b7723e */ /* 0x000fe2000480701e */
[----:B------:R1:W3:Y:S01]  /*41d0*/  MUFU.EX2 R70, R85 ;  /* 0x0000005500467308 */ /* 0x0002e20000000800 */
[----:B0-----:R-:W-:Y:S01]  /*41e0*/  FADD.FTZ R12, R68, R15 ;  /* 0x0000000f440c7221 */ /* 0x001fe20000010000 */
[----:B------:R-:W-:Y:S01]  /*41f0*/  FADD.FTZ R20, R34, R43 ;  /* 0x0000002b22147221 */ /* 0x000fe20000010000 */
[----:B------:R-:W-:Y:S02]  /*4200*/  CS2R R30, SRZ ;  /* 0x00000000001e7805 */ /* 0x000fe4000001ff00 */
[----:B------:R-:W-:Y:S01]  /*4210*/  CS2R R42, SRZ ;  /* 0x00000000002a7805 */ /* 0x000fe2000001ff00 */
[----:B------:R-:W-:-:S02]  /*4220*/  FADD.FTZ R27, R57, R20 ;  /* 0x00000014391b7221 */ /* 0x000fc40000010000 */
[----:B------:R-:W0:Y:S01]  /*4230*/  MUFU.EX2 R127, R127 ;  /* 0x0000007f007f7308 */ /* 0x000e220000000800 */
[----:B--2---:R-:W-:Y:S01]  /*4240*/  FADD.FTZ R15, R125, R12 ;  /* 0x0000000c7d0f7221 */ /* 0x004fe20000010000 */
[----:B------:R-:W-:Y:S01]  /*4250*/  FADD.FTZ R20, R38, R27 ;  /* 0x0000001b26147221 */ /* 0x000fe20000010000 */
[C---:B------:R-:W-:Y:S02]  /*4260*/  F2FP.SATFINITE.E4M3.F32.PACK_AB_MERGE_C R38, R41.reuse, R38, RZ ;  /* 0x000000262926723e */ /* 0x040fe400048070ff */
[----:B------:R-:W-:Y:S02]  /*4270*/  CS2R R26, SRZ ;  /* 0x00000000001a7805 */ /* 0x000fe4000001ff00 */
[----:B-1----:R-:W-:Y:S01]  /*4280*/  CS2R R84, SRZ ;  /* 0x0000000000547805 */ /* 0x002fe2000001ff00 */
[----:B------:R-:W-:Y:S01]  /*4290*/  FADD.FTZ R41, R41, R20 ;  /* 0x0000001429297221 */ /* 0x000fe20000010000 */
[----:B------:R-:W-:Y:S01]  /*42a0*/  F2FP.SATFINITE.E4M3.F32.PACK_AB_MERGE_C R177, R57, R34, R38 ;  /* 0x0000002239b1723e */ /* 0x000fe20004807026 */
[----:B------:R-:W1:Y:S01]  /*42b0*/  MUFU.EX2 R72, R129 ;  /* 0x0000008100487308 */ /* 0x000e620000000800 */
[----:B---3--:R-:W-:Y:S01]  /*42c0*/  FADD.FTZ R12, R70, R15 ;  /* 0x0000000f460c7221 */ /* 0x008fe20000010000 */
[----:B------:R-:W-:Y:S01]  /*42d0*/  FADD.FTZ R10, R40, R41 ;  /* 0x00000029280a7221 */ /* 0x000fe20000010000 */
[----:B------:R-:W-:-:S02]  /*42e0*/  F2FP.SATFINITE.E4M3.F32.PACK_AB_MERGE_C R70, R70, R125, RZ ;  /* 0x0000007d4646723e */ /* 0x000fc400048070ff */
[----:B------:R-:W-:Y:S02]  /*42f0*/  CS2R R34, SRZ ;  /* 0x0000000000227805 */ /* 0x000fe4000001ff00 */
[----:B------:R-:W-:Y:S02]  /*4300*/  CS2R R38, SRZ ;  /* 0x0000000000267805 */ /* 0x000fe4000001ff00 */
[----:B------:R-:W-:Y:S01]  /*4310*/  F2FP.SATFINITE.E4M3.F32.PACK_AB_MERGE_C R182, R68, R123, R70 ;  /* 0x0000007b44b6723e */ /* 0x000fe20004807046 */
[----:B------:R-:W2:Y:S01]  /*4320*/  MUFU.EX2 R131, R131 ;  /* 0x0000008300837308 */ /* 0x000ea20000000800 */
[----:B0-----:R-:W-:Y:S01]  /*4330*/  FADD.FTZ R15, R127, R12 ;  /* 0x0000000c7f0f7221 */ /* 0x001fe20000010000 */
[----:B------:R-:W-:-:S06]  /*4340*/  CS2R R70, SRZ ;  /* 0x0000000000467805 */ /* 0x000fcc000001ff00 */
[----:B------:R-:W0:Y:S01]  /*4350*/  MUFU.EX2 R74, R133 ;  /* 0x00000085004a7308 */ /* 0x000e220000000800 */
[----:B-1----:R-:W-:Y:S01]  /*4360*/  FADD.FTZ R12, R72, R15 ;  /* 0x0000000f480c7221 */ /* 0x002fe20000010000 */
[----:B------:R-:W-:-:S04]  /*4370*/  FADD.FTZ R15, R45, R10 ;  /* 0x0000000a2d0f7221 */ /* 0x000fc80000010000 */
[----:B------:R-:W-:Y:S01]  /*4380*/  FADD.FTZ R10, R24, R15 ;  /* 0x0000000f180a7221 */ /* 0x000fe20000010000 */
[----:B------:R-:W-:Y:S01]  /*4390*/  F2FP.SATFINITE.E4M3.F32.PACK_AB_MERGE_C R24, R25, R24, RZ ;  /* 0x000000181918723e */ /* 0x000fe200048070ff */
[----:B------:R-:W1:Y:S01]  /*43a0*/  MUFU.EX2 R135, R135 ;  /* 0x0000008700877308 */ /* 0x000e620000000800 */
[----:B--2---:R-:W-:Y:S01]  /*43b0*/  FADD.FTZ R13, R131, R12 ;  /* 0x0000000c830d7221 */ /* 0x004fe20000010000 */
[----:B------:R-:W-:Y:S01]  /*43c0*/  FADD.FTZ R25, R25, R10 ;  /* 0x0000000a19197221 */ /* 0x000fe20000010000 */
[----:B------:R-:W-:Y:S02]  /*43d0*/  F2FP.SATFINITE.E4M3.F32.PACK_AB_MERGE_C R179, R45, R40, R24 ;  /* 0x000000282db3723e */ /* 0x000fe40004807018 */
[----:B------:R-:W-:Y:S01]  /*43e0*/  CS2R R40, SRZ ;  /* 0x0000000000287805 */ /* 0x000fe2000001ff00 */
[----:B------:R-:W2:Y:S02]  /*43f0*/  @P2 LDC R24, c[0x0][0x450] ;  /* 0x00011400ff182b82 */ /* 0x000ea40000000800 */
[----:B------:R-:W3:Y:S01]  /*4400*/  MUFU.EX2 R137, R137 ;  /* 0x0000008900897308 */ /* 0x000ee20000000800 */
[C---:B0-----:R-:W-:Y:S01]  /*4410*/  F2FP.SATFINITE.E4M3.F32.PACK_AB_MERGE_C R131, R74.reuse, R131, RZ ;  /* 0x000000834a83723e */ /* 0x041fe200048070ff */
[----:B------:R-:W-:-:S03]  /*4420*/  FADD.FTZ R74, R74, R13 ;  /* 0x0000000d4a4a7221 */ /* 0x000fc60000010000 */
[----:B------:R-:W-:Y:S02]  /*4430*/  F2FP.SATFINITE.E4M3.F32.PACK_AB_MERGE_C R176, R72, R127, R131 ;  /* 0x0000007f48b0723e */ /* 0x000fe40004807083 */
[----:B------:R-:W-:Y:S01]  /*4440*/  CS2R R72, SRZ ;  /* 0x0000000000487805 */ /* 0x000fe2000001ff00 */
[----:B------:R0:W4:Y:S01]  /*4450*/  MUFU.EX2 R56, R69 ;  /* 0x0000004500387308 */ /* 0x0001220000000800 */
[----:B-1----:R-:W-:Y:S01]  /*4460*/  FADD.FTZ R13, R135, R74 ;  /* 0x0000004a870d7221 */ /* 0x002fe20000010000 */
[----:B------:R-:W-:-:S03]  /*4470*/  CS2R R74, SRZ ;  /* 0x00000000004a7805 */ /* 0x000fc6000001ff00 */
[----:B------:R-:W-:-:S03]  /*4480*/  FADD.FTZ R12, R76, R13 ;  /* 0x0000000d4c0c7221 */ /* 0x000fc60000010000 */
[----:B------:R-:W1:Y:S01]  /*4490*/  MUFU.EX2 R139, R139 ;  /* 0x0000008b008b7308 */ /* 0x000e620000000800 */
[----:B---3--:R-:W-:Y:S01]  /*44a0*/  FADD.FTZ R13, R137, R12 ;  /* 0x0000000c890d7221 */ /* 0x008fe20000010000 */
[----:B------:R-:W-:Y:S01]  /*44b0*/  FADD.FTZ R12, R28, R25 ;  /* 0x000000191c0c7221 */ /* 0x000fe20000010000 */
[----:B0-----:R-:W-:-:S03]  /*44c0*/  CS2R R68, SRZ ;  /* 0x0000000000447805 */ /* 0x001fc6000001ff00 */
[----:B------:R-:W-:Y:S01]  /*44d0*/  FADD.FTZ R15, R29, R12 ;  /* 0x0000000c1d0f7221 */ /* 0x000fe20000010000 */
[----:B------:R-:W-:Y:S01]  /*44e0*/  CS2R R28, SRZ ;  /* 0x00000000001c7805 */ /* 0x000fe2000001ff00 */
[----:B------:R-:W0:Y:S01]  /*44f0*/  MUFU.EX2 R78, R141 ;  /* 0x0000008d004e7308 */ /* 0x000e220000000800 */
[C---:B----4-:R-:W-:Y:S01]  /*4500*/  F2FP.SATFINITE.E4M3.F32.PACK_AB_MERGE_C R137, R56.reuse, R137, RZ ;  /* 0x000000893889723e */ /* 0x050fe200048070ff */
[----:B------:R-:W-:Y:S01]  /*4510*/  FADD.FTZ R56, R56, R13 ;  /* 0x0000000d38387221 */ /* 0x000fe20000010000 */
[----:B------:R-:W-:Y:S01]  /*4520*/  FADD.FTZ R32, R32, R15 ;  /* 0x0000000f20207221 */ /* 0x000fe20000010000 */
[----:B------:R-:W-:Y:S02]  /*4530*/  F2FP.SATFINITE.E4M3.F32.PACK_AB_MERGE_C R15, R47, R44, RZ ;  /* 0x0000002c2f0f723e */ /* 0x000fe400048070ff */
[----:B------:R-:W-:Y:S01]  /*4540*/  F2FP.SATFINITE.E4M3.F32.PACK_AB_MERGE_C R178, R76, R135, R137 ;  /* 0x000000874cb2723e */ /* 0x000fe20004807089 */
[----:B------:R-:W-:Y:S01]  /*4550*/  FADD.FTZ R33, R33, R32 ;  /* 0x0000002021217221 */ /* 0x000fe20000010000 */
[----:B------:R-:W3:Y:S01]  /*4560*/  MUFU.EX2 R143, R143 ;  /* 0x0000008f008f7308 */ /* 0x000ee20000000800 */
[----:B-1----:R-:W-:Y:S01]  /*4570*/  FADD.FTZ R13, R139, R56 ;  /* 0x000000388b0d7221 */ /* 0x002fe20000010000 */
[----:B------:R-:W-:-:S02]  /*4580*/  CS2R R56, SRZ ;  /* 0x0000000000387805 */ /* 0x000fc4000001ff00 */
[----:B------:R-:W-:-:S04]  /*4590*/  CS2R R76, SRZ ;  /* 0x00000000004c7805 */ /* 0x000fc8000001ff00 */
[----:B------:R-:W1:Y:S01]  /*45a0*/  MUFU.EX2 R80, R145 ;  /* 0x0000009100507308 */ /* 0x000e620000000800 */
[----:B0-----:R-:W-:-:S07]  /*45b0*/  FADD.FTZ R14, R78, R13 ;  /* 0x0000000d4e0e7221 */ /* 0x001fce0000010000 */
[----:B------:R-:W0:Y:S01]  /*45c0*/  MUFU.EX2 R147, R147 ;  /* 0x0000009300937308 */ /* 0x000e220000000800 */
[----:B---3--:R-:W-:Y:S01]  /*45d0*/  FADD.FTZ R13, R143, R14 ;  /* 0x0000000e8f0d7221 */ /* 0x008fe20000010000 */
[----:B------:R-:W-:Y:S01]  /*45e0*/  FADD.FTZ R14, R36, R33 ;  /* 0x00000021240e7221 */ /* 0x000fe20000010000 */
[----:B------:R-:W-:-:S05]  /*45f0*/  CS2R R32, SRZ ;  /* 0x0000000000207805 */ /* 0x000fca000001ff00 */
[----:B------:R-:W3:Y:S01]  /*4600*/  MUFU.EX2 R6, R149 ;  /* 0x0000009500067308 */ /* 0x000ee20000000800 */
[C---:B-1----:R-:W-:Y:S01]  /*4610*/  F2FP.SATFINITE.E4M3.F32.PACK_AB_MERGE_C R143, R80.reuse, R143, RZ ;  /* 0x0000008f508f723e */ /* 0x042fe200048070ff */
[----:B------:R-:W-:-:S03]  /*4620*/  FADD.FTZ R80, R80, R13 ;  /* 0x0000000d50507221 */ /* 0x000fc60000010000 */
[----:B------:R-:W-:Y:S02]  /*4630*/  F2FP.SATFINITE.E4M3.F32.PACK_AB_MERGE_C R172, R78, R139, R143 ;  /* 0x0000008b4eac723e */ /* 0x000fe4000480708f */
[----:B------:R-:W-:Y:S01]  /*4640*/  CS2R R78, SRZ ;  /* 0x00000000004e7805 */ /* 0x000fe2000001ff00 */
[----:B------:R-:W1:Y:S01]  /*4650*/  MUFU.EX2 R151, R151 ;  /* 0x0000009700977308 */ /* 0x000e620000000800 */
[----:B0-----:R-:W-:Y:S01]  /*4660*/  FADD.FTZ R13, R147, R80 ;  /* 0x00000050930d7221 */ /* 0x001fe20000010000 */
[----:B------:R-:W-:-:S06]  /*4670*/  CS2R R80, SRZ ;  /* 0x0000000000507805 */ /* 0x000fcc000001ff00 */
[----:B------:R-:W0:Y:S01]  /*4680*/  MUFU.EX2 R37, R37 ;  /* 0x0000002500257308 */ /* 0x000e220000000800 */
[----:B---3--:R-:W-:-:S07]  /*4690*/  FADD.FTZ R20, R6, R13 ;  /* 0x0000000d06147221 */ /* 0x008fce0000010000 */
[----:B------:R-:W-:Y:S01]  /*46a0*/  MUFU.EX2 R48, R48 ;  /* 0x0000003000307308 */ /* 0x000fe20000000800 */
[----:B-1----:R-:W-:-:S07]  /*46b0*/  FADD.FTZ R13, R151, R20 ;  /* 0x00000014970d7221 */ /* 0x002fce0000010000 */
[----:B------:R-:W1:Y:S01]  /*46c0*/  MUFU.EX2 R51, R51 ;  /* 0x0000003300337308 */ /* 0x000e620000000800 */
[C---:B0-----:R-:W-:Y:S01]  /*46d0*/  F2FP.SATFINITE.E4M3.F32.PACK_AB_MERGE_C R175, R37.reuse, R36, R15 ;  /* 0x0000002425af723e */ /* 0x041fe2000480700f */
[----:B------:R-:W-:-:S04]  /*46e0*/  FADD.FTZ R37, R37, R14 ;  /* 0x0000000e25257221 */ /* 0x000fc80000010000 */
[----:B------:R-:W-:Y:S01]  /*46f0*/  FADD.FTZ R44, R44, R37 ;  /* 0x000000252c2c7221 */ /* 0x000fe20000010000 */
[----:B------:R-:W-:Y:S01]  /*4700*/  CS2R R36, SRZ ;  /* 0x0000000000247805 */ /* 0x000fe2000001ff00 */
[----:B------:R-:W0:Y:S02]  /*4710*/  MUFU.EX2 R0, R109 ;  /* 0x0000006d00007308 */ /* 0x000e240000000800 */
[----:B------:R-:W-:Y:S01]  /*4720*/  FADD.FTZ R47, R47, R44 ;  /* 0x0000002c2f2f7221 */ /* 0x000fe20000010000 */
[----:B------:R-:W-:-:S05]  /*4730*/  CS2R R44, SRZ ;  /* 0x00000000002c7805 */ /* 0x000fca000001ff00 */
[----:B------:R-:W3:Y:S01]  /*4740*/  MUFU.EX2 R46, R46 ;  /* 0x0000002e002e7308 */ /* 0x000ee20000000800 */
[----:B-1----:R-:W-:-:S07]  /*4750*/  F2FP.SATFINITE.E4M3.F32.PACK_AB_MERGE_C R15, R51, R48, RZ ;  /* 0x00000030330f723e */ /* 0x002fce00048070ff */
[----:B------:R-:W1:Y:S01]  /*4760*/  MUFU.EX2 R49, R49 ;  /* 0x0000003100317308 */ /* 0x000e620000000800 */
[C---:B0-----:R-:W-:Y:S01]  /*4770*/  F2FP.SATFINITE.E4M3.F32.PACK_AB_MERGE_C R151, R0.reuse, R151, RZ ;  /* 0x000000970097723e */ /* 0x041fe200048070ff */
[----:B------:R-:W-:-:S03]  /*4780*/  FADD.FTZ R0, R0, R13 ;  /* 0x0000000d00007221 */ /* 0x000fc60000010000 */
[----:B------:R-:W-:-:S03]  /*4790*/  F2FP.SATFINITE.E4M3.F32.PACK_AB_MERGE_C R174, R6, R147, R151 ;  /* 0x0000009306ae723e */ /* 0x000fc60004807097 */
[----:B------:R-:W0:Y:S01]  /*47a0*/  MUFU.EX2 R153, R153 ;  /* 0x0000009900997308 */ /* 0x000e220000000800 */
[----:B---3--:R-:W-:-:S07]  /*47b0*/  FADD.FTZ R20, R46, R47 ;  /* 0x0000002f2e147221 */ /* 0x008fce0000010000 */
[----:B------:R-:W3:Y:S01]  /*47c0*/  MUFU.EX2 R10, R107 ;  /* 0x0000006b000a7308 */ /* 0x000ee20000000800 */
[----:B-1----:R-:W-:Y:S01]  /*47d0*/  F2FP.SATFINITE.E4M3.F32.PACK_AB_MERGE_C R169, R49, R46, R15 ;  /* 0x0000002e31a9723e */ /* 0x002fe2000480700f */
[----:B------:R-:W-:-:S04]  /*47e0*/  @P2 IMAD.HI.U32 R15, R22, R21, RZ ;  /* 0x00000015160f2227 */ /* 0x000fc800078e00ff */
[----:B------:R-:W-:Y:S01]  /*47f0*/  FADD.FTZ R49, R49, R20 ;  /* 0x0000001431317221 */ /* 0x000fe20000010000 */
[----:B------:R-:W-:Y:S02]  /*4800*/  CS2R R46, SRZ ;  /* 0x00000000002e7805 */ /* 0x000fe4000001ff00 */
[----:B--2---:R-:W-:Y:S01]  /*4810*/  @P2 SHF.R.U32.HI R22, RZ, R24, R15 ;  /* 0x00000018ff162219 */ /* 0x004fe2000001160f */
[----:B------:R-:W1:Y:S01]  /*4820*/  MUFU.EX2 R155, R155 ;  /* 0x0000009b009b7308 */ /* 0x000e620000000800 */
[----:B0-----:R-:W-:Y:S01]  /*4830*/  FADD.FTZ R13, R153, R0 ;  /* 0x00000000990d7221 */ /* 0x001fe20000010000 */
[----:B------:R-:W-:Y:S01]  /*4840*/  FADD.FTZ R48, R48, R49 ;  /* 0x0000003130307221 */ /* 0x000fe20000010000 */
[----:B------:R-:W-:Y:S02]  /*4850*/  IADD3 R22, R22, -R3, R104 ;  /* 0x8000000316167210 */ /* 0x000fe40007ffe068 */
[----:B------:R-:W-:Y:S01]  /*4860*/  CS2R R24, SRZ ;  /* 0x0000000000187805 */ /* 0x000fe2000001ff00 */
[----:B------:R-:W-:Y:S01]  /*4870*/  FADD.FTZ R51, R51, R48 ;  /* 0x0000003033337221 */ /* 0x000fe20000010000 */
[----:B------:R-:W-:Y:S01]  /*4880*/  CS2R R48, SRZ ;  /* 0x0000000000307805 */ /* 0x000fe2000001ff00 */
[----:B------:R-:W0:Y:S01]  /*4890*/  MUFU.EX2 R12, R103 ;  /* 0x00000067000c7308 */ /* 0x000e220000000800 */
[----:B---3--:R-:W-:Y:S01]  /*48a0*/  FADD.FTZ R0, R10, R13 ;  /* 0x0000000d0a007221 */ /* 0x008fe20000010000 */
[----:B------:R-:W-:-:S06]  /*48b0*/  IMAD.HI R22, R22, 0x66666667, RZ ;  /* 0x6666666716167827 */ /* 0x000fcc00078e02ff */
[----:B------:R-:W-:Y:S01]  /*48c0*/  MUFU.EX2 R52, R52 ;  /* 0x0000003400347308 */ /* 0x000fe20000000800 */
[----:B-1----:R-:W-:-:S07]  /*48d0*/  FADD.FTZ R13, R155, R0 ;  /* 0x000000009b0d7221 */ /* 0x002fce0000010000 */
[----:B------:R-:W1:Y:S01]  /*48e0*/  MUFU.EX2 R55, R55 ;  /* 0x0000003700377308 */ /* 0x000e620000000800 */
[C---:B0-----:R-:W-:Y:S01]  /*48f0*/  F2FP.SATFINITE.E4M3.F32.PACK_AB_MERGE_C R155, R12.reuse, R155, RZ ;  /* 0x0000009b0c9b723e */ /* 0x041fe200048070ff */
[----:B------:R-:W-:-:S03]  /*4900*/  FADD.FTZ R12, R12, R13 ;  /* 0x0000000d0c0c7221 */ /* 0x000fc60000010000 */
[----:B------:R-:W-:Y:S01]  /*4910*/  F2FP.SATFINITE.E4M3.F32.PACK_AB_MERGE_C R168, R10, R153, R155 ;  /* 0x000000990aa8723e */ /* 0x000fe2000480709b */
[----:B------:R-:W-:Y:S02]  /*4920*/  VIADD R10, R23, 0xfffffffe ;  /* 0xfffffffe170a7836 */ /* 0x000fe40000000000 */
[----:B------:R-:W0:Y:S08]  /*4930*/  MUFU.EX2 R50, R50 ;  /* 0x0000003200327308 */ /* 0x000e300000000800 */
[----:B------:R-:W2:Y:S01]  /*4940*/  MUFU.EX2 R53, R53 ;  /* 0x0000003500357308 */ /* 0x000ea20000000800 */
[----:B-1----:R-:W-:-:S07]  /*4950*/  F2FP.SATFINITE.E4M3.F32.PACK_AB_MERGE_C R13, R55, R52, RZ ;  /* 0x00000034370d723e */ /* 0x002fce00048070ff */
[----:B------:R-:W1:Y:S01]  /*4960*/  MUFU.EX2 R157, R157 ;  /* 0x0000009d009d7308 */ /* 0x000e620000000800 */
[----:B0-----:R-:W-:-:S07]  /*4970*/  FADD.FTZ R0, R50, R51 ;  /* 0x0000003332007221 */ /* 0x001fce0000010000 */
[----:B------:R0:W3:Y:S01]  /*4980*/  MUFU.EX2 R14, R83 ;  /* 0x00000053000e7308 */ /* 0x0000e20000000800 */
[C---:B--2---:R-:W-:Y:S01]  /*4990*/  F2FP.SATFINITE.E4M3.F32.PACK_AB_MERGE_C R171, R53.reuse, R50, R13 ;  /* 0x0000003235ab723e */ /* 0x044fe2000480700d */
[----:B------:R-:W-:Y:S01]  /*49a0*/  FADD.FTZ R53, R53, R0 ;  /* 0x0000000035357221 */ /* 0x000fe20000010000 */
[----:B------:R-:W-:Y:S02]  /*49b0*/  SHF.R.U32.HI R13, RZ, 0x1f, R22 ;  /* 0x0000001fff0d7819 */ /* 0x000fe40000011616 */
[----:B------:R-:W-:Y:S01]  /*49c0*/  CS2R R50, SRZ ;  /* 0x0000000000327805 */ /* 0x000fe2000001ff00 */
[----:B------:R-:W-:Y:S01]  /*49d0*/  FADD.FTZ R52, R52, R53 ;  /* 0x0000003534347221 */ /* 0x000fe20000010000 */
[----:B------:R-:W-:Y:S01]  /*49e0*/  LEA.HI.SX32 R13, R22, R13, 0x1a ;  /* 0x0000000d160d7211 */ /* 0x000fe200078fd2ff */
[----:B------:R-:W-:Y:S01]  /*49f0*/  MUFU.EX2 R159, R159 ;  /* 0x0000009f009f7308 */ /* 0x000fe20000000800 */
[----:B-1----:R-:W-:Y:S01]  /*4a00*/  FADD.FTZ R3, R157, R12 ;  /* 0x0000000c9d037221 */ /* 0x002fe20000010000 */
[----:B0-----:R-:W-:-:S02]  /*4a10*/  CS2R R82, SRZ ;  /* 0x0000000000527805 */ /* 0x001fc4000001ff00 */
[----:B------:R-:W-:-:S04]  /*4a20*/  VIMNMX R15, R18, R13, !PT ;  /* 0x0000000d120f7248 */ /* 0x000fc80007fe0100 */
[----:B------:R-:W-:Y:S01]  /*4a30*/  ISETP.GE.AND P3, PT, R10, R15, PT ;  /* 0x0000000f0a00720c */ /* 0x000fe20003f66270 */
[----:B------:R-:W0:Y:S01]  /*4a40*/  MUFU.EX2 R58, R58 ;  /* 0x0000003a003a7308 */ /* 0x000e220000000800 */
[----:B---3--:R-:W-:Y:S01]  /*4a50*/  FADD.FTZ R0, R14, R3 ;  /* 0x000000030e007221 */ /* 0x008fe20000010000 */
[----:B0-----:R-:W-:-:S03]  /*4a60*/  F2FP.SATFINITE.E4M3.F32.PACK_AB_MERGE_C R3, R58, R159, RZ ;  /* 0x0000009f3a03723e */ /* 0x001fc600048070ff */
[----:B------:R-:W-:Y:S01]  /*4a70*/  FADD.FTZ R159, R159, R0 ;  /* 0x000000009f9f7221 */ /* 0x000fe20000010000 */
[----:B------:R-:W-:Y:S01]  /*4a80*/  IMAD.MOV.U32 R0, RZ, RZ, RZ ;  /* 0x000000ffff007224 */ /* 0x000fe200078e00ff */
[----:B------:R-:W-:Y:S01]  /*4a90*/  F2FP.SATFINITE.E4M3.F32.PACK_AB_MERGE_C R170, R14, R157, R3 ;  /* 0x0000009d0eaa723e */ /* 0x000fe20004807003 */
[----:B------:R-:W-:Y:S01]  /*4aa0*/  FADD.FTZ R3, R55, R52 ;  /* 0x0000003437037221 */ /* 0x000fe20000010000 */
[----:B------:R-:W-:Y:S01]  /*4ab0*/  FADD.FTZ R6, R58, R159 ;  /* 0x0000009f3a067221 */ /* 0x000fe20000010000 */
[----:B------:R-:W-:Y:S02]  /*4ac0*/  CS2R R52, SRZ ;  /* 0x0000000000347805 */ /* 0x000fe4000001ff00 */
[----:B------:R-:W-:Y:S02]  /*4ad0*/  CS2R R54, SRZ ;  /* 0x0000000000367805 */ /* 0x000fe4000001ff00 */
[----:B------:R-:W-:Y:S01]  /*4ae0*/  CS2R R58, SRZ ;  /* 0x00000000003a7805 */ /* 0x000fe2000001ff00 */
        /* <DEDUP_REMOVED lines=37> */
[----:B------:R-:W-:Y:S01]  /*4d40*/  ULDC UR51, c[0x0][0x288] ;  /* 0x0000a20000337ab9 */ /* 0x000fe20000000800 */
[----:B------:R-:W-:-:S05]  /*4d50*/  ULDC UR53, c[0x0][0x2f0] ;  /* 0x0000bc0000357ab9 */ /* 0x000fca0000000800 */
.L_x_1971:
[----:B------:R-:W-:Y:S01]  /*4d60*/  ISETP.NE.AND P4, PT, RZ, UR38, PT ;  /* 0x00000026ff007c0c */ /* 0x000fe2000bf85270 */
[----:B------:R-:W-:-:S04]  /*4d70*/  UISETP.NE.AND UP0, UPT, UR55, 0x1, UPT ;  /* 0x000000013700788c */ /* 0x000fc8000bf05270 */
[----:B------:R-:W-:-:S06]  /*4d80*/  USEL UR6, URZ, 0x1, UP0 ;  /* 0x000000013f067887 */ /* 0x000fcc0008000000 */
[----:B------:R-:W-:Y:S02]  /*4d90*/  LOP3.LUT R0, R14, UR6, RZ, 0x3c, !PT ;  /* 0x000000060e007c12 */ /* 0x000fe4000f8e3cff */
[----:B------:R-:W-:Y:S05]  /*4da0*/  @P4 BRA `(.L_x_1962) ;  /* 0x0000000000344947 */ /* 0x000fea0003800000 */
[----:B------:R-:W-:Y:S05]  /*4db0*/  @!P1 BRA `(.L_x_1963) ;  /* 0x0000000000049947 */ /* 0x000fea0003800000 */
[----:B------:R-:W-:Y:S01]  /*4dc0*/  BPT.TRAP 0x1 ;  /* 0x000000040000795c */ /* 0x000fe20000300000 */
.L_x_1963:
        /* <DEDUP_REMOVED lines=8> */
.L_x_1964:
[----:B-1----:R-:W-:Y:S05]  /*4e50*/  @P3 BRA `(.L_x_1962) ;  /* 0x0000000000083947 */ /* 0x002fea0003800000 */
[----:B------:R-:W1:Y:S02]  /*4e60*/  SYNCS.PHASECHK.TRANS64.TRYWAIT P3, [UR6+0x29830], R9 ;  /* 0x02983009ff0075a7 */ /* 0x000e640008060146 */
[----:B-1----:R-:W-:Y:S05]  /*4e70*/  @!P3 BRA `(.L_x_1965) ;  /* 0x000000c80088b947 */ /* 0x002fea0003800000 */
.L_x_1962:
        /* <DEDUP_REMOVED lines=35> */
[----:B------:R-:W-:Y:S02]  /*50b0*/  UIADD3 UR11, UR56, 0x182, URZ ;  /* 0x00000182380b7890 */ /* 0x000fe4000fffe03f */
        /* <DEDUP_REMOVED lines=158> */
.L_x_1967:
[----:B------:R-:W-:Y:S01]  /*5aa0*/  ULEA UR6, UR55, UR39, 0x3 ;  /* 0x0000002737067291 */ /* 0x000fe2000f8e183f */
[----:B------:R-:W-:-:S08]  /*5ab0*/  SHF.L.U32 R9, R14, 0x1f, RZ ;  /* 0x0000001f0e097819 */ /* 0x000fd000000006ff */
[----:B------:R0:W1:Y:S01]  /*5ac0*/  SYNCS.PHASECHK.TRANS64.TRYWAIT P3, [UR6+0x29850], R9 ;  /* 0x02985009ff0075a7 */ /* 0x0000620008060146 */
[----:B------:R-:W-:Y:S05]  /*5ad0*/  @!P1 BRA `(.L_x_1968) ;  /* 0x0000000000049947 */ /* 0x000fea0003800000 */
[----:B------:R-:W-:Y:S01]  /*5ae0*/  BPT.TRAP 0x1 ;  /* 0x000000040000795c */ /* 0x000fe20000300000 */
.L_x_1968:
[----:B-1----:R-:W-:Y:S05]  /*5af0*/  @P3 BRA `(.L_x_1966) ;  /* 0x0000000000083947 */ /* 0x002fea0003800000 */
[----:B------:R-:W1:Y:S02]  /*5b00*/  SYNCS.PHASECHK.TRANS64.TRYWAIT P3, [UR6+0x29850], R9 ;  /* 0x02985009ff0075a7 */ /* 0x000e640008060146 */
[----:B-1----:R-:W-:Y:S05]  /*5b10*/  @!P3 BRA `(.L_x_1969) ;  /* 0x000000bc0078b947 */ /* 0x002fea0003800000 */
.L_x_1966:
[----:B-1----:R-:W1:Y:S01]  /*5b20*/  @P2 LDC R14, c[0x0][0x44c] ;  /* 0x00011300ff0e2b82 */ /* 0x002e620000000800 */
[----:B------:R-:W-:Y:S01]  /*5b30*/  UIADD3 UR6, UR39, 0x400, URZ ;  /* 0x0000040027067890 */ /* 0x000fe2000fffe03f */
[----:B------:R-:W-:Y:S01]  /*5b40*/  IMAD.MOV.U32 R190, RZ, RZ, R7 ;  /* 0x000000ffffbe7224 */ /* 0x000fe200078e0007 */
[----:B------:R-:W-:Y:S01]  /*5b50*/  WARPGROUP.ARRIVE ;  /* 0x00000000000079c5 */ /* 0x000fe20000000000 */
[----:B------:R-:W-:Y:S01]  /*5b60*/  UMOV UR7, 0xc0000010 ;  /* 0xc000001000077882 */ /* 0x000fe20000000000 */
[----:B------:R-:W-:Y:S01]  /*5b70*/  USHF.R.U32.HI UR6, URZ, 0x4, UR6 ;  /* 0x000000043f067899 */ /* 0x000fe20008011606 */
[----:B------:R-:W-:Y:S02]  /*5b80*/  UMOV UR11, 0xc0000010 ;  /* 0xc0000010000b7882 */ /* 0x000fe40000000000 */
[----:B0-----:R-:W0:Y:S01]  /*5b90*/  @P2 LDC R9, c[0x0][0x450] ;  /* 0x00011400ff092b82 */ /* 0x001e220000000800 */
[----:B------:R-:W-:-:S04]  /*5ba0*/  ULOP3.LUT UR6, UR6, 0x3fff, URZ, 0xc0, !UPT ;  /* 0x00003fff06067892 */ /* 0x000fc8000f8ec03f */
[----:B------:R-:W-:-:S04]  /*5bb0*/  ULOP3.LUT UR6, UR6, 0x10000, URZ, 0xfc, !UPT ;  /* 0x0001000006067892 */ /* 0x000fc8000f8efc3f */
[----:B------:R-:W-:-:S04]  /*5bc0*/  UIMAD UR6, UR55, 0x500, UR6 ;  /* 0x00000500370678a4 */ /* 0x000fc8000f8e0206 */
[----:B------:R-:W-:Y:S01]  /*5bd0*/  UIADD3 UR10, UR6, 0x100, URZ ;  /* 0x00000100060a7890 */ /* 0x000fe2000fffe03f */
[----:B-1----:R-:W-:-:S04]  /*5be0*/  @P2 IMAD.HI.U32 R14, R7, R14, RZ ;  /* 0x0000000e070e2227 */ /* 0x002fc800078e00ff */
[----:B------:R-:W-:Y:S01]  /*5bf0*/  QGMMA.64x128x32.F32.E4M3.E4M3 R24, R184, gdesc[UR4], R24, gsb0 ;  /* 0x01e00004b8187df3 */ /* 0x000fe20008000818 */
[----:B------:R-:W-:Y:S01]  /*5c00*/  UMOV UR7, 0xc0000010 ;  /* 0xc000001000077882 */ /* 0x000fe20000000000 */
[----:B0-----:R-:W-:Y:S01]  /*5c10*/  @P2 SHF.R.U32.HI R190, RZ, R9, R14 ;  /* 0x00000009ffbe2219 */ /* 0x001fe2000001160e */
[----:B------:R-:W-:-:S04]  /*5c20*/  IMAD.MOV.U32 R9, RZ, RZ, -0xa0 ;  /* 0xffffff60ff097424 */ /* 0x000fc800078e00ff */
[----:B------:R-:W0:Y:S01]  /*5c30*/  SHFL.IDX PT, R11, R190, RZ, 0x1c1f ;  /* 0x001c1fffbe0b7589 */ /* 0x000e2200000e0000 */
[----:B------:R-:W-:-:S03]  /*5c40*/  IMAD R9, R10, R9, 0x1 ;  /* 0x000000010a097424 */ /* 0x000fc600078e0209 */
[----:B------:R-:W1:Y:S01]  /*5c50*/  SHFL.IDX PT, R199, R190, 0x1, 0x1c1f ;  /* 0x003c1f00bec77f89 */ /* 0x000e6200000e0000 */
[----:B------:R-:W-:-:S04]  /*5c60*/  IMAD R9, R8, -0x2, R9 ;  /* 0xfffffffe08097824 */ /* 0x000fc800078e0209 */
[----:B------:R-:W-:-:S05]  /*5c70*/  IMAD R188, R16, UR53, R9 ;  /* 0x0000003510bc7c24 */ /* 0x000fca000f8e0209 */
[----:B0-----:R-:W-:-:S04]  /*5c80*/  IADD3 R9, R11, -UR51, R188 ;  /* 0x800000330b097c10 */ /* 0x001fc8000fffe0bc */
[C---:B------:R-:W-:Y:S02]  /*5c90*/  ISETP.GT.AND P3, PT, R9.reuse, RZ, PT ;  /* 0x000000ff0900720c */ /* 0x040fe40003f64270 */
[C---:B------:R-:W-:Y:S02]  /*5ca0*/  ISETP.GT.AND P4, PT, R9.reuse, 0x1, PT ;  /* 0x000000010900780c */ /* 0x040fe40003f84270 */
[----:B------:R-:W-:Y:S02]  /*5cb0*/  FSEL R22, R152, -INF , P3 ;  /* 0xff80000098167808 */ /* 0x000fe40001800000 */
        /* <DEDUP_REMOVED lines=48> */
[----:B------:R-:W-:Y:S01]  /*5fc0*/  ISETP.GT.AND P3, PT, R9, 0x48, PT ;  /* 0x000000480900780c */ /* 0x000fe20003f64270 */
[----:B------:R-:W-:Y:S02]  /*5fd0*/  WARPGROUP.DEPBAR.LE gsb0, 0x0 ;  /* 0x00008000000079c5 */ /* 0x000fe40000010000 */
[----:B------:R-:W-:Y:S01]  /*5fe0*/  FSEL R145, R121, -INF , P4 ;  /* 0xff80000079917808 */ /* 0x000fe20002000000 */
[----:B------:R-:W-:Y:S01]  /*5ff0*/  WARPGROUP.ARRIVE ;  /* 0x00000000000079c5 */ /* 0x000fe20000000000 */
[----:B------:R-:W-:-:S02]  /*6000*/  FMNMX.FTZ R198, R153, R198, !PT ;  /* 0x000000c699c67209 */ /* 0x000fc40007810000 */
[----:B------:R-:W-:Y:S02]  /*6010*/  ISETP.GT.AND P4, PT, R9, 0x49, PT ;  /* 0x000000490900780c */ /* 0x000fe40003f84270 */
[----:B------:R-:W-:Y:S01]  /*6020*/  FSEL R137, R124, -INF , P3 ;  /* 0xff8000007c897808 */ /* 0x000fe20001800000 */
[----:B------:R-:W-:Y:S01]  /*6030*/  QGMMA.64x128x32.F32.E4M3.E4M3 R24, R180, gdesc[UR8], R24, gsb0 ;  /* 0x01e00008b4187df3 */ /* 0x000fe20008000818 */
[----:B------:R-:W-:Y:S01]  /*6040*/  FMNMX.FTZ R198, R145, R198, !PT ;  /* 0x000000c691c67209 */ /* 0x000fe20007810000 */
[----:B------:R-:W-:Y:S01]  /*6050*/  UIADD3 UR10, UR6, 0x200, URZ ;  /* 0x00000200060a7890 */ /* 0x000fe2000fffe03f */
[----:B------:R-:W-:Y:S01]  /*6060*/  ISETP.GT.AND P3, PT, R9, 0x50, PT ;  /* 0x000000500900780c */ /* 0x000fe20003f64270 */
[----:B------:R-:W-:Y:S01]  /*6070*/  UMOV UR11, 0xc0000010 ;  /* 0xc0000010000b7882 */ /* 0x000fe20000000000 */
        /* <DEDUP_REMOVED lines=59> */
[----:B------:R-:W-:Y:S02]  /*6430*/  FSEL R101, R101, -INF , P4 ;  /* 0xff80000065657808 */ /* 0x000fe40002000000 */
[----:B------:R-:W-:Y:S02]  /*6440*/  FMNMX.FTZ R198, R195, R198, !PT ;  /* 0x000000c6c3c67209 */ /* 0x000fe40007810000 */
[----:B-1----:R-:W-:-:S02]  /*6450*/  IADD3 R112, R199, -UR51, R188 ;  /* 0x80000033c7707c10 */ /* 0x002fc4000fffe0bc */
[----:B------:R-:W-:Y:S02]  /*6460*/  FMNMX.FTZ R198, R101, R198, !PT ;  /* 0x000000c665c67209 */ /* 0x000fe40007810000 */
[C---:B------:R-:W-:Y:S02]  /*6470*/  ISETP.GT.AND P4, PT, R112.reuse, RZ, PT ;  /* 0x000000ff7000720c */ /* 0x040fe40003f84270 */
[----:B------:R-:W-:Y:S01]  /*6480*/  ISETP.GT.AND P5, PT, R112, 0x1, PT ;  /* 0x000000017000780c */ /* 0x000fe20003fa4270 */
[----:B------:R-:W0:Y:S01]  /*6490*/  SHFL.BFLY PT, R9, R198, 0x2, 0x1f ;  /* 0x0c401f00c6097f89 */ /* 0x000e2200000e0000 */
[----:B------:R-:W-:Y:S02]  /*64a0*/  FSEL R154, R154, -INF , P4 ;  /* 0xff8000009a9a7808 */ /* 0x000fe40002000000 */
[----:B------:R-:W-:Y:S02]  /*64b0*/  ISETP.GT.AND P4, PT, R112, 0x8, PT ;  /* 0x000000087000780c */ /* 0x000fe40003f84270 */
[----:B------:R-:W-:-:S02]  /*64c0*/  FSEL R155, R155, -INF , P5 ;  /* 0xff8000009b9b7808 */ /* 0x000fc40002800000 */
[----:B------:R-:W-:Y:S01]  /*64d0*/  FMNMX.FTZ R92, R154, R13, !PT ;  /* 0x0000000d9a5c7209 */ /* 0x000fe20007810000 */
[----:B------:R-:W-:Y:S02]  /*64e0*/  WARPGROUP.DEPBAR.LE gsb0, 0x0 ;  /* 0x00008000000079c5 */ /* 0x000fe40000010000 */
[----:B------:R-:W-:Y:S01]  /*64f0*/  ISETP.GT.AND P5, PT, R112, 0x9, PT ;  /* 0x000000097000780c */ /* 0x000fe20003fa4270 */
[----:B------:R-:W-:Y:S01]  /*6500*/  WARPGROUP.ARRIVE ;  /* 0x00000000000079c5 */ /* 0x000fe20000000000 */
[----:B------:R-:W-:Y:S02]  /*6510*/  FSEL R183, R158, -INF , P4 ;  /* 0xff8000009eb77808 */ /* 0x000fe40002000000 */
[----:B------:R-:W-:Y:S02]  /*6520*/  FMNMX.FTZ R92, R155, R92, !PT ;  /* 0x0000005c9b5c7209 */ /* 0x000fe40007810000 */
[C---:B------:R-:W-:Y:S01]  /*6530*/  ISETP.GT.AND P4, PT, R112.reuse, 0x10, PT ;  /* 0x000000107000780c */ /* 0x040fe20003f84270 */
[----:B------:R-:W-:Y:S01]  /*6540*/  QGMMA.64x128x32.F32.E4M3.E4M3 R24, R176, gdesc[UR8], R24, gsb0 ;  /* 0x01e00008b0187df3 */ /* 0x000fe20008000818 */
[----:B------:R-:W-:Y:S01]  /*6550*/  FSEL R159, R159, -INF , P5 ;  /* 0xff8000009f9f7808 */ /* 0x000fe20002800000 */
[----:B------:R-:W-:Y:S01]  /*6560*/  UIADD3 UR10, UR6, 0x300, URZ ;  /* 0x00000300060a7890 */ /* 0x000fe2000fffe03f */
[----:B------:R-:W-:Y:S01]  /*6570*/  FMNMX.FTZ R96, R183, R92, !PT ;  /* 0x0000005cb7607209 */ /* 0x000fe20007810000 */
[----:B------:R-:W-:Y:S01]  /*6580*/  UMOV UR11, 0xc0000010 ;  /* 0xc0000010000b7882 */ /* 0x000fe20000000000 */
[----:B------:R-:W-:Y:S01]  /*6590*/  ISETP.GT.AND P5, PT, R112, 0x11, PT ;  /* 0x000000117000780c */ /* 0x000fe20003fa4270 */
[----:B------:R-:W-:Y:S01]  /*65a0*/  UIADD3 UR6, UR6, 0x400, URZ ;  /* 0x0000040006067890 */ /* 0x000fe2000fffe03f */
[----:B------:R-:W-:-:S02]  /*65b0*/  FSEL R201, R162, -INF , P4 ;  /* 0xff800000a2c97808 */ /* 0x000fc40002000000 */
[----:B------:R-:W-:Y:S02]  /*65c0*/  FMNMX.FTZ R96, R159, R96, !PT ;  /* 0x000000609f607209 */ /* 0x000fe40007810000 */
[----:B0-----:R-:W-:Y:S02]  /*65d0*/  FMNMX.FTZ R88, R198, R9, !PT ;  /* 0x00000009c6587209 */ /* 0x001fe40007810000 */
[C---:B------:R-:W-:Y:S02]  /*65e0*/  ISETP.GT.AND P4, PT, R112.reuse, 0x18, PT ;  /* 0x000000187000780c */ /* 0x040fe40003f84270 */
[----:B------:R-:W-:Y:S01]  /*65f0*/  FSEL R163, R163, -INF , P5 ;  /* 0xff800000a3a37808 */ /* 0x000fe20002800000 */
[----:B------:R-:W0:Y:S01]  /*6600*/  SHFL.BFLY PT, R9, R88, 0x1, 0x1f ;  /* 0x0c201f0058097f89 */ /* 0x000e2200000e0000 */
[----:B------:R-:W-:Y:S02]  /*6610*/  FMNMX.FTZ R96, R201, R96, !PT ;  /* 0x00000060c9607209 */ /* 0x000fe40007810000 */
[----:B------:R-:W-:-:S02]  /*6620*/  ISETP.GT.AND P5, PT, R112, 0x19, PT ;  /* 0x000000197000780c */ /* 0x000fc40003fa4270 */
[----:B------:R-:W-:Y:S02]  /*6630*/  FSEL R205, R166, -INF , P4 ;  /* 0xff800000a6cd7808 */ /* 0x000fe40002000000 */
[----:B------:R-:W-:Y:S02]  /*6640*/  FMNMX.FTZ R96, R163, R96, !PT ;  /* 0x00000060a3607209 */ /* 0x000fe40007810000 */
[----:B------:R-:W-:Y:S02]  /*6650*/  FSEL R167, R167, -INF , P5 ;  /* 0xff800000a7a77808 */ /* 0x000fe40002800000 */
[C---:B------:R-:W-:Y:S02]  /*6660*/  ISETP.GT.AND P4, PT, R112.reuse, 0x20, PT ;  /* 0x000000207000780c */ /* 0x040fe40003f84270 */
        /* <DEDUP_REMOVED lines=10> */
[----:B------:R-:W-:Y:S02]  /*6710*/  ISETP.GT.AND P4, PT, R112, 0x30, PT ;  /* 0x000000307000780c */ /* 0x000fe40003f84270 */
[----:B------:R-:W-:Y:S02]  /*6720*/  FSEL R143, R143, -INF , P5 ;  /* 0xff8000008f8f7808 */ /* 0x000fe40002800000 */
[----:B------:R-:W-:Y:S02]  /*6730*/  FMNMX.FTZ R104, R211, R100, !PT ;  /* 0x00000064d3687209 */ /* 0x000fe40007810000 */
[----:B0-----:R-:W-:-:S02]  /*6740*/  FMNMX.FTZ R9, R88, R9, !PT ;  /* 0x0000000958097209 */ /* 0x001fc40007810000 */
[----:B------:R-:W-:Y:S02]  /*6750*/  ISETP.GT.AND P5, PT, R112, 0x31, PT ;  /* 0x000000317000780c */ /* 0x000fe40003fa4270 */
[----:B------:R-:W-:Y:S01]  /*6760*/  FSEL R213, R146, -INF , P4 ;  /* 0xff80000092d57808 */ /* 0x000fe20002000000 */
[----:B------:R-:W-:-:S01]  /*6770*/  FFMA.FTZ R185, R2, R9, -8 ;  /* 0xc100000002b97423 */ /* 0x000fc20000010009 */
[----:B------:R-:W-:Y:S02]  /*6780*/  FMNMX.FTZ R104, R143, R104, !PT ;  /* 0x000000688f687209 */ /* 0x000fe40007810000 */
[----:B------:R-:W-:Y:S02]  /*6790*/  ISETP.GT.AND P4, PT, R112, 0x38, PT ;  /* 0x000000387000780c */ /* 0x000fe40003f84270 */
[----:B------:R-:W-:Y:S02]  /*67a0*/  FSEL R147, R147, -INF , P5 ;  /* 0xff80000093937808 */ /* 0x000fe40002800000 */
[----:B------:R-:W-:-:S02]  /*67b0*/  FMNMX.FTZ R104, R213, R104, !PT ;  /* 0x00000068d5687209 */ /* 0x000fc40007810000 */
[----:B------:R-:W-:Y:S02]  /*67c0*/  FSETP.NEU.FTZ.AND P3, PT, R9, -INF , PT ;  /* 0xff8000000900780b */ /* 0x000fe40003f7d000 */
[----:B------:R-:W-:Y:S02]  /*67d0*/  ISETP.GT.AND P5, PT, R112, 0x39, PT ;  /* 0x000000397000780c */ /* 0x000fe40003fa4270 */
[----:B------:R-:W-:Y:S02]  /*67e0*/  FSEL R215, R150, -INF , P4 ;  /* 0xff80000096d77808 */ /* 0x000fe40002000000 */
[----:B------:R-:W-:Y:S02]  /*67f0*/  FMNMX.FTZ R104, R147, R104, !PT ;  /* 0x0000006893687209 */ /* 0x000fe40007810000 */
[----:B------:R-:W-:Y:S02]  /*6800*/  FSEL R185, R185, RZ, P3 ;  /* 0x000000ffb9b97208 */ /* 0x000fe40001800000 */
[----:B------:R-:W-:-:S02]  /*6810*/  FSEL R151, R151, -INF , P5 ;  /* 0xff80000097977808 */ /* 0x000fc40002800000 */
[----:B------:R-:W-:Y:S01]  /*6820*/  ISETP.GT.AND P4, PT, R112, 0x40, PT ;  /* 0x000000407000780c */ /* 0x000fe20003f84270 */
[----:B------:R-:W-:-:S01]  /*6830*/  FFMA.FTZ R116, R2, R189, -R185 ;  /* 0x000000bd02747223 */ /* 0x000fc200000108b9 */
[----:B------:R-:W-:Y:S01]  /*6840*/  FMNMX.FTZ R108, R215, R104, !PT ;  /* 0x00000068d76c7209 */ /* 0x000fe20007810000 */
[----:B------:R-:W-:-:S01]  /*6850*/  FFMA.FTZ R120, R2, R153, -R185 ;  /* 0x0000009902787223 */ /* 0x000fc200000108b9 */
[----:B------:R-:W-:Y:S01]  /*6860*/  ISETP.GT.AND P5, PT, R112, 0x41, PT ;  /* 0x000000417000780c */ /* 0x000fe20003fa4270 */
[----:B------:R0:W-:Y:S01]  /*6870*/  MUFU.EX2 R104, R116 ;  /* 0x0000007400687308 */ /* 0x0001e20000000800 */
[----:B------:R-:W-:Y:S01]  /*6880*/  FSEL R189, R122, -INF , P4 ;  /* 0xff8000007abd7808 */ /* 0x000fe20002000000 */
[C-C-:B------:R-:W-:Y:S01]  /*6890*/  FFMA.FTZ R11, R2.reuse, R11, -R185.reuse ;  /* 0x0000000b020b7223 */ /* 0x140fe200000108b9 */
[----:B------:R-:W-:Y:S01]  /*68a0*/  FMNMX.FTZ R108, R151, R108, !PT ;  /* 0x0000006c976c7209 */ /* 0x000fe20007810000 */
[--C-:B------:R-:W-:Y:S01]  /*68b0*/  FFMA.FTZ R140, R2, R140, -R185.reuse ;  /* 0x0000008c028c7223 */ /* 0x100fe200000108b9 */
[----:B------:R-:W-:Y:S01]  /*68c0*/  ISETP.GT.AND P4, PT, R112, 0x48, PT ;  /* 0x000000487000780c */ /* 0x000fe20003f84270 */
[C-C-:B------:R-:W-:Y:S01]  /*68d0*/  FFMA.FTZ R187, R2.reuse, R22, -R185.reuse ;  /* 0x0000001602bb7223 */ /* 0x140fe200000108b9 */
[----:B------:R-:W-:Y:S01]  /*68e0*/  FSEL R123, R123, -INF , P5 ;  /* 0xff8000007b7b7808 */ /* 0x000fe20002800000 */
[----:B------:R-:W-:Y:S01]  /*68f0*/  MUFU.EX2 R96, R140 ;  /* 0x0000008c00607308 */ /* 0x000fe20000000800 */
[----:B------:R-:W-:Y:S01]  /*6900*/  FMNMX.FTZ R108, R189, R108, !PT ;  /* 0x0000006cbd6c7209 */ /* 0x000fe20007810000 */
[--C-:B------:R-:W-:Y:S01]  /*6910*/  FFMA.FTZ R14, R2, R14, -R185.reuse ;  /* 0x0000000e020e7223 */ /* 0x100fe200000108b9 */
[----:B------:R-:W-:Y:S01]  /*6920*/  ISETP.GT.AND P5, PT, R112, 0x49, PT ;  /* 0x000000497000780c */ /* 0x000fe20003fa4270 */
[--C-:B------:R-:W-:Y:S01]  /*6930*/  FFMA.FTZ R20, R2, R20, -R185.reuse ;  /* 0x0000001402147223 */ /* 0x100fe200000108b9 */
[----:B------:R-:W-:Y:S01]  /*6940*/  FSEL R217, R126, -INF , P4 ;  /* 0xff8000007ed97808 */ /* 0x000fe20002000000 */
[--C-:B------:R-:W-:Y:S01]  /*6950*/  FFMA.FTZ R197, R2, R192, -R185.reuse ;  /* 0x000000c002c57223 */ /* 0x100fe200000108b9 */
[----:B------:R-:W-:Y:S01]  /*6960*/  FMNMX.FTZ R108, R123, R108, !PT ;  /* 0x0000006c7b6c7209 */ /* 0x000fe20007810000 */
[----:B------:R-:W-:Y:S01]  /*6970*/  MUFU.EX2 R187, R187 ;  /* 0x000000bb00bb7308 */ /* 0x000fe20000000800 */
[----:B------:R-:W-:Y:S01]  /*6980*/  ISETP.GT.AND P4, PT, R112, 0x50, PT ;  /* 0x000000507000780c */ /* 0x000fe20003f84270 */
[C-C-:B------:R-:W-:Y:S01]  /*6990*/  FFMA.FTZ R22, R2.reuse, R196, -R185.reuse ;  /* 0x000000c402167223 */ /* 0x140fe200000108b9 */
[----:B------:R-:W-:Y:S01]  /*69a0*/  FSEL R127, R127, -INF , P5 ;  /* 0xff8000007f7f7808 */ /* 0x000fe20002800000 */
[C-C-:B------:R-:W-:Y:S01]  /*69b0*/  FFMA.FTZ R199, R2.reuse, R194, -R185.reuse ;  /* 0x000000c202c77223 */ /* 0x140fe200000108b9 */
[----:B0-----:R-:W-:Y:S01]  /*69c0*/  FMNMX.FTZ R116, R217, R108, !PT ;  /* 0x0000006cd9747209 */ /* 0x001fe20007810000 */
[--C-:B------:R-:W-:Y:S01]  /*69d0*/  FFMA.FTZ R88, R2, R164, -R185.reuse ;  /* 0x000000a402587223 */ /* 0x100fe200000108b9 */
        /* <DEDUP_REMOVED lines=11> */
[--C-:B0-----:R-:W-:Y:S01]  /*6a90*/  FFMA.FTZ R120, R2, R137, -R185.reuse ;  /* 0x0000008902787223 */ /* 0x101fe200000108b9 */
[----:B------:R-:W-:Y:S01]  /*6aa0*/  ISETP.GT.AND P5, PT, R112, 0x59, PT ;  /* 0x000000597000780c */ /* 0x000fe20003fa4270 */
[--C-:B------:R-:W-:Y:S01]  /*6ab0*/  FFMA.FTZ R209, R2, R136, -R185.reuse ;  /* 0x0000008802d17223 */ /* 0x100fe200000108b9 */
[----:B------:R-:W-:Y:S01]  /*6ac0*/  FSEL R219, R134, -INF , P4 ;  /* 0xff80000086db7808 */ /* 0x000fe20002000000 */
[C-C-:B------:R-:W-:Y:S01]  /*6ad0*/  FFMA.FTZ R144, R2.reuse, R144, -R185.reuse ;  /* 0x0000009002907223 */ /* 0x140fe200000108b9 */
[----:B------:R-:W-:Y:S01]  /*6ae0*/  FMNMX.FTZ R116, R131, R116, !PT ;  /* 0x0000007483747209 */ /* 0x000fe20007810000 */
[----:B------:R-:W-:Y:S01]  /*6af0*/  MUFU.EX2 R20, R20 ;  /* 0x0000001400147308 */ /* 0x000fe20000000800 */
[----:B------:R-:W-:Y:S01]  /*6b00*/  FSEL R135, R135, -INF , P5 ;  /* 0xff80000087877808 */ /* 0x000fe20002800000 */
[--C-:B------:R-:W-:Y:S01]  /*6b10*/  FFMA.FTZ R193, R2, R193, -R185.reuse ;  /* 0x000000c102c17223 */ /* 0x100fe200000108b9 */
[----:B------:R-:W-:Y:S01]  /*6b20*/  ISETP.GT.AND P4, PT, R112, 0x60, PT ;  /* 0x000000607000780c */ /* 0x000fe20003f84270 */
[C-C-:B------:R-:W-:Y:S01]  /*6b30*/  FFMA.FTZ R161, R2.reuse, R161, -R185.reuse ;  /* 0x000000a102a17223 */ /* 0x140fe200000108b9 */
[----:B------:R-:W-:Y:S01]  /*6b40*/  FMNMX.FTZ R116, R219, R116, !PT ;  /* 0x00000074db747209 */ /* 0x000fe20007810000 */
[--C-:B------:R-:W-:Y:S01]  /*6b50*/  FFMA.FTZ R145, R2, R145, -R185.reuse ;  /* 0x0000009102917223 */ /* 0x100fe200000108b9 */
[----:B------:R-:W-:Y:S01]  /*6b60*/  ISETP.GT.AND P5, PT, R112, 0x61, PT ;  /* 0x000000617000780c */ /* 0x000fe20003fa4270 */
[----:B------:R-:W-:Y:S01]  /*6b70*/  MUFU.EX2 R197, R197 ;  /* 0x000000c500c57308 */ /* 0x000fe20000000800 */
[----:B------:R-:W-:Y:S01]  /*6b80*/  FSEL R137, R106, -INF , P4 ;  /* 0xff8000006a897808 */ /* 0x000fe20002000000 */
[C-C-:B------:R-:W-:Y:S01]  /*6b90*/  FFMA.FTZ R125, R2.reuse, R125, -R185.reuse ;  /* 0x0000007d027d7223 */ /* 0x140fe200000108b9 */
[----:B------:R-:W-:Y:S01]  /*6ba0*/  FMNMX.FTZ R116, R135, R116, !PT ;  /* 0x0000007487747209 */ /* 0x000fe20007810000 */
[--C-:B------:R-:W-:Y:S01]  /*6bb0*/  FFMA.FTZ R21, R2, R21, -R185.reuse ;  /* 0x0000001502157223 */ /* 0x100fe200000108b9 */
[----:B------:R-:W-:Y:S01]  /*6bc0*/  ISETP.GT.AND P4, PT, R112, 0x68, PT ;  /* 0x000000687000780c */ /* 0x000fe20003f84270 */
[----:B------:R-:W-:Y:S01]  /*6bd0*/  FFMA.FTZ R23, R2, R23, -R185 ;  /* 0x0000001702177223 */ /* 0x000fe200000108b9 */
[----:B------:R-:W-:Y:S01]  /*6be0*/  FSEL R107, R107, -INF , P5 ;  /* 0xff8000006b6b7808 */ /* 0x000fe20002800000 */
[----:B------:R-:W-:-:S02]  /*6bf0*/  WARPGROUP.DEPBAR.LE gsb0, 0x0 ;  /* 0x00008000000079c5 */ /* 0x000fc40000010000 */
[----:B------:R-:W-:Y:S01]  /*6c00*/  FMNMX.FTZ R116, R137, R116, !PT ;  /* 0x0000007489747209 */ /* 0x000fe20007810000 */
[----:B------:R-:W-:Y:S01]  /*6c10*/  WARPGROUP.ARRIVE ;  /* 0x00000000000079c5 */ /* 0x000fe20000000000 */
[----:B------:R-:W-:Y:S01]  /*6c20*/  ISETP.GT.AND P5, PT, R112, 0x69, PT ;  /* 0x000000697000780c */ /* 0x000fe20003fa4270 */
[----:B------:R-:W-:Y:S01]  /*6c30*/  MUFU.EX2 R106, R120 ;  /* 0x00000078006a7308 */ /* 0x000fe20000000800 */
[----:B------:R-:W-:Y:S01]  /*6c40*/  FSEL R221, R110, -INF , P4 ;  /* 0xff8000006edd7808 */ /* 0x000fe20002000000 */
[--C-:B------:R-:W-:Y:S01]  /*6c50*/  FFMA.FTZ R110, R2, R129, -R185.reuse ;  /* 0x00000081026e7223 */ /* 0x100fe200000108b9 */
[----:B------:R-:W-:Y:S01]  /*6c60*/  FMNMX.FTZ R116, R107, R116, !PT ;  /* 0x000000746b747209 */ /* 0x000fe20007810000 */
[----:B------:R-:W-:Y:S01]  /*6c70*/  QGMMA.64x128x32.F32.E4M3.E4M3 R24, R172, gdesc[UR8], R24, gsb0 ;  /* 0x01e00008ac187df3 */ /* 0x000fe20008000818 */
        /* <DEDUP_REMOVED lines=16> */
[----:B------:R-:W-:Y:S01]  /*6d80*/  FMNMX.FTZ R116, R223, R116, !PT ;  /* 0x00000074df747209 */ /* 0x000fe20007810000 */
[--C-:B------:R-:W-:Y:S01]  /*6d90*/  FFMA.FTZ R97, R2, R97, -R185.reuse ;  /* 0x0000006102617223 */ /* 0x100fe200000108b9 */
[----:B------:R-:W-:Y:S01]  /*6da0*/  ISETP.GT.AND P5, PT, R112, 0x79, PT ;  /* 0x000000797000780c */ /* 0x000fe20003fa4270 */
[----:B------:R-:W-:Y:S01]  /*6db0*/  MUFU.EX2 R88, R88 ;  /* 0x0000005800587308 */ /* 0x000fe20000000800 */
[----:B------:R-:W-:Y:S01]  /*6dc0*/  FSEL R129, R118, -INF , P4 ;  /* 0xff80000076817808 */ /* 0x000fe20002000000 */
[----:B------:R-:W-:Y:S01]  /*6dd0*/  FFMA.FTZ R118, R2, R191, -R185 ;  /* 0x000000bf02767223 */ /* 0x000fe200000108b9 */
[----:B------:R-:W-:-:S02]  /*6de0*/  FMNMX.FTZ R116, R115, R116, !PT ;  /* 0x0000007473747209 */ /* 0x000fc40007810000 */
[----:B------:R-:W-:Y:S02]  /*6df0*/  FSEL R119, R119, -INF , P5 ;  /* 0xff80000077777808 */ /* 0x000fe40002800000 */
[C---:B------:R-:W-:Y:S01]  /*6e00*/  ISETP.GT.AND P4, PT, R112.reuse, 0x80, PT ;  /* 0x000000807000780c */ /* 0x040fe20003f84270 */
[----:B------:R-:W-:Y:S01]  /*6e10*/  MUFU.EX2 R181, R181 ;  /* 0x000000b500b57308 */ /* 0x000fe20000000800 */
[----:B------:R-:W-:Y:S02]  /*6e20*/  FMNMX.FTZ R116, R129, R116, !PT ;  /* 0x0000007481747209 */ /* 0x000fe40007810000 */
[----:B------:R-:W-:Y:S02]  /*6e30*/  ISETP.GT.AND P5, PT, R112, 0x81, PT ;  /* 0x000000817000780c */ /* 0x000fe40003fa4270 */
[----:B------:R-:W-:Y:S02]  /*6e40*/  FSEL R225, R90, -INF , P4 ;  /* 0xff8000005ae17808 */ /* 0x000fe40002000000 */
[----:B------:R-:W-:Y:S01]  /*6e50*/  FMNMX.FTZ R116, R119, R116, !PT ;  /* 0x0000007477747209 */ /* 0x000fe20007810000 */
[----:B------:R0:W-:Y:S01]  /*6e60*/  MUFU.EX2 R90, R11 ;  /* 0x0000000b005a7308 */ /* 0x0001e20000000800 */
[----:B------:R-:W-:-:S02]  /*6e70*/  ISETP.GT.AND P4, PT, R112, 0x88, PT ;  /* 0x000000887000780c */ /* 0x000fc40003f84270 */
[----:B------:R-:W-:Y:S01]  /*6e80*/  FSEL R227, R91, -INF , P5 ;  /* 0xff8000005be37808 */ /* 0x000fe20002800000 */
[----:B------:R-:W-:-:S01]  /*6e90*/  FFMA.FTZ R91, R2, R133, -R185 ;  /* 0x00000085025b7223 */ /* 0x000fc200000108b9 */
        /* <DEDUP_REMOVED lines=12> */
[C-C-:B------:R-:W-:Y:S01]  /*6f60*/  FFMA.FTZ R98, R2.reuse, R121, -R185.reuse ;  /* 0x0000007902627223 */ /* 0x140fe200000108b9 */
[----:B------:R-:W-:Y:S01]  /*6f70*/  FMNMX.FTZ R116, R95, R116, !PT ;  /* 0x000000745f747209 */ /* 0x000fe20007810000 */
[----:B------:R-:W-:Y:S01]  /*6f80*/  FFMA.FTZ R121, R2, R101, -R185 ;  /* 0x0000006502797223 */ /* 0x000fe200000108b9 */
[----:B------:R-:W-:Y:S01]  /*6f90*/  ISETP.GT.AND P4, PT, R112, 0x98, PT ;  /* 0x000000987000780c */ /* 0x000fe20003f84270 */
[----:B------:R-:W-:Y:S01]  /*6fa0*/  MUFU.EX2 R209, R209 ;  /* 0x000000d100d17308 */ /* 0x000fe20000000800 */
[----:B------:R-:W-:-:S02]  /*6fb0*/  FSEL R99, R99, -INF , P5 ;  /* 0xff80000063637808 */ /* 0x000fc40002800000 */
[----:B------:R-:W-:Y:S02]  /*6fc0*/  FMNMX.FTZ R116, R229, R116, !PT ;  /* 0x00000074e5747209 */ /* 0x000fe40007810000 */
[----:B------:R-:W-:Y:S01]  /*6fd0*/  ISETP.GT.AND P5, PT, R112, 0x99, PT ;  /* 0x000000997000780c */ /* 0x000fe20003fa4270 */
[--C-:B------:R-:W-:Y:S01]  /*6fe0*/  FFMA.FTZ R112, R2, R149, -R185.reuse ;  /* 0x0000009502707223 */ /* 0x100fe200000108b9 */
[----:B------:R-:W-:Y:S01]  /*6ff0*/  FSEL R105, R102, -INF , P4 ;  /* 0xff80000066697808 */ /* 0x000fe20002000000 */
[----:B------:R-:W-:Y:S01]  /*7000*/  FFMA.FTZ R102, R2, R141, -R185 ;  /* 0x0000008d02667223 */ /* 0x000fe200000108b9 */
[----:B------:R-:W-:Y:S01]  /*7010*/  FMNMX.FTZ R116, R99, R116, !PT ;  /* 0x0000007463747209 */ /* 0x000fe20007810000 */
[----:B------:R1:W-:Y:S01]  /*7020*/  MUFU.EX2 R100, R144 ;  /* 0x0000009000647308 */ /* 0x0003e20000000800 */
[----:B------:R-:W-:Y:S02]  /*7030*/  FSEL R103, R103, -INF , P5 ;  /* 0xff80000067677808 */ /* 0x000fe40002800000 */
[----:B------:R-:W-:-:S04]  /*7040*/  FMNMX.FTZ R116, R105, R116, !PT ;  /* 0x0000007469747209 */ /* 0x000fc80007810000 */
[----:B------:R-:W-:Y:S01]  /*7050*/  FMNMX.FTZ R116, R103, R116, !PT ;  /* 0x0000007467747209 */ /* 0x000fe20007810000 */
[----:B------:R-:W-:Y:S04]  /*7060*/  MUFU.EX2 R193, R193 ;  /* 0x000000c100c17308 */ /* 0x000fe80000000800 */
[----:B0-----:R-:W0:Y:S04]  /*7070*/  SHFL.BFLY PT, R11, R116, 0x2, 0x1f ;  /* 0x0c401f00740b7f89 */ /* 0x001e2800000e0000 */
[----:B------:R-:W-:Y:S08]  /*7080*/  MUFU.EX2 R161, R161 ;  /* 0x000000a100a17308 */ /* 0x000ff00000000800 */
[----:B------:R-:W-:Y:S08]  /*7090*/  MUFU.EX2 R145, R145 ;  /* 0x0000009100917308 */ /* 0x000ff00000000800 */
[----:B------:R-:W-:Y:S01]  /*70a0*/  MUFU.EX2 R125, R125 ;  /* 0x0000007d007d7308 */ /* 0x000fe20000000800 */
[----:B0-----:R-:W-:Y:S01]  /*70b0*/  FMNMX.FTZ R120, R116, R11, !PT ;  /* 0x0000000b74787209 */ /* 0x001fe20007810000 */
[----:B------:R-:W-:-:S06]  /*70c0*/  FFMA.FTZ R116, R2, R165, -R185 ;  /* 0x000000a502747223 */ /* 0x000fcc00000108b9 */
[----:B------:R-:W-:Y:S01]  /*70d0*/  MUFU.EX2 R21, R21 ;  /* 0x0000001500157308 */ /* 0x000fe20000000800 */
[----:B------:R-:W0:Y:S07]  /*70e0*/  SHFL.BFLY PT, R11, R120, 0x1, 0x1f ;  /* 0x0c201f00780b7f89 */ /* 0x000e2e00000e0000 */
[----:B------:R-:W-:Y:S08]  /*70f0*/  MUFU.EX2 R110, R110 ;  /* 0x0000006e006e7308 */ /* 0x000ff00000000800 */
[----:B------:R-:W-:Y:S08]  /*7100*/  MUFU.EX2 R91, R91 ;  /* 0x0000005b005b7308 */ /* 0x000ff00000000800 */
[----:B------:R-:W-:Y:S01]  /*7110*/  MUFU.EX2 R23, R23 ;  /* 0x0000001700177308 */ /* 0x000fe20000000800 */
[----:B0-----:R-:W-:Y:S01]  /*7120*/  FMNMX.FTZ R11, R120, R11, !PT ;  /* 0x0000000b780b7209 */ /* 0x001fe20007810000 */
[----:B------:R-:W-:-:S03]  /*7130*/  FFMA.FTZ R120, R2, R195, -R185 ;  /* 0x000000c302787223 */ /* 0x000fc600000108b9 */
[----:B------:R-:W-:Y:S01]  /*7140*/  FSETP.NEU.FTZ.AND P4, PT, R11, -INF , PT ;  /* 0xff8000000b00780b */ /* 0x000fe20003f9d000 */
[----:B------:R-:W-:-:S01]  /*7150*/  FFMA.FTZ R122, R2, R11, -8 ;  /* 0xc1000000027a7423 */ /* 0x000fc2000001000b */
[----:B------:R-:W-:Y:S02]  /*7160*/  WARPGROUP.DEPBAR.LE gsb0, 0x0 ;  /* 0x00008000000079c5 */ /* 0x000fe40000010000 */
[----:B------:R-:W-:Y:S01]  /*7170*/  FSEL R142, R11, RZ, P4 ;  /* 0x000000ff0b8e7208 */ /* 0x000fe20002000000 */
[----:B------:R-:W-:Y:S01]  /*7180*/  WARPGROUP.ARRIVE ;  /* 0x00000000000079c5 */ /* 0x000fe20000000000 */
[----:B------:R-:W-:Y:S01]  /*7190*/  FSEL R101, R122, RZ, P4 ;  /* 0x000000ff7a657208 */ /* 0x000fe20002000000 */
[----:B------:R-:W-:Y:S02]  /*71a0*/  MUFU.EX2 R94, R94 ;  /* 0x0000005e005e7308 */ /* 0x000fe40000000800 */
[----:B------:R-:W-:-:S02]  /*71b0*/  FADD.FTZ R13, -R142, R13 ;  /* 0x0000000d8e0d7221 */ /* 0x000fc40000010100 */
[C-C-:B------:R-:W-:Y:S01]  /*71c0*/  FFMA.FTZ R149, R2.reuse, R159, -R101.reuse ;  /* 0x0000009f02957223 */ /* 0x140fe20000010865 */
[----:B------:R-:W-:Y:S01]  /*71d0*/  FSEL R159, R9, RZ, P3 ;  /* 0x000000ff099f7208 */ /* 0x000fe20001800000 */
[C-C-:B------:R-:W-:Y:S01]  /*71e0*/  FFMA.FTZ R122, R2.reuse, R154, -R101.reuse ;  /* 0x0000009a027a7223 */ /* 0x140fe20000010865 */
[C---:B------:R-:W-:Y:S01]  /*71f0*/  FMUL.FTZ R13, R2.reuse, R13 ;  /* 0x0000000d020d7220 */ /* 0x040fe20000410000 */
[C-C-:B------:R-:W-:Y:S01]  /*7200*/  FFMA.FTZ R141, R2.reuse, R155, -R101.reuse ;  /* 0x0000009b028d7223 */ /* 0x140fe20000010865 */
[----:B------:R-:W-:-:S01]  /*7210*/  FFMA.FTZ R124, R2, R183, -R101 ;  /* 0x000000b7027c7223 */ /* 0x000fc20000010865 */
[----:B------:R-:W-:Y:S01]  /*7220*/  FADD.FTZ R159, -R159, R12 ;  /* 0x0000000c9f9f7221 */ /* 0x000fe20000010100 */
[----:B------:R-:W-:-:S01]  /*7230*/  FFMA.FTZ R126, R2, R201, -R101 ;  /* 0x000000c9027e7223 */ /* 0x000fc20000010865 */
[----:B------:R-:W-:Y:S01]  /*7240*/  MUFU.EX2 R122, R122 ;  /* 0x0000007a007a7308 */ /* 0x000fe20000000800 */
[----:B------:R-:W-:-:S01]  /*7250*/  FFMA.FTZ R155, R2, R163, -R101 ;  /* 0x000000a3029b7223 */ /* 0x000fc20000010865 */
[C---:B------:R-:W-:Y:S01]  /*7260*/  FMUL.FTZ R140, R2.reuse, R159 ;  /* 0x0000009f028c7220 */ /* 0x040fe20000410000 */
        /* <DEDUP_REMOVED lines=10> */
[----:B------:R-:W-:Y:S01]  /*7310*/  QGMMA.64x128x32.F32.E4M3.E4M3 R24, R168, gdesc[UR4], R24, gsb0 ;  /* 0x01e00004a8187df3 */ /* 0x000fe20008000818 */
[----:B------:R-:W-:-:S01]  /*7320*/  FFMA.FTZ R136, R2, R215, -R101 ;  /* 0x000000d702887223 */ /* 0x000fc20000010865 */
[C-C-:B------:R-:W-:Y:S01]  /*7330*/  FFMA.FTZ R151, R2.reuse, R151, -R101.reuse ;  /* 0x0000009702977223 */ /* 0x140fe20000010865 */
[----:B------:R-:W2:Y:S01]  /*7340*/  MUFU.EX2 R13, R13 ;  /* 0x0000000d000d7308 */ /* 0x000ea20000000800 */
[----:B------:R-:W-:-:S01]  /*7350*/  FFMA.FTZ R138, R2, R189, -R101 ;  /* 0x000000bd028a7223 */ /* 0x000fc20000010865 */
[C-C-:B------:R-:W-:Y:S01]  /*7360*/  FFMA.FTZ R123, R2.reuse, R123, -R101.reuse ;  /* 0x0000007b027b7223 */ /* 0x140fe20000010865 */
[----:B------:R-:W-:-:S01]  /*7370*/  FFMA.FTZ R217, R2, R217, -R101 ;  /* 0x000000d902d97223 */ /* 0x000fc20000010865 */
[C-C-:B------:R-:W-:Y:S01]  /*7380*/  FFMA.FTZ R127, R2.reuse, R127, -R101.reuse ;  /* 0x0000007f027f7223 */ /* 0x140fe20000010865 */
[----:B------:R-:W-:-:S01]  /*7390*/  FFMA.FTZ R131, R2, R131, -R101 ;  /* 0x0000008302837223 */ /* 0x000fc20000010865 */
[C-C-:B-1----:R-:W-:Y:S01]  /*73a0*/  FFMA.FTZ R144, R2.reuse, R219, -R101.reuse ;  /* 0x000000db02907223 */ /* 0x142fe20000010865 */
[----:B------:R-:W-:-:S01]  /*73b0*/  FFMA.FTZ R135, R2, R135, -R101 ;  /* 0x0000008702877223 */ /* 0x000fc20000010865 */
[----:B------:R-:W1:Y:S01]  /*73c0*/  MUFU.EX2 R141, R141 ;  /* 0x0000008d008d7308 */ /* 0x000e620000000800 */
[----:B0-----:R-:W-:-:S01]  /*73d0*/  FFMA.FTZ R153, R140, R6, R187 ;  /* 0x000000068c997223 */ /* 0x001fc200000100bb */
[C-C-:B------:R-:W-:Y:S01]  /*73e0*/  FFMA.FTZ R137, R2.reuse, R137, -R101.reuse ;  /* 0x0000008902897223 */ /* 0x140fe20000010865 */
[----:B------:R-:W-:-:S01]  /*73f0*/  FFMA.FTZ R154, R2, R119, -R101 ;  /* 0x00000077029a7223 */ /* 0x000fc20000010865 */
[----:B------:R-:W-:Y:S01]  /*7400*/  FFMA.FTZ R119, R2, R225, -R101 ;  /* 0x000000e102777223 */ /* 0x000fe20000010865 */
[----:B------:R-:W-:-:S01]  /*7410*/  FADD.FTZ R153, R14, R153 ;  /* 0x000000990e997221 */ /* 0x000fc20000010000 */
[C-C-:B------:R-:W-:Y:S01]  /*7420*/  FFMA.FTZ R133, R2.reuse, R133, -R101.reuse ;  /* 0x0000008502857223 */ /* 0x140fe20000010865 */
[----:B------:R-:W-:-:S01]  /*7430*/  FFMA.FTZ R95, R2, R95, -R101 ;  /* 0x0000005f025f7223 */ /* 0x000fc20000010865 */
[----:B------:R-:W0:Y:S01]  /*7440*/  MUFU.EX2 R124, R124 ;  /* 0x0000007c007c7308 */ /* 0x000e220000000800 */
[----:B--2---:R-:W-:-:S01]  /*7450*/  FFMA.FTZ R6, R13, R3, R122 ;  /* 0x000000030d067223 */ /* 0x004fc2000001007a */
[C-C-:B------:R-:W-:Y:S01]  /*7460*/  FFMA.FTZ R229, R2.reuse, R229, -R101.reuse ;  /* 0x000000e502e57223 */ /* 0x140fe20000010865 */
[----:B------:R-:W-:-:S01]  /*7470*/  FFMA.FTZ R99, R2, R99, -R101 ;  /* 0x0000006302637223 */ /* 0x000fc20000010865 */
[----:B------:R-:W-:-:S04]  /*7480*/  FFMA.FTZ R105, R2, R105, -R101 ;  /* 0x0000006902697223 */ /* 0x000fc80000010865 */
[----:B------:R-:W2:Y:S01]  /*7490*/  MUFU.EX2 R149, R149 ;  /* 0x0000009500957308 */ /* 0x000ea20000000800 */
[----:B-1----:R-:W-:-:S01]  /*74a0*/  FADD.FTZ R3, R141, R6 ;  /* 0x000000068d037221 */ /* 0x002fc20000010000 */
[----:B------:R-:W-:-:S06]  /*74b0*/  FADD.FTZ R6, R20, R153 ;  /* 0x0000009914067221 */ /* 0x000fcc0000010000 */
        /* <DEDUP_REMOVED lines=14> */
[----:B------:R-:W-:Y:S01]  /*75a0*/  FADD.FTZ R3, R203, R6 ;  /* 0x00000006cb037221 */ /* 0x000fe20000010000 */
[----:B------:R-:W-:-:S01]  /*75b0*/  FFMA.FTZ R146, R2, R107, -R101 ;  /* 0x0000006b02927223 */ /* 0x000fc20000010865 */
[----:B------:R-:W-:Y:S02]  /*75c0*/  FFMA.FTZ R107, R2, R221, -R101 ;  /* 0x000000dd026b7223 */ /* 0x000fe40000010865 */
[----:B------:R-:W-:-:S02]  /*75d0*/  FADD.FTZ R6, R96, R3 ;  /* 0x0000000360067221 */ /* 0x000fc40000010000 */
        /* <DEDUP_REMOVED lines=14> */
[----:B------:R-:W-:Y:S01]  /*76c0*/  FADD.FTZ R3, R145, R6 ;  /* 0x0000000691037221 */ /* 0x000fe20000010000 */
[----:B------:R-:W-:-:S01]  /*76d0*/  FFMA.FTZ R148, R2, R111, -R101 ;  /* 0x0000006f02947223 */ /* 0x000fc20000010865 */
[----:B------:R-:W-:Y:S02]  /*76e0*/  FFMA.FTZ R111, R2, R223, -R101 ;  /* 0x000000df026f7223 */ /* 0x000fe40000010865 */
[----:B------:R-:W-:-:S02]  /*76f0*/  FADD.FTZ R6, R106, R3 ;  /* 0x000000036a067221 */ /* 0x000fc40000010000 */
[----:B------:R-:W2:Y:S01]  /*7700*/  MUFU.EX2 R134, R134 ;  /* 0x0000008600867308 */ /* 0x000ea20000000800 */
[----:B-1----:R-:W-:-:S01]  /*7710*/  FADD.FTZ R150, R132, R153 ;  /* 0x0000009984967221 */ /* 0x002fc20000010000 */
[----:B------:R-:W-:-:S06]  /*7720*/  FADD.FTZ R6, R125, R6 ;  /* 0x000000067d067221 */ /* 0x000fcc0000010000 */
[----:B------:R-:W1:Y:S01]  /*7730*/  MUFU.EX2 R147, R147 ;  /* 0x0000009300937308 */ /* 0x000e620000000800 */
[----:B0-----:R-:W-:-:S07]  /*7740*/  FADD.FTZ R153, R143, R150 ;  /* 0x000000968f997221 */ /* 0x001fce0000010000 */
[----:B------:R-:W0:Y:S01]  /*7750*/  MUFU.EX2 R136, R136 ;  /* 0x0000008800887308 */ /* 0x000e220000000800 */
[----:B--2---:R-:W-:-:S07]  /*7760*/  FADD.FTZ R150, R134, R153 ;  /* 0x0000009986967221 */ /* 0x004fce0000010000 */
[----:B------:R-:W2:Y:S01]  /*7770*/  MUFU.EX2 R151, R151 ;  /* 0x0000009700977308 */ /* 0x000ea20000000800 */
[----:B-1----:R-:W-:-:S01]  /*7780*/  FADD.FTZ R153, R147, R150 ;  /* 0x0000009693997221 */ /* 0x002fc20000010000 */
[C-C-:B------:R-:W-:Y:S01]  /*7790*/  FFMA.FTZ R150, R2.reuse, R115, -R101.reuse ;  /* 0x0000007302967223 */ /* 0x140fe20000010865 */
[----:B------:R-:W-:-:S05]  /*77a0*/  FFMA.FTZ R115, R2, R129, -R101 ;  /* 0x0000008102737223 */ /* 0x000fca0000010865 */
        /* <DEDUP_REMOVED lines=10> */
[----:B--2---:R-:W-:-:S01]  /*7850*/  FADD.FTZ R152, R12, R129 ;  /* 0x000000810c987221 */ /* 0x004fc20000010000 */
[----:B------:R-:W-:-:S04]  /*7860*/  FADD.FTZ R129, R21, R6 ;  /* 0x0000000615817221 */ /* 0x000fc80000010000 */
[----:B------:R-:W-:Y:S02]  /*7870*/  FADD.FTZ R129, R110, R129 ;  /* 0x000000816e817221 */ /* 0x000fe40000010000 */
        /* <DEDUP_REMOVED lines=29> */
[----:B------:R-:W-:Y:S01]  /*7a50*/  MUFU.EX2 R113, R113 ;  /* 0x0000007100717308 */ /* 0x000fe20000000800 */
[----:B--2---:R-:W-:-:S07]  /*7a60*/  FADD.FTZ R156, R102, R129 ;  /* 0x00000081669c7221 */ /* 0x004fce0000010000 */
[----:B------:R-:W0:Y:S01]  /*7a70*/  MUFU.EX2 R150, R150 ;  /* 0x0000009600967308 */ /* 0x000e220000000800 */
[----:B-1----:R-:W-:-:S07]  /*7a80*/  FADD.FTZ R129, R111, R6 ;  /* 0x000000066f817221 */ /* 0x002fce0000010000 */
[----:B------:R-:W1:Y:S08]  /*7a90*/  MUFU.EX2 R112, R112 ;  /* 0x0000007000707308 */ /* 0x000e700000000800 */
[----:B------:R-:W-:Y:S01]  /*7aa0*/  MUFU.EX2 R115, R115 ;  /* 0x0000007300737308 */ /* 0x000fe20000000800 */
[----:B0-----:R-:W-:-:S07]  /*7ab0*/  FADD.FTZ R6, R150, R129 ;  /* 0x0000008196067221 */ /* 0x001fce0000010000 */
[----:B------:R-:W0:Y:S08]  /*7ac0*/  MUFU.EX2 R117, R117 ;  /* 0x0000007500757308 */ /* 0x000e300000000800 */
[----:B------:R-:W-:Y:S08]  /*7ad0*/  MUFU.EX2 R154, R154 ;  /* 0x0000009a009a7308 */ /* 0x000ff00000000800 */
[----:B------:R-:W2:Y:S08]  /*7ae0*/  MUFU.EX2 R114, R114 ;  /* 0x0000007200727308 */ /* 0x000eb00000000800 */
[----:B------:R-:W-:Y:S08]  /*7af0*/  MUFU.EX2 R119, R119 ;  /* 0x0000007700777308 */ /* 0x000ff00000000800 */
[----:B------:R3:W-:Y:S08]  /*7b00*/  MUFU.EX2 R158, R133 ;  /* 0x00000085009e7308 */ /* 0x0007f00000000800 */
[----:B------:R-:W4:Y:S01]  /*7b10*/  MUFU.EX2 R89, R89 ;  /* 0x0000005900597308 */ /* 0x000f220000000800 */
[----:B---3--:R-:W-:-:S04]  /*7b20*/  FADD.FTZ R133, R113, R156 ;  /* 0x0000009c71857221 */ /* 0x008fc80000010000 */
[----:B-1----:R-:W-:Y:S01]  /*7b30*/  FADD.FTZ R156, R112, R133 ;  /* 0x00000085709c7221 */ /* 0x002fe20000010000 */
[----:B------:R-:W-:Y:S02]  /*7b40*/  IMAD.U32 R133, RZ, RZ, UR54 ;  /* 0x00000036ff857e24 */ /* 0x000fe4000f8e00ff */
[----:B------:R-:W-:Y:S01]  /*7b50*/  MUFU.EX2 R152, R152 ;  /* 0x0000009800987308 */ /* 0x000fe20000000800 */
[----:B0-----:R-:W-:-:S02]  /*7b60*/  FADD.FTZ R129, R117, R156 ;  /* 0x0000009c75817221 */ /* 0x001fc40000010000 */
[----:B------:R-:W-:Y:S01]  /*7b70*/  @!P0 LEA R133, R133, UR39, 0x3 ;  /* 0x0000002785858c11 */ /* 0x000fe2000f8e18ff */
[----:B------:R0:W-:Y:S06]  /*7b80*/  BAR.ARV R3, 0x100 ;  /* 0x000400030000751d */ /* 0x0001ec0000002000 */
[----:B------:R-:W1:Y:S01]  /*7b90*/  MUFU.EX2 R116, R116 ;  /* 0x0000007400747308 */ /* 0x000e620000000800 */
[----:B--2---:R-:W-:-:S01]  /*7ba0*/  FADD.FTZ R156, R114, R129 ;  /* 0x00000081729c7221 */ /* 0x004fc20000010000 */
[----:B0-----:R-:W-:-:S03]  /*7bb0*/  @!P0 VIADD R3, R133, 0x29840 ;  /* 0x0002984085038836 */ /* 0x001fc60000000000 */
[----:B----4-:R-:W-:Y:S02]  /*7bc0*/  FADD.FTZ R129, R89, R156 ;  /* 0x0000009c59817221 */ /* 0x010fe40000010000 */
[----:B------:R-:W-:Y:S01]  /*7bd0*/  @!P0 PRMT R3, RZ, 0x654, R3 ;  /* 0x00000654ff038816 */ /* 0x000fe20000000003 */
[----:B------:R0:W-:Y:S03]  /*7be0*/  MUFU.EX2 R153, R95 ;  /* 0x0000005f00997308 */ /* 0x0001e60000000800 */
[----:B------:R2:W-:Y:S05]  /*7bf0*/  @!P0 SYNCS.ARRIVE.TRANS64.RED.A1T0 RZ, [R3+URZ], RZ ;  /* 0x000000ff03ff89a7 */ /* 0x0005ea000810043f */
[----:B------:R-:W2:Y:S01]  /*7c00*/  MUFU.EX2 R93, R93 ;  /* 0x0000005d005d7308 */ /* 0x000ea20000000800 */
[----:B0-----:R-:W-:-:S04]  /*7c10*/  FADD.FTZ R95, R115, R6 ;  /* 0x00000006735f7221 */ /* 0x001fc80000010000 */
[----:B------:R-:W-:-:S03]  /*7c20*/  FADD.FTZ R6, R154, R95 ;  /* 0x0000005f9a067221 */ /* 0x000fc60000010000 */
[----:B------:R-:W0:Y:S01]  /*7c30*/  MUFU.EX2 R118, R118 ;  /* 0x0000007600767308 */ /* 0x000e220000000800 */
[----:B------:R-:W-:-:S01]  /*7c40*/  FADD.FTZ R95, R119, R6 ;  /* 0x00000006775f7221 */ /* 0x000fc20000010000 */
[----:B-1----:R-:W-:-:S03]  /*7c50*/  FADD.FTZ R6, R116, R129 ;  /* 0x0000008174067221 */ /* 0x002fc60000010000 */
[----:B------:R-:W-:-:S03]  /*7c60*/  FADD.FTZ R95, R152, R95 ;  /* 0x0000005f985f7221 */ /* 0x000fc60000010000 */
[----:B------:R-:W1:Y:S01]  /*7c70*/  MUFU.EX2 R160, R229 ;  /* 0x000000e500a07308 */ /* 0x000e620000000800 */
[----:B------:R-:W-:-:S01]  /*7c80*/  FADD.FTZ R95, R158, R95 ;  /* 0x0000005f9e5f7221 */ /* 0x000fc20000010000 */
[----:B--2---:R-:W-:-:S03]  /*7c90*/  FADD.FTZ R3, R93, R6 ;  /* 0x000000065d037221 */ /* 0x004fc60000010000 */
        /* <DEDUP_REMOVED lines=13> */
[----:B0-----:R-:W-:-:S03]  /*7d70*/  FADD.FTZ R6, R121, R6 ;  /* 0x0000000679067221 */ /* 0x001fc60000010000 */
[----:B-1----:R-:W-:Y:S01]  /*7d80*/  FADD.FTZ R3, R101, R95 ;  /* 0x0000005f65037221 */ /* 0x002fe20000010000 */
[----:B------:R-:W-:Y:S06]  /*7d90*/  @!P1 BRA `(.L_x_1970) ;  /* 0x0000000000049947 */ /* 0x000fec0003800000 */
[----:B------:R-:W-:Y:S01]  /*7da0*/  BPT.TRAP 0x1 ;  /* 0x000000040000795c */ /* 0x000fe20000300000 */
.L_x_1970:
[----:B------:R-:W-:Y:S01]  /*7db0*/  ULEA UR6, UR55, UR39, 0x3 ;  /* 0x0000002737067291 */ /* 0x000fe2000f8e183f */
[----:B------:R-:W-:Y:S01]  /*7dc0*/  ISETP.GT.AND P3, PT, R10, R15, PT ;  /* 0x0000000f0a00720c */ /* 0x000fe20003f64270 */
[-C--:B------:R-:W-:Y:S01]  /*7dd0*/  FMUL.FTZ R26, R26, R13.reuse ;  /* 0x0000000d1a1a7220 */ /* 0x080fe20000410000 */
        /* <DEDUP_REMOVED lines=109> */
[----:B------:R-:W-:Y:S02]  /*84b0*/  IMAD.MOV.U32 R12, RZ, RZ, R9 ;  /* 0x000000ffff0c7224 */ /* 0x000fe400078e0009 */
[----:B------:R-:W-:Y:S01]  /*84c0*/  IMAD.MOV.U32 R14, RZ, RZ, R0 ;  /* 0x000000ffff0e7224 */ /* 0x000fe200078e0000 */
[----:B------:R-:W-:Y:S06]  /*84d0*/  @P3 BRA `(.L_x_1971) ;  /* 0xffffffc800203947 */ /* 0x000fec000383ffff */
.L_x_1961:
[----:B------:R-:W-:-:S13]  /*84e0*/  ISETP.GE.AND P2, PT, R10, R18, PT ;  /* 0x000000120a00720c */ /* 0x000fda0003f46270 */
[----:B------:R-:W-:Y:S05]  /*84f0*/  @!P2 BRA `(.L_x_1972) ;  /* 0x0000002c0014a947 */ /* 0x000fea0003800000 */
[C---:B------:R-:W-:Y:S01]  /*8500*/  VIADD R7, R19.reuse, 0x8 ;  /* 0x0000000813077836 */ /* 0x040fe20000000000 */
[----:B------:R-:W-:Y:S01]  /*8510*/  IADD3 R19, -R19, 0xb, RZ ;  /* 0x0000000b13137810 */ /* 0x000fe20007ffe1ff */
[----:B------:R-:W-:Y:S01]  /*8520*/  IMAD.MOV.U32 R12, RZ, RZ, R11 ;  /* 0x000000ffff0c7224 */ /* 0x000fe200078e000b */
[----:B------:R-:W-:Y:S01]  /*8530*/  UMOV UR51, UR54 ;  /* 0x0000003600337c82 */ /* 0x000fe20008000000 */
[----:B------:R-:W-:Y:S02]  /*8540*/  IMAD.MOV.U32 R8, RZ, RZ, R9 ;  /* 0x000000ffff087224 */ /* 0x000fe400078e0009 */
[----:B------:R-:W-:-:S07]  /*8550*/  IMAD.MOV.U32 R13, RZ, RZ, R0 ;  /* 0x000000ffff0d7224 */ /* 0x000fce00078e0000 */
.L_x_1982:
[----:B------:R-:W-:Y:S01]  /*8560*/  UIADD3 UR54, UR51, 0x1, URZ ;  /* 0x0000000133367890 */ /* 0x000fe2000fffe03f */
[----:B------:R-:W-:-:S03]  /*8570*/  ISETP.NE.AND P3, PT, RZ, UR38, PT ;  /* 0x00000026ff007c0c */ /* 0x000fc6000bf65270 */
[----:B------:R-:W-:-:S04]  /*8580*/  UISETP.NE.AND UP0, UPT, UR54, 0x2, UPT ;  /* 0x000000023600788c */ /* 0x000fc8000bf05270 */
[----:B------:R-:W-:Y:S02]  /*8590*/  USEL UR6, URZ, 0x1, UP0 ;  /* 0x000000013f067887 */ /* 0x000fe40008000000 */
[----:B------:R-:W-:-:S04]  /*85a0*/  USEL UR54, UR54, URZ, UP0 ;  /* 0x0000003f36367287 */ /* 0x000fc80008000000 */
[----:B------:R-:W-:Y:S01]  /*85b0*/  LOP3.LUT R0, R13, UR6, RZ, 0x3c, !PT ;  /* 0x000000060d007c12 */ /* 0x000fe2000f8e3cff */
[----:B------:R-:W-:Y:S07]  /*85c0*/  @P3 BRA `(.L_x_1973) ;  /* 0x0000000000283947 */ /* 0x000fee0003800000 */
[----:B------:R-:W-:Y:S05]  /*85d0*/  @!P1 BRA `(.L_x_1974) ;  /* 0x0000000000049947 */ /* 0x000fea0003800000 */
[----:B------:R-:W-:Y:S01]  /*85e0*/  BPT.TRAP 0x1 ;  /* 0x000000040000795c */ /* 0x000fe20000300000 */
.L_x_1974:
[----:B------:R-:W-:Y:S01]  /*85f0*/  ULEA UR6, UR54, UR39, 0x3 ;  /* 0x0000002736067291 */ /* 0x000fe2000f8e183f */
[----:B------:R-:W-:-:S08]  /*8600*/  SHF.L.U32 R9, R0, 0x1f, RZ ;  /* 0x0000001f00097819 */ /* 0x000fd000000006ff */
[----:B------:R0:W1:Y:S01]  /*8610*/  SYNCS.PHASECHK.TRANS64.TRYWAIT P2, [UR6+0x29830], R9 ;  /* 0x02983009ff0075a7 */ /* 0x0000620008040146 */
[----:B------:R-:W-:Y:S05]  /*8620*/  @!P1 BRA `(.L_x_1975) ;  /* 0x0000000000049947 */ /* 0x000fea0003800000 */
[----:B------:R-:W-:Y:S01]  /*8630*/  BPT.TRAP 0x1 ;  /* 0x000000040000795c */ /* 0x000fe20000300000 */
.L_x_1975:
[----:B-1----:R-:W-:Y:S05]  /*8640*/  @P2 BRA `(.L_x_1973) ;  /* 0x0000000000082947 */ /* 0x002fea0003800000 */
[----:B------:R-:W1:Y:S02]  /*8650*/  SYNCS.PHASECHK.TRANS64.TRYWAIT P2, [UR6+0x29830], R9 ;  /* 0x02983009ff0075a7 */ /* 0x000e640008040146 */
[----:B-1----:R-:W-:Y:S05]  /*8660*/  @!P2 BRA `(.L_x_1976) ;  /* 0x0000009000bca947 */ /* 0x002fea0003800000 */
.L_x_1973:
        /* <DEDUP_REMOVED lines=190> */
.L_x_1978:
[----:B------:R-:W-:Y:S01]  /*9250*/  ULEA UR6, UR51, UR39, 0x3 ;  /* 0x0000002733067291 */ /* 0x000fe2000f8e183f */
[----:B01----:R-:W-:-:S08]  /*9260*/  SHF.L.U32 R9, R13, 0x1f, RZ ;  /* 0x0000001f0d097819 */ /* 0x003fd000000006ff */
[----:B------:R0:W1:Y:S01]  /*9270*/  SYNCS.PHASECHK.TRANS64.TRYWAIT P2, [UR6+0x29850], R9 ;  /* 0x02985009ff0075a7 */ /* 0x0000620008040146 */
[----:B------:R-:W-:Y:S05]  /*9280*/  @!P1 BRA `(.L_x_1979) ;  /* 0x0000000000049947 */ /* 0x000fea0003800000 */
[----:B------:R-:W-:Y:S01]  /*9290*/  BPT.TRAP 0x1 ;  /* 0x000000040000795c */ /* 0x000fe20000300000 */
.L_x_1979:
[----:B-1----:R-:W-:Y:S05]  /*92a0*/  @P2 BRA `(.L_x_1977) ;  /* 0x0000000000082947 */ /* 0x002fea0003800000 */
[----:B------:R-:W1:Y:S02]  /*92b0*/  SYNCS.PHASECHK.TRANS64.TRYWAIT P2, [UR6+0x29850], R9 ;  /* 0x02985009ff0075a7 */ /* 0x000e640008040146 */
[----:B-1----:R-:W-:Y:S05]  /*92c0*/  @!P2 BRA `(.L_x_1980) ;  /* 0x0000008400bca947 */ /* 0x002fea0003800000 */
.L_x_1977:
[----:B------:R-:W-:Y:S01]  /*92d0*/  UIADD3 UR6, UR39, 0x400, URZ ;  /* 0x0000040027067890 */ /* 0x000fe2000fffe03f */
[----:B------:R-:W-:Y:S01]  /*92e0*/  WARPGROUP.ARRIVE ;  /* 0x00000000000079c5 */ /* 0x000fe20000000000 */
[----:B------:R-:W-:Y:S01]  /*92f0*/  UMOV UR7, 0xc0000010 ;  /* 0xc000001000077882 */ /* 0x000fe20000000000 */
[----:B------:R-:W-:Y:S01]  /*9300*/  UMOV UR11, 0xc0000010 ;  /* 0xc0000010000b7882 */ /* 0x000fe20000000000 */
[----:B------:R-:W-:Y:S01]  /*9310*/  USHF.R.U32.HI UR6, URZ, 0x4, UR6 ;  /* 0x000000043f067899 */ /* 0x000fe20008011606 */
[----:B-1----:R-:W-:-:S03]  /*9320*/  FMNMX.FTZ R14, R152, R8, !PT ;  /* 0x00000008980e7209 */ /* 0x002fc60007810000 */
[----:B------:R-:W-:Y:S01]  /*9330*/  ULOP3.LUT UR6, UR6, 0x3fff, URZ, 0xc0, !UPT ;  /* 0x00003fff06067892 */ /* 0x000fe2000f8ec03f */
[----:B0-----:R-:W-:Y:S02]  /*9340*/  FMNMX.FTZ R9, R153, R14, !PT ;  /* 0x0000000e99097209 */ /* 0x001fe40007810000 */
[----:B------:R-:W-:Y:S01]  /*9350*/  FMNMX.FTZ R14, R154, R12, !PT ;  /* 0x0000000c9a0e7209 */ /* 0x000fe20007810000 */
[----:B------:R-:W-:Y:S01]  /*9360*/  ULOP3.LUT UR6, UR6, 0x10000, URZ, 0xfc, !UPT ;  /* 0x0001000006067892 */ /* 0x000fe2000f8efc3f */
[----:B------:R-:W-:Y:S02]  /*9370*/  FMNMX.FTZ R16, R156, R9, !PT ;  /* 0x000000099c107209 */ /* 0x000fe40007810000 */
[----:B------:R-:W-:Y:S01]  /*9380*/  FMNMX.FTZ R9, R155, R14, !PT ;  /* 0x0000000e9b097209 */ /* 0x000fe20007810000 */
[----:B------:R-:W-:Y:S01]  /*9390*/  UIMAD UR6, UR51, 0x500, UR6 ;  /* 0x00000500330678a4 */ /* 0x000fe2000f8e0206 */
[----:B------:R-:W-:Y:S02]  /*93a0*/  FMNMX.FTZ R11, R157, R16, !PT ;  /* 0x000000109d0b7209 */ /* 0x000fe40007810000 */
[----:B------:R-:W-:Y:S01]  /*93b0*/  FMNMX.FTZ R14, R158, R9, !PT ;  /* 0x000000099e0e7209 */ /* 0x000fe20007810000 */
[----:B------:R-:W-:Y:S01]  /*93c0*/  UIADD3 UR10, UR6, 0x100, URZ ;  /* 0x00000100060a7890 */ /* 0x000fe2000fffe03f */
[----:B------:R-:W-:-:S02]  /*93d0*/  FMNMX.FTZ R16, R160, R11, !PT ;  /* 0x0000000ba0107209 */ /* 0x000fc40007810000 */
[----:B------:R-:W-:Y:S02]  /*93e0*/  FMNMX.FTZ R9, R159, R14, !PT ;  /* 0x0000000e9f097209 */ /* 0x000fe40007810000 */
[----:B------:R-:W-:Y:S01]  /*93f0*/  QGMMA.64x128x32.F32.E4M3.E4M3 R24, R184, gdesc[UR4], R24, gsb0 ;  /* 0x01e00004b8187df3 */ /* 0x000fe20008000818 */
[----:B------:R-:W-:Y:S01]  /*9400*/  FMNMX.FTZ R11, R161, R16, !PT ;  /* 0x00000010a10b7209 */ /* 0x000fe20007810000 */
[----:B------:R-:W-:Y:S01]  /*9410*/  UMOV UR7, 0xc0000010 ;  /* 0xc000001000077882 */ /* 0x000fe20000000000 */
        /* <DEDUP_REMOVED lines=68> */
[----:B------:R-:W-:Y:S01]  /*9860*/  FMNMX.FTZ R14, R102, R9, !PT ;  /* 0x00000009660e7209 */ /* 0x000fe20007810000 */
[----:B------:R-:W-:Y:S02]  /*9870*/  WARPGROUP.DEPBAR.LE gsb0, 0x0 ;  /* 0x00008000000079c5 */ /* 0x000fe40000010000 */
[----:B------:R-:W-:Y:S01]  /*9880*/  WARPGROUP.ARRIVE ;  /* 0x00000000000079c5 */ /* 0x000fe20000000000 */
[----:B------:R-:W0:Y:S01]  /*9890*/  SHFL.BFLY PT, R9, R16, 0x2, 0x1f ;  /* 0x0c401f0010097f89 */ /* 0x000e2200000e0000 */
[----:B------:R-:W-:-:S04]  /*98a0*/  FMNMX.FTZ R14, R103, R14, !PT ;  /* 0x0000000e670e7209 */ /* 0x000fc80007810000 */
        /* <DEDUP_REMOVED lines=9> */
[----:B------:R-:W-:Y:S01]  /*9940*/  FADD.FTZ R21, -R9, R8 ;  /* 0x0000000809157221 */ /* 0x000fe20000010100 */
[----:B------:R-:W-:-:S01]  /*9950*/  FFMA.FTZ R189, R2, R9, -8 ;  /* 0xc100000002bd7423 */ /* 0x000fc20000010009 */
[----:B-1----:R-:W-:Y:S02]  /*9960*/  FMNMX.FTZ R11, R15, R22, !PT ;  /* 0x000000160f0b7209 */ /* 0x002fe40007810000 */
[C---:B------:R-:W-:Y:S01]  /*9970*/  FMUL.FTZ R21, R2.reuse, R21 ;  /* 0x0000001502157220 */ /* 0x040fe20000410000 */
[C-C-:B------:R-:W-:Y:S01]  /*9980*/  FFMA.FTZ R22, R2.reuse, R136, -R189.reuse ;  /* 0x0000008802167223 */ /* 0x140fe200000108bd */
[----:B------:R-:W-:-:S01]  /*9990*/  FFMA.FTZ R136, R2, R140, -R189 ;  /* 0x0000008c02887223 */ /* 0x000fc200000108bd */
[----:B------:R-:W-:Y:S01]  /*99a0*/  FADD.FTZ R23, -R11, R12 ;  /* 0x0000000c0b177221 */ /* 0x000fe20000010100 */
[----:B------:R0:W-:Y:S01]  /*99b0*/  MUFU.EX2 R13, R21 ;  /* 0x00000015000d7308 */ /* 0x0001e20000000800 */
[----:B------:R-:W-:-:S01]  /*99c0*/  FFMA.FTZ R12, R2, R152, -R189 ;  /* 0x00000098020c7223 */ /* 0x000fc200000108bd */
[C-C-:B------:R-:W-:Y:S01]  /*99d0*/  FFMA.FTZ R140, R2.reuse, R144, -R189.reuse ;  /* 0x00000090028c7223 */ /* 0x140fe200000108bd */
[C---:B------:R-:W-:Y:S01]  /*99e0*/  FMUL.FTZ R8, R2.reuse, R23 ;  /* 0x0000001702087220 */ /* 0x040fe20000410000 */
[C-C-:B------:R-:W-:Y:S01]  /*99f0*/  FFMA.FTZ R23, R2.reuse, R161, -R189.reuse ;  /* 0x000000a102177223 */ /* 0x140fe200000108bd */
[----:B------:R-:W-:-:S01]  /*9a00*/  FFMA.FTZ R144, R2, R148, -R189 ;  /* 0x0000009402907223 */ /* 0x000fc200000108bd */
[C-C-:B------:R-:W-:Y:S01]  /*9a10*/  FFMA.FTZ R15, R2.reuse, R153, -R189.reuse ;  /* 0x00000099020f7223 */ /* 0x140fe200000108bd */
[----:B------:R-:W-:-:S01]  /*9a20*/  FFMA.FTZ R14, R2, R156, -R189 ;  /* 0x0000009c020e7223 */ /* 0x000fc200000108bd */
[----:B------:R-:W1:Y:S01]  /*9a30*/  MUFU.EX2 R12, R12 ;  /* 0x0000000c000c7308 */ /* 0x000e620000000800 */
[----:B0-----:R-:W-:-:S01]  /*9a40*/  FFMA.FTZ R21, R2, R157, -R189 ;  /* 0x0000009d02157223 */ /* 0x001fc200000108bd */
[C---:B------:R-:W-:Y:S01]  /*9a50*/  FFMA.FTZ R157, R2.reuse, R101, -R189 ;  /* 0x00000065029d7223 */ /* 0x040fe200000108bd */
[----:B------:R-:W-:-:S01]  /*9a60*/  FFMA.FTZ R101, R2, R11, -8 ;  /* 0xc100000002657423 */ /* 0x000fc2000001000b */
[C-C-:B------:R-:W-:Y:S01]  /*9a70*/  FFMA.FTZ R16, R2.reuse, R160, -R189.reuse ;  /* 0x000000a002107223 */ /* 0x140fe200000108bd */
[----:B------:R-:W-:-:S01]  /*9a80*/  FFMA.FTZ R20, R2, R164, -R189 ;  /* 0x000000a402147223 */ /* 0x000fc200000108bd */
[C---:B------:R-:W-:Y:S01]  /*9a90*/  FFMA.FTZ R153, R2.reuse, R165, -R189 ;  /* 0x000000a502997223 */ /* 0x040fe200000108bd */
        /* <DEDUP_REMOVED lines=11> */
[----:B-1----:R-:W-:-:S01]  /*9b50*/  FFMA.FTZ R6, R13, R6, R12 ;  /* 0x000000060d067223 */ /* 0x002fc2000001000c */
[C---:B------:R-:W-:Y:S01]  /*9b60*/  FFMA.FTZ R137, R2.reuse, R137, -R189 ;  /* 0x0000008902897223 */ /* 0x040fe200000108bd */
[----:B------:R-:W-:-:S01]  /*9b70*/  FFMA.FTZ R139, R2, R139, -R101 ;  /* 0x0000008b028b7223 */ /* 0x000fc20000010865 */
[C---:B------:R-:W-:Y:S01]  /*9b80*/  FFMA.FTZ R142, R2.reuse, R142, -R101 ;  /* 0x0000008e028e7223 */ /* 0x040fe20000010865 */
[----:B------:R-:W-:-:S01]  /*9b90*/  FFMA.FTZ R141, R2, R141, -R189 ;  /* 0x0000008d028d7223 */ /* 0x000fc200000108bd */
[C-C-:B------:R-:W-:Y:S01]  /*9ba0*/  FFMA.FTZ R143, R2.reuse, R143, -R101.reuse ;  /* 0x0000008f028f7223 */ /* 0x140fe20000010865 */
[----:B------:R-:W-:-:S01]  /*9bb0*/  FFMA.FTZ R146, R2, R146, -R101 ;  /* 0x0000009202927223 */ /* 0x000fc20000010865 */
[----:B------:R-:W1:Y:S01]  /*9bc0*/  MUFU.EX2 R15, R15 ;  /* 0x0000000f000f7308 */ /* 0x000e620000000800 */
[----:B------:R-:W-:-:S01]  /*9bd0*/  FFMA.FTZ R145, R2, R145, -R189 ;  /* 0x0000009102917223 */ /* 0x000fc200000108bd */
[C-C-:B------:R-:W-:Y:S01]  /*9be0*/  FFMA.FTZ R147, R2.reuse, R147, -R101.reuse ;  /* 0x0000009302937223 */ /* 0x140fe20000010865 */
        /* <DEDUP_REMOVED lines=45> */
[----:B------:R-:W-:-:S02]  /*9ec0*/  WARPGROUP.DEPBAR.LE gsb0, 0x0 ;  /* 0x00008000000079c5 */ /* 0x000fc40000010000 */
[----:B------:R-:W-:Y:S01]  /*9ed0*/  WARPGROUP.ARRIVE ;  /* 0x00000000000079c5 */ /* 0x000fe20000000000 */
[----:B------:R-:W1:Y:S01]  /*9ee0*/  MUFU.EX2 R16, R16 ;  /* 0x0000001000107308 */ /* 0x000e620000000800 */
[----:B--2---:R-:W-:-:S01]  /*9ef0*/  FADD.FTZ R3, R21, R6 ;  /* 0x0000000615037221 */ /* 0x004fc20000010000 */
[C---:B------:R-:W-:Y:S01]  /*9f00*/  FFMA.FTZ R88, R2.reuse, R88, -R189 ;  /* 0x0000005802587223 */ /* 0x040fe200000108bd */
[----:B------:R-:W-:-:S01]  /*9f10*/  FFMA.FTZ R90, R2, R90, -R101 ;  /* 0x0000005a025a7223 */ /* 0x000fc20000010865 */
[C---:B------:R-:W-:Y:S01]  /*9f20*/  FFMA.FTZ R94, R2.reuse, R94, -R101 ;  /* 0x0000005e025e7223 */ /* 0x040fe20000010865 */
[----:B------:R-:W-:Y:S01]  /*9f30*/  QGMMA.64x128x32.F32.E4M3.E4M3 R24, R176, gdesc[UR8], R24, gsb0 ;  /* 0x01e00008b0187df3 */ /* 0x000fe20008000818 */
[----:B------:R-:W-:Y:S01]  /*9f40*/  UIADD3 UR10, UR6, 0x300, URZ ;  /* 0x00000300060a7890 */ /* 0x000fe2000fffe03f */
[----:B0-----:R-:W-:Y:S01]  /*9f50*/  FADD.FTZ R165, R155, R158 ;  /* 0x0000009e9ba57221 */ /* 0x001fe20000010000 */
[----:B------:R-:W-:Y:S01]  /*9f60*/  UMOV UR11, 0xc0000010 ;  /* 0xc0000010000b7882 */ /* 0x000fe20000000000 */
[----:B------:R-:W0:Y:S01]  /*9f70*/  MUFU.EX2 R154, R154 ;  /* 0x0000009a009a7308 */ /* 0x000e220000000800 */
[----:B------:R-:W-:Y:S01]  /*9f80*/  UIADD3 UR6, UR6, 0x400, URZ ;  /* 0x0000040006067890 */ /* 0x000fe2000fffe03f */
[C---:B------:R-:W-:Y:S01]  /*9f90*/  FFMA.FTZ R89, R2.reuse, R89, -R189 ;  /* 0x0000005902597223 */ /* 0x040fe200000108bd */
[----:B------:R-:W-:-:S01]  /*9fa0*/  FFMA.FTZ R91, R2, R91, -R101 ;  /* 0x0000005b025b7223 */ /* 0x000fc20000010865 */
[C-C-:B------:R-:W-:Y:S01]  /*9fb0*/  FFMA.FTZ R92, R2.reuse, R92, -R189.reuse ;  /* 0x0000005c025c7223 */ /* 0x140fe200000108bd */
[----:B------:R-:W-:-:S01]  /*9fc0*/  FFMA.FTZ R93, R2, R93, -R189 ;  /* 0x0000005d025d7223 */ /* 0x000fc200000108bd */
[C---:B------:R-:W-:Y:S01]  /*9fd0*/  FFMA.FTZ R95, R2.reuse, R95, -R101 ;  /* 0x0000005f025f7223 */ /* 0x040fe20000010865 */
[----:B------:R-:W-:-:S01]  /*9fe0*/  FFMA.FTZ R96, R2, R96, -R189 ;  /* 0x0000006002607223 */ /* 0x000fc200000108bd */
[----:B------:R-:W2:Y:S01]  /*9ff0*/  MUFU.EX2 R23, R23 ;  /* 0x0000001700177308 */ /* 0x000ea20000000800 */
[----:B-1----:R-:W-:-:S01]  /*a000*/  FADD.FTZ R6, R16, R3 ;  /* 0x0000000310067221 */ /* 0x002fc20000010000 */
[C---:B------:R-:W-:Y:S01]  /*a010*/  FFMA.FTZ R98, R2.reuse, R98, -R101 ;  /* 0x0000006202627223 */ /* 0x040fe20000010865 */
[----:B------:R-:W-:-:S01]  /*a020*/  FFMA.FTZ R97, R2, R97, -R189 ;  /* 0x0000006102617223 */ /* 0x000fc200000108bd */
[C---:B------:R-:W-:Y:S01]  /*a030*/  FFMA.FTZ R99, R2.reuse, R99, -R101 ;  /* 0x0000006302637223 */ /* 0x040fe20000010865 */
[----:B------:R-:W-:-:S01]  /*a040*/  FFMA.FTZ R100, R2, R100, -R189 ;  /* 0x0000006402647223 */ /* 0x000fc200000108bd */
[C-C-:B------:R-:W-:Y:S01]  /*a050*/  FFMA.FTZ R102, R2.reuse, R102, -R101.reuse ;  /* 0x0000006602667223 */ /* 0x140fe20000010865 */
[----:B------:R-:W-:-:S01]  /*a060*/  FFMA.FTZ R101, R2, R103, -R101 ;  /* 0x0000006702657223 */ /* 0x000fc20000010865 */
        /* <DEDUP_REMOVED lines=75> */
[----:B------:R-:W-:Y:S01]  /*a520*/  QGMMA.64x128x32.F32.E4M3.E4M3 R24, R168, gdesc[UR4], R24, gsb0 ;  /* 0x01e00004a8187df3 */ /* 0x000fe20008000818 */
[----:B-1----:R-:W-:-:S05]  /*a530*/  FADD.FTZ R6, R132, R3 ;  /* 0x0000000384067221 */ /* 0x002fca0000010000 */
[----:B------:R-:W1:Y:S08]  /*a540*/  MUFU.EX2 R133, R133 ;  /* 0x0000008500857308 */ /* 0x000e700000000800 */
[----:B------:R-:W-:Y:S01]  /*a550*/  MUFU.EX2 R135, R135 ;  /* 0x0000008700877308 */ /* 0x000fe20000000800 */
[----:B0-----:R-:W-:-:S07]  /*a560*/  FADD.FTZ R158, R134, R165 ;  /* 0x000000a5869e7221 */ /* 0x001fce0000010000 */
        /* <DEDUP_REMOVED lines=11> */
[----:B------:R-:W0:Y:S08]  /*a620*/  MUFU.EX2 R111, R111 ;  /* 0x0000006f006f7308 */ /* 0x000e300000000800 */
[----:B------:R2:W-:Y:S01]  /*a630*/  MUFU.EX2 R160, R119 ;  /* 0x0000007700a07308 */ /* 0x0005e20000000800 */
[----:B-1----:R-:W-:-:S07]  /*a640*/  FADD.FTZ R3, R109, R6 ;  /* 0x000000066d037221 */ /* 0x002fce0000010000 */
[----:B------:R-:W1:Y:S01]  /*a650*/  MUFU.EX2 R112, R112 ;  /* 0x0000007000707308 */ /* 0x000e620000000800 */
[----:B--2---:R-:W-:-:S04]  /*a660*/  FADD.FTZ R119, R135, R158 ;  /* 0x0000009e87777221 */ /* 0x004fc80000010000 */
[----:B------:R-:W-:-:S03]  /*a670*/  FADD.FTZ R158, R106, R119 ;  /* 0x000000776a9e7221 */ /* 0x000fc60000010000 */
[----:B------:R-:W-:Y:S01]  /*a680*/  MUFU.EX2 R114, R114 ;  /* 0x0000007200727308 */ /* 0x000fe20000000800 */
[----:B------:R-:W-:-:S04]  /*a690*/  FADD.FTZ R119, R107, R158 ;  /* 0x0000009e6b777221 */ /* 0x000fc80000010000 */
[----:B------:R-:W-:-:S03]  /*a6a0*/  FADD.FTZ R158, R110, R119 ;  /* 0x000000776e9e7221 */ /* 0x000fc60000010000 */
[----:B------:R-:W2:Y:S01]  /*a6b0*/  MUFU.EX2 R113, R113 ;  /* 0x0000007100717308 */ /* 0x000ea20000000800 */
[----:B0-----:R-:W-:-:S01]  /*a6c0*/  FADD.FTZ R119, R111, R158 ;  /* 0x0000009e6f777221 */ /* 0x001fc20000010000 */
[----:B-1----:R-:W-:Y:S01]  /*a6d0*/  FADD.FTZ R6, R112, R3 ;  /* 0x0000000370067221 */ /* 0x002fe20000010000 */
[----:B------:R-:W-:-:S05]  /*a6e0*/  IMAD.U32 R158, RZ, RZ, UR54 ;  /* 0x00000036ff9e7e24 */ /* 0x000fca000f8e00ff */
[----:B------:R-:W-:Y:S08]  /*a6f0*/  MUFU.EX2 R115, R115 ;  /* 0x0000007300737308 */ /* 0x000ff00000000800 */
[----:B------:R-:W0:Y:S01]  /*a700*/  MUFU.EX2 R116, R116 ;  /* 0x0000007400747308 */ /* 0x000e220000000800 */
[----:B--2---:R-:W-:-:S07]  /*a710*/  FADD.FTZ R3, R113, R6 ;  /* 0x0000000671037221 */ /* 0x004fce0000010000 */
[----:B------:R-:W1:Y:S08]  /*a720*/  MUFU.EX2 R118, R118 ;  /* 0x0000007600767308 */ /* 0x000e700000000800 */
[----:B------:R-:W-:Y:S01]  /*a730*/  MUFU.EX2 R117, R117 ;  /* 0x0000007500757308 */ /* 0x000fe20000000800 */
[----:B0-----:R-:W-:-:S01]  /*a740*/  FADD.FTZ R6, R116, R3 ;  /* 0x0000000374067221 */ /* 0x001fc20000010000 */
[----:B------:R-:W-:-:S06]  /*a750*/  WARPGROUP.DEPBAR.LE gsb0, 0x0 ;  /* 0x00008000000079c5 */ /* 0x000fcc0000010000 */
[----:B------:R-:W-:Y:S08]  /*a760*/  MUFU.EX2 R88, R88 ;  /* 0x0000005800587308 */ /* 0x000ff00000000800 */
[----:B------:R-:W0:Y:S08]  /*a770*/  MUFU.EX2 R90, R90 ;  /* 0x0000005a005a7308 */ /* 0x000e300000000800 */
[----:B------:R2:W-:Y:S08]  /*a780*/  MUFU.EX2 R165, R94 ;  /* 0x0000005e00a57308 */ /* 0x0005f00000000800 */
[----:B------:R-:W-:Y:S01]  /*a790*/  MUFU.EX2 R89, R89 ;  /* 0x0000005900597308 */ /* 0x000fe20000000800 */
[----:B--2---:R-:W-:-:S04]  /*a7a0*/  FADD.FTZ R94, R114, R119 ;  /* 0x00000077725e7221 */ /* 0x004fc80000010000 */
[----:B------:R-:W-:Y:S01]  /*a7b0*/  FADD.FTZ R119, R115, R94 ;  /* 0x0000005e73777221 */ /* 0x000fe20000010000 */
[----:B------:R-:W-:Y:S02]  /*a7c0*/  @!P0 LEA R94, R158, UR39, 0x3 ;  /* 0x000000279e5e8c11 */ /* 0x000fe4000f8e18ff */
[----:B------:R-:W2:Y:S01]  /*a7d0*/  MUFU.EX2 R91, R91 ;  /* 0x0000005b005b7308 */ /* 0x000ea20000000800 */
[----:B-1----:R-:W-:-:S02]  /*a7e0*/  FADD.FTZ R119, R118, R119 ;  /* 0x0000007776777221 */ /* 0x002fc40000010000 */
[----:B------:R-:W-:Y:S02]  /*a7f0*/  @!P0 VIADD R3, R94, 0x29840 ;  /* 0x000298405e038836 */ /* 0x000fe40000000000 */
[----:B------:R-:W-:-:S03]  /*a800*/  FADD.FTZ R119, R160, R119 ;  /* 0x00000077a0777221 */ /* 0x000fc60000010000 */
[----:B------:R-:W-:Y:S01]  /*a810*/  MUFU.EX2 R92, R92 ;  /* 0x0000005c005c7308 */ /* 0x000fe20000000800 */
[----:B0-----:R-:W-:-:S01]  /*a820*/  FADD.FTZ R94, R90, R119 ;  /* 0x000000775a5e7221 */ /* 0x001fc20000010000 */
[----:B------:R-:W-:Y:S01]  /*a830*/  @!P0 PRMT R3, RZ, 0x654, R3 ;  /* 0x00000654ff038816 */ /* 0x000fe20000000003 */
[----:B------:R0:W-:Y:S06]  /*a840*/  BAR.ARV R19, 0x100 ;  /* 0x000400130000751d */ /* 0x0001ec0000002000 */
[----:B------:R-:W-:Y:S01]  /*a850*/  MUFU.EX2 R93, R93 ;  /* 0x0000005d005d7308 */ /* 0x000fe20000000800 */
[----:B--2---:R-:W-:-:S01]  /*a860*/  FADD.FTZ R94, R91, R94 ;  /* 0x0000005e5b5e7221 */ /* 0x004fc20000010000 */
[----:B------:R1:W-:Y:S03]  /*a870*/  @!P0 SYNCS.ARRIVE.TRANS64.RED.A1T0 RZ, [R3+URZ], RZ ;  /* 0x000000ff03ff89a7 */ /* 0x0003e6000810043f */
[----:B------:R-:W-:-:S03]  /*a880*/  FADD.FTZ R94, R165, R94 ;  /* 0x0000005ea55e7221 */ /* 0x000fc60000010000 */
[----:B------:R2:W3:Y:S08]  /*a890*/  MUFU.EX2 R162, R95 ;  /* 0x0000005f00a27308 */ /* 0x0004f00000000800 */
[----:B------:R-:W4:Y:S01]  /*a8a0*/  MUFU.EX2 R96, R96 ;  /* 0x0000006000607308 */ /* 0x000f220000000800 */
[----:B--2---:R-:W-:-:S04]  /*a8b0*/  FADD.FTZ R95, R117, R6 ;  /* 0x00000006755f7221 */ /* 0x004fc80000010000 */
[----:B------:R-:W-:-:S03]  /*a8c0*/  FADD.FTZ R6, R88, R95 ;  /* 0x0000005f58067221 */ /* 0x000fc60000010000 */
[----:B------:R-:W2:Y:S01]  /*a8d0*/  MUFU.EX2 R98, R98 ;  /* 0x0000006200627308 */ /* 0x000ea20000000800 */
[----:B------:R-:W-:-:S01]  /*a8e0*/  FADD.FTZ R95, R89, R6 ;  /* 0x00000006595f7221 */ /* 0x000fc20000010000 */
[----:B---3--:R-:W-:-:S03]  /*a8f0*/  FADD.FTZ R94, R162, R94 ;  /* 0x0000005ea25e7221 */ /* 0x008fc60000010000 */
[----:B------:R-:W-:-:S03]  /*a900*/  FADD.FTZ R6, R92, R95 ;  /* 0x0000005f5c067221 */ /* 0x000fc60000010000 */
[----:B------:R-:W3:Y:S01]  /*a910*/  MUFU.EX2 R97, R97 ;  /* 0x0000006100617308 */ /* 0x000ee20000000800 */
[----:B-1----:R-:W-:-:S04]  /*a920*/  FADD.FTZ R3, R93, R6 ;  /* 0x000000065d037221 */ /* 0x002fc80000010000 */
[----:B----4-:R-:W-:-:S03]  /*a930*/  FADD.FTZ R6, R96, R3 ;  /* 0x0000000360067221 */ /* 0x010fc60000010000 */
[----:B------:R-:W1:Y:S01]  /*a940*/  MUFU.EX2 R99, R99 ;  /* 0x0000006300637308 */ /* 0x000e620000000800 */
[----:B--2---:R-:W-:-:S07]  /*a950*/  FADD.FTZ R94, R98, R94 ;  /* 0x0000005e625e7221 */ /* 0x004fce0000010000 */
[----:B------:R-:W2:Y:S01]  /*a960*/  MUFU.EX2 R100, R100 ;  /* 0x0000006400647308 */ /* 0x000ea20000000800 */
[----:B---3--:R-:W-:-:S07]  /*a970*/  FADD.FTZ R3, R97, R6 ;  /* 0x0000000661037221 */ /* 0x008fce0000010000 */
[----:B------:R-:W3:Y:S01]  /*a980*/  MUFU.EX2 R103, R102 ;  /* 0x0000006600677308 */ /* 0x000ee20000000800 */
[----:B-1----:R-:W-:-:S07]  /*a990*/  FADD.FTZ R94, R99, R94 ;  /* 0x0000005e635e7221 */ /* 0x002fce0000010000 */
[----:B------:R-:W1:Y:S01]  /*a9a0*/  MUFU.EX2 R157, R157 ;  /* 0x0000009d009d7308 */ /* 0x000e620000000800 */
[----:B--2---:R-:W-:-:S07]  /*a9b0*/  FADD.FTZ R6, R100, R3 ;  /* 0x0000000364067221 */ /* 0x004fce0000010000 */
[----:B------:R-:W2:Y:S01]  /*a9c0*/  MUFU.EX2 R101, R101 ;  /* 0x0000006500657308 */ /* 0x000ea20000000800 */
[----:B---3--:R-:W-:-:S01]  /*a9d0*/  FADD.FTZ R94, R103, R94 ;  /* 0x0000005e675e7221 */ /* 0x008fc20000010000 */
[----:B-1----:R-:W-:-:S03]  /*a9e0*/  FADD.FTZ R6, R157, R6 ;  /* 0x000000069d067221 */ /* 0x002fc60000010000 */
[----:B--2---:R-:W-:Y:S01]  /*a9f0*/  FADD.FTZ R3, R101, R94 ;  /* 0x0000005e65037221 */ /* 0x004fe20000010000 */
[----:B0-----:R-:W-:Y:S06]  /*aa00*/  @!P1 BRA `(.L_x_1981) ;  /* 0x0000000000049947 */ /* 0x001fec0003800000 */
[----:B------:R-:W-:Y:S01]  /*aa10*/  BPT.TRAP 0x1 ;  /* 0x000000040000795c */ /* 0x000fe20000300000 */
.L_x_1981:
        /* <DEDUP_REMOVED lines=115> */
.L_x_1972:
[----:B------:R-:W-:Y:S06]  /*b150*/  BAR.ARV 0x8, 0x180 ;  /* 0x0206000000007b1d */ /* 0x000fec0000002000 */
[----:B------:R-:W-:Y:S05]  /*b160*/  @!P1 BRA `(.L_x_1983) ;  /* 0x0000000000049947 */ /* 0x000fea0003800000 */
[----:B------:R-:W-:Y:S01]  /*b170*/  BPT.TRAP 0x1 ;  /* 0x000000040000795c */ /* 0x000fe20000300000 */
.L_x_1983:
[----:B------:R-:W-:Y:S01]  /*b180*/  ULEA UR5, UR54, UR39, 0x3 ;  /* 0x0000002736057291 */ /* 0x000fe2000f8e183f */
[----:B------:R-:W-:-:S08]  /*b190*/  SHF.L.U32 R0, R0, 0x1f, RZ ;  /* 0x0000001f00007819 */ /* 0x000fd000000006ff */
[----:B------:R0:W1:Y:S01]  /*b1a0*/  SYNCS.PHASECHK.TRANS64.TRYWAIT P0, [UR5+0x29850], R0 ;  /* 0x02985000ff0075a7 */ /* 0x0000620008000145 */
[----:B------:R-:W-:Y:S05]  /*b1b0*/  @!P1 BRA `(.L_x_1984) ;  /* 0x0000000000049947 */ /* 0x000fea0003800000 */
[----:B------:R-:W-:Y:S01]  /*b1c0*/  BPT.TRAP 0x1 ;  /* 0x000000040000795c */ /* 0x000fe20000300000 */
.L_x_1984:
[----:B-1----:R-:W-:Y:S05]  /*b1d0*/  @P0 BRA `(.L_x_1985) ;  /* 0x0000000000080947 */ /* 0x002fea0003800000 */
[----:B------:R-:W1:Y:S02]  /*b1e0*/  SYNCS.PHASECHK.TRANS64.TRYWAIT P0, [UR5+0x29850], R0 ;  /* 0x02985000ff0075a7 */ /* 0x000e640008000145 */
[----:B-1----:R-:W-:Y:S05]  /*b1f0*/  @!P0 BRA `(.L_x_1986) ;  /* 0x0000006800088947 */ /* 0x002fea0003800000 */
.L_x_1985:
[----:B------:R-:W-:Y:S01]  /*b200*/  UIADD3 UR39, UR39, 0x400, URZ ;  /* 0x0000040027277890 */ /* 0x000fe2000fffe03f */
[----:B------:R-:W-:Y:S01]  /*b210*/  WARPGROUP.ARRIVE ;  /* 0x00000000000079c5 */ /* 0x000fe20000000000 */
[----:B------:R-:W-:Y:S01]  /*b220*/  UMOV UR55, 0xc0000010 ;  /* 0xc000001000377882 */ /* 0x000fe20000000000 */
[----:B------:R-:W-:Y:S01]  /*b230*/  UMOV UR7, 0xc0000010 ;  /* 0xc000001000077882 */ /* 0x000fe20000000000 */
[----:B------:R-:W-:Y:S01]  /*b240*/  USHF.R.U32.HI UR39, URZ, 0x4, UR39 ;  /* 0x000000043f277899 */ /* 0x000fe20008011627 */
[----:B------:R-:W2:Y:S03]  /*b250*/  LDC.64 R12, c[0x0][0x9a0] ;  /* 0x00026800ff0c7b82 */ /* 0x000ea60000000a00 */
[----:B------:R-:W-:-:S04]  /*b260*/  ULOP3.LUT UR39, UR39, 0x3fff, URZ, 0xc0, !UPT ;  /* 0x00003fff27277892 */ /* 0x000fc8000f8ec03f */
[----:B------:R-:W-:-:S04]  /*b270*/  ULOP3.LUT UR39, UR39, 0x10000, URZ, 0xfc, !UPT ;  /* 0x0001000027277892 */ /* 0x000fc8000f8efc3f */
[----:B------:R-:W-:-:S04]  /*b280*/  UIMAD UR54, UR54, 0x500, UR39 ;  /* 0x00000500363678a4 */ /* 0x000fc8000f8e0227 */
[----:B------:R-:W-:-:S05]  /*b290*/  UIADD3 UR4, UR54, 0x100, URZ ;  /* 0x0000010036047890 */ /* 0x000fca000fffe03f */
[----:B------:R-:W-:Y:S02]  /*b2a0*/  QGMMA.64x128x32.F32.E4M3.E4M3 R24, R184, gdesc[UR52], R24, gsb0 ;  /* 0x01e00034b8187df3 */ /* 0x000fe40008000818 */
[----:B------:R-:W-:Y:S01]  /*b2b0*/  UMOV UR6, UR4 ;  /* 0x0000000400067c82 */ /* 0x000fe20008000000 */
[----:B--2---:R-:W-:-:S04]  /*b2c0*/  ISETP.NE.U32.AND P0, PT, R12, RZ, PT ;  /* 0x000000ff0c00720c */ /* 0x004fc80003f05070 */
[----:B------:R-:W-:-:S13]  /*b2d0*/  ISETP.NE.AND.EX P0, PT, R13, RZ, PT, P0 ;  /* 0x000000ff0d00720c */ /* 0x000fda0003f05300 */
[----:B-1----:R-:W0:Y:S01]  /*b2e0*/  @P0 LDC.64 R4, c[0x0][0x9c8] ;  /* 0x00027200ff040b82 */ /* 0x002e220000000a00 */
[----:B------:R-:W-:-:S07]  /*b2f0*/  @P0 SHF.R.S32.HI R19, RZ, 0x1f, R17 ;  /* 0x0000001fff130819 */ /* 0x000fce0000011411 */
[----:B------:R-:W1:Y:S01]  /*b300*/  @P0 LDC.64 R14, c[0x0][0x9d0] ;  /* 0x00027400ff0e0b82 */ /* 0x000e620000000a00 */
[----:B------:R-:W-:Y:S01]  /*b310*/  UIADD3 UR4, UR54, 0x200, URZ ;  /* 0x0000020036047890 */ /* 0x000fe2000fffe03f */
        /* <DEDUP_REMOVED lines=15> */
[----:B------:R-:W-:Y:S01]  /*b410*/  UMOV UR6, UR4 ;  /* 0x0000000400067c82 */ /* 0x000fe20008000000 */
[----:B------:R-:W-:Y:S01]  /*b420*/  UMOV UR7, 0xc0000010 ;  /* 0xc000001000077882 */ /* 0x000fe20000000000 */
[----:B------:R-:W-:Y:S01]  /*b430*/  UIADD3 UR4, UR54, 0x300, URZ ;  /* 0x0000030036047890 */ /* 0x000fe2000fffe03f */
[----:B------:R-:W-:Y:S02]  /*b440*/  WARPGROUP.DEPBAR.LE gsb0, 0x0 ;  /* 0x00008000000079c5 */ /* 0x000fe40000010000 */
[----:B------:R-:W-:-:S06]  /*b450*/  WARPGROUP.ARRIVE ;  /* 0x00000000000079c5 */ /* 0x000fcc0000000000 */
[----:B------:R-:W-:Y:S01]  /*b460*/  QGMMA.64x128x32.F32.E4M3.E4M3 R24, R176, gdesc[UR4], R24, gsb0 ;  /* 0x01e00004b0187df3 */ /* 0x000fe20008000818 */
[----:B------:R-:W-:Y:S01]  /*b470*/  UMOV UR6, UR4 ;  /* 0x0000000400067c82 */ /* 0x000fe20008000000 */
[----:B------:R-:W-:Y:S01]  /*b480*/  UMOV UR7, 0xc0000010 ;  /* 0xc000001000077882 */ /* 0x000fe20000000000 */
[----:B------:R-:W-:Y:S01]  /*b490*/  UIADD3 UR54, UR54, 0x400, URZ ;  /* 0x0000040036367890 */ /* 0x000fe2000fffe03f */
[----:B------:R-:W1:Y:S01]  /*b4a0*/  SHFL.BFLY PT, R5, R6, 0x2, 0x1f ;  /* 0x0c401f0006057f89 */ /* 0x000e6200000e0000 */
[----:B------:R-:W-:-:S03]  /*b4b0*/  UMOV UR55, 0xc0000010 ;  /* 0xc000001000377882 */ /* 0x000fc60000000000 */
[----:B------:R-:W3:Y:S01]  /*b4c0*/  SHFL.BFLY PT, R8, R3, 0x2, 0x1f ;  /* 0x0c401f0003087f89 */ /* 0x000ee200000e0000 */
[----:B------:R-:W-:Y:S02]  /*b4d0*/  WARPGROUP.DEPBAR.LE gsb0, 0x0 ;  /* 0x00008000000079c5 */ /* 0x000fe40000010000 */
[----:B------:R-:W-:-:S06]  /*b4e0*/  WARPGROUP.ARRIVE ;  /* 0x00000000000079c5 */ /* 0x000fcc0000000000 */
[----:B------:R-:W-:Y:S01]  /*b4f0*/  QGMMA.64x128x32.F32.E4M3.E4M3 R24, R172, gdesc[UR4], R24, gsb0 ;  /* 0x01e00004ac187df3 */ /* 0x000fe20008000818 */
[----:B-1----:R-:W-:Y:S01]  /*b500*/  FADD.FTZ R5, R5, R6 ;  /* 0x0000000605057221 */ /* 0x002fe20000010000 */
[----:B---3--:R-:W-:-:S04]  /*b510*/  FADD.FTZ R8, R8, R3 ;  /* 0x0000000308087221 */ /* 0x008fc80000010000 */
[----:B------:R-:W1:Y:S04]  /*b520*/  SHFL.BFLY PT, R0, R5, 0x1, 0x1f ;  /* 0x0c201f0005007f89 */ /* 0x000e6800000e0000 */
[----:B------:R-:W0:Y:S01]  /*b530*/  SHFL.BFLY PT, R7, R8, 0x1, 0x1f ;  /* 0x0c201f0008077f89 */ /* 0x000e2200000e0000 */
[----:B-1----:R-:W-:Y:S01]  /*b540*/  FADD.FTZ R10, R5, R0 ;  /* 0x00000000050a7221 */ /* 0x002fe20000010000 */
[----:B0-----:R-:W-:-:S04]  /*b550*/  FADD.FTZ R12, R8, R7 ;  /* 0x00000007080c7221 */ /* 0x001fc80000010000 */
[C---:B------:R-:W-:Y:S01]  /*b560*/  FSETP.NE.FTZ.AND P0, PT, R10.reuse, RZ, PT ;  /* 0x000000ff0a00720b */ /* 0x040fe20003f15000 */
[----:B------:R-:W-:Y:S01]  /*b570*/  FMUL.FTZ R14, R10, 0.00390625 ;  /* 0x3b8000000a0e7820 */ /* 0x000fe20000410000 */
[----:B------:R-:W-:Y:S01]  /*b580*/  FMUL.FTZ R15, R12, 0.00390625 ;  /* 0x3b8000000c0f7820 */ /* 0x000fe20000410000 */
[----:B------:R-:W-:-:S03]  /*b590*/  IMAD.MOV.U32 R7, RZ, RZ, RZ ;  /* 0x000000ffff077224 */ /* 0x000fc600078e00ff */
        /* <DEDUP_REMOVED lines=24> */
.L_x_1987:
        /* <DEDUP_REMOVED lines=68> */
.L_x_1954:
[----:B------:R-:W-:Y:S05]  /*bb60*/  @P0 BRA `(.L_x_1988) ;  /* 0x0000002000540947 */ /* 0x000fea0003800000 */
[----:B0-----:R-:W0:Y:S01]  /*bb70*/  S2R R6, SR_TID.X ;  /* 0x0000000000067919 */ /* 0x001e220000002100 */
        /* <DEDUP_REMOVED lines=13> */
[----:B------:R-:W-:Y:S01]  /*bc50*/  SEL R94, R60, R61, P0 ;  /* 0x0000003d3c5e7207 */ /* 0x000fe20000000000 */
[----:B0-----:R-:W-:Y:S01]  /*bc60*/  VIADD R4, R6, 0xffffff80 ;  /* 0xffffff8006047836 */ /* 0x001fe20000000000 */
[----:B------:R-:W-:Y:S02]  /*bc70*/  SEL R103, R61, R60, P0 ;  /* 0x0000003c3d677207 */ /* 0x000fe40000000000 */
[----:B------:R-:W-:Y:S02]  /*bc80*/  SEL R98, R52, R53, P0 ;  /* 0x0000003534627207 */ /* 0x000fe40000000000 */
[----:B------:R-:W-:Y:S02]  /*bc90*/  SHF.R.S32.HI R7, RZ, 0x1f, R4 ;  /* 0x0000001fff077819 */ /* 0x000fe40000011404 */
[----:B------:R-:W-:Y:S02]  /*bca0*/  SEL R105, R53, R52, P0 ;  /* 0x0000003435697207 */ /* 0x000fe40000000000 */
[----:B------:R-:W-:-:S02]  /*bcb0*/  LEA.HI R2, R7, R4, RZ, 0x7 ;  /* 0x0000000407027211 */ /* 0x000fc400078f38ff */
[----:B------:R-:W-:Y:S02]  /*bcc0*/  SEL R60, R38, R39, P0 ;  /* 0x00000027263c7207 */ /* 0x000fe40000000000 */
[----:B------:R-:W-:Y:S02]  /*bcd0*/  LOP3.LUT R9, R2, 0xffffff80, RZ, 0xc0, !PT ;  /* 0xffffff8002097812 */ /* 0x000fe400078ec0ff */
[----:B------:R-:W-:Y:S02]  /*bce0*/  SEL R91, R39, R38, P0 ;  /* 0x00000026275b7207 */ /* 0x000fe40000000000 */
[----:B------:R-:W-:Y:S02]  /*bcf0*/  SEL R38, R66, R67, P0 ;  /* 0x0000004342267207 */ /* 0x000fe40000000000 */
[----:B------:R-:W-:Y:S01]  /*bd00*/  SEL R53, R67, R66, P0 ;  /* 0x0000004243357207 */ /* 0x000fe20000000000 */
[----:B------:R-:W-:Y:S01]  /*bd10*/  IMAD.IADD R66, R4, 0x1, -R9 ;  /* 0x0000000104427824 */ /* 0x000fe200078e0a09 */
[----:B------:R-:W-:-:S02]  /*bd20*/  SEL R20, R44, R45, P0 ;  /* 0x0000002d2c147207 */ /* 0x000fc40000000000 */
[----:B------:R-:W-:Y:S02]  /*bd30*/  SEL R21, R45, R44, P0 ;  /* 0x0000002c2d157207 */ /* 0x000fe40000000000 */
[----:B------:R-:W-:Y:S02]  /*bd40*/  SHF.R.S32.HI R13, RZ, 0x1f, R66 ;  /* 0x0000001fff0d7819 */ /* 0x000fe40000011442 */
[----:B------:R-:W-:Y:S02]  /*bd50*/  SEL R88, R80, R81, P0 ;  /* 0x0000005150587207 */ /* 0x000fe40000000000 */
[----:B------:R-:W-:Y:S02]  /*bd60*/  SEL R95, R81, R80, P0 ;  /* 0x00000050515f7207 */ /* 0x000fe40000000000 */
[----:B------:R-:W-:Y:S02]  /*bd70*/  SEL R44, R26, R27, P0 ;  /* 0x0000001b1a2c7207 */ /* 0x000fe40000000000 */
[----:B------:R-:W-:-:S02]  /*bd80*/  SEL R81, R27, R26, P0 ;  /* 0x0000001a1b517207 */ /* 0x000fc40000000000 */
[----:B------:R-:W-:Y:S02]  /*bd90*/  LEA.HI R26, R13, R66, RZ, 0x2 ;  /* 0x000000420d1a7211 */ /* 0x000fe400078f10ff */
[----:B------:R-:W-:Y:S02]  /*bda0*/  LEA.HI R15, R7, R4, RZ, 0x2 ;  /* 0x00000004070f7211 */ /* 0x000fe400078f10ff */
[--C-:B------:R-:W-:Y:S02]  /*bdb0*/  SHF.R.S32.HI R10, RZ, 0x2, R26.reuse ;  /* 0x00000002ff0a7819 */ /* 0x100fe4000001141a */
[----:B------:R-:W-:Y:S02]  /*bdc0*/  SHF.R.S32.HI R7, RZ, 0x1f, R26 ;  /* 0x0000001fff077819 */ /* 0x000fe4000001141a */
[----:B------:R-:W-:Y:S02]  /*bdd0*/  LOP3.LUT R27, R15, 0xfffffffc, RZ, 0xc0, !PT ;  /* 0xfffffffc0f1b7812 */ /* 0x000fe400078ec0ff */
[----:B------:R-:W-:-:S02]  /*bde0*/  SHF.R.S32.HI R9, RZ, 0x7, R2 ;  /* 0x00000007ff097819 */ /* 0x000fc40000011402 */
[----:B------:R-:W-:Y:S01]  /*bdf0*/  LEA.HI R15, R7, R10, RZ, 0x3 ;  /* 0x0000000a070f7211 */ /* 0x000fe200078f18ff */
[----:B------:R-:W-:Y:S01]  /*be00*/  IMAD.IADD R27, R4, 0x1, -R27 ;  /* 0x00000001041b7824 */ /* 0x000fe200078e0a1b */
[----:B------:R-:W-:Y:S02]  /*be10*/  SEL R22, R82, R83, P0 ;  /* 0x0000005352167207 */ /* 0x000fe40000000000 */
[----:B------:R-:W-:Y:S02]  /*be20*/  SEL R39, R83, R82, P0 ;  /* 0x0000005253277207 */ /* 0x000fe40000000000 */
[----:B------:R-:W-:Y:S01]  /*be30*/  LEA.HI R2, R2, R9, RZ, 0x1 ;  /* 0x0000000902027211 */ /* 0x000fe200078f08ff */
[----:B------:R-:W0:Y:S01]  /*be40*/  LDC R82, c[0x0][0xbe8] ;  /* 0x0002fa00ff527b82 */ /* 0x000e220000000800 */
[----:B------:R-:W-:Y:S02]  /*be50*/  LOP3.LUT R15, R15, 0xfffffff8, RZ, 0xc0, !PT ;  /* 0xfffffff80f0f7812 */ /* 0x000fe400078ec0ff */
[----:B------:R-:W-:-:S02]  /*be60*/  SHF.R.S32.HI R7, RZ, 0x1f, R17 ;  /* 0x0000001fff077819 */ /* 0x000fc40000011411 */
[----:B------:R-:W-:Y:S01]  /*be70*/  LOP3.LUT R2, R2, 0x3fffffe, RZ, 0xc0, !PT ;  /* 0x03fffffe02027812 */ /* 0x000fe200078ec0ff */
[----:B------:R-:W-:Y:S01]  /*be80*/  IMAD.IADD R4, R10, 0x1, -R15 ;  /* 0x000000010a047824 */ /* 0x000fe200078e0a0f */
[----:B------:R-:W-:Y:S01]  /*be90*/  SEL R92, R64, R65, P0 ;  /* 0x00000041405c7207 */ /* 0x000fe20000000000 */
[----:B------:R-:W-:Y:S01]  /*bea0*/  IMAD R10, R7, UR4, RZ ;  /* 0x00000004070a7c24 */ /* 0x000fe2000f8e02ff */
[----:B------:R-:W-:Y:S01]  /*beb0*/  SEL R101, R65, R64, P0 ;  /* 0x0000004041657207 */ /* 0x000fe20000000000 */
[----:B------:R-:W-:Y:S01]  /*bec0*/  IMAD.IADD R2, R9, 0x1, -R2 ;  /* 0x0000000109027824 */ /* 0x000fe200078e0a02 */
[----:B------:R-:W-:Y:S01]  /*bed0*/  LEA.HI R13, R13, R66, RZ, 0x5 ;  /* 0x000000420d0d7211 */ /* 0x000fe200078f28ff */
[----:B------:R-:W-:Y:S01]  /*bee0*/  IMAD R9, R17, UR5, R10 ;  /* 0x0000000511097c24 */ /* 0x000fe2000f8e020a */
[----:B------:R-:W-:Y:S01]  /*bef0*/  SEL R64, R72, R73, P0 ;  /* 0x0000004948407207 */ /* 0x000fe20000000000 */
[----:B------:R-:W-:Y:S01]  /*bf00*/  IMAD R10, R7, UR6, RZ ;  /* 0x00000006070a7c24 */ /* 0x000fe2000f8e02ff */
[----:B------:R-:W-:-:S02]  /*bf10*/  SEL R65, R73, R72, P0 ;  /* 0x0000004849417207 */ /* 0x000fc40000000000 */
[----:B------:R-:W-:Y:S01]  /*bf20*/  SEL R72, R84, R85, P0 ;  /* 0x0000005554487207 */ /* 0x000fe20000000000 */
[----:B------:R-:W-:Y:S01]  /*bf30*/  IMAD R15, R17, UR7, R10 ;  /* 0x00000007110f7c24 */ /* 0x000fe2000f8e020a */
[----:B------:R-:W-:Y:S02]  /*bf40*/  SEL R97, R85, R84, P0 ;  /* 0x0000005455617207 */ /* 0x000fe40000000000 */
[----:B------:R-:W-:Y:S01]  /*bf50*/  SEL R16, R42, R43, P0 ;  /* 0x0000002b2a107207 */ /* 0x000fe20000000000 */
[----:B------:R-:W1:Y:S01]  /*bf60*/  LDC R84, c[0x0][0xc50] ;  /* 0x00031400ff547b82 */ /* 0x000e620000000800 */
[----:B------:R-:W-:Y:S02]  /*bf70*/  SEL R85, R43, R42, P0 ;  /* 0x0000002a2b557207 */ /* 0x000fe40000000000 */
[----:B------:R-:W-:Y:S02]  /*bf80*/  SEL R6, R74, R75, P0 ;  /* 0x0000004b4a067207 */ /* 0x000fe40000000000 */
[----:B------:R-:W-:-:S02]  /*bf90*/  SEL R43, R75, R74, P0 ;  /* 0x0000004a4b2b7207 */ /* 0x000fc40000000000 */
[----:B------:R-:W-:Y:S01]  /*bfa0*/  SHF.R.S32.HI R13, RZ, 0x5, R13 ;  /* 0x00000005ff0d7819 */ /* 0x000fe2000001140d */
[----:B------:R-:W3:Y:S01]  /*bfb0*/  S2R R75, SR_CTAID.X ;  /* 0x00000000004b7919 */ /* 0x000ee20000002500 */
[----:B------:R-:W-:Y:S02]  /*bfc0*/  SEL R14, R34, R35, P0 ;  /* 0x00000023220e7207 */ /* 0x000fe40000000000 */
[----:B------:R-:W-:Y:S01]  /*bfd0*/  SEL R90, R76, R77, P0 ;  /* 0x0000004d4c5a7207 */ /* 0x000fe20000000000 */
[----:B------:R-:W-:Y:S01]  /*bfe0*/  IMAD R7, R13, 0x10, R4 ;  /* 0x000000100d077824 */ /* 0x000fe200078e0204 */
[----:B------:R-:W-:Y:S02]  /*bff0*/  SEL R99, R77, R76, P0 ;  /* 0x0000004c4d637207 */ /* 0x000fe40000000000 */
[----:B------:R-:W-:Y:S01]  /*c000*/  SEL R76, R30, R31, P0 ;  /* 0x0000001f1e4c7207 */ /* 0x000fe20000000000 */
[----:B------:R-:W-:Y:S01]  /*c010*/  IMAD R2, R2, 0x40, R7 ;  /* 0x0000004002027824 */ /* 0x000fe200078e0207 */
[----:B------:R-:W-:-:S02]  /*c020*/  SEL R93, R31, R30, P0 ;  /* 0x0000001e1f5d7207 */ /* 0x000fc40000000000 */
[----:B------:R-:W-:Y:S02]  /*c030*/  SEL R12, R50, R51, P0 ;  /* 0x00000033320c7207 */ /* 0x000fe40000000000 */
[----:B------:R-:W-:Y:S02]  /*c040*/  SEL R31, R51, R50, P0 ;  /* 0x00000032331f7207 */ /* 0x000fe40000000000 */
[----:B------:R-:W-:Y:S02]  /*c050*/  SEL R10, R86, R87, P0 ;  /* 0x00000057560a7207 */ /* 0x000fe40000000000 */
[----:B------:R-:W-:Y:S02]  /*c060*/  SEL R13, R87, R86, P0 ;  /* 0x00000056570d7207 */ /* 0x000fe40000000000 */
[----:B------:R-:W-:Y:S01]  /*c070*/  SEL R8, R24, R25, P0 ;  /* 0x0000001918087207 */ /* 0x000fe20000000000 */
[----:B------:R-:W4:Y:S01]  /*c080*/  LDC.64 R86, c[0x0][0xbd8] ;  /* 0x0002f600ff567b82 */ /* 0x000f220000000a00 */
[----:B------:R-:W-:-:S02]  /*c090*/  SEL R11, R25, R24, P0 ;  /* 0x00000018190b7207 */ /* 0x000fc40000000000 */
[----:B------:R-:W-:Y:S01]  /*c0a0*/  SEL R89, R35, R34, P0 ;  /* 0x0000002223597207 */ /* 0x000fe20000000000 */
[----:B------:R-:W-:Y:S01]  /*c0b0*/  IMAD.WIDE.U32 R34, R17, UR4, RZ ;  /* 0x0000000411227c25 */ /* 0x000fe2000f8e00ff */
[----:B------:R-:W-:Y:S02]  /*c0c0*/  SEL R102, R28, R29, P0 ;  /* 0x0000001d1c667207 */ /* 0x000fe40000000000 */
[----:B------:R-:W-:Y:S01]  /*c0d0*/  SEL R109, R29, R28, P0 ;  /* 0x0000001c1d6d7207 */ /* 0x000fe20000000000 */
[----:B------:R-:W-:Y:S01]  /*c0e0*/  IMAD.IADD R35, R35, 0x1, R9 ;  /* 0x0000000123237824 */ /* 0x000fe200078e0209 */
[----:B------:R-:W-:Y:S01]  /*c0f0*/  SEL R18, R32, R33, P0 ;  /* 0x0000002120127207 */ /* 0x000fe20000000000 */
[----:B------:R-:W1:Y:S01]  /*c100*/  S2UR UR4, SR_CTAID.Y ;  /* 0x00000000000479c3 */ /* 0x000e620000002600 */
[----:B------:R-:W-:Y:S02]  /*c110*/  SEL R19, R33, R32, P0 ;  /* 0x0000002021137207 */ /* 0x000fe40000000000 */
[----:B------:R-:W-:-:S02]  /*c120*/  LEA.HI R4, R27, R27, RZ, 0x1 ;  /* 0x0000001b1b047211 */ /* 0x000fc400078f08ff */
[----:B------:R-:W-:Y:S02]  /*c130*/  SEL R24, R40, R41, P0 ;  /* 0x0000002928187207 */ /* 0x000fe40000000000 */
[----:B------:R-:W-:Y:S01]  /*c140*/  SEL R25, R41, R40, P0 ;  /* 0x0000002829197207 */ /* 0x000fe20000000000 */
[----:B------:R-:W-:Y:S01]  /*c150*/  IMAD.WIDE.U32 R40, R17, UR6, RZ ;  /* 0x0000000611287c25 */ /* 0x000fe2000f8e00ff */
[----:B------:R-:W-:Y:S01]  /*c160*/  SEL R52, R54, R55, P0 ;  /* 0x0000003736347207 */ /* 0x000fe20000000000 */
[----:B------:R-:W-:Y:S01]  /*c170*/  ULDC.64 UR6, c[0x0][0xb48] ;  /* 0x0002d20000067ab9 */ /* 0x000fe20000000a00 */
[----:B------:R-:W-:Y:S01]  /*c180*/  SEL R77, R55, R54, P0 ;  /* 0x00000036374d7207 */ /* 0x000fe20000000000 */
[----:B------:R-:W-:Y:S01]  /*c190*/  IMAD.IADD R41, R41, 0x1, R15 ;  /* 0x0000000129297824 */ /* 0x000fe200078e020f */
[----:B------:R-:W-:Y:S02]  /*c1a0*/  SEL R100, R36, R37, P0 ;  /* 0x0000002524647207 */ /* 0x000fe40000000000 */
[----:B------:R-:W-:-:S02]  /*c1b0*/  SEL R107, R37, R36, P0 ;  /* 0x00000024256b7207 */ /* 0x000fc40000000000 */
[----:B0-----:R-:W-:Y:S02]  /*c1c0*/  ISETP.NE.AND P2, PT, R82, 0x1, PT ;  /* 0x000000015200780c */ /* 0x001fe40003f45270 */
[----:B------:R-:W-:Y:S02]  /*c1d0*/  LOP3.LUT R4, R4, 0x1ffffffe, RZ, 0xc0, !PT ;  /* 0x1ffffffe04047812 */ /* 0x000fe400078ec0ff */
[----:B------:R-:W-:Y:S02]  /*c1e0*/  SEL R32, R56, R57, P0 ;  /* 0x0000003938207207 */ /* 0x000fe40000000000 */
[----:B------:R-:W-:Y:S01]  /*c1f0*/  SEL R33, R57, R56, P0 ;  /* 0x0000003839217207 */ /* 0x000fe20000000000 */
[----:B------:R-:W-:Y:S01]  /*c200*/  IMAD.IADD R27, R27, 0x1, -R4 ;  /* 0x000000011b1b7824 */ /* 0x000fe200078e0a04 */
[----:B------:R-:W-:Y:S02]  /*c210*/  SEL R42, R62, R63, P0 ;  /* 0x0000003f3e2a7207 */ /* 0x000fe40000000000 */
[----:B------:R-:W-:Y:S01]  /*c220*/  SEL R55, R63, R62, P0 ;  /* 0x0000003e3f377207 */ /* 0x000fe20000000000 */
[----:B------:R-:W-:Y:S01]  /*c230*/  IMAD R4, R27, 0x8, R2 ;  /* 0x000000081b047824 */ /* 0x000fe200078e0202 */
[----:B------:R-:W-:-:S02]  /*c240*/  SEL R23, R49, R48, P0 ;  /* 0x0000003031177207 */ /* 0x000fc40000000000 */
[----:B------:R-:W-:Y:S02]  /*c250*/  SEL R96, R48, R49, P0 ;  /* 0x0000003130607207 */ /* 0x000fe40000000000 */
[----:B------:R-:W-:Y:S02]  /*c260*/  SEL R56, R68, R69, P0 ;  /* 0x0000004544387207 */ /* 0x000fe40000000000 */
[----:B------:R-:W-:Y:S01]  /*c270*/  SEL R57, R69, R68, P0 ;  /* 0x0000004445397207 */ /* 0x000fe20000000000 */
[C---:B---3--:R-:W-:Y:S01]  /*c280*/  IMAD R68, R75.reuse, 0x80, R2 ;  /* 0x000000804b447824 */ /* 0x048fe200078e0202 */
[----:B------:R-:W-:Y:S01]  /*c290*/  SEL R28, R46, R47, P0 ;  /* 0x0000002f2e1c7207 */ /* 0x000fe20000000000 */
[----:B------:R-:W-:Y:S01]  /*c2a0*/  IMAD R75, R75, 0x80, R4 ;  /* 0x000000804b4b7824 */ /* 0x000fe200078e0204 */
[----:B------:R-:W-:Y:S02]  /*c2b0*/  SEL R48, R58, R59, P0 ;  /* 0x0000003b3a307207 */ /* 0x000fe40000000000 */
[----:B------:R-:W-:-:S02]  /*c2c0*/  LOP3.LUT R7, R26, 0x7ffffffc, RZ, 0xc0, !PT ;  /* 0x7ffffffc1a077812 */ /* 0x000fc400078ec0ff */
[----:B------:R-:W-:Y:S02]  /*c2d0*/  SEL R69, R47, R46, P0 ;  /* 0x0000002e2f457207 */ /* 0x000fe40000000000 */
[----:B------:R-:W-:Y:S02]  /*c2e0*/  SEL R59, R59, R58, P0 ;  /* 0x0000003a3b3b7207 */ /* 0x000fe40000000000 */
[----:B------:R-:W-:Y:S02]  /*c2f0*/  SEL R36, R70, R71, P0 ;  /* 0x0000004746247207 */ /* 0x000fe40000000000 */
[----:B------:R-:W-:Y:S02]  /*c300*/  SEL R49, R71, R70, P0 ;  /* 0x0000004647317207 */ /* 0x000fe40000000000 */
[----:B------:R-:W-:Y:S02]  /*c310*/  SEL R30, R78, R79, P0 ;  /* 0x0000004f4e1e7207 */ /* 0x000fe40000000000 */
[C---:B------:R-:W-:Y:S01]  /*c320*/  LOP3.LUT P1, RZ, R66.reuse, 0x3, RZ, 0xc0, !PT ;  /* 0x0000000342ff7812 */ /* 0x040fe2000782c0ff */
[----:B------:R-:W-:Y:S01]  /*c330*/  IMAD.IADD R66, R66, 0x1, -R7 ;  /* 0x0000000142427824 */ /* 0x000fe200078e0a07 */
[----:B------:R-:W-:Y:S01]  /*c340*/  SEL R37, R79, R78, P0 ;  /* 0x0000004e4f257207 */ /* 0x000fe20000000000 */
[----:B--2---:R0:W-:Y:S04]  /*c350*/  SHFL.IDX PT, R50, R14, R5, 0x1c1f ;  /* 0x001c1f050e327589 */ /* 0x0041e800000e0000 */
[----:B------:R-:W-:Y:S04]  /*c360*/  SHFL.IDX PT, R10, R10, R5, 0x1c1f ;  /* 0x001c1f050a0a7589 */ /* 0x000fe800000e0000 */
[----:B------:R-:W-:Y:S01]  /*c370*/  SHFL.IDX PT, R8, R8, R5, 0x1c1f ;  /* 0x001c1f0508087589 */ /* 0x000fe200000e0000 */
[----:B0-----:R-:W-:-:S03]  /*c380*/  LOP3.LUT R14, R5, 0x2, RZ, 0x3c, !PT ;  /* 0x00000002050e7812 */ /* 0x001fc600078e3cff */
        /* <DEDUP_REMOVED lines=8> */
[----:B0-----:R-:W-:-:S03]  /*c410*/  SEL R7, R10, R13, P0 ;  /* 0x0000000d0a077207 */ /* 0x001fc60000000000 */
[----:B------:R-:W-:Y:S04]  /*c420*/  SHFL.IDX PT, R15, R100, R5, 0x1c1f ;  /* 0x001c1f05640f7589 */ /* 0x000fe800000e0000 */
[----:B------:R-:W-:Y:S04]  /*c430*/  SHFL.IDX PT, R16, R107, R14, 0x1c1f ;  /* 0x001c1f0e6b107589 */ /* 0x000fe800000e0000 */
[----:B------:R-:W-:Y:S04]  /*c440*/  SHFL.IDX PT, R24, R24, R5, 0x1c1f ;  /* 0x001c1f0518187589 */ /* 0x000fe800000e0000 */
[----:B------:R-:W-:Y:S04]  /*c450*/  SHFL.IDX PT, R32, R32, R5, 0x1c1f ;  /* 0x001c1f0520207589 */ /* 0x000fe800000e0000 */
[----:B------:R-:W-:Y:S04]  /*c460*/  SHFL.IDX PT, R25, R25, R14, 0x1c1f ;  /* 0x001c1f0e19197589 */ /* 0x000fe800000e0000 */
[----:B------:R-:W0:Y:S04]  /*c470*/  SHFL.IDX PT, R33, R33, R14, 0x1c1f ;  /* 0x001c1f0e21217589 */ /* 0x000e2800000e0000 */
[----:B------:R-:W-:Y:S04]  /*c480*/  SHFL.IDX PT, R26, R96, R5, 0x1c1f ;  /* 0x001c1f05601a7589 */ /* 0x000fe800000e0000 */
[----:B------:R-:W2:Y:S04]  /*c490*/  SHFL.IDX PT, R23, R23, R14, 0x1c1f ;  /* 0x001c1f0e17177589 */ /* 0x000ea800000e0000 */
[----:B------:R-:W-:Y:S04]  /*c4a0*/  SHFL.IDX PT, R20, R20, R5, 0x1c1f ;  /* 0x001c1f0514147589 */ /* 0x000fe800000e0000 */
[----:B------:R-:W-:Y:S04]  /*c4b0*/  SHFL.IDX PT, R29, R94, R5, 0x1c1f ;  /* 0x001c1f055e1d7589 */ /* 0x000fe800000e0000 */
[----:B------:R-:W-:Y:S04]  /*c4c0*/  SHFL.IDX PT, R58, R28, R5, 0x1c1f ;  /* 0x001c1f051c3a7589 */ /* 0x000fe800000e0000 */
[----:B------:R-:W3:Y:S04]  /*c4d0*/  SHFL.IDX PT, R21, R21, R14, 0x1c1f ;  /* 0x001c1f0e15157589 */ /* 0x000ee800000e0000 */
[----:B------:R-:W5:Y:S04]  /*c4e0*/  SHFL.IDX PT, R46, R103, R14, 0x1c1f ;  /* 0x001c1f0e672e7589 */ /* 0x000f6800000e0000 */
[----:B------:R-:W-:Y:S04]  /*c4f0*/  SHFL.IDX PT, R27, R98, R5, 0x1c1f ;  /* 0x001c1f05621b7589 */ /* 0x000fe800000e0000 */
[----:B------:R-:W-:Y:S04]  /*c500*/  SHFL.IDX PT, R56, R56, R5, 0x1c1f ;  /* 0x001c1f0538387589 */ /* 0x000fe800000e0000 */
[----:B------:R1:W-:Y:S04]  /*c510*/  SHFL.IDX PT, R45, R76, R5, 0x1c1f ;  /* 0x001c1f054c2d7589 */ /* 0x0003e800000e0000 */
[----:B------:R-:W5:Y:S04]  /*c520*/  SHFL.IDX PT, R28, R105, R14, 0x1c1f ;  /* 0x001c1f0e691c7589 */ /* 0x000f6800000e0000 */
[----:B------:R-:W-:Y:S01]  /*c530*/  SHFL.IDX PT, R57, R57, R14, 0x1c1f ;  /* 0x001c1f0e39397589 */ /* 0x000fe200000e0000 */
[----:B-1----:R-:W1:Y:S03]  /*c540*/  @P2 LDC R76, c[0x0][0xbec] ;  /* 0x0002fb00ff4c2b82 */ /* 0x002e660000000800 */
[----:B------:R-:W-:Y:S04]  /*c550*/  SHFL.IDX PT, R51, R60, R5, 0x1c1f ;  /* 0x001c1f053c337589 */ /* 0x000fe800000e0000 */
[----:B------:R-:W-:Y:S04]  /*c560*/  SHFL.IDX PT, R47, R92, R5, 0x1c1f ;  /* 0x001c1f055c2f7589 */ /* 0x000fe800000e0000 */
[----:B------:R-:W5:Y:S04]  /*c570*/  SHFL.IDX PT, R60, R101, R14, 0x1c1f ;  /* 0x001c1f0e653c7589 */ /* 0x000f6800000e0000 */
[----:B------:R-:W-:Y:S04]  /*c580*/  SHFL.IDX PT, R64, R64, R5, 0x1c1f ;  /* 0x001c1f0540407589 */ /* 0x000fe800000e0000 */
[----:B------:R-:W1:Y:S04]  /*c590*/  SHFL.IDX PT, R65, R65, R14, 0x1c1f ;  /* 0x001c1f0e41417589 */ /* 0x000e6800000e0000 */
[----:B------:R4:W-:Y:S04]  /*c5a0*/  SHFL.IDX PT, R71, R85, R14, 0x1c1f ;  /* 0x001c1f0e55477589 */ /* 0x0009e800000e0000 */
[----:B------:R-:W-:Y:S04]  /*c5b0*/  SHFL.IDX PT, R73, R88, R5, 0x1c1f ;  /* 0x001c1f0558497589 */ /* 0x000fe800000e0000 */
[----:B------:R0:W-:Y:S01]  /*c5c0*/  SHFL.IDX PT, R83, R89, R14, 0x1c1f ;  /* 0x001c1f0e59537589 */ /* 0x0001e200000e0000 */
[----:B----4-:R-:W4:Y:S03]  /*c5d0*/  @P2 LDC R85, c[0x0][0xbf0] ;  /* 0x0002fc00ff552b82 */ /* 0x010f260000000800 */
[----:B------:R2:W-:Y:S04]  /*c5e0*/  SHFL.IDX PT, R61, R90, R5, 0x1c1f ;  /* 0x001c1f055a3d7589 */ /* 0x0005e800000e0000 */
[----:B------:R-:W-:Y:S01]  /*c5f0*/  SHFL.IDX PT, R72, R72, R5, 0x1c1f ;  /* 0x001c1f0548487589 */ /* 0x000fe200000e0000 */
[----:B0-----:R-:W0:Y:S03]  /*c600*/  LDC.64 R88, c[0x0][0xb40] ;  /* 0x0002d000ff587b82 */ /* 0x001e260000000a00 */
[----:B------:R-:W-:Y:S04]  /*c610*/  SHFL.IDX PT, R44, R44, R5, 0x1c1f ;  /* 0x001c1f052c2c7589 */ /* 0x000fe800000e0000 */
[----:B------:R-:W-:Y:S01]  /*c620*/  SHFL.IDX PT, R52, R52, R5, 0x1c1f ;  /* 0x001c1f0534347589 */ /* 0x000fe200000e0000 */
[----:B--2---:R-:W2:Y:S03]  /*c630*/  @P2 LDC R90, c[0x0][0xbec] ;  /* 0x0002fb00ff5a2b82 */ /* 0x004ea60000000800 */
[----:B------:R-:W-:Y:S04]  /*c640*/  SHFL.IDX PT, R48, R48, R5, 0x1c1f ;  /* 0x001c1f0530307589 */ /* 0x000fe800000e0000 */
[----:B------:R-:W-:Y:S04]  /*c650*/  SHFL.IDX PT, R42, R42, R5, 0x1c1f ;  /* 0x001c1f052a2a7589 */ /* 0x000fe800000e0000 */
[----:B------:R-:W-:Y:S04]  /*c660*/  SHFL.IDX PT, R38, R38, R5, 0x1c1f ;  /* 0x001c1f0526267589 */ /* 0x000fe800000e0000 */
[----:B------:R-:W-:Y:S01]  /*c670*/  SHFL.IDX PT, R36, R36, R5, 0x1c1f ;  /* 0x001c1f0524247589 */ /* 0x000fe200000e0000 */
[----:B0-----:R-:W-:-:S03]  /*c680*/  IMAD.WIDE.U32 R40, R88, UR36, R40 ;  /* 0x0000002458287c25 */ /* 0x001fc6000f8e0028 */
[----:B------:R-:W-:Y:S04]  /*c690*/  SHFL.IDX PT, R6, R6, R5, 0x1c1f ;  /* 0x001c1f0506067589 */ /* 0x000fe800000e0000 */
[----:B------:R0:W-:Y:S01]  /*c6a0*/  SHFL.IDX PT, R2, R30, R5, 0x1c1f ;  /* 0x001c1f051e027589 */ /* 0x0001e200000e0000 */
[----:B--2---:R-:W-:-:S03]  /*c6b0*/  @P2 IMAD.HI.U32 R90, R75, R90, RZ ;  /* 0x0000005a4b5a2227 */ /* 0x004fc600078e00ff */
[----:B------:R2:W-:Y:S04]  /*c6c0*/  SHFL.IDX PT, R4, R22, R5, 0x1c1f ;  /* 0x001c1f0516047589 */ /* 0x0005e800000e0000 */
[----:B------:R-:W4:Y:S01]  /*c6d0*/  SHFL.IDX PT, R70, R99, R14, 0x1c1f ;  /* 0x001c1f0e63467589 */ /* 0x000f2200000e0000 */
[----:B0-----:R-:W-:-:S03]  /*c6e0*/  SEL R30, R32, R33, P0 ;  /* 0x00000021201e7207 */ /* 0x001fc60000000000 */
[----:B------:R-:W-:Y:S01]  /*c6f0*/  SHFL.IDX PT, R79, R97, R14, 0x1c1f ;  /* 0x001c1f0e614f7589 */ /* 0x000fe200000e0000 */
[----:B------:R-:W-:Y:S02]  /*c700*/  SEL R32, R33, R32, P0 ;  /* 0x0000002021207207 */ /* 0x000fe40000000000 */
[----:B--2---:R-:W-:Y:S01]  /*c710*/  SEL R5, R13, R10, P0 ;  /* 0x0000000a0d057207 */ /* 0x004fe20000000000 */
[----:B------:R-:W0:Y:S01]  /*c720*/  SHFL.IDX PT, R74, R95, R14, 0x1c1f ;  /* 0x001c1f0e5f4a7589 */ /* 0x000e2200000e0000 */
[----:B------:R-:W-:Y:S02]  /*c730*/  SEL R10, R8, R11, P0 ;  /* 0x0000000b080a7207 */ /* 0x000fe40000000000 */
[----:B------:R-:W-:Y:S01]  /*c740*/  SEL R8, R11, R8, P0 ;  /* 0x000000080b087207 */ /* 0x000fe20000000000 */
[----:B------:R-:W-:Y:S01]  /*c750*/  SHFL.IDX PT, R78, R93, R14, 0x1c1f ;  /* 0x001c1f0e5d4e7589 */ /* 0x000fe200000e0000 */
[----:B------:R-:W-:Y:S02]  /*c760*/  SEL R11, R9, R12, P0 ;  /* 0x0000000c090b7207 */ /* 0x000fe40000000000 */
[----:B------:R-:W-:Y:S01]  /*c770*/  SEL R9, R12, R9, P0 ;  /* 0x000000090c097207 */ /* 0x000fe20000000000 */
[----:B------:R-:W2:Y:S01]  /*c780*/  SHFL.IDX PT, R81, R81, R14, 0x1c1f ;  /* 0x001c1f0e51517589 */ /* 0x000ea200000e0000 */
[----:B------:R-:W-:-:S02]  /*c790*/  SEL R12, R18, R19, P0 ;  /* 0x00000013120c7207 */ /* 0x000fc40000000000 */
[----:B------:R-:W-:Y:S01]  /*c7a0*/  SEL R18, R19, R18, P0 ;  /* 0x0000001213127207 */ /* 0x000fe20000000000 */
[----:B------:R-:W2:Y:S01]  /*c7b0*/  SHFL.IDX PT, R80, R91, R14, 0x1c1f ;  /* 0x001c1f0e5b507589 */ /* 0x000ea200000e0000 */
[----:B------:R-:W-:Y:S02]  /*c7c0*/  SEL R13, R15, R16, P0 ;  /* 0x000000100f0d7207 */ /* 0x000fe40000000000 */
[----:B------:R-:W-:Y:S01]  /*c7d0*/  SEL R19, R16, R15, P0 ;  /* 0x0000000f10137207 */ /* 0x000fe20000000000 */
[----:B------:R-:W-:Y:S01]  /*c7e0*/  IMAD R16, R86, UR37, RZ ;  /* 0x0000002556107c24 */ /* 0x000fe2000f8e02ff */
[----:B------:R-:W-:Y:S01]  /*c7f0*/  SHFL.IDX PT, R69, R69, R14, 0x1c1f ;  /* 0x001c1f0e45457589 */ /* 0x000fe200000e0000 */
[----:B------:R-:W-:Y:S02]  /*c800*/  SEL R22, R26, R23, P0 ;  /* 0x000000171a167207 */ /* 0x000fe40000000000 */
[----:B---3--:R-:W-:Y:S01]  /*c810*/  SEL R15, R20, R21, P0 ;  /* 0x00000015140f7207 */ /* 0x008fe20000000000 */
[----:B------:R3:W-:Y:S01]  /*c820*/  SHFL.IDX PT, R63, R77, R14, 0x1c1f ;  /* 0x001c1f0e4d3f7589 */ /* 0x0007e200000e0000 */
[----:B------:R-:W-:-:S02]  /*c830*/  SEL R26, R23, R26, P0 ;  /* 0x0000001a171a7207 */ /* 0x000fc40000000000 */
[----:B-----5:R-:W-:Y:S01]  /*c840*/  SEL R33, R46, R29, P0 ;  /* 0x0000001d2e217207 */ /* 0x020fe20000000000 */
[----:B------:R5:W-:Y:S01]  /*c850*/  SHFL.IDX PT, R67, R31, R14, 0x1c1f ;  /* 0x001c1f0e1f437589 */ /* 0x000be200000e0000 */
[----:B------:R-:W-:Y:S02]  /*c860*/  SEL R23, R27, R28, P0 ;  /* 0x0000001c1b177207 */ /* 0x000fe40000000000 */
[----:B------:R-:W-:Y:S01]  /*c870*/  SEL R27, R28, R27, P0 ;  /* 0x0000001b1c1b7207 */ /* 0x000fe20000000000 */
[----:B------:R-:W-:Y:S01]  /*c880*/  SHFL.IDX PT, R55, R55, R14, 0x1c1f ;  /* 0x001c1f0e37377589 */ /* 0x000fe200000e0000 */
[----:B------:R-:W-:Y:S01]  /*c890*/  SEL R28, R60, R47, P0 ;  /* 0x0000002f3c1c7207 */ /* 0x000fe20000000000 */
[----:B---3--:R-:W-:Y:S01]  /*c8a0*/  IMAD R77, R87, UR36, R16 ;  /* 0x00000024574d7c24 */ /* 0x008fe2000f8e0210 */
[----:B-1----:R-:W-:Y:S01]  /*c8b0*/  SEL R16, R64, R65, P0 ;  /* 0x0000004140107207 */ /* 0x002fe20000000000 */
[----:B------:R-:W-:Y:S01]  /*c8c0*/  SHFL.IDX PT, R59, R59, R14, 0x1c1f ;  /* 0x001c1f0e3b3b7589 */ /* 0x000fe200000e0000 */
[----:B------:R-:W1:Y:S01]  /*c8d0*/  @P2 LDC R87, c[0x0][0xbf0] ;  /* 0x0002fc00ff572b82 */ /* 0x000e620000000800 */
[----:B-----5:R-:W-:-:S02]  /*c8e0*/  SEL R31, R29, R46, P0 ;  /* 0x0000002e1d1f7207 */ /* 0x020fc40000000000 */
[----:B------:R-:W-:Y:S01]  /*c8f0*/  SHFL.IDX PT, R49, R49, R14, 0x1c1f ;  /* 0x001c1f0e31317589 */ /* 0x000fe200000e0000 */
[----:B------:R-:W-:-:S03]  /*c900*/  SEL R29, R57, R56, P0 ;  /* 0x00000038391d7207 */ /* 0x000fc60000000000 */
[----:B------:R-:W-:Y:S04]  /*c910*/  SHFL.IDX PT, R53, R53, R14, 0x1c1f ;  /* 0x001c1f0e35357589 */ /* 0x000fe800000e0000 */
[----:B------:R-:W-:Y:S04]  /*c920*/  SHFL.IDX PT, R37, R37, R14, 0x1c1f ;  /* 0x001c1f0e25257589 */ /* 0x000fe800000e0000 */
[----:B------:R-:W-:Y:S04]  /*c930*/  SHFL.IDX PT, R43, R43, R14, 0x1c1f ;  /* 0x001c1f0e2b2b7589 */ /* 0x000fe800000e0000 */
[----:B------:R3:W-:Y:S02]  /*c940*/  SHFL.IDX PT, R39, R39, R14, 0x1c1f ;  /* 0x001c1f0e27277589 */ /* 0x0007e400000e0000 */
[----:B---3--:R-:W-:-:S02]  /*c950*/  SEL R14, R24, R25, P0 ;  /* 0x00000019180e7207 */ /* 0x008fc40000000000 */
[----:B------:R-:W-:Y:S02]  /*c960*/  SEL R24, R25, R24, P0 ;  /* 0x0000001819187207 */ /* 0x000fe40000000000 */
[----:B------:R-:W-:Y:S02]  /*c970*/  SEL R25, R21, R20, P0 ;  /* 0x0000001415197207 */ /* 0x000fe40000000000 */
[----:B------:R-:W-:Y:S01]  /*c980*/  SEL R21, R56, R57, P0 ;  /* 0x0000003938157207 */ /* 0x000fe20000000000 */
[----:B------:R-:W-:Y:S01]  /*c990*/  @P2 IMAD.HI.U32 R56, R75, R76, RZ ;  /* 0x0000004c4b382227 */ /* 0x000fe200078e00ff */
[----:B------:R-:W-:-:S03]  /*c9a0*/  SEL R20, R47, R60, P0 ;  /* 0x0000003c2f147207 */ /* 0x000fc60000000000 */
[----:B------:R-:W-:Y:S01]  /*c9b0*/  IMAD.WIDE.U32 R46, R86, UR36, R34 ;  /* 0x00000024562e7c25 */ /* 0x000fe2000f8e0022 */
[----:B------:R-:W-:Y:S02]  /*c9c0*/  SEL R34, R65, R64, P0 ;  /* 0x0000004041227207 */ /* 0x000fe40000000000 */
[----:B----4-:R-:W-:Y:S01]  /*c9d0*/  SEL R35, R70, R61, P0 ;  /* 0x0000003d46237207 */ /* 0x010fe20000000000 */
[----:B------:R-:W-:Y:S01]  /*c9e0*/  IMAD.MOV R57, RZ, RZ, -R17 ;  /* 0x000000ffff397224 */ /* 0x000fe200078e0a11 */
[----:B------:R-:W-:Y:S01]  /*c9f0*/  SEL R17, R61, R70, P0 ;  /* 0x000000463d117207 */ /* 0x000fe20000000000 */
[----:B------:R-:W-:Y:S01]  /*ca00*/  IMAD.MOV.U32 R65, RZ, RZ, R75 ;  /* 0x000000ffff417224 */ /* 0x000fe200078e004b */
[----:B------:R-:W-:Y:S01]  /*ca10*/  @P2 SHF.R.U32.HI R65, RZ, R85, R56 ;  /* 0x00000055ff412219 */ /* 0x000fe20000011638 */
[----:B------:R-:W-:Y:S01]  /*ca20*/  IMAD R85, R84, R57, UR4 ;  /* 0x0000000454557e24 */ /* 0x000fe2000f8e0239 */
[----:B------:R-:W-:Y:S01]  /*ca30*/  ULDC.64 UR4, c[0x0][0xbe0] ;  /* 0x0002f80000047ab9 */ /* 0x000fe20000000a00 */
[----:B------:R-:W-:-:S02]  /*ca40*/  IMAD R60, R88, UR37, RZ ;  /* 0x00000025583c7c24 */ /* 0x000fc4000f8e02ff */
[----:B------:R-:W-:Y:S01]  /*ca50*/  IMAD.IADD R47, R47, 0x1, R77 ;  /* 0x000000012f2f7824 */ /* 0x000fe200078e024d */
[----:B------:R-:W-:Y:S01]  /*ca60*/  SHF.R.S32.HI R64, RZ, 0x1f, R85 ;  /* 0x0000001fff407819 */ /* 0x000fe20000011455 */
[----:B------:R-:W-:Y:S02]  /*ca70*/  IMAD R57, R89, UR36, R60 ;  /* 0x0000002459397c24 */ /* 0x000fe4000f8e023c */
[----:B------:R-:W-:Y:S02]  /*ca80*/  IMAD.MOV.U32 R56, RZ, RZ, R40 ;  /* 0x000000ffff387224 */ /* 0x000fe400078e0028 */
[----:B------:R-:W-:Y:S02]  /*ca90*/  IMAD.IADD R57, R41, 0x1, R57 ;  /* 0x0000000129397824 */ /* 0x000fe400078e0239 */
[----:B------:R-:W-:Y:S02]  /*caa0*/  IMAD R41, R64, UR4, RZ ;  /* 0x0000000440297c24 */ /* 0x000fe4000f8e02ff */
[----:B------:R-:W-:Y:S01]  /*cab0*/  IMAD.MOV.U32 R61, RZ, RZ, R75 ;  /* 0x000000ffff3d7224 */ /* 0x000fe200078e004b */
[----:B-1----:R-:W-:Y:S01]  /*cac0*/  @P2 SHF.R.U32.HI R61, RZ, R87, R90 ;  /* 0x00000057ff3d2219 */ /* 0x002fe2000001165a */
[----:B------:R-:W-:-:S02]  /*cad0*/  IMAD R60, R85, UR5, R41 ;  /* 0x00000005553c7c24 */ /* 0x000fc4000f8e0229 */
[----:B------:R-:W-:Y:S01]  /*cae0*/  IMAD.WIDE.U32 R40, R85, UR4, R46 ;  /* 0x0000000455287c25 */ /* 0x000fe2000f8e002e */
[----:B------:R-:W-:-:S03]  /*caf0*/  ULDC.64 UR4, c[0x0][0xb30] ;  /* 0x0002cc0000047ab9 */ /* 0x000fc60000000a00 */
[----:B------:R-:W-:Y:S01]  /*cb00*/  IMAD R64, R64, UR6, RZ ;  /* 0x0000000640407c24 */ /* 0x000fe2000f8e02ff */
[----:B------:R-:W-:Y:S01]  /*cb10*/  IADD3 R40, P2, R65, R40, RZ ;  /* 0x0000002841287210 */ /* 0x000fe20007f5e0ff */
[C---:B------:R-:W-:Y:S01]  /*cb20*/  IMAD.WIDE.U32 R46, R85.reuse, UR6, R56 ;  /* 0x00000006552e7c25 */ /* 0x040fe2000f8e0038 */
[----:B------:R-:W-:Y:S02]  /*cb30*/  SHF.R.S32.HI R57, RZ, 0x1f, R65 ;  /* 0x0000001fff397819 */ /* 0x000fe40000011441 */
[----:B------:R-:W-:Y:S01]  /*cb40*/  SHF.R.S32.HI R56, RZ, 0x1f, R61 ;  /* 0x0000001fff387819 */ /* 0x000fe2000001143d */
[----:B------:R-:W-:Y:S01]  /*cb50*/  IMAD R77, R85, UR7, R64 ;  /* 0x00000007554d7c24 */ /* 0x000fe2000f8e0240 */
[----:B------:R-:W-:Y:S01]  /*cb60*/  IADD3.X R41, R57, R41, R60, P2, !PT ;  /* 0x0000002939297210 */ /* 0x000fe200017fe43c */
[----:B------:R-:W-:Y:S01]  /*cb70*/  IMAD.MOV R64, RZ, RZ, -R65 ;  /* 0x000000ffff407224 */ /* 0x000fe200078e0a41 */
[----:B------:R-:W-:Y:S01]  /*cb80*/  ULDC.64 UR6, c[0x0][0xbc8] ;  /* 0x0002f20000067ab9 */ /* 0x000fe20000000a00 */
[----:B------:R-:W-:-:S02]  /*cb90*/  IMAD.MOV R65, RZ, RZ, -R61 ;  /* 0x000000ffff417224 */ /* 0x000fc400078e0a3d */
[----:B------:R-:W-:Y:S02]  /*cba0*/  IMAD R56, R56, UR4, RZ ;  /* 0x0000000438387c24 */ /* 0x000fe4000f8e02ff */
[C-C-:B------:R-:W-:Y:S02]  /*cbb0*/  IMAD R57, R82.reuse, R64, R75.reuse ;  /* 0x0000004052397224 */ /* 0x140fe400078e024b */
        /* <DEDUP_REMOVED lines=10> */
[----:B------:R-:W-:Y:S02]  /*cc60*/  IMAD R60, R60, UR8, RZ ;  /* 0x000000083c3c7c24 */ /* 0x000fe4000f8e02ff */
[----:B------:R-:W-:Y:S02]  /*cc70*/  IMAD.IADD R47, R47, 0x1, R75 ;  /* 0x000000012f2f7824 */ /* 0x000fe400078e024b */
[----:B------:R-:W-:Y:S01]  /*cc80*/  IMAD R61, R57, UR7, R56 ;  /* 0x00000007393d7c24 */ /* 0x000fe2000f8e0238 */
[----:B------:R-:W-:Y:S01]  /*cc90*/  ULDC.64 UR6, c[0x0][0xba8] ;  /* 0x0002ea0000067ab9 */ /* 0x000fe20000000a00 */
[----:B------:R-:W-:Y:S01]  /*cca0*/  IMAD R75, R65, UR9, R60 ;  /* 0x00000009414b7c24 */ /* 0x000fe2000f8e023c */
[----:B0-----:R-:W-:Y:S01]  /*ccb0*/  SEL R56, R73, R74, P0 ;  /* 0x0000004a49387207 */ /* 0x001fe20000000000 */
[----:B------:R-:W-:Y:S01]  /*ccc0*/  IMAD.WIDE.U32 R46, R65, UR8, R46 ;  /* 0x00000008412e7c25 */ /* 0x000fe2000f8e002e */
[----:B------:R-:W-:Y:S01]  /*ccd0*/  SEL R60, R74, R73, P0 ;  /* 0x000000494a3c7207 */ /* 0x000fe20000000000 */
[----:B------:R-:W-:Y:S01]  /*cce0*/  ULDC.64 UR8, c[0x0][0xb00] ;  /* 0x0002c00000087ab9 */ /* 0x000fe20000000a00 */
[C---:B------:R-:W-:Y:S01]  /*ccf0*/  LEA R73, P2, R40.reuse, UR6, 0x2 ;  /* 0x0000000628497c11 */ /* 0x040fe2000f8410ff */
[----:B------:R-:W-:Y:S01]  /*cd00*/  IMAD.IADD R57, R41, 0x1, R61 ;  /* 0x0000000129397824 */ /* 0x000fe200078e023d */
[----:B------:R-:W-:Y:S01]  /*cd10*/  ULDC UR6, c[0x0][0xa88] ;  /* 0x0002a20000067ab9 */ /* 0x000fe20000000800 */
[----:B------:R-:W-:Y:S01]  /*cd20*/  IMAD.IADD R41, R47, 0x1, R75 ;  /* 0x000000012f297824 */ /* 0x000fe200078e024b */
[----:B-1----:R-:W-:Y:S01]  /*cd30*/  ULEA UR4, UR5, UR4, 0x18 ;  /* 0x0000000405047291 */ /* 0x002fe2000f8ec03f */
[----:B------:R-:W-:Y:S01]  /*cd40*/  SHFL.IDX PT, R74, R73, RZ, 0x1c1f ;  /* 0x001c1fff494a7589 */ /* 0x000fe200000e0000 */
[----:B------:R-:W-:Y:S01]  /*cd50*/  LEA.HI.X R47, R40, UR7, R57, 0x2, P2 ;  /* 0x00000007282f7c11 */ /* 0x000fe200090f1439 */
[----:B------:R-:W-:Y:S01]  /*cd60*/  IMAD R85, R82, UR6, RZ ;  /* 0x0000000652557c24 */ /* 0x000fe2000f8e02ff */
[----:B------:R-:W-:Y:S01]  /*cd70*/  UIADD3 UR4, UR4, 0x29820, URZ ;  /* 0x0002982004047890 */ /* 0x000fe2000fffe03f */
[----:B------:R0:W-:Y:S01]  /*cd80*/  SHFL.IDX PT, R76, R73, 0x1, 0x1c1f ;  /* 0x003c1f00494c7f89 */ /* 0x0001e200000e0000 */
[----:B------:R-:W-:Y:S01]  /*cd90*/  VIADD R70, R68, 0x8 ;  /* 0x0000000844467836 */ /* 0x000fe20000000000 */
[----:B------:R-:W-:Y:S01]  /*cda0*/  LEA R84, P3, R46, UR8, 0x2 ;  /* 0x000000082e547c11 */ /* 0x000fe2000f8610ff */
[----:B------:R-:W-:Y:S01]  /*cdb0*/  UPRMT UR4, URZ, 0x654, UR4 ;  /* 0x000006543f047896 */ /* 0x000fe20008000004 */
[----:B------:R-:W1:Y:S01]  /*cdc0*/  SHFL.IDX PT, R75, R47, RZ, 0x1c1f ;  /* 0x001c1fff2f4b7589 */ /* 0x000e6200000e0000 */
[----:B------:R-:W-:-:S02]  /*cdd0*/  ISETP.GE.OR P2, PT, R68, R85, P1 ;  /* 0x000000554400720c */ /* 0x000fc40000f46670 */
[-C--:B------:R-:W-:Y:S01]  /*cde0*/  ISETP.GE.OR P1, PT, R70, R85.reuse, P1 ;  /* 0x000000554600720c */ /* 0x080fe20000f26670 */
[----:B------:R3:W4:Y:S01]  /*cdf0*/  SHFL.IDX PT, R77, R47, 0x1, 0x1c1f ;  /* 0x003c1f002f4d7f89 */ /* 0x00072200000e0000 */
[----:B------:R-:W-:Y:S01]  /*ce00*/  LEA.HI.X R86, R46, UR9, R41, 0x2, P3 ;  /* 0x000000092e567c11 */ /* 0x000fe200098f1429 */
[----:B0-----:R-:W-:Y:S01]  /*ce10*/  IMAD.SHL.U32 R73, R66, 0x2, RZ ;  /* 0x0000000242497824 */ /* 0x001fe200078e00ff */
[----:B------:R-:W-:Y:S01]  /*ce20*/  ISETP.GE.AND P3, PT, R68, R85, PT ;  /* 0x000000554400720c */ /* 0x000fe20003f66270 */
[----:B------:R-:W-:Y:S01]  /*ce30*/  SYNCS.ARRIVE.TRANS64.RED.A1T0 RZ, [UR4], RZ ;  /* 0x000000ffffff79a7 */ /* 0x000fe20008100404 */
[----:B------:R0:W0:Y:S01]  /*ce40*/  SHFL.IDX PT, R64, R84, RZ, 0x1c1f ;  /* 0x001c1fff54407589 */ /* 0x00002200000e0000 */
[----:B--2---:R-:W-:Y:S02]  /*ce50*/  SEL R40, R44, R81, P0 ;  /* 0x000000512c287207 */ /* 0x004fe40000000000 */
[----:B------:R-:W-:Y:S01]  /*ce60*/  SEL R41, R45, R78, P0 ;  /* 0x0000004e2d297207 */ /* 0x000fe20000000000 */
[----:B------:R2:W0:Y:S01]  /*ce70*/  SHFL.IDX PT, R65, R86, RZ, 0x1c1f ;  /* 0x001c1fff56417589 */ /* 0x00042200000e0000 */
[----:B------:R-:W-:-:S02]  /*ce80*/  SEL R46, R50, R83, P0 ;  /* 0x00000053322e7207 */ /* 0x000fc40000000000 */
[----:B---3--:R-:W-:Y:S02]  /*ce90*/  SEL R47, R51, R80, P0 ;  /* 0x00000050332f7207 */ /* 0x008fe40000000000 */
        /* <DEDUP_REMOVED lines=9> */
[C---:B--2---:R-:W-:Y:S01]  /*cf30*/  VIADD R0, R73.reuse, 0x8 ;  /* 0x0000000849007836 */ /* 0x044fe20000000000 */
        /* <DEDUP_REMOVED lines=10> */
[----:B------:R-:W-:Y:S02]  /*cfe0*/  ISETP.GE.AND P6, PT, R72, UR4, PT ;  /* 0x0000000448007c0c */ /* 0x000fe4000bfc6270 */
[----:B------:R-:W-:Y:S01]  /*cff0*/  ISETP.GE.AND P5, PT, R80, UR4, PT ;  /* 0x0000000450007c0c */ /* 0x000fe2000bfa6270 */
[----:B0-----:R-:W-:Y:S02]  /*d000*/  @!P2 IMAD.WIDE R74, R73, 0x4, R64 ;  /* 0x00000004494aa825 */ /* 0x001fe400078e0240 */
[----:B------:R-:W-:Y:S02]  /*d010*/  @!P3 LEA.HI R0, R0, R0, RZ, 0x1 ;  /* 0x000000000000b211 */ /* 0x000fe400078f08ff */
[----:B------:R-:W-:Y:S01]  /*d020*/  @!P4 LEA.HI R3, R3, R3, RZ, 0x1 ;  /* 0x000000030303c211 */ /* 0x000fe200078f08ff */
[----:B------:R0:W-:Y:S01]  /*d030*/  @!P2 ST.E.64 desc[UR48][R74.64], R10 ;  /* 0x0000000a4a00a985 */ /* 0x0001e2000c101b30 */
[----:B------:R-:W-:Y:S01]  /*d040*/  @!P3 LOP3.LUT R77, R0, 0xfffffffe, RZ, 0xc0, !PT ;  /* 0xfffffffe004db812 */ /* 0x000fe200078ec0ff */
[----:B------:R-:W-:Y:S01]  /*d050*/  VIADD R0, R73, 0x28 ;  /* 0x0000002849007836 */ /* 0x000fe20000000000 */
[----:B------:R-:W-:-:S02]  /*d060*/  @!P4 LOP3.LUT R3, R3, 0xfffffffe, RZ, 0xc0, !PT ;  /* 0xfffffffe0303c812 */ /* 0x000fc400078ec0ff */
[----:B------:R-:W-:Y:S01]  /*d070*/  @!P1 LEA.HI R66, R66, R66, RZ, 0x1 ;  /* 0x0000004242429211 */ /* 0x000fe200078f08ff */
[--C-:B------:R-:W-:Y:S01]  /*d080*/  @!P3 IMAD.WIDE R76, R77, 0x4, R64.reuse ;  /* 0x000000044d4cb825 */ /* 0x100fe200078e0240 */
[----:B------:R-:W-:Y:S02]  /*d090*/  ISETP.GE.AND P2, PT, R68, UR4, PT ;  /* 0x0000000444007c0c */ /* 0x000fe4000bf46270 */
[----:B------:R-:W-:Y:S01]  /*d0a0*/  @!P6 LEA.HI R72, R72, R72, RZ, 0x1 ;  /* 0x000000484848e211 */ /* 0x000fe200078f08ff */
[----:B------:R-:W-:Y:S01]  /*d0b0*/  @!P4 IMAD.WIDE R78, R3, 0x4, R64 ;  /* 0x00000004034ec825 */ /* 0x000fe200078e0240 */
[----:B------:R-:W-:Y:S01]  /*d0c0*/  @!P1 LOP3.LUT R3, R66, 0xfffffffe, RZ, 0xc0, !PT ;  /* 0xfffffffe42039812 */ /* 0x000fe200078ec0ff */
[----:B------:R1:W-:Y:S01]  /*d0d0*/  @!P3 ST.E.64 desc[UR48][R76.64], R8 ;  /* 0x000000084c00b985 */ /* 0x0003e2000c101b30 */
[----:B------:R-:W-:Y:S01]  /*d0e0*/  ISETP.GE.AND P3, PT, R0, UR4, PT ;  /* 0x0000000400007c0c */ /* 0x000fe2000bf66270 */
[C---:B0-----:R-:W-:Y:S01]  /*d0f0*/  VIADD R74, R73.reuse, 0x40 ;  /* 0x00000040494a7836 */ /* 0x041fe20000000000 */
[----:B------:R-:W-:Y:S01]  /*d100*/  @!P5 LEA.HI R80, R80, R80, RZ, 0x1 ;  /* 0x000000505050d211 */ /* 0x000fe200078f08ff */
[----:B------:R-:W-:Y:S01]  /*d110*/  VIADD R66, R73, 0x48 ;  /* 0x0000004849427836 */ /* 0x000fe20000000000 */
[----:B------:R0:W-:Y:S02]  /*d120*/  @!P4 ST.E.64 desc[UR48][R78.64], R12 ;  /* 0x0000000c4e00c985 */ /* 0x0001e4000c101b30 */
[----:B------:R-:W-:-:S02]  /*d130*/  ISETP.GE.AND P4, PT, R74, UR4, PT ;  /* 0x000000044a007c0c */ /* 0x000fc4000bf86270 */
[----:B------:R-:W-:-:S04]  /*d140*/  @!P2 LEA.HI R68, R68, R68, RZ, 0x1 ;  /* 0x000000444444a211 */ /* 0x000fc800078f08ff */
[----:B------:R-:W-:Y:S01]  /*d150*/  @!P2 LOP3.LUT R11, R68, 0xfffffffe, RZ, 0xc0, !PT ;  /* 0xfffffffe440ba812 */ /* 0x000fe200078ec0ff */
[--C-:B-1----:R-:W-:Y:S01]  /*d160*/  @!P1 IMAD.WIDE R8, R3, 0x4, R64.reuse ;  /* 0x0000000403089825 */ /* 0x102fe200078e0240 */
[----:B------:R-:W-:Y:S02]  /*d170*/  @!P3 LEA.HI R0, R0, R0, RZ, 0x1 ;  /* 0x000000000000b211 */ /* 0x000fe400078f08ff */
[----:B------:R-:W-:Y:S01]  /*d180*/  @!P6 LOP3.LUT R3, R72, 0xfffffffe, RZ, 0xc0, !PT ;  /* 0xfffffffe4803e812 */ /* 0x000fe200078ec0ff */
[----:B------:R-:W-:Y:S01]  /*d190*/  @!P2 IMAD.WIDE R10, R11, 0x4, R64 ;  /* 0x000000040b0aa825 */ /* 0x000fe200078e0240 */
[----:B------:R1:W-:Y:S01]  /*d1a0*/  @!P1 ST.E.64 desc[UR48][R8.64], R18 ;  /* 0x0000001208009985 */ /* 0x0003e2000c101b30 */
[----:B------:R-:W-:Y:S02]  /*d1b0*/  ISETP.GE.AND P1, PT, R66, UR4, PT ;  /* 0x0000000442007c0c */ /* 0x000fe4000bf26270 */
[----:B0-----:R-:W-:Y:S01]  /*d1c0*/  @!P3 LOP3.LUT R13, R0, 0xfffffffe, RZ, 0xc0, !PT ;  /* 0xfffffffe000db812 */ /* 0x001fe200078ec0ff */
[----:B------:R0:W-:Y:S01]  /*d1d0*/  @!P2 ST.E.64 desc[UR48][R10.64], R14 ;  /* 0x0000000e0a00a985 */ /* 0x0001e2000c101b30 */
[----:B------:R-:W-:Y:S01]  /*d1e0*/  @!P4 LEA.HI R74, R74, R74, RZ, 0x1 ;  /* 0x0000004a4a4ac211 */ /* 0x000fe200078f08ff */
[----:B------:R-:W-:-:S02]  /*d1f0*/  VIADD R0, R73, 0x50 ;  /* 0x0000005049007836 */ /* 0x000fc40000000000 */
[----:B------:R-:W-:-:S05]  /*d200*/  @!P3 IMAD.WIDE R12, R13, 0x4, R64 ;  /* 0x000000040d0cb825 */ /* 0x000fca00078e0240 */
[----:B------:R2:W-:Y:S01]  /*d210*/  @!P3 ST.E.64 desc[UR48][R12.64], R24 ;  /* 0x000000180c00b985 */ /* 0x0005e2000c101b30 */
[----:B------:R-:W-:Y:S01]  /*d220*/  @!P1 LEA.HI R66, R66, R66, RZ, 0x1 ;  /* 0x0000004242429211 */ /* 0x000fe200078f08ff */
[--C-:B-1----:R-:W-:Y:S01]  /*d230*/  @!P6 IMAD.WIDE R8, R3, 0x4, R64.reuse ;  /* 0x000000040308e825 */ /* 0x102fe200078e0240 */
[----:B------:R-:W-:Y:S02]  /*d240*/  @!P5 LOP3.LUT R19, R80, 0xfffffffe, RZ, 0xc0, !PT ;  /* 0xfffffffe5013d812 */ /* 0x000fe400078ec0ff */
[----:B------:R-:W-:Y:S01]  /*d250*/  @!P4 LOP3.LUT R3, R74, 0xfffffffe, RZ, 0xc0, !PT ;  /* 0xfffffffe4a03c812 */ /* 0x000fe200078ec0ff */
[----:B0-----:R-:W-:Y:S01]  /*d260*/  VIADD R14, R73, 0x60 ;  /* 0x00000060490e7836 */ /* 0x001fe20000000000 */
[----:B------:R-:W-:Y:S01]  /*d270*/  @!P1 LOP3.LUT R15, R66, 0xfffffffe, RZ, 0xc0, !PT ;  /* 0xfffffffe420f9812 */ /* 0x000fe200078ec0ff */
[--C-:B------:R-:W-:Y:S01]  /*d280*/  @!P5 IMAD.WIDE R18, R19, 0x4, R64.reuse ;  /* 0x000000041312d825 */ /* 0x100fe200078e0240 */
[----:B------:R0:W-:Y:S02]  /*d290*/  @!P6 ST.E.64 desc[UR48][R8.64], R22 ;  /* 0x000000160800e985 */ /* 0x0001e4000c101b30 */
[----:B------:R-:W-:Y:S01]  /*d2a0*/  ISETP.GE.AND P3, PT, R14, UR4, PT ;  /* 0x000000040e007c0c */ /* 0x000fe2000bf66270 */
[--C-:B------:R-:W-:Y:S01]  /*d2b0*/  @!P4 IMAD.WIDE R10, R3, 0x4, R64.reuse ;  /* 0x00000004030ac825 */ /* 0x100fe200078e0240 */
[----:B------:R-:W-:Y:S03]  /*d2c0*/  @!P5 ST.E.64 desc[UR48][R18.64], R26 ;  /* 0x0000001a1200d985 */ /* 0x000fe6000c101b30 */
[----:B--2---:R-:W-:Y:S01]  /*d2d0*/  @!P1 IMAD.WIDE R12, R15, 0x4, R64 ;  /* 0x000000040f0c9825 */ /* 0x004fe200078e0240 */
[----:B------:R1:W-:Y:S03]  /*d2e0*/  @!P4 ST.E.64 desc[UR48][R10.64], R30 ;  /* 0x0000001e0a00c985 */ /* 0x0003e6000c101b30 */
        /* <DEDUP_REMOVED lines=34> */
.L_x_1990:
[----:B------:R-:W-:Y:S05]  /*d510*/  BSYNC B0 ;  /* 0x0000000000007941 */ /* 0x000fea0003800000 */
.L_x_1989:
[----:B------:R-:W-:Y:S01]  /*d520*/  ISETP.GE.AND P1, PT, R70, R85, PT ;  /* 0x000000554600720c */ /* 0x000fe20003f26270 */
[----:B-1----:R1:W3:Y:S01]  /*d530*/  SHFL.IDX PT, R35, R86, 0x1, 0x1c1f ;  /* 0x003c1f0056237f89 */ /* 0x0022e200000e0000 */
        /* <DEDUP_REMOVED lines=23> */
[----:B-1-34-:R-:W-:Y:S06]  /*d6b0*/  @P1 BRA `(.L_x_1952) ;  /* 0x0000004000401947 */ /* 0x01afec0003800000 */
[C---:B--2---:R-:W-:Y:S01]  /*d6c0*/  VIADD R0, R73.reuse, 0x8 ;  /* 0x0000000849007836 */ /* 0x044fe20000000000 */
        /* <DEDUP_REMOVED lines=27> */
[--C-:B-1----:R-:W-:Y:S01]  /*d880*/  @!P1 IMAD.WIDE R2, R11, 0x4, R34.reuse ;  /* 0x000000040b029825 */ /* 0x102fe200078e0222 */
        /* <DEDUP_REMOVED lines=8> */
[--C-:B--2---:R-:W-:Y:S01]  /*d910*/  @!P2 IMAD.WIDE R8, R13, 0x4, R34.reuse ;  /* 0x000000040d08a825 */ /* 0x104fe200078e0222 */
[----:B------:R-:W-:Y:S02]  /*d920*/  @!P5 LOP3.LUT R13, R36, 0xfffffffe, RZ, 0xc0, !PT ;  /* 0xfffffffe240dd812 */ /* 0x000fe400078ec0ff */
[----:B------:R-:W-:Y:S01]  /*d930*/  @!P4 LOP3.LUT R37, R37, 0xfffffffe, RZ, 0xc0, !PT ;  /* 0xfffffffe2525c812 */ /* 0x000fe200078ec0ff */
[----:B------:R-:W-:Y:S01]  /*d940*/  VIADD R36, R73, 0x48 ;  /* 0x0000004849247836 */ /* 0x000fe20000000000 */
[----:B------:R2:W-:Y:S01]  /*d950*/  @!P2 ST.E.64 desc[UR48][R8.64], R50 ;  /* 0x000000320800a985 */ /* 0x0005e2000c101b30 */
[--C-:B------:R-:W-:Y:S02]  /*d960*/  @!P5 IMAD.WIDE R12, R13, 0x4, R34.reuse ;  /* 0x000000040d0cd825 */ /* 0x100fe400078e0222 */
[----:B------:R-:W-:Y:S01]  /*d970*/  @!P1 LEA.HI R0, R0, R0, RZ, 0x1 ;  /* 0x0000000000009211 */ /* 0x000fe200078f08ff */
[----:B------:R3:W-:Y:S01]  /*d980*/  @!P3 ST.E.64 desc[UR48][R10.64], R14 ;  /* 0x0000000e0a00b985 */ /* 0x0007e2000c101b30 */
[----:B-1----:R-:W-:Y:S01]  /*d990*/  @!P4 IMAD.WIDE R2, R37, 0x4, R34 ;  /* 0x000000042502c825 */ /* 0x002fe200078e0222 */
[----:B------:R-:W-:-:S02]  /*d9a0*/  ISETP.GE.AND P2, PT, R36, UR4, PT ;  /* 0x0000000424007c0c */ /* 0x000fc4000bf46270 */
[----:B------:R1:W-:Y:S04]  /*d9b0*/  @!P5 ST.E.64 desc[UR48][R12.64], R16 ;  /* 0x000000100c00d985 */ /* 0x0003e8000c101b30 */
[----:B------:R-:W-:Y:S01]  /*d9c0*/  @!P4 ST.E.64 desc[UR48][R2.64], R18 ;  /* 0x000000120200c985 */ /* 0x000fe2000c101b30 */
[----:B--2---:R-:W-:-:S04]  /*d9d0*/  @!P0 IMAD.WIDE R8, R39, 0x4, R34 ;  /* 0x0000000427088825 */ /* 0x004fc800078e0222 */
[C---:B---3--:R-:W-:Y:S01]  /*d9e0*/  VIADD R10, R73.reuse, 0x50 ;  /* 0x00000050490a7836 */ /* 0x048fe20000000000 */
[----:B------:R2:W-:Y:S01]  /*d9f0*/  @!P0 ST.E.64 desc[UR48][R8.64], R20 ;  /* 0x0000001408008985 */ /* 0x0005e2000c101b30 */
[C---:B------:R-:W-:Y:S01]  /*da00*/  VIADD R14, R73.reuse, 0x68 ;  /* 0x00000068490e7836 */ /* 0x040fe20000000000 */
[----:B------:R-:W-:Y:S01]  /*da10*/  @!P2 LEA.HI R36, R36, R36, RZ, 0x1 ;  /* 0x000000242424a211 */ /* 0x000fe200078f08ff */
[C---:B-1----:R-:W-:Y:S01]  /*da20*/  VIADD R12, R73.reuse, 0x58 ;  /* 0x00000058490c7836 */ /* 0x042fe20000000000 */
        /* <DEDUP_REMOVED lines=9> */
[----:B--2---:R-:W-:Y:S02]  /*dac0*/  @!P2 LOP3.LUT R9, R36, 0xfffffffe, RZ, 0xc0, !PT ;  /* 0xfffffffe2409a812 */ /* 0x004fe400078ec0ff */
        /* <DEDUP_REMOVED lines=17> */
[----:B-1----:R-:W-:-:S02]  /*dbe0*/  @!P4 IMAD.WIDE R2, R15, 0x4, R34 ;  /* 0x000000040f02c825 */ /* 0x002fc400078e0222 */
[----:B------:R3:W-:Y:S01]  /*dbf0*/  @!P0 ST.E.64 desc[UR48][R12.64], R28 ;  /* 0x0000001c0c008985 */ /* 0x0007e2000c101b30 */
[----:B------:R-:W-:Y:S01]  /*dc00*/  ISETP.GE.AND P0, PT, R73, UR4, PT ;  /* 0x0000000449007c0c */ /* 0x000fe2000bf06270 */
[--C-:B--2---:R-:W-:Y:S02]  /*dc10*/  @!P5 IMAD.WIDE R8, R17, 0x4, R34.reuse ;  /* 0x000000041108d825 */ /* 0x104fe400078e0222 */
[----:B------:R3:W-:Y:S02]  /*dc20*/  @!P4 ST.E.64 desc[UR48][R2.64], R30 ;  /* 0x0000001e0200c985 */ /* 0x0007e4000c101b30 */
[----:B------:R-:W-:Y:S02]  /*dc30*/  @!P6 IMAD.WIDE R14, R19, 0x4, R34 ;  /* 0x00000004130ee825 */ /* 0x000fe400078e0222 */
[----:B------:R3:W-:Y:S04]  /*dc40*/  @!P5 ST.E.64 desc[UR48][R8.64], R32 ;  /* 0x000000200800d985 */ /* 0x0007e8000c101b30 */
[----:B------:R3:W-:Y:S02]  /*dc50*/  @!P6 ST.E.64 desc[UR48][R14.64], R6 ;  /* 0x000000060e00e985 */ /* 0x0007e4000c101b30 */
[----:B------:R-:W-:Y:S05]  /*dc60*/  @P0 BRA `(.L_x_1952) ;  /* 0x0000003800d40947 */ /* 0x000fea0003800000 */
[----:B------:R-:W-:-:S04]  /*dc70*/  LEA.HI R73, R73, R73, RZ, 0x1 ;  /* 0x0000004949497211 */ /* 0x000fc800078f08ff */
[----:B---3--:R-:W-:-:S05]  /*dc80*/  LOP3.LUT R3, R73, 0xfffffffe, RZ, 0xc0, !PT ;  /* 0xfffffffe49037812 */ /* 0x008fca00078ec0ff */
[----:B------:R-:W-:-:S05]  /*dc90*/  IMAD.WIDE R2, R3, 0x4, R34 ;  /* 0x0000000403027825 */ /* 0x000fca00078e0222 */
[----:B------:R1:W-:Y:S01]  /*dca0*/  ST.E.64 desc[UR48][R2.64], R4 ;  /* 0x0000000402007985 */ /* 0x0003e2000c101b30 */
[----:B------:R-:W-:Y:S05]  /*dcb0*/  BRA `(.L_x_1952) ;  /* 0x0000003800c07947 */ /* 0x000fea0003800000 */
.L_x_1988:
[----:B------:R-:W1:Y:S02]  /*dcc0*/  S2R R0, SR_TID.X ;  /* 0x0000000000007919 */ /* 0x000e640000002100 */
[----:B-1----:R-:W-:-:S05]  /*dcd0*/  VIADD R2, R0, 0xffffff80 ;  /* 0xffffff8000027836 */ /* 0x002fca0000000000 */
[----:B------:R-:W-:-:S13]  /*dce0*/  ISETP.GT.AND P0, PT, R2, 0x7f, PT ;  /* 0x0000007f0200780c */ /* 0x000fda0003f04270 */
[----:B------:R-:W-:Y:S05]  /*dcf0*/  @P0 BRA `(.L_x_1952) ;  /* 0x0000003800b00947 */ /* 0x000fea0003800000 */
[----:B------:R-:W1:Y:S01]  /*dd00*/  S2R R3, SR_CTAID.X ;  /* 0x0000000000037919 */ /* 0x000e620000002500 */
[----:B0-----:R-:W0:Y:S01]  /*dd10*/  LDC R6, c[0x0][0xbe8] ;  /* 0x0002fa00ff067b82 */ /* 0x001e220000000800 */
[----:B------:R-:W-:Y:S01]  /*dd20*/  ULDC UR4, c[0x0][0xa88] ;  /* 0x0002a20000047ab9 */ /* 0x000fe20000000800 */
[----:B-1----:R-:W-:Y:S02]  /*dd30*/  IMAD R0, R3, 0x80, R0 ;  /* 0x0000008003007824 */ /* 0x002fe400078e0200 */
[----:B0-----:R-:W-:Y:S02]  /*dd40*/  IMAD R3, R6, UR4, RZ ;  /* 0x0000000406037c24 */ /* 0x001fe4000f8e02ff */
        /* <DEDUP_REMOVED lines=27> */
[--C-:B------:R-:W-:Y:S01]  /*df00*/  SHF.R.S32.HI R9, RZ, 0x1f, R5.reuse ;  /* 0x0000001fff097819 */ /* 0x100fe20000011405 */
[----:B------:R-:W-:Y:S01]  /*df10*/  IMAD.MOV R7, RZ, RZ, -R5 ;  /* 0x000000ffff077224 */ /* 0x000fe200078e0a05 */
[----:B------:R-:W-:Y:S01]  /*df20*/  IADD3 R2, P0, R5, R2, RZ ;  /* 0x0000000205027210 */ /* 0x000fe20007f1e0ff */
[----:B------:R-:W-:Y:S02]  /*df30*/  IMAD R4, R4, UR4, RZ ;  /* 0x0000000404047c24 */ /* 0x000fe4000f8e02ff */
[----:B------:R-:W-:-:S02]  /*df40*/  IMAD R7, R6, R7, R0 ;  /* 0x0000000706077224 */ /* 0x000fc400078e0200 */
[----:B------:R-:W-:Y:S01]  /*df50*/  IMAD R4, R17, UR5, R4 ;  /* 0x0000000511047c24 */ /* 0x000fe2000f8e0204 */
[----:B------:R-:W-:Y:S02]  /*df60*/  ULDC.64 UR4, c[0x0][0xbc8] ;  /* 0x0002f20000047ab9 */ /* 0x000fe40000000a00 */
        /* <DEDUP_REMOVED lines=12> */
.L_x_1950:
        /* <DEDUP_REMOVED lines=18> */
.L_x_1991:
[----:B------:R-:W-:Y:S01]  /*e150*/  ULDC UR8, c[0x0][0xc50] ;  /* 0x0003140000087ab9 */ /* 0x000fe20000000800 */
[----:B------:R-:W-:Y:S01]  /*e160*/  UMOV UR36, UR6 ;  /* 0x0000000600247c82 */ /* 0x000fe20008000000 */
[----:B------:R-:W-:-:S11]  /*e170*/  UISETP.NE.AND UP0, UPT, UR8, 0x1, UPT ;  /* 0x000000010800788c */ /* 0x000fd6000bf05270 */
[----:B------:R-:W-:Y:S01]  /*e180*/  @UP0 ULDC UR4, c[0x0][0xc54] ;  /* 0x0003150000040ab9 */ /* 0x000fe20000000800 */
[----:B------:R-:W-:Y:S01]  /*e190*/  @UP0 ULDC UR7, c[0x0][0xc58] ;  /* 0x0003160000070ab9 */ /* 0x000fe20000000800 */
[----:B------:R-:W-:-:S04]  /*e1a0*/  UIMAD.WIDE.U32 UR4, UR6, UR4, URZ ;  /* 0x00000004060472a5 */ /* 0x000fc8000f8e003f */
[----:B------:R-:W-:-:S12]  /*e1b0*/  @UP0 USHF.R.U32.HI UR36, URZ, UR7, UR5 ;  /* 0x000000073f240299 */ /* 0x000fd80008011605 */
.L_x_1992:
        /* <DEDUP_REMOVED lines=8> */
[----:B------:R-:W-:Y:S01]  /*e240*/  ULDC UR6, c[0x0][0x448] ;  /* 0x0001120000067ab9 */ /* 0x000fe20000000800 */
[----:B------:R-:W-:Y:S01]  /*e250*/  ULDC.64 UR4, c[0x0][0x418] ;  /* 0x0001060000047ab9 */ /* 0x000fe20000000a00 */
[----:B------:R-:W-:Y:S01]  /*e260*/  UISETP.NE.AND UP1, UPT, UR6, 0x1, UPT ;  /* 0x000000010600788c */ /* 0x000fe2000bf25270 */
[----:B------:R-:W-:Y:S01]  /*e270*/  IMAD.MOV.U32 R17, RZ, RZ, RZ ;  /* 0x000000ffff117224 */ /* 0x000fe200078e00ff */
[----:B------:R-:W-:Y:S01]  /*e280*/  UISETP.NE.U32.AND UP0, UPT, UR4, URZ, UPT ;  /* 0x0000003f0400728c */ /* 0x000fe2000bf05070 */
[----:B------:R-:W-:Y:S02]  /*e290*/  ULDC UR7, c[0x0][0x424] ;  /* 0x0001090000077ab9 */ /* 0x000fe40000000800 */
[----:B------:R-:W-:Y:S01]  /*e2a0*/  ULDC UR4, c[0x0][0x288] ;  /* 0x0000a20000047ab9 */ /* 0x000fe20000000800 */
[----:B------:R-:W-:Y:S02]  /*e2b0*/  UISETP.NE.AND.EX UP0, UPT, UR5, URZ, UPT, UP0 ;  /* 0x0000003f0500728c */ /* 0x000fe4000bf05300 */
[----:B------:R-:W-:-:S02]  /*e2c0*/  UIADD3 UR10, -UR4, 0xa0, URZ ;  /* 0x000000a0040a7890 */ /* 0x000fc4000fffe13f */
[----:B------:R-:W-:Y:S01]  /*e2d0*/  USEL UR7, UR7, 0x1, UP0 ;  /* 0x0000000107077887 */ /* 0x000fe20008000000 */
[----:B------:R-:W-:Y:S01]  /*e2e0*/  @UP1 ULDC UR4, c[0x0][0x44c] ;  /* 0x0001130000041ab9 */ /* 0x000fe20000000800 */
[----:B------:R-:W-:Y:S01]  /*e2f0*/  ULDC UR9, c[0x0][0x2f0] ;  /* 0x0000bc0000097ab9 */ /* 0x000fe20000000800 */
[----:B------:R-:W-:Y:S01]  /*e300*/  @UP1 ULDC UR11, c[0x0][0x450] ;  /* 0x00011400000b1ab9 */ /* 0x000fe20000000800 */
[----:B------:R-:W-:Y:S02]  /*e310*/  UIMAD UR10, UR7, UR9, UR10 ;  /* 0x00000009070a72a4 */ /* 0x000fe4000f8e020a */
[----:B0-----:R-:W-:-:S04]  /*e320*/  USHF.L.U32 UR39, UR39, 0x7, URZ ;  /* 0x0000000727277899 */ /* 0x001fc8000800063f */
[----:B------:R-:W-:-:S04]  /*e330*/  UIADD3 UR6, UR39, 0x7f, URZ ;  /* 0x0000007f27067890 */ /* 0x000fc8000fffe03f */
[----:B------:R-:W-:Y:S02]  /*e340*/  UIMAD.WIDE.U32 UR4, UR6, UR4, URZ ;  /* 0x00000004060472a5 */ /* 0x000fe4000f8e003f */
[----:B------:R-:W-:Y:S02]  /*e350*/  UIMAD UR4, UR7, UR9, 0x9f ;  /* 0x0000009f070474a4 */ /* 0x000fe4000f8e0209 */
[----:B------:R-:W-:Y:S02]  /*e360*/  @UP1 USHF.R.U32.HI UR6, URZ, UR11, UR5 ;  /* 0x0000000b3f061299 */ /* 0x000fe40008011605 */
[----:B------:R-:W-:Y:S02]  /*e370*/  UIMAD.WIDE UR4, UR4, 0x66666667, URZ ;  /* 0x66666667040478a5 */ /* 0x000fe4000f8e023f */
[----:B------:R-:W-:Y:S02]  /*e380*/  UIADD3 UR6, UR10, UR6, URZ ;  /* 0x000000060a067290 */ /* 0x000fe4000fffe03f */
[----:B------:R-:W-:-:S02]  /*e390*/  USHF.R.U32.HI UR9, URZ, 0x1f, UR5 ;  /* 0x0000001f3f097899 */ /* 0x000fc40008011605 */
[----:B------:R-:W-:Y:S02]  /*e3a0*/  UIMAD.WIDE UR6, UR6, 0x66666667, URZ ;  /* 0x66666667060678a5 */ /* 0x000fe4000f8e023f */
[----:B------:R-:W-:Y:S02]  /*e3b0*/  ULEA.HI.SX32 UR9, UR5, UR9, 0x1a ;  /* 0x0000000905097291 */ /* 0x000fe4000f8fd23f */
[----:B------:R-:W-:Y:S02]  /*e3c0*/  USHF.R.U32.HI UR4, URZ, 0x1f, UR7 ;  /* 0x0000001f3f047899 */ /* 0x000fe40008011607 */
[----:B------:R-:W-:Y:S02]  /*e3d0*/  ULOP3.LUT UR5, UR8, 0xffff, URZ, 0xc0, !UPT ;  /* 0x0000ffff08057892 */ /* 0x000fe4000f8ec03f */
[----:B------:R-:W-:Y:S02]  /*e3e0*/  ULEA.HI.SX32 UR4, UR7, UR4, 0x1a ;  /* 0x0000000407047291 */ /* 0x000fe4000f8fd23f */
[----:B------:R-:W-:-:S02]  /*e3f0*/  USHF.R.U32.HI UR7, URZ, 0x10, UR8 ;  /* 0x000000103f077899 */ /* 0x000fc40008011608 */
[----:B------:R-:W-:-:S04]  /*e400*/  UISETP.LT.AND UP0, UPT, UR9, UR4, UPT ;  /* 0x000000040900728c */ /* 0x000fc8000bf01270 */
[----:B------:R-:W-:Y:S02]  /*e410*/  USEL UR6, UR9, UR4, UP0 ;  /* 0x0000000409067287 */ /* 0x000fe40008000000 */
[----:B------:R-:W-:Y:S02]  /*e420*/  UISETP.NE.AND UP0, UPT, UR7, URZ, UPT ;  /* 0x0000003f0700728c */ /* 0x000fe4000bf05270 */
[----:B------:R-:W-:-:S06]  /*e430*/  UISETP.GE.AND UP1, UPT, UR6, 0x1, UPT ;  /* 0x000000010600788c */ /* 0x000fcc000bf26270 */
[----:B------:R-:W-:-:S03]  /*e440*/  PLOP3.LUT P0, PT, PT, PT, UP1, 0x80, 0x0 ;  /* 0x000000000000781c */ /* 0x000fc60003f0f018 */
[----:B------:R-:W-:-:S10]  /*e450*/  @!UP0 ULDC UR7, c[0x0][0x9f0] ;  /* 0x00027c0000078ab9 */ /* 0x000fd40000000800 */
[----:B------:R-:W-:Y:S05]  /*e460*/  @!P0 BRA `(.L_x_1994) ;  /* 0x0000000000708947 */ /* 0x000fea0003800000 */
        /* <DEDUP_REMOVED lines=28> */
.L_x_1994:
        /* <DEDUP_REMOVED lines=30> */
.L_x_1995:
        /* <DEDUP_REMOVED lines=20> */
.L_x_1996:
        /* <DEDUP_REMOVED lines=20> */
.L_x_1997:
        /* <DEDUP_REMOVED lines=18> */
.L_x_1998:
[----:B------:R-:W0:Y:S01]  /*ebb0*/  LDC.64 R2, c[0x0][0x9f8] ;  /* 0x00027e00ff027b82 */ /* 0x000e220000000a00 */
[----:B------:R-:W-:Y:S01]  /*ebc0*/  IMAD.MOV.U32 R10, RZ, RZ, R18 ;  /* 0x000000ffff0a7224 */ /* 0x000fe200078e0012 */
[----:B------:R-:W1:Y:S01]  /*ebd0*/  S2R R11, SR_TID.X ;  /* 0x00000000000b7919 */ /* 0x000e620000002100 */
[----:B0-----:R-:W-:-:S04]  /*ebe0*/  ISETP.NE.U32.AND P0, PT, R2, RZ, PT ;  /* 0x000000ff0200720c */ /* 0x001fc80003f05070 */
[----:B------:R-:W-:Y:S02]  /*ebf0*/  ISETP.NE.AND.EX P0, PT, R3, RZ, PT, P0 ;  /* 0x000000ff0300720c */ /* 0x000fe40003f05300 */
[----:B-1----:R-:W-:-:S11]  /*ec00*/  LOP3.LUT R9, R11, 0x7f, RZ, 0xc0, !PT ;  /* 0x0000007f0b097812 */ /* 0x002fd600078ec0ff */
[----:B------:R-:W0:Y:S02]  /*ec10*/  @P0 LDC.64 R2, c[0x0][0x9f8] ;  /* 0x00027e00ff020b82 */ /* 0x000e240000000a00 */
[----:B0-----:R-:W-:-:S05]  /*ec20*/  @P0 IMAD.WIDE R2, R18, 0x4, R2 ;  /* 0x0000000412020825 */ /* 0x001fca00078e0202 */
[----:B------:R0:W2:Y:S01]  /*ec30*/  @P0 LDG.E R10, desc[UR48][R2.64] ;  /* 0x00000030020a0981 */ /* 0x0000a2000c1e1900 */
[C---:B------:R-:W-:Y:S01]  /*ec40*/  IMAD.SHL.U32 R0, R11.reuse, 0x80, RZ ;  /* 0x000000800b007824 */ /* 0x040fe200078e00ff */
[----:B------:R-:W-:Y:S01]  /*ec50*/  SHF.R.U32.HI R5, RZ, 0x5, R9 ;  /* 0x00000005ff057819 */ /* 0x000fe20000011609 */
[C---:B------:R-:W-:Y:S01]  /*ec60*/  IMAD.SHL.U32 R19, R11.reuse, 0x20, RZ ;  /* 0x000000200b137824 */ /* 0x040fe200078e00ff */
[C---:B------:R-:W-:Y:S01]  /*ec70*/  LOP3.LUT P1, RZ, R11.reuse, 0x4, RZ, 0xc0, !PT ;  /* 0x000000040bff7812 */ /* 0x040fe2000782c0ff */
[----:B------:R-:W-:Y:S01]  /*ec80*/  IMAD.SHL.U32 R12, R11, 0x10, RZ ;  /* 0x000000100b0c7824 */ /* 0x000fe200078e00ff */
[----:B------:R-:W-:Y:S01]  /*ec90*/  LOP3.LUT R4, R0, 0x380, RZ, 0xc0, !PT ;  /* 0x0000038000047812 */ /* 0x000fe200078ec0ff */
[----:B------:R-:W-:Y:S01]  /*eca0*/  IMAD.SHL.U32 R18, R5, 0x200, RZ ;  /* 0x0000020005127824 */ /* 0x000fe200078e00ff */
[----:B------:R-:W-:Y:S01]  /*ecb0*/  LOP3.LUT R6, R19, 0x80, RZ, 0xc0, !PT ;  /* 0x0000008013067812 */ /* 0x000fe200078ec0ff */
[----:B------:R-:W-:Y:S01]  /*ecc0*/  UMOV UR4, 0xffffffff ;  /* 0xffffffff00047882 */ /* 0x000fe20000000000 */
[----:B0-----:R-:W0:Y:S01]  /*ecd0*/  LDC.64 R2, c[0x0][0x418] ;  /* 0x00010600ff027b82 */ /* 0x001e220000000a00 */
[----:B------:R-:W-:Y:S01]  /*ece0*/  IMAD R4, R5, 0x10, R4 ;  /* 0x0000001005047824 */ /* 0x000fe200078e0204 */
[----:B------:R-:W-:Y:S01]  /*ecf0*/  LOP3.LUT R6, R6, 0x10, R11, 0xf8, !PT ;  /* 0x0000001006067812 */ /* 0x000fe200078ef80b */
[----:B------:R-:W-:Y:S01]  /*ed00*/  IMAD.SHL.U32 R5, R11, 0x4, RZ ;  /* 0x000000040b057824 */ /* 0x000fe200078e00ff */
[----:B------:R-:W-:-:S04]  /*ed10*/  LOP3.LUT R8, R18, 0x60, R19, 0xf8, !PT ;  /* 0x0000006012087812 */ /* 0x000fc800078ef813 */
[----:B------:R-:W-:Y:S02]  /*ed20*/  LOP3.LUT R6, R6, 0x10, R5, 0x78, !PT ;  /* 0x0000001006067812 */ /* 0x000fe400078e7805 */
[----:B------:R-:W-:Y:S02]  /*ed30*/  LOP3.LUT R7, R8, 0x100, R19, 0xf8, !PT ;  /* 0x0000010008077812 */ /* 0x000fe400078ef813 */
[----:B------:R-:W-:Y:S02]  /*ed40*/  LOP3.LUT R5, R4, 0x70, R12, 0x78, !PT ;  /* 0x0000007004057812 */ /* 0x000fe400078e780c */
[----:B------:R-:W-:Y:S02]  /*ed50*/  LOP3.LUT R4, R7, R6, RZ, 0xfc, !PT ;  /* 0x0000000607047212 */ /* 0x000fe400078efcff */
[----:B------:R-:W-:Y:S02]  /*ed60*/  LOP3.LUT R0, R5, 0xc00, R0, 0xf8, !PT ;  /* 0x00000c0005007812 */ /* 0x000fe400078ef800 */
[----:B------:R-:W-:Y:S01]  /*ed70*/  LOP3.LUT R19, R19, 0x60, RZ, 0xc0, !PT ;  /* 0x0000006013137812 */ /* 0x000fe200078ec0ff */
[----:B------:R-:W-:Y:S04]  /*ed80*/  STL [R1+0x14], R4 ;  /* 0x0000140401007387 */ /* 0x000fe80000100800 */
[----:B------:R1:W-:Y:S01]  /*ed90*/  STL [R1+0xc], R0 ;  /* 0x00000c0001007387 */ /* 0x0003e20000100800 */
[----:B0-----:R-:W-:-:S04]  /*eda0*/  ISETP.NE.U32.AND P0, PT, R2, RZ, PT ;  /* 0x000000ff0200720c */ /* 0x001fc80003f05070 */
[----:B------:R-:W-:Y:S01]  /*edb0*/  ISETP.NE.AND.EX P2, PT, R3, RZ, PT, P0 ;  /* 0x000000ff0300720c */ /* 0x000fe20003f45300 */
[----:B-1----:R-:W-:-:S05]  /*edc0*/  IMAD.MOV.U32 R0, RZ, RZ, 0x40 ;  /* 0x00000040ff007424 */ /* 0x002fca00078e00ff */
[----:B------:R-:W-:Y:S02]  /*edd0*/  SEL R4, R0, 0xffffffc0, !P1 ;  /* 0xffffffc000047807 */ /* 0x000fe40004800000 */
[----:B------:R-:W-:Y:S02]  /*ede0*/  P2R R0, PR, RZ, 0x4 ;  /* 0x00000004ff007803 */ /* 0x000fe40000000000 */
[----:B------:R-:W-:-:S04]  /*edf0*/  SHF.R.U32.HI R4, RZ, 0x5, R11 ;  /* 0x00000005ff047819 */ /* 0x000fc8000001160b */
[----:B------:R-:W-:Y:S02]  /*ee00*/  LOP3.LUT R4, R4, 0x3, RZ, 0xc0, !PT ;  /* 0x0000000304047812 */ /* 0x000fe400078ec0ff */
[----:B--2---:R-:W-:Y:S01]  /*ee10*/  SHF.R.S32.HI R8, RZ, 0x1f, R10 ;  /* 0x0000001fff087819 */ /* 0x004fe2000001140a */
[----:B------:R0:W-:Y:S01]  /*ee20*/  STL [R1], R10 ;  /* 0x0000000a01007387 */ /* 0x0001e20000100800 */
[----:B------:R-:W-:-:S03]  /*ee30*/  SEL R16, R10, RZ, !P2 ;  /* 0x000000ff0a107207 */ /* 0x000fc60005000000 */
[----:B------:R0:W-:Y:S04]  /*ee40*/  STL [R1+0x18], R0 ;  /* 0x0000180001007387 */ /* 0x0001e80000100800 */
[----:B------:R0:W-:Y:S01]  /*ee50*/  STL [R1+0x8], R8 ;  /* 0x0000080801007387 */ /* 0x0001e20000100800 */
[----:B------:R-:W-:Y:S05]  /*ee60*/  BRA.DIV UR4, `(.L_x_1999) ;  /* 0x0000002e04047947 */ /* 0x000fea000b800000 */
[----:B------:R1:W2:Y:S02]  /*ee70*/  SHFL.IDX PT, R14, R4, RZ, 0x1f ;  /* 0x00001fff040e7589 */ /* 0x0002a400000e0000 */
.L_x_2052:
[----:B------:R-:W-:Y:S02]  /*ee80*/  PLOP3.LUT P1, PT, PT, PT, PT, 0x8, 0x0 ;  /* 0x000000000000781c */ /* 0x000fe40003f2e170 */
[----:B--2---:R-:W-:Y:S02]  /*ee90*/  ISETP.NE.AND P0, PT, R14, RZ, PT ;  /* 0x000000ff0e00720c */ /* 0x004fe40003f05270 */
[----:B0-----:R-:W-:-:S05]  /*eea0*/  P2R R0, PR, RZ, 0x2 ;  /* 0x00000002ff007803 */ /* 0x001fca0000000000 */
[----:B------:R0:W-:Y:S06]  /*eeb0*/  STL [R1+0x10], R0 ;  /* 0x0000100001007387 */ /* 0x0001ec0000100800 */
[----:B------:R-:W-:Y:S05]  /*eec0*/  @P0 BRA `(.L_x_2000) ;  /* 0x00000004005c0947 */ /* 0x000fea0003800000 */
[----:B------:R-:W-:Y:S01]  /*eed0*/  UMOV UR4, 0xffffffff ;  /* 0xffffffff00047882 */ /* 0x000fe20000000000 */
[----:B0-----:R-:W-:Y:S02]  /*eee0*/  VIADD R0, R17, 0xffffffff ;  /* 0xffffffff11007836 */ /* 0x001fe40000000000 */
[----:B------:R-:W-:Y:S05]  /*eef0*/  BRA.DIV UR4, `(.L_x_2001) ;  /* 0x0000002e04007947 */ /* 0x000fea000b800000 */
[----:B------:R-:W-:-:S13]  /*ef00*/  ELECT P6, URZ, PT ;  /* 0x00000000003f782f */ /* 0x000fda00038c0000 */
.L_x_2055:
[----:B------:R-:W-:Y:S05]  /*ef10*/  @!P6 BRA `(.L_x_2000) ;  /* 0x000000040048e947 */ /* 0x000fea0003800000 */
[----:B------:R-:W-:Y:S01]  /*ef20*/  IMAD.MOV.U32 R16, RZ, RZ, R10 ;  /* 0x000000ffff107224 */ /* 0x000fe200078e000a */
[----:B------:R-:W-:Y:S06]  /*ef30*/  @!P2 BRA `(.L_x_2002) ;  /* 0x000000000044a947 */ /* 0x000fec0003800000 */
[----:B------:R-:W0:Y:S01]  /*ef40*/  LDC R7, c[0x0][0x43c] ;  /* 0x00010f00ff077b82 */ /* 0x000e220000000800 */
        /* <DEDUP_REMOVED lines=16> */
.L_x_2002:
[----:B0-----:R-:W-:Y:S01]  /*f050*/  IMAD.MOV.U32 R2, RZ, RZ, 0x1 ;  /* 0x00000001ff027424 */ /* 0x001fe200078e00ff */
[----:B------:R-:W-:-:S04]  /*f060*/  ISETP.NE.AND P1, PT, R9, RZ, PT ;  /* 0x000000ff0900720c */ /* 0x000fc80003f25270 */
[----:B------:R-:W-:-:S04]  /*f070*/  SHF.L.U32 R2, R2, 0x1f, RZ ;  /* 0x0000001f02027819 */ /* 0x000fc800000006ff */
[----:B------:R-:W0:Y:S02]  /*f080*/  SYNCS.PHASECHK.TRANS64.TRYWAIT P0, [UR38+0x29880], R2 ;  /* 0x02988002ff0075a7 */ /* 0x000e240008000166 */
[----:B0-----:R-:W-:Y:S05]  /*f090*/  @!P0 BRA `(.L_x_2003) ;  /* 0x0000002800b88947 */ /* 0x001fea0003800000 */
.L_x_2056:
[----:B------:R-:W-:Y:S05]  /*f0a0*/  @P1 BRA `(.L_x_2004) ;  /* 0x0000000000181947 */ /* 0x000fea0003800000 */
[----:B-1----:R-:W1:Y:S01]  /*f0b0*/  S2R R4, SR_TID.X ;  /* 0x0000000000047919 */ /* 0x002e620000002100 */
[----:B0-----:R-:W-:-:S04]  /*f0c0*/  IMAD.MOV.U32 R3, RZ, RZ, 0x5000 ;  /* 0x00005000ff037424 */ /* 0x001fc800078e00ff */
[----:B------:R2:W-:Y:S01]  /*f0d0*/  SYNCS.ARRIVE.TRANS64 RZ, [UR38+0x29870], R3 ;  /* 0x02987003ffff79a7 */ /* 0x0005e20008000026 */
[----:B-1----:R-:W-:-:S13]  /*f0e0*/  LOP3.LUT P0, RZ, R4, 0x1f, RZ, 0xc0, !PT ;  /* 0x0000001f04ff7812 */ /* 0x002fda000780c0ff */
[----:B--2---:R-:W-:Y:S05]  /*f0f0*/  @!P0 BRA `(.L_x_2004) ;  /* 0x0000000000048947 */ /* 0x004fea0003800000 */
[----:B------:R-:W-:Y:S01]  /*f100*/  BPT.TRAP 0x1 ;  /* 0x000000040000795c */ /* 0x000fe20000300000 */
.L_x_2004:
        /* <DEDUP_REMOVED lines=15> */
.L_x_2057:
[----:B------:R-:W-:Y:S05]  /*f200*/  @P1 BRA `(.L_x_2006) ;  /* 0x0000000000181947 */ /* 0x000fea0003800000 */
[----:B0-----:R-:W0:Y:S01]  /*f210*/  S2R R3, SR_TID.X ;  /* 0x0000000000037919 */ /* 0x001e220000002100 */
[----:B------:R-:W-:-:S04]  /*f220*/  IMAD.MOV.U32 R2, RZ, RZ, 0x7800 ;  /* 0x00007800ff027424 */ /* 0x000fc800078e00ff */
[----:B------:R2:W-:Y:S01]  /*f230*/  SYNCS.ARRIVE.TRANS64 RZ, [UR38+0x29830], R2 ;  /* 0x02983002ffff79a7 */ /* 0x0005e20008000026 */
[----:B0-----:R-:W-:-:S13]  /*f240*/  LOP3.LUT P0, RZ, R3, 0x1f, RZ, 0xc0, !PT ;  /* 0x0000001f03ff7812 */ /* 0x001fda000780c0ff */
[----:B--2---:R-:W-:Y:S05]  /*f250*/  @!P0 BRA `(.L_x_2006) ;  /* 0x0000000000048947 */ /* 0x004fea0003800000 */
[----:B------:R-:W-:Y:S01]  /*f260*/  BPT.TRAP 0x1 ;  /* 0x000000040000795c */ /* 0x000fe20000300000 */
.L_x_2006:
[----:B------:R-:W-:Y:S01]  /*f270*/  ULDC.64 UR4, c[0x0][0x198] ;  /* 0x0000660000047ab9 */ /* 0x000fe20000000a00 */
[----:B------:R-:W-:Y:S01]  /*f280*/  R2UR UR11, R0 ;  /* 0x00000000000b72ca */ /* 0x000fe200000e0000 */
[----:B------:R-:W-:Y:S01]  /*f290*/  UIADD3 UR4, UP0, UR4, 0x370, URZ ;  /* 0x0000037004047890 */ /* 0x000fe2000ff1e03f */
[----:B------:R-:W-:Y:S01]  /*f2a0*/  R2UR UR13, R16 ;  /* 0x00000000100d72ca */ /* 0x000fe200000e0000 */
[----:B------:R-:W-:Y:S01]  /*f2b0*/  UIADD3 UR8, UR38, 0x1a400, URZ ;  /* 0x0001a40026087890 */ /* 0x000fe2000fffe03f */
[----:B------:R-:W-:Y:S01]  /*f2c0*/  PLOP3.LUT P0, PT, PT, PT, PT, 0x80, 0x0 ;  /* 0x000000000000781c */ /* 0x000fe20003f0f070 */
[----:B------:R-:W-:Y:S02]  /*f2d0*/  UIADD3 UR9, UR38, 0x29830, URZ ;  /* 0x0002983026097890 */ /* 0x000fe4000fffe03f */
[----:B------:R-:W-:Y:S01]  /*f2e0*/  UIADD3.X UR5, URZ, UR5, URZ, UP0, !UPT ;  /* 0x000000053f057290 */ /* 0x000fe200087fe43f */
[----:B------:R-:W-:Y:S01]  /*f2f0*/  P2R R0, PR, RZ, 0x1 ;  /* 0x00000001ff007803 */ /* 0x000fe20000000000 */
[----:B------:R-:W-:-:S02]  /*f300*/  UIADD3 UR16, UR38, 0x1cc00, URZ ;  /* 0x0001cc0026107890 */ /* 0x000fc4000fffe03f */
        /* <DEDUP_REMOVED lines=17> */
[----:B------:R2:W-:Y:S01]  /*f420*/  STL [R1+0x10], R0 ;  /* 0x0000100001007387 */ /* 0x0005e20000100800 */
[----:B------:R-:W-:Y:S01]  /*f430*/  NOP ;  /* 0x0000000000007918 */ /* 0x000fe20000000000 */
.L_x_2000:
[----:B------:R-:W-:Y:S05]  /*f440*/  WARPSYNC.ALL ;  /* 0x0000000000007948 */ /* 0x000fea0003800000 */
[----:B--2---:R-:W-:Y:S01]  /*f450*/  UIADD3 UR4, UR38, 0x14400, URZ ;  /* 0x0001440026047890 */ /* 0x004fe2000fffe03f */
[----:B------:R-:W-:Y:S03]  /*f460*/  BAR.SYNC.DEFER_BLOCKING 0x8, 0x180 ;  /* 0x0206000000007b1d */ /* 0x000fe60000010000 */
[----:B------:R-:W-:-:S06]  /*f470*/  ULOP3.LUT UP0, URZ, UR4, 0x1bf, URZ, 0xc0, !UPT ;  /* 0x000001bf043f7892 */ /* 0x000fcc000f80c03f */
[----:B------:R-:W-:-:S13]  /*f480*/  PLOP3.LUT P0, PT, PT, PT, UP0, 0x80, 0x0 ;  /* 0x000000000000781c */ /* 0x000fda0003f0f008 */
[----:B------:R-:W-:Y:S05]  /*f490*/  @!P0 BRA `(.L_x_2007) ;  /* 0x0000000000408947 */ /* 0x000fea0003800000 */
[----:B0-----:R-:W-:Y:S01]  /*f4a0*/  MOV R2, 0x0 ;  /* 0x0000000000027802 */ /* 0x001fe20000000f00 */
[----:B------:R-:W-:Y:S01]  /*f4b0*/  ULDC.64 UR6, c[0x4][0xa0] ;  /* 0x0100280000067ab9 */ /* 0x000fe20000000a00 */
[----:B------:R-:W-:Y:S01]  /*f4c0*/  ULDC.64 UR8, c[0x4][0xa8] ;  /* 0x01002a0000087ab9 */ /* 0x000fe20000000a00 */
[----:B------:R-:W-:Y:S01]  /*f4d0*/  ULDC.64 UR4, c[0x4][0x28] ;  /* 0x01000a0000047ab9 */ /* 0x000fe20000000a00 */
[----:B-1----:R-:W-:Y:S02]  /*f4e0*/  IMAD.U32 R4, RZ, RZ, UR6 ;  /* 0x00000006ff047e24 */ /* 0x002fe4000f8e00ff */
        /* <DEDUP_REMOVED lines=11> */
.L_x_2007:
[----:B0-----:R-:W0:Y:S01]  /*f5a0*/  S2R R2, SR_TID.X ;  /* 0x0000000000027919 */ /* 0x001e220000002100 */
[----:B------:R-:W2:Y:S01]  /*f5b0*/  LDC R9, c[0x0][0x448] ;  /* 0x00011200ff097b82 */ /* 0x000ea20000000800 */
[----:B------:R-:W-:Y:S01]  /*f5c0*/  USHF.R.S32.HI UR4, URZ, 0x1f, UR36 ;  /* 0x0000001f3f047899 */ /* 0x000fe20008011424 */
[----:B------:R-:W3:Y:S01]  /*f5d0*/  S2R R6, SR_TID.X ;  /* 0x0000000000067919 */ /* 0x000ee20000002100 */
[----:B------:R-:W-:Y:S02]  /*f5e0*/  ULDC.64 UR8, c[0x0][0x2d8] ;  /* 0x0000b60000087ab9 */ /* 0x000fe40000000a00 */
[----:B------:R-:W-:Y:S01]  /*f5f0*/  UIMAD UR6, UR4, UR8, URZ ;  /* 0x00000008040672a4 */ /* 0x000fe2000f8e023f */
[----:B------:R-:W4:Y:S01]  /*f600*/  S2R R7, SR_CTAID.Z ;  /* 0x0000000000077919 */ /* 0x000f220000002700 */
[----:B------:R-:W-:Y:S02]  /*f610*/  UIMAD.WIDE.U32 UR4, UR36, UR8, URZ ;  /* 0x00000008240472a5 */ /* 0x000fe4000f8e003f */
[----:B------:R-:W-:-:S04]  /*f620*/  UIMAD UR6, UR36, UR9, UR6 ;  /* 0x00000009240672a4 */ /* 0x000fc8000f8e0206 */
[----:B------:R-:W-:Y:S01]  /*f630*/  UIADD3 UR5, UR5, UR6, URZ ;  /* 0x0000000605057290 */ /* 0x000fe2000fffe03f */
[----:B--2---:R-:W-:Y:S02]  /*f640*/  ISETP.NE.AND P0, PT, R9, 0x1, PT ;  /* 0x000000010900780c */ /* 0x004fe40003f05270 */
[----:B0-----:R-:W-:Y:S01]  /*f650*/  SHF.R.U32.HI R0, RZ, 0x3, R2 ;  /* 0x00000003ff007819 */ /* 0x001fe20000011602 */
[----:B------:R-:W-:Y:S02]  /*f660*/  IMAD.SHL.U32 R2, R2, 0x10, RZ ;  /* 0x0000001002027824 */ /* 0x000fe400078e00ff */
[----:B---3--:R-:W-:Y:S02]  /*f670*/  IMAD.SHL.U32 R8, R6, 0x10, RZ ;  /* 0x0000001006087824 */ /* 0x008fe400078e00ff */
[C---:B------:R-:W-:Y:S02]  /*f680*/  IMAD.SHL.U32 R3, R0.reuse, 0x80, RZ ;  /* 0x0000008000037824 */ /* 0x040fe400078e00ff */
[----:B------:R-:W-:Y:S01]  /*f690*/  IMAD.SHL.U32 R0, R0, 0x10, RZ ;  /* 0x0000001000007824 */ /* 0x000fe200078e00ff */
[----:B------:R-:W-:-:S02]  /*f6a0*/  LOP3.LUT R8, R8, 0x30, RZ, 0xe2, !PT ;  /* 0x0000003008087812 */ /* 0x000fc400078ee2ff */
[----:B----4-:R-:W-:Y:S02]  /*f6b0*/  SHF.R.S32.HI R5, RZ, 0x1f, R7 ;  /* 0x0000001fff057819 */ /* 0x010fe40000011407 */
[----:B------:R-:W-:-:S04]  /*f6c0*/  LOP3.LUT R3, R8, 0x180, R3, 0xf8, !PT ;  /* 0x0000018008037812 */ /* 0x000fc800078ef803 */
[----:B------:R-:W-:Y:S02]  /*f6d0*/  LOP3.LUT R0, R3, 0x30, R0, 0x78, !PT ;  /* 0x0000003003007812 */ /* 0x000fe400078e7800 */
[----:B------:R-:W-:-:S04]  /*f6e0*/  LOP3.LUT R3, R2, 0x40, RZ, 0xc0, !PT ;  /* 0x0000004002037812 */ /* 0x000fc800078ec0ff */
[----:B------:R-:W-:Y:S02]  /*f6f0*/  IADD3 R0, R0, R3, R18 ;  /* 0x0000000300007210 */ /* 0x000fe40007ffe012 */
[----:B------:R-:W1:Y:S01]  /*f700*/  LDC.64 R2, c[0x0][0x2e0] ;  /* 0x0000b800ff027b82 */ /* 0x000e620000000a00 */
[----:B------:R-:W-:-:S07]  /*f710*/  LOP3.LUT R18, R6, 0x7f, RZ, 0xc0, !PT ;  /* 0x0000007f06127812 */ /* 0x000fce00078ec0ff */
[----:B------:R-:W0:Y:S01]  /*f720*/  @P0 LDC R6, c[0x0][0x450] ;  /* 0x00011400ff060b82 */ /* 0x000e220000000800 */
[-C--:B-1----:R-:W-:Y:S02]  /*f730*/  IMAD R4, R5, R2.reuse, RZ ;  /* 0x0000000205047224 */ /* 0x082fe400078e02ff */
[----:B------:R-:W1:Y:S02]  /*f740*/  S2R R5, SR_CTAID.X ;  /* 0x0000000000057919 */ /* 0x000e640000002500 */
[C---:B------:R-:W-:Y:S02]  /*f750*/  IMAD R4, R7.reuse, R3, R4 ;  /* 0x0000000307047224 */ /* 0x040fe400078e0204 */
[----:B------:R-:W-:Y:S01]  /*f760*/  IMAD.WIDE.U32 R2, R7, R2, UR4 ;  /* 0x0000000407027e25 */ /* 0x000fe2000f8e0002 */
[----:B------:R-:W-:Y:S01]  /*f770*/  ULDC.64 UR4, c[0x0][0x2d0] ;  /* 0x0000b40000047ab9 */ /* 0x000fe20000000a00 */
[----:B------:R-:W2:Y:S02]  /*f780*/  @P0 LDC R7, c[0x0][0x44c] ;  /* 0x00011300ff070b82 */ /* 0x000ea40000000800 */
[----:B------:R-:W-:Y:S01]  /*f790*/  IMAD.IADD R3, R3, 0x1, R4 ;  /* 0x0000000103037824 */ /* 0x000fe200078e0204 */
[----:B------:R-:W-:-:S05]  /*f7a0*/  LEA.HI R4, R18, R19, RZ, 0x1e ;  /* 0x0000001312047211 */ /* 0x000fca00078ff0ff */
[----:B-1----:R-:W-:-:S04]  /*f7b0*/  IMAD R4, R5, 0x80, R4 ;  /* 0x0000008005047824 */ /* 0x002fc800078e0204 */
[----:B--2---:R-:W-:-:S04]  /*f7c0*/  @P0 IMAD.HI.U32 R7, R4, R7, RZ ;  /* 0x0000000704070227 */ /* 0x004fc800078e00ff */
[----:B------:R-:W-:Y:S01]  /*f7d0*/  IMAD.MOV.U32 R5, RZ, RZ, R4 ;  /* 0x000000ffff057224 */ /* 0x000fe200078e0004 */
[----:B0-----:R-:W-:-:S05]  /*f7e0*/  @P0 SHF.R.U32.HI R5, RZ, R6, R7 ;  /* 0x00000006ff050219 */ /* 0x001fca0000011607 */
        /* <DEDUP_REMOVED lines=25> */
[----:B------:R-:W-:Y:S01]  /*f980*/  LEA.HI R2, R18, UR39, RZ, 0x1e ;  /* 0x0000002712027c11 */ /* 0x000fe2000f8ff0ff */
[----:B------:R-:W-:Y:S01]  /*f990*/  IMAD R3, R9, UR4, RZ ;  /* 0x0000000409037c24 */ /* 0x000fe2000f8e02ff */
[----:B------:R-:W1:Y:S03]  /*f9a0*/  SHFL.IDX PT, R6, R4, RZ, 0x1c1f ;  /* 0x001c1fff04067589 */ /* 0x000e6600000e0000 */
[C---:B------:R-:W-:Y:S01]  /*f9b0*/  VIADD R10, R2.reuse, 0x20 ;  /* 0x00000020020a7836 */ /* 0x040fe20000000000 */
[----:B------:R-:W-:Y:S01]  /*f9c0*/  ISETP.GE.AND P4, PT, R2, R3, PT ;  /* 0x000000030200720c */ /* 0x000fe20003f86270 */
[----:B------:R-:W-:-:S12]  /*f9d0*/  SHFL.IDX PT, R14, R5, 0x3, 0x1c1f ;  /* 0x007c1f00050e7f89 */ /* 0x000fd800000e0000 */
        /* <DEDUP_REMOVED lines=12> */
[----:B------:R-:W-:-:S03]  /*faa0*/  @!P3 VIADD R9, R0, UR38 ;  /* 0x000000260009bc36 */ /* 0x000fc60008000000 */
[----:B------:R-:W1:Y:S01]  /*fab0*/  SHFL.IDX PT, R6, R4, 0x1, 0x1c1f ;  /* 0x003c1f0004067f89 */ /* 0x000e6200000e0000 */
[----:B0-----:R-:W-:-:S05]  /*fac0*/  @!P3 IADD3 R7, P4, R8, R7, RZ ;  /* 0x000000070807b210 */ /* 0x001fca0007f9e0ff */
[----:B-1----:R-:W-:-:S05]  /*fad0*/  @!P3 IMAD.X R6, RZ, RZ, R6, P4 ;  /* 0x000000ffff06b224 */ /* 0x002fca00020e0606 */
        /* <DEDUP_REMOVED lines=8> */
[----:B------:R-:W-:Y:S01]  /*fb60*/  @!P3 VIADD R19, R0, UR38 ;  /* 0x000000260013bc36 */ /* 0x000fe20008000000 */
[----:B------:R-:W1:Y:S04]  /*fb70*/  SHFL.IDX PT, R6, R4, 0x2, 0x1c1f ;  /* 0x005c1f0004067f89 */ /* 0x000e6800000e0000 */
[----:B------:R-:W2:Y:S01]  /*fb80*/  SHFL.IDX PT, R4, R4, 0x3, 0x1c1f ;  /* 0x007c1f0004047f89 */ /* 0x000ea200000e0000 */
[----:B0-----:R-:W-:-:S05]  /*fb90*/  @!P3 IADD3 R7, P4, R8, R7, RZ ;  /* 0x000000070807b210 */ /* 0x001fca0007f9e0ff */
[----:B-1----:R-:W-:-:S05]  /*fba0*/  @!P3 IMAD.X R6, RZ, RZ, R6, P4 ;  /* 0x000000ffff06b224 */ /* 0x002fca00020e0606 */
[----:B------:R-:W-:-:S04]  /*fbb0*/  @!P3 LOP3.LUT R7, R7, R6, RZ, 0x3c, !PT ;  /* 0x000000060707b212 */ /* 0x000fc800078e3cff */
[----:B------:R-:W-:-:S04]  /*fbc0*/  @!P3 LOP3.LUT R6, R7, R6, RZ, 0x3c, !PT ;  /* 0x000000060706b212 */ /* 0x000fc800078e3cff */
[----:B------:R-:W-:-:S05]  /*fbd0*/  @!P3 LOP3.LUT R7, R7, R6, RZ, 0x3c, !PT ;  /* 0x000000060707b212 */ /* 0x000fca00078e3cff */
[----:B------:R0:W-:Y:S04]  /*fbe0*/  @!P3 LDGSTS.E.BYPASS.LTC128B.128 [R19+0x15400], desc[UR48][R6.64], !P2 ;  /* 0x154000000613bfae */ /* 0x0001e8000d101d70 */
[----:B------:R0:W-:Y:S04]  /*fbf0*/  @!P3 LDGSTS.E.BYPASS.LTC128B.128 [R19+0x17400], desc[UR48][R6.64+0x40], !P0 ;  /* 0x174000400613bfae */ /* 0x0001e8000c101d70 */
[----:B--2---:R0:W-:Y:S02]  /*fc00*/  @!P3 LDGSTS.E.BYPASS.LTC128B.128 [R19+0x19400], desc[UR48][R6.64+0x80], !P1 ;  /* 0x194000800613bfae */ /* 0x0041e4000c901d70 */
.L_x_2066:
[----:B------:R-:W-:Y:S01]  /*fc10*/  VIADD R2, R2, 0x60 ;  /* 0x0000006002027836 */ /* 0x000fe20000000000 */
[----:B------:R-:W-:Y:S04]  /*fc20*/  BSSY B0, `(.L_x_2009) ;  /* 0x000000c000007945 */ /* 0x000fe80003800000 */
[----:B------:R-:W-:-:S13]  /*fc30*/  ISETP.GE.AND P3, PT, R2, R3, PT ;  /* 0x000000030200720c */ /* 0x000fda0003f66270 */
[----:B------:R-:W-:Y:S05]  /*fc40*/  @P3 BRA `(.L_x_2010) ;  /* 0x0000000000243947 */ /* 0x000fea0003800000 */
[----:B------:R-:W-:Y:S01]  /*fc50*/  IADD3 R2, P3, R8, R14, RZ ;  /* 0x0000000e08027210 */ /* 0x000fe20007f7e0ff */
        /* <DEDUP_REMOVED lines=8> */
.L_x_2010:
[----:B------:R-:W-:Y:S05]  /*fce0*/  BSYNC B0 ;  /* 0x0000000000007941 */ /* 0x000fea0003800000 */
.L_x_2009:
[----:B------:R-:W-:Y:S01]  /*fcf0*/  NOP ;  /* 0x0000000000007918 */ /* 0x000fe20000000000 */
[----:B------:R-:W-:Y:S01]  /*fd00*/  SYNCS.ARRIVE.TRANS64.RED.A0T1 RZ, [UR38+0x29800], RZ ;  /* 0x029800ffffff79a7 */ /* 0x000fe20008200426 */
[----:B------:R-:W-:Y:S01]  /*fd10*/  IMAD.MOV.U32 R0, RZ, RZ, 0x1 ;  /* 0x00000001ff007424 */ /* 0x000fe200078e00ff */
[----:B------:R-:W-:Y:S04]  /*fd20*/  ARRIVES.LDGSTSBAR.64.TRANSCNT [UR38+0x29800] ;  /* 0x02980000ff0079b0 */ /* 0x000fe80008000aa6 */
[----:B------:R-:W-:Y:S01]  /*fd30*/  SHF.L.U32 R0, R0, 0x1f, RZ ;  /* 0x0000001f00007819 */ /* 0x000fe200000006ff */
[----:B------:R-:W-:Y:S01]  /*fd40*/  NOP ;  /* 0x0000000000007918 */ /* 0x000fe20000000000 */
[----:B-1----:R-:W2:Y:S01]  /*fd50*/  LDL R3, [R1+0x4] ;  /* 0x0000040001037983 */ /* 0x002ea20000100800 */
[----:B------:R-:W-:Y:S01]  /*fd60*/  SYNCS.ARRIVE.TRANS64.A1T0 RZ, [UR38+0x29800], RZ ;  /* 0x029800ffffff79a7 */ /* 0x000fe20008100026 */
[----:B------:R-:W-:Y:S01]  /*fd70*/  VIADD R2, R17, 0xfffffffe ;  /* 0xfffffffe11027836 */ /* 0x000fe20000000000 */
[----:B------:R-:W1:Y:S04]  /*fd80*/  SYNCS.PHASECHK.TRANS64.TRYWAIT P0, [UR38+0x29820], R0 ;  /* 0x02982000ff0075a7 */ /* 0x000e680008000166 */
[----:B--2---:R-:W-:Y:S01]  /*fd90*/  ISETP.GE.AND P1, PT, R2, R3, PT ;  /* 0x000000030200720c */ /* 0x004fe20003f26270 */
[----:B-1----:R-:W-:-:S12]  /*fda0*/  @!P0 BRA `(.L_x_2011) ;  /* 0x00000024000c8947 */ /* 0x002fd80003800000 */
.L_x_2067:
[----:B------:R-:W-:Y:S01]  /*fdb0*/  IMAD.MOV.U32 R20, RZ, RZ, 0x1 ;  /* 0x00000001ff147424 */ /* 0x000fe200078e00ff */
[----:B------:R-:W-:Y:S06]  /*fdc0*/  @!P1 BRA `(.L_x_2012) ;  /* 0x0000000c00e49947 */ /* 0x000fec0003800000 */
[----:B-1----:R-:W2:Y:S01]  /*fdd0*/  LDL R3, [R1+0x1c] ;  /* 0x00001c0001037983 */ /* 0x002ea20000100800 */
[----:B------:R-:W-:Y:S01]  /*fde0*/  IMAD.MOV.U32 R0, RZ, RZ, 0x1 ;  /* 0x00000001ff007424 */ /* 0x000fe200078e00ff */
[C---:B--2---:R-:W-:Y:S02]  /*fdf0*/  LOP3.LUT R4, R3.reuse, 0x1, RZ, 0xfc, !PT ;  /* 0x0000000103047812 */ /* 0x044fe400078efcff */
[----:B------:R-:W-:Y:S01]  /*fe00*/  LOP3.LUT R21, R3, 0x2, RZ, 0xfc, !PT ;  /* 0x0000000203157812 */ /* 0x000fe200078efcff */
[----:B------:R-:W-:Y:S02]  /*fe10*/  IMAD.MOV.U32 R3, RZ, RZ, RZ ;  /* 0x000000ffff037224 */ /* 0x000fe400078e00ff */
[----:B------:R1:W-:Y:S05]  /*fe20*/  STL [R1+0x20], R4 ;  /* 0x0000200401007387 */ /* 0x0003ea0000100800 */
.L_x_2031:
[----:B-1----:R-:W2:Y:S01]  /*fe30*/  LDL R4, [R1+0x10] ;  /* 0x0000100001047983 */ /* 0x002ea20000100800 */
[----:B------:R-:W-:Y:S01]  /*fe40*/  VIADD R17, R3, 0x1 ;  /* 0x0000000103117836 */ /* 0x000fe20000000000 */
[----:B------:R-:W-:Y:S04]  /*fe50*/  BSSY B0, `(.L_x_2013) ;  /* 0x0000081000007945 */ /* 0x000fe80003800000 */
[----:B------:R-:W-:-:S04]  /*fe60*/  ISETP.NE.AND P0, PT, R17, 0x2, PT ;  /* 0x000000021100780c */ /* 0x000fc80003f05270 */
[----:B------:R-:W-:Y:S02]  /*fe70*/  SEL R5, RZ, 0x1, P0 ;  /* 0x00000001ff057807 */ /* 0x000fe40000000000 */
[----:B------:R-:W-:Y:S02]  /*fe80*/  SEL R17, R17, RZ, P0 ;  /* 0x000000ff11117207 */ /* 0x000fe40000000000 */
[----:B------:R-:W-:Y:S02]  /*fe90*/  LOP3.LUT R20, R0, R5, RZ, 0x3c, !PT ;  /* 0x0000000500147212 */ /* 0x000fe400078e3cff */
[----:B--2---:R-:W-:-:S13]  /*fea0*/  ISETP.NE.AND P1, PT, R4, RZ, PT ;  /* 0x000000ff0400720c */ /* 0x004fda0003f25270 */
[----:B0-----:R-:W-:Y:S05]  /*feb0*/  @!P1 BRA `(.L_x_2014) ;  /* 0x0000000400e89947 */ /* 0x001fea0003800000 */
[----:B------:R-:W2:Y:S01]  /*fec0*/  LDL R4, [R1+0x18] ;  /* 0x0000180001047983 */ /* 0x000ea20000100800 */
[----:B------:R-:W-:Y:S01]  /*fed0*/  IMAD.MOV.U32 R8, RZ, RZ, R2 ;  /* 0x000000ffff087224 */ /* 0x000fe200078e0002 */
[----:B--2---:R-:W-:-:S13]  /*fee0*/  ISETP.NE.AND P1, PT, R4, RZ, PT ;  /* 0x000000ff0400720c */ /* 0x004fda0003f25270 */
[----:B------:R-:W-:Y:S05]  /*fef0*/  @!P1 BRA `(.L_x_2015) ;  /* 0x0000000000509947 */ /* 0x000fea0003800000 */
[----:B------:R-:W2:Y:S01]  /*ff00*/  LDL R9, [R1+0x8] ;  /* 0x0000080001097983 */ /* 0x000ea20000100800 */
[----:B------:R-:W1:Y:S01]  /*ff10*/  LDC R8, c[0x0][0x43c] ;  /* 0x00010f00ff087b82 */ /* 0x000e620000000800 */
[----:B------:R-:W-:Y:S02]  /*ff20*/  ULDC.64 UR4, c[0x0][0x428] ;  /* 0x00010a0000047ab9 */ /* 0x000fe40000000a00 */
[----:B------:R-:W3:Y:S01]  /*ff30*/  LDL R10, [R1] ;  /* 0x00000000010a7983 */ /* 0x000ee20000100800 */
[----:B-1----:R-:W-:-:S13]  /*ff40*/  ISETP.NE.AND P0, PT, R8, 0x1, PT ;  /* 0x000000010800780c */ /* 0x002fda0003f05270 */
        /* <DEDUP_REMOVED lines=15> */
.L_x_2015:
[----:B------:R-:W2:Y:S01]  /*10040*/  S2R R4, SR_TID.X ;  /* 0x0000000000047919 */ /* 0x000ea20000002100 */
[----:B01----:R-:W-:Y:S02]  /*10050*/  LEA R6, R17, UR38, 0x3 ;  /* 0x0000002611067c11 */ /* 0x003fe4000f8e18ff */
[----:B--2---:R-:W-:Y:S02]  /*10060*/  LOP3.LUT R5, R4, 0x7f, RZ, 0xc0, !PT ;  /* 0x0000007f04057812 */ /* 0x004fe400078ec0ff */
[----:B------:R-:W-:Y:S02]  /*10070*/  SHF.L.U32 R4, R20, 0x1f, RZ ;  /* 0x0000001f14047819 */ /* 0x000fe400000006ff */
[----:B------:R-:W-:Y:S02]  /*10080*/  ISETP.NE.AND P1, PT, R5, RZ, PT ;  /* 0x000000ff0500720c */ /* 0x000fe40003f25270 */
[----:B------:R-:W0:Y:S02]  /*10090*/  SYNCS.PHASECHK.TRANS64.TRYWAIT P0, [R6+URZ+0x29880], R4 ;  /* 0x02988004060075a7 */ /* 0x000e24000800017f */
[----:B0-----:R-:W-:Y:S09]  /*100a0*/  @!P0 BRA `(.L_x_2016) ;  /* 0x0000002000648947 */ /* 0x001ff20003800000 */
.L_x_2068:
        /* <DEDUP_REMOVED lines=9> */
.L_x_2018:
[----:B------:R-:W-:Y:S05]  /*10140*/  BSYNC B1 ;  /* 0x0000000000017941 */ /* 0x000fea0003800000 */
.L_x_2017:
        /* <DEDUP_REMOVED lines=15> */
.L_x_2019:
        /* <DEDUP_REMOVED lines=8> */
.L_x_2069:
        /* <DEDUP_REMOVED lines=11> */
.L_x_2022:
[----:B------:R-:W-:Y:S05]  /*10370*/  BSYNC B1 ;  /* 0x0000000000017941 */ /* 0x000fea0003800000 */
.L_x_2021:
        /* <DEDUP_REMOVED lines=13> */
.L_x_2023:
        /* <DEDUP_REMOVED lines=13> */
.L_x_2024:
        /* <DEDUP_REMOVED lines=13> */
.L_x_2025:
[----:B------:R-:W-:-:S13]  /*105f0*/  @P0 ELECT P1, URZ, PT ;  /* 0x00000000003f082f */ /* 0x000fda0003820000 */
[----:B------:R-:W-:Y:S01]  /*10600*/  @P1 R2UR UR13, R16 ;  /* 0x00000000100d12ca */ /* 0x000fe200000e0000 */
[----:B------:R-:W-:Y:S01]  /*10610*/  UMOV UR12, UR36 ;  /* 0x00000024000c7c82 */ /* 0x000fe20008000000 */
[----:B------:R-:W-:-:S11]  /*10620*/  @P1 PLOP3.LUT P0, PT, P1, PT, PT, 0x8, 0x0 ;  /* 0x000000000000181c */ /* 0x000fd60000f0e170 */
[----:B------:R1:W-:Y:S01]  /*10630*/  UTMALDG.4D [UR8], [UR6], desc[UR14] ;  /* 0x00000e08060075b4 */ /* 0x0003e20008019000 */
[----:B------:R-:W-:Y:S01]  /*10640*/  PLOP3.LUT P1, PT, PT, PT, PT, 0x8, 0x0 ;  /* 0x000000000000781c */ /* 0x000fe20003f2e170 */
[----:B-1----:R-:W-:-:S12]  /*10650*/  @P0 BRA.U.ANY `(.L_x_2025) ;  /* 0xfffffffd00e40947 */ /* 0x002fd8000393ffff */
.L_x_2014:
[----:B------:R-:W-:Y:S05]  /*10660*/  BSYNC B0 ;  /* 0x0000000000007941 */ /* 0x000fea0003800000 */
.L_x_2013:
[----:B------:R-:W2:Y:S02]  /*10670*/  LDL R4, [R1+0x20] ;  /* 0x0000200001047983 */ /* 0x000ea40000100800 */
[----:B--2---:R-:W-:-:S13]  /*10680*/  ISETP.NE.AND P0, PT, R4, 0x3, PT ;  /* 0x000000030400780c */ /* 0x004fda0003f05270 */
[----:B------:R-:W-:Y:S05]  /*10690*/  @!P0 BRA `(.L_x_2026) ;  /* 0x0000000000048947 */ /* 0x000fea0003800000 */
[----:B------:R-:W-:Y:S01]  /*106a0*/  BPT.TRAP 0x1 ;  /* 0x000000040000795c */ /* 0x000fe20000300000 */
.L_x_2026:
[----:B------:R-:W-:Y:S02]  /*106b0*/  LOP3.LUT R4, R0, 0x1, RZ, 0x3c, !PT ;  /* 0x0000000100047812 */ /* 0x000fe400078e3cff */
[----:B------:R-:W-:Y:S02]  /*106c0*/  LEA R18, R3, UR38, 0x3 ;  /* 0x0000002603127c11 */ /* 0x000fe4000f8e18ff */
[----:B------:R-:W-:Y:S02]  /*106d0*/  SHF.L.U32 R4, R4, 0x1f, RZ ;  /* 0x0000001f04047819 */ /* 0x000fe400000006ff */
[----:B------:R-:W-:Y:S02]  /*106e0*/  ISETP.NE.AND P1, PT, R21, 0x3, PT ;  /* 0x000000031500780c */ /* 0x000fe40003f25270 */
[----:B------:R-:W1:Y:S02]  /*106f0*/  SYNCS.PHASECHK.TRANS64.TRYWAIT P0, [R18+URZ+0x29870], R4 ;  /* 0x02987004120075a7 */ /* 0x000e64000800017f */
[----:B-1----:R-:W-:Y:S09]  /*10700*/  @!P0 BRA `(.L_x_2027) ;  /* 0x0000001800f48947 */ /* 0x002ff20003800000 */
.L_x_2070:
[----:B------:R-:W-:Y:S05]  /*10710*/  @!P1 BRA `(.L_x_2028) ;  /* 0x0000000000049947 */ /* 0x000fea0003800000 */
[----:B------:R-:W-:Y:S01]  /*10720*/  BPT.TRAP 0x1 ;  /* 0x000000040000795c */ /* 0x000fe20000300000 */
.L_x_2028:
[----:B------:R-:W-:Y:S01]  /*10730*/  SHF.L.U32 R0, R0, 0x1f, RZ ;  /* 0x0000001f00007819 */ /* 0x000fe200000006ff */
[----:B------:R-:W-:-:S03]  /*10740*/  IMAD R12, R3, 0x5000, RZ ;  /* 0x00005000030c7824 */ /* 0x000fc600078e02ff */
[----:B------:R-:W2:Y:S02]  /*10750*/  SYNCS.PHASECHK.TRANS64.TRYWAIT P0, [R18+URZ+0x29860], R0 ;  /* 0x02986000120075a7 */ /* 0x000ea4000800017f */
[----:B--2---:R-:W-:Y:S05]  /*10760*/  @!P0 BRA `(.L_x_2029) ;  /* 0x0000001800f08947 */ /* 0x004fea0003800000 */
.L_x_2071:
[----:B-1----:R-:W2:Y:S04]  /*10770*/  LDL R4, [R1+0xc] ;  /* 0x00000c0001047983 */ /* 0x002ea80000100800 */
[----:B------:R-:W3:Y:S01]  /*10780*/  LDL R13, [R1+0x14] ;  /* 0x00001400010d7983 */ /* 0x000ee20000100800 */
[----:B------:R-:W-:Y:S05]  /*10790*/  WARPSYNC.ALL ;  /* 0x0000000000007948 */ /* 0x000fea0003800000 */
[----:B------:R-:W1:Y:S01]  /*107a0*/  S2R R3, SR_TID.X ;  /* 0x0000000000037919 */ /* 0x000e620000002100 */
[----:B0-----:R-:W-:Y:S01]  /*107b0*/  IMAD.MOV.U32 R6, RZ, RZ, 0x40 ;  /* 0x00000040ff067424 */ /* 0x001fe200078e00ff */
[----:B-1----:R-:W-:-:S04]  /*107c0*/  LOP3.LUT P0, RZ, R3, 0x4, RZ, 0xc0, !PT ;  /* 0x0000000403ff7812 */ /* 0x002fc8000780c0ff */
[----:B------:R-:W-:Y:S02]  /*107d0*/  SEL R6, R6, 0xffffffc0, !P0 ;  /* 0xffffffc006067807 */ /* 0x000fe40004000000 */
[C---:B--2---:R-:W-:Y:S02]  /*107e0*/  LOP3.LUT R0, R12.reuse, R4, RZ, 0xfc, !PT ;  /* 0x000000040c007212 */ /* 0x044fe400078efcff */
[----:B---3--:R-:W-:-:S03]  /*107f0*/  LOP3.LUT R19, R12, R13, RZ, 0xfc, !PT ;  /* 0x0000000d0c137212 */ /* 0x008fc600078efcff */
[----:B------:R-:W0:Y:S01]  /*10800*/  LDSM.16.MT88.4 R8, [R0+UR38+0xa400] ;  /* 0x00a400260008783b */ /* 0x000e220008004200 */
[----:B------:R-:W-:Y:S02]  /*10810*/  VIADD R3, R0, UR38 ;  /* 0x0000002600037c36 */ /* 0x000fe40008000000 */
[----:B------:R-:W-:Y:S02]  /*10820*/  VIADD R19, R19, UR38 ;  /* 0x0000002613137c36 */ /* 0x000fe40008000000 */
[----:B------:R-:W-:Y:S01]  /*10830*/  IMAD.IADD R3, R6, 0x1, R3 ;  /* 0x0000000106037824 */ /* 0x000fe200078e0203 */
        /* <DEDUP_REMOVED lines=67> */
.L_x_2030:
        /* <DEDUP_REMOVED lines=15> */
.L_x_2012:
[----:B------:R-:W-:-:S07]  /*10d60*/  IMAD.MOV.U32 R17, RZ, RZ, RZ ;  /* 0x000000ffff117224 */ /* 0x000fce00078e00ff */
.L_x_2032:
[----:B------:R-:W1:Y:S02]  /*10d70*/  LDL R2, [R1+0x1c] ;  /* 0x00001c0001027983 */ /* 0x000e640000100800 */
[----:B-1----:R-:W-:-:S04]  /*10d80*/  LOP3.LUT R0, R2, 0x1, RZ, 0xfc, !PT ;  /* 0x0000000102007812 */ /* 0x002fc800078efcff */
[----:B------:R-:W-:-:S13]  /*10d90*/  ISETP.NE.AND P0, PT, R0, 0x3, PT ;  /* 0x000000030000780c */ /* 0x000fda0003f05270 */
[----:B------:R-:W-:Y:S05]  /*10da0*/  @!P0 BRA `(.L_x_2033) ;  /* 0x0000000000048947 */ /* 0x000fea0003800000 */
[----:B------:R-:W-:Y:S01]  /*10db0*/  BPT.TRAP 0x1 ;  /* 0x000000040000795c */ /* 0x000fe20000300000 */
.L_x_2033:
[----:B------:R-:W-:Y:S01]  /*10dc0*/  LOP3.LUT R0, R20, 0x1, RZ, 0x3c, !PT ;  /* 0x0000000114007812 */ /* 0x000fe200078e3cff */
[----:B------:R-:W-:Y:S01]  /*10dd0*/  BSSY B0, `(.L_x_2034) ;  /* 0x0000007000007945 */ /* 0x000fe20003800000 */
[----:B------:R-:W-:Y:S02]  /*10de0*/  LEA R3, R17, UR38, 0x3 ;  /* 0x0000002611037c11 */ /* 0x000fe4000f8e18ff */
[----:B------:R-:W-:Y:S02]  /*10df0*/  SHF.L.U32 R0, R0, 0x1f, RZ ;  /* 0x0000001f00007819 */ /* 0x000fe400000006ff */
[----:B------:R-:W-:Y:S02]  /*10e00*/  LOP3.LUT R2, R2, 0x2, RZ, 0xfc, !PT ;  /* 0x0000000202027812 */ /* 0x000fe400078efcff */
[----:B------:R-:W1:Y:S02]  /*10e10*/  SYNCS.PHASECHK.TRANS64.TRYWAIT P0, [R3+URZ+0x29870], R0 ;  /* 0x02987000030075a7 */ /* 0x000e64000800017f */
[----:B------:R-:W-:Y:S01]  /*10e20*/  ISETP.NE.AND P1, PT, R2, 0x3, PT ;  /* 0x000000030200780c */ /* 0x000fe20003f25270 */
[----:B-1----:R-:W-:-:S12]  /*10e30*/  @!P0 BRA `(.L_x_2035) ;  /* 0x0000001400508947 */ /* 0x002fd80003800000 */
.L_x_2072:
[----:B------:R-:W-:Y:S05]  /*10e40*/  BSYNC B0 ;  /* 0x0000000000007941 */ /* 0x000fea0003800000 */
.L_x_2034:
[----:B------:R-:W-:Y:S05]  /*10e50*/  @!P1 BRA `(.L_x_2036) ;  /* 0x0000000000049947 */ /* 0x000fea0003800000 */
[----:B------:R-:W-:Y:S01]  /*10e60*/  BPT.TRAP 0x1 ;  /* 0x000000040000795c */ /* 0x000fe20000300000 */
.L_x_2036:
[----:B-1----:R-:W2:Y:S01]  /*10e70*/  LDL.LU R0, [R1+0xc] ;  /* 0x00000c0001007983 */ /* 0x002ea20000300800 */
[----:B------:R-:W-:Y:S01]  /*10e80*/  SHF.L.U32 R2, R20, 0x1f, RZ ;  /* 0x0000001f14027819 */ /* 0x000fe200000006ff */
[----:B------:R-:W-:-:S03]  /*10e90*/  IMAD R12, R17, 0x5000, RZ ;  /* 0x00005000110c7824 */ /* 0x000fc600078e02ff */
[----:B------:R-:W1:Y:S02]  /*10ea0*/  SYNCS.PHASECHK.TRANS64.TRYWAIT P0, [R3+URZ+0x29860], R2 ;  /* 0x02986002030075a7 */ /* 0x000e64000800017f */
[----:B--2---:R-:W-:Y:S01]  /*10eb0*/  LOP3.LUT R0, R12, R0, RZ, 0xfc, !PT ;  /* 0x000000000c007212 */ /* 0x004fe200078efcff */
[----:B-1----:R-:W-:Y:S06]  /*10ec0*/  @!P0 BRA `(.L_x_2037) ;  /* 0x0000001400408947 */ /* 0x002fec0003800000 */
.L_x_2073:
[----:B------:R-:W2:Y:S01]  /*10ed0*/  LDL.LU R13, [R1+0x14] ;  /* 0x00001400010d7983 */ /* 0x000ea20000300800 */
[----:B------:R-:W3:Y:S01]  /*10ee0*/  S2R R4, SR_TID.X ;  /* 0x0000000000047919 */ /* 0x000ee20000002100 */
[----:B-1----:R-:W-:Y:S01]  /*10ef0*/  VIADD R2, R0, UR38 ;  /* 0x0000002600027c36 */ /* 0x002fe20008000000 */
[----:B------:R-:W-:Y:S05]  /*10f00*/  WARPSYNC.ALL ;  /* 0x0000000000007948 */ /* 0x000fea0003800000 */
[----:B0-----:R-:W0:Y:S01]  /*10f10*/  LDSM.16.MT88.4 R8, [R0+UR38+0xa400] ;  /* 0x00a400260008783b */ /* 0x001e220008004200 */
[----:B---3--:R-:W-:Y:S01]  /*10f20*/  LOP3.LUT P0, RZ, R4, 0x4, RZ, 0xc0, !PT ;  /* 0x0000000404ff7812 */ /* 0x008fe2000780c0ff */
        /* <DEDUP_REMOVED lines=72> */
.L_x_2038:
        /* <DEDUP_REMOVED lines=14> */
.L_x_1993:
[----:B------:R-:W0:Y:S01]  /*11490*/  S2R R4, SR_CgaCtaId ;  /* 0x0000000000047919 */ /* 0x000e220000008800 */
[----:B------:R-:W-:Y:S02]  /*114a0*/  MOV R3, 0x400 ;  /* 0x0000040000037802 */ /* 0x000fe40000000f00 */
[----:B------:R-:W-:Y:S02]  /*114b0*/  SHF.L.U32 R2, R2, 0x1f, RZ ;  /* 0x0000001f02027819 */ /* 0x000fe400000006ff */
[----:B0-----:R-:W-:-:S04]  /*114c0*/  LEA R9, R4, R3, 0x18 ;  /* 0x0000000304097211 */ /* 0x001fc800078ec0ff */
[----:B------:R-:W0:Y:S02]  /*114d0*/  SYNCS.PHASECHK.TRANS64.TRYWAIT P0, [R9+URZ+0x29820], R2 ;  /* 0x02982002090075a7 */ /* 0x000e24000800017f */
[----:B0-----:R-:W-:Y:S05]  /*114e0*/  @!P0 BRA `(.L_x_2039) ;  /* 0x0000000c00cc8947 */ /* 0x001fea0003800000 */
.L_x_2074:
        /* <DEDUP_REMOVED lines=13> */
.L_x_2040:
        /* <DEDUP_REMOVED lines=12> */
.L_x_2075:
[----:B------:R-:W1:Y:S02]  /*11680*/  SYNCS.PHASECHK.TRANS64.TRYWAIT P1, [R7+URZ], R2 ;  /* 0x00000002070075a7 */ /* 0x000e64000802017f */
[----:B-1----:R-:W-:Y:S05]  /*11690*/  @!P1 BRA `(.L_x_2042) ;  /* 0x0000000c00889947 */ /* 0x002fea0003800000 */
.L_x_2076:
[----:B------:R-:W-:Y:S05]  /*116a0*/  @!P0 BRA `(.L_x_2043) ;  /* 0x0000000000048947 */ /* 0x000fea0003800000 */
[----:B------:R-:W-:Y:S01]  /*116b0*/  BPT.TRAP 0x1 ;  /* 0x000000040000795c */ /* 0x000fe20000300000 */
.L_x_2043:
[----:B0-----:R-:W-:-:S04]  /*116c0*/  IMAD R5, R0, 0x8, R9 ;  /* 0x0000000800057824 */ /* 0x001fc800078e0209 */
[----:B------:R-:W0:Y:S02]  /*116d0*/  SYNCS.PHASECHK.TRANS64.TRYWAIT P1, [R5+URZ+0x29860], R4 ;  /* 0x02986004050075a7 */ /* 0x000e24000802017f */
[----:B0-----:R-:W-:Y:S05]  /*116e0*/  @!P1 BRA `(.L_x_2044) ;  /* 0x0000000c00889947 */ /* 0x001fea0003800000 */
.L_x_2077:
[----:B------:R-:W-:Y:S05]  /*116f0*/  @!P0 BRA `(.L_x_2045) ;  /* 0x0000000000048947 */ /* 0x000fea0003800000 */
[----:B------:R-:W-:Y:S01]  /*11700*/  BPT.TRAP 0x1 ;  /* 0x000000040000795c */ /* 0x000fe20000300000 */
.L_x_2045:
[----:B------:R-:W-:-:S04]  /*11710*/  IMAD R3, R3, 0x8, R9 ;  /* 0x0000000803037824 */ /* 0x000fc800078e0209 */
[----:B------:R-:W2:Y:S02]  /*11720*/  SYNCS.PHASECHK.TRANS64.TRYWAIT P1, [R3+URZ+0x29860], R2 ;  /* 0x02986002030075a7 */ /* 0x000ea4000802017f */
[----:B--2---:R-:W-:Y:S05]  /*11730*/  @!P1 BRA `(.L_x_2046) ;  /* 0x0000000c00889947 */ /* 0x004fea0003800000 */
.L_x_2078:
[----:B------:R-:W-:Y:S05]  /*11740*/  @!P0 BRA `(.L_x_2047) ;  /* 0x0000000000048947 */ /* 0x000fea0003800000 */
[----:B------:R-:W-:Y:S01]  /*11750*/  BPT.TRAP 0x1 ;  /* 0x000000040000795c */ /* 0x000fe20000300000 */
.L_x_2047:
[----:B------:R-:W3:Y:S02]  /*11760*/  SYNCS.PHASECHK.TRANS64.TRYWAIT P0, [R5+URZ+0x29880], R4 ;  /* 0x02988004050075a7 */ /* 0x000ee4000800017f */
[----:B---3--:R-:W-:Y:S05]  /*11770*/  @!P0 BRA `(.L_x_2048) ;  /* 0x0000000c008c8947 */ /* 0x008fea0003800000 */
.L_x_2049:
[----:B----4-:R4:W0:Y:S02]  /*11780*/  SYNCS.PHASECHK.TRANS64.TRYWAIT P0, [R3+URZ+0x29880], R2 ;  /* 0x02988002030075a7 */ /* 0x010824000800017f */
[----:B0-----:R-:W-:Y:S05]  /*11790*/  @!P0 NANOSLEEP.SYNCS 0x989680 ;  /* 0x009896800000895d */ /* 0x001fea0003900000 */
[----:B------:R-:W0:Y:S02]  /*117a0*/  @!P0 SYNCS.PHASECHK.TRANS64 P0, [R3+URZ+0x29880], R2 ;  /* 0x02988002030085a7 */ /* 0x000e24000800007f */
[----:B0-----:R-:W-:Y:S05]  /*117b0*/  @!P0 BRA `(.L_x_2049) ;  /* 0xfffffffc00f08947 */ /* 0x001fea000383ffff */
.L_x_1952:
[----:B------:R-:W-:Y:S05]  /*117c0*/  BSYNC B6 ;  /* 0x0000000000067941 */ /* 0x000fea0003800000 */
.L_x_1949:
[----:B------:R-:W-:Y:S05]  /*117d0*/  EXIT ;  /* 0x000000000000794d */ /* 0x000fea0003800000 */
.L_x_1956:
[----:B-1----:R-:W-:-:S04]  /*117e0*/  IMAD.U32 R0, RZ, RZ, UR39 ;  /* 0x00000027ff007e24 */ /* 0x002fc8000f8e00ff */
[----:B------:R1:W2:Y:S03]  /*117f0*/  SYNCS.PHASECHK.TRANS64.TRYWAIT P0, [R0+URZ+0x29800], R3 ;  /* 0x02980003000075a7 */ /* 0x0002a6000800017f */
[----:B--2---:R-:W-:Y:S05]  /*11800*/  @!P0 NANOSLEEP.SYNCS 0x989680 ;  /* 0x009896800000895d */ /* 0x004fea0003900000 */
[----:B------:R-:W2:Y:S02]  /*11810*/  @!P0 SYNCS.PHASECHK.TRANS64 P0, [R0+URZ+0x29800], R3 ;  /* 0x02980003000085a7 */ /* 0x000ea4000800007f */
[----:B--2---:R-:W-:Y:S05]  /*11820*/  @!P0 BRA `(.L_x_1956) ;  /* 0xfffffffc00ec8947 */ /* 0x004fea000383ffff */
[----:B------:R-:W-:Y:S05]  /*11830*/  BRA `(.L_x_2050) ;  /* 0xfffffefc00807947 */ /* 0x000fea000383ffff */
.L_x_1960:
[----:B-1----:R-:W-:-:S04]  /*11840*/  IMAD.U32 R0, RZ, RZ, UR39 ;  /* 0x00000027ff007e24 */ /* 0x002fc8000f8e00ff */
[----:B------:R1:W3:Y:S03]  /*11850*/  SYNCS.PHASECHK.TRANS64.TRYWAIT P2, [R0+URZ+0x29830], R3 ;  /* 0x02983003000075a7 */ /* 0x0002e6000804017f */
[----:B---3--:R-:W-:Y:S05]  /*11860*/  @!P2 NANOSLEEP.SYNCS 0x989680 ;  /* 0x009896800000a95d */ /* 0x008fea0003900000 */
[----:B------:R-:W3:Y:S02]  /*11870*/  @!P2 SYNCS.PHASECHK.TRANS64 P2, [R0+URZ+0x29830], R3 ;  /* 0x029830030000a5a7 */ /* 0x000ee4000804007f */
[----:B---3--:R-:W-:Y:S05]  /*11880*/  @!P2 BRA `(.L_x_1960) ;  /* 0xfffffffc00eca947 */ /* 0x008fea000383ffff */
[----:B------:R-:W-:Y:S05]  /*11890*/  BRA `(.L_x_1959) ;  /* 0xfffffefc009c7947 */ /* 0x000fea000383ffff */
.L_x_1965:
[----:B-1----:R-:W-:-:S04]  /*118a0*/  IMAD.U32 R20, RZ, RZ, UR6 ;  /* 0x00000006ff147e24 */ /* 0x002fc8000f8e00ff */
[----:B------:R1:W2:Y:S03]  /*118b0*/  SYNCS.PHASECHK.TRANS64.TRYWAIT P3, [R20+URZ+0x29830], R9 ;  /* 0x02983009140075a7 */ /* 0x0002a6000806017f */
[----:B--2---:R-:W-:Y:S05]  /*118c0*/  @!P3 NANOSLEEP.SYNCS 0x989680 ;  /* 0x009896800000b95d */ /* 0x004fea0003900000 */
[----:B------:R-:W2:Y:S02]  /*118d0*/  @!P3 SYNCS.PHASECHK.TRANS64 P3, [R20+URZ+0x29830], R9 ;  /* 0x029830091400b5a7 */ /* 0x000ea4000806007f */
[----:B--2---:R-:W-:Y:S05]  /*118e0*/  @!P3 BRA `(.L_x_1965) ;  /* 0xfffffffc00ecb947 */ /* 0x004fea000383ffff */
[----:B------:R-:W-:Y:S05]  /*118f0*/  BRA `(.L_x_1962) ;  /* 0xffffff3400607947 */ /* 0x000fea000383ffff */
.L_x_1969:
[----:B-1----:R-:W-:-:S04]  /*11900*/  IMAD.U32 R14, RZ, RZ, UR6 ;  /* 0x00000006ff0e7e24 */ /* 0x002fc8000f8e00ff */
[----:B------:R1:W2:Y:S03]  /*11910*/  SYNCS.PHASECHK.TRANS64.TRYWAIT P3, [R14+URZ+0x29850], R9 ;  /* 0x029850090e0075a7 */ /* 0x0002a6000806017f */
[----:B--2---:R-:W-:Y:S05]  /*11920*/  @!P3 NANOSLEEP.SYNCS 0x989680 ;  /* 0x009896800000b95d */ /* 0x004fea0003900000 */
[----:B------:R-:W2:Y:S02]  /*11930*/  @!P3 SYNCS.PHASECHK.TRANS64 P3, [R14+URZ+0x29850], R9 ;  /* 0x029850090e00b5a7 */ /* 0x000ea4000806007f */
[----:B--2---:R-:W-:Y:S05]  /*11940*/  @!P3 BRA `(.L_x_1969) ;  /* 0xfffffffc00ecb947 */ /* 0x004fea000383ffff */
[----:B------:R-:W-:Y:S05]  /*11950*/  BRA `(.L_x_1966) ;  /* 0xffffff4000707947 */ /* 0x000fea000383ffff */
.L_x_1976:
[----:B-1----:R-:W-:-:S04]  /*11960*/  IMAD.U32 R14, RZ, RZ, UR6 ;  /* 0x00000006ff0e7e24 */ /* 0x002fc8000f8e00ff */
[----:B------:R1:W2:Y:S03]  /*11970*/  SYNCS.PHASECHK.TRANS64.TRYWAIT P2, [R14+URZ+0x29830], R9 ;  /* 0x029830090e0075a7 */ /* 0x0002a6000804017f */
[----:B--2---:R-:W-:Y:S05]  /*11980*/  @!P2 NANOSLEEP.SYNCS 0x989680 ;  /* 0x009896800000a95d */ /* 0x004fea0003900000 */
[----:B------:R-:W2:Y:S02]  /*11990*/  @!P2 SYNCS.PHASECHK.TRANS64 P2, [R14+URZ+0x29830], R9 ;  /* 0x029830090e00a5a7 */ /* 0x000ea4000804007f */
[----:B--2---:R-:W-:Y:S05]  /*119a0*/  @!P2 BRA `(.L_x_1976) ;  /* 0xfffffffc00eca947 */ /* 0x004fea000383ffff */
[----:B------:R-:W-:Y:S05]  /*119b0*/  BRA `(.L_x_1973) ;  /* 0xffffff6c002c7947 */ /* 0x000fea000383ffff */
.L_x_1980:
[----:B-1----:R-:W-:-:S04]  /*119c0*/  IMAD.U32 R14, RZ, RZ, UR6 ;  /* 0x00000006ff0e7e24 */ /* 0x002fc8000f8e00ff */
[----:B------:R1:W2:Y:S03]  /*119d0*/  SYNCS.PHASECHK.TRANS64.TRYWAIT P2, [R14+URZ+0x29850], R9 ;  /* 0x029850090e0075a7 */ /* 0x0002a6000804017f */
[----:B--2---:R-:W-:Y:S05]  /*119e0*/  @!P2 NANOSLEEP.SYNCS 0x989680 ;  /* 0x009896800000a95d */ /* 0x004fea0003900000 */
[----:B------:R-:W2:Y:S02]  /*119f0*/  @!P2 SYNCS.PHASECHK.TRANS64 P2, [R14+URZ+0x29850], R9 ;  /* 0x029850090e00a5a7 */ /* 0x000ea4000804007f */
[----:B--2---:R-:W-:Y:S05]  /*11a00*/  @!P2 BRA `(.L_x_1980) ;  /* 0xfffffffc00eca947 */ /* 0x004fea000383ffff */
[----:B------:R-:W-:Y:S05]  /*11a10*/  BRA `(.L_x_1977) ;  /* 0xffffff78002c7947 */ /* 0x000fea000383ffff */
.L_x_1986:
[----:B-1----:R-:W-:-:S04]  /*11a20*/  IMAD.U32 R5, RZ, RZ, UR5 ;  /* 0x00000005ff057e24 */ /* 0x002fc8000f8e00ff */
[----:B------:R1:W2:Y:S03]  /*11a30*/  SYNCS.PHASECHK.TRANS64.TRYWAIT P0, [R5+URZ+0x29850], R0 ;  /* 0x02985000050075a7 */ /* 0x0002a6000800017f */
[----:B--2---:R-:W-:Y:S05]  /*11a40*/  @!P0 NANOSLEEP.SYNCS 0x989680 ;  /* 0x009896800000895d */ /* 0x004fea0003900000 */
[----:B------:R-:W2:Y:S02]  /*11a50*/  @!P0 SYNCS.PHASECHK.TRANS64 P0, [R5+URZ+0x29850], R0 ;  /* 0x02985000050085a7 */ /* 0x000ea4000800007f */
[----:B--2---:R-:W-:Y:S05]  /*11a60*/  @!P0 BRA `(.L_x_1986) ;  /* 0xfffffffc00ec8947 */ /* 0x004fea000383ffff */
[----:B------:R-:W-:Y:S05]  /*11a70*/  BRA `(.L_x_1985) ;  /* 0xffffff9400e07947 */ /* 0x000fea000383ffff */
.L_x_1999:
[----:B------:R-:W-:Y:S02]  /*11a80*/  IMAD.MOV.U32 R13, RZ, RZ, R4 ;  /* 0x000000ffff0d7224 */ /* 0x000fe400078e0004 */
[----:B------:R-:W-:Y:S02]  /*11a90*/  IMAD.MOV.U32 R12, RZ, RZ, RZ ;  /* 0x000000ffff0c7224 */ /* 0x000fe400078e00ff */
[----:B------:R-:W-:Y:S02]  /*11aa0*/  IMAD.MOV.U32 R11, RZ, RZ, 0x1f ;  /* 0x0000001fff0b7424 */ /* 0x000fe400078e00ff */
[----:B------:R-:W-:-:S07]  /*11ab0*/  IMAD.MOV.U32 R15, RZ, RZ, -0x1 ;  /* 0xffffffffff0f7424 */ /* 0x000fce00078e00ff */
[----:B0-----:R-:W-:Y:S05]  /*11ac0*/  WARPSYNC.COLLECTIVE R15, `(.L_x_2051) ;  /* 0x000000000f087348 */ /* 0x001fea0003c00000 */
[----:B------:R1:W2:Y:S02]  /*11ad0*/  SHFL.IDX P6, R14, R13, R12, R11 ;  /* 0x0000000c0d0e7389 */ /* 0x0002a400000c000b */
[----:B012---:R-:W-:Y:S01]  /*11ae0*/  ENDCOLLECTIVE ;  /* 0x000000000000791b */ /* 0x007fe20003800000 */
.L_x_2051:
[----:B------:R-:W-:Y:S05]  /*11af0*/  BRA `(.L_x_2052) ;  /* 0xffffffd000e07947 */ /* 0x000fea000383ffff */
.L_x_2001:
[----:B------:R-:W-:Y:S01]  /*11b00*/  BSSY B0, `(.L_x_2053) ;  /* 0x0000006000007945 */ /* 0x000fe20003800000 */
[----:B------:R-:W-:-:S07]  /*11b10*/  IMAD.MOV.U32 R15, RZ, RZ, -0x1 ;  /* 0xffffffffff0f7424 */ /* 0x000fce00078e00ff */
[----:B-1----:R-:W-:Y:S05]  /*11b20*/  WARPSYNC.COLLECTIVE R15, `(.L_x_2054) ;  /* 0x000000000f0c7348 */ /* 0x002fea0003c00000 */
[----:B------:R-:W-:Y:S02]  /*11b30*/  ELECT P6, UR62, PT ;  /* 0x00000000003e782f */ /* 0x000fe400038c0000 */
[----:B------:R-:W-:Y:S01]  /*11b40*/  MOV R14, UR62 ;  /* 0x0000003e000e7c02 */ /* 0x000fe20008000f00 */
[----:B-1----:R-:W-:Y:S10]  /*11b50*/  ENDCOLLECTIVE ;  /* 0x000000000000791b */ /* 0x002ff40003800000 */
.L_x_2054:
[----:B------:R-:W-:Y:S05]  /*11b60*/  BSYNC B0 ;  /* 0x0000000000007941 */ /* 0x000fea0003800000 */
.L_x_2053:
[----:B------:R-:W-:Y:S05]  /*11b70*/  BRA `(.L_x_2055) ;  /* 0xffffffd000e47947 */ /* 0x000fea000383ffff */
.L_x_2003:
[----:B0-----:R-:W-:-:S04]  /*11b80*/  IMAD.U32 R3, RZ, RZ, UR38 ;  /* 0x00000026ff037e24 */ /* 0x001fc8000f8e00ff */
[----:B------:R0:W2:Y:S03]  /*11b90*/  SYNCS.PHASECHK.TRANS64.TRYWAIT P0, [R3+URZ+0x29880], R2 ;  /* 0x02988002030075a7 */ /* 0x0000a6000800017f */
[----:B--2---:R-:W-:Y:S05]  /*11ba0*/  @!P0 NANOSLEEP.SYNCS 0x989680 ;  /* 0x009896800000895d */ /* 0x004fea0003900000 */
[----:B------:R-:W2:Y:S02]  /*11bb0*/  @!P0 SYNCS.PHASECHK.TRANS64 P0, [R3+URZ+0x29880], R2 ;  /* 0x02988002030085a7 */ /* 0x000ea4000800007f */
[----:B--2---:R-:W-:Y:S05]  /*11bc0*/  @!P0 BRA `(.L_x_2003) ;  /* 0xfffffffc00ec8947 */ /* 0x004fea000383ffff */
[----:B------:R-:W-:Y:S05]  /*11bd0*/  BRA `(.L_x_2056) ;  /* 0xffffffd400307947 */ /* 0x000fea000383ffff */
.L_x_2005:
[----:B0-----:R-:W-:-:S04]  /*11be0*/  IMAD.U32 R3, RZ, RZ, UR38 ;  /* 0x00000026ff037e24 */ /* 0x001fc8000f8e00ff */
[----:B------:R0:W2:Y:S03]  /*11bf0*/  SYNCS.PHASECHK.TRANS64.TRYWAIT P0, [R3+URZ+0x29840], R2 ;  /* 0x02984002030075a7 */ /* 0x0000a6000800017f */
[----:B--2---:R-:W-:Y:S05]  /*11c00*/  @!P0 NANOSLEEP.SYNCS 0x989680 ;  /* 0x009896800000895d */ /* 0x004fea0003900000 */
[----:B------:R-:W2:Y:S02]  /*11c10*/  @!P0 SYNCS.PHASECHK.TRANS64 P0, [R3+URZ+0x29840], R2 ;  /* 0x02984002030085a7 */ /* 0x000ea4000800007f */
[----:B--2---:R-:W-:Y:S05]  /*11c20*/  @!P0 BRA `(.L_x_2005) ;  /* 0xfffffffc00ec8947 */ /* 0x004fea000383ffff */
[----:B------:R-:W-:Y:S05]  /*11c30*/  BRA `(.L_x_2057) ;  /* 0xffffffd400707947 */ /* 0x000fea000383ffff */
.L_x_2008:
[----:B------:R-:W-:Y:S01]  /*11c40*/  IMAD.MOV.U32 R13, RZ, RZ, R4 ;  /* 0x000000ffff0d7224 */ /* 0x000fe200078e0004 */
[----:B------:R-:W-:Y:S01]  /*11c50*/  LEA.HI R2, R18, UR39, RZ, 0x1e ;  /* 0x0000002712027c11 */ /* 0x000fe2000f8ff0ff */
[----:B------:R-:W-:Y:S02]  /*11c60*/  IMAD.MOV.U32 R12, RZ, RZ, RZ ;  /* 0x000000ffff0c7224 */ /* 0x000fe400078e00ff */
[----:B------:R-:W-:Y:S02]  /*11c70*/  IMAD.MOV.U32 R11, RZ, RZ, 0x1c1f ;  /* 0x00001c1fff0b7424 */ /* 0x000fe400078e00ff */
[----:B------:R-:W-:Y:S02]  /*11c80*/  IMAD.MOV.U32 R15, RZ, RZ, -0x1 ;  /* 0xffffffffff0f7424 */ /* 0x000fe400078e00ff */
[----:B------:R-:W-:-:S07]  /*11c90*/  VIADD R10, R2, 0x20 ;  /* 0x00000020020a7836 */ /* 0x000fce0000000000 */
[----:B------:R-:W-:Y:S05]  /*11ca0*/  WARPSYNC.COLLECTIVE R15, `(.L_x_2058) ;  /* 0x000000000f087348 */ /* 0x000fea0003c00000 */
[----:B------:R0:W1:Y:S02]  /*11cb0*/  SHFL.IDX P6, R14, R13, R12, R11 ;  /* 0x0000000c0d0e7389 */ /* 0x00006400000c000b */
[----:B01----:R-:W-:Y:S01]  /*11cc0*/  ENDCOLLECTIVE ;  /* 0x000000000000791b */ /* 0x003fe20003800000 */
.L_x_2058:
[----:B------:R-:W-:Y:S02]  /*11cd0*/  IMAD.MOV.U32 R13, RZ, RZ, R5 ;  /* 0x000000ffff0d7224 */ /* 0x000fe400078e0005 */
[----:B------:R-:W-:-:S07]  /*11ce0*/  IMAD.MOV.U32 R6, RZ, RZ, R14 ;  /* 0x000000ffff067224 */ /* 0x000fce00078e000e */
[----:B------:R-:W-:Y:S05]  /*11cf0*/  WARPSYNC.COLLECTIVE R15, `(.L_x_2059) ;  /* 0x000000000f087348 */ /* 0x000fea0003c00000 */
[----:B------:R0:W1:Y:S02]  /*11d00*/  SHFL.IDX P6, R14, R13, R12, R11 ;  /* 0x0000000c0d0e7389 */ /* 0x00006400000c000b */
[----:B01----:R-:W-:Y:S01]  /*11d10*/  ENDCOLLECTIVE ;  /* 0x000000000000791b */ /* 0x003fe20003800000 */
.L_x_2059:
[----:B------:R-:W-:Y:S02]  /*11d20*/  ULDC UR4, c[0x0][0x288] ;  /* 0x0000a20000047ab9 */ /* 0x000fe40000000800 */
[----:B------:R-:W-:-:S05]  /*11d30*/  IMAD R3, R9, UR4, RZ ;  /* 0x0000000409037c24 */ /* 0x000fca000f8e02ff */
[----:B------:R-:W-:Y:S01]  /*11d40*/  ISETP.GE.AND P4, PT, R2, R3, PT ;  /* 0x000000030200720c */ /* 0x000fe20003f86270 */
[----:B------:R-:W-:Y:S02]  /*11d50*/  IMAD.MOV.U32 R13, RZ, RZ, R4 ;  /* 0x000000ffff0d7224 */ /* 0x000fe400078e0004 */
[----:B------:R-:W-:-:S10]  /*11d60*/  IMAD.MOV.U32 R12, RZ, RZ, 0x1 ;  /* 0x00000001ff0c7424 */ /* 0x000fd400078e00ff */
[----:B------:R-:W-:Y:S02]  /*11d70*/  @!P4 VIADD R9, R0, UR38 ;  /* 0x000000260009cc36 */ /* 0x000fe40008000000 */
[----:B------:R-:W-:-:S07]  /*11d80*/  IMAD.MOV.U32 R7, RZ, RZ, R14 ;  /* 0x000000ffff077224 */ /* 0x000fce00078e000e */
[----:B------:R-:W-:Y:S05]  /*11d90*/  WARPSYNC.COLLECTIVE R15, `(.L_x_2060) ;  /* 0x000000000f087348 */ /* 0x000fea0003c00000 */
[----:B------:R0:W1:Y:S02]  /*11da0*/  SHFL.IDX P6, R14, R13, R12, R11 ;  /* 0x0000000c0d0e7389 */ /* 0x00006400000c000b */
[----:B01----:R-:W-:Y:S01]  /*11db0*/  ENDCOLLECTIVE ;  /* 0x000000000000791b */ /* 0x003fe20003800000 */
.L_x_2060:
[----:B------:R-:W-:-:S05]  /*11dc0*/  @!P4 IADD3 R7, P3, R8, R7, RZ ;  /* 0x000000070807c210 */ /* 0x000fca0007f7e0ff */
[----:B------:R-:W-:Y:S01]  /*11dd0*/  @!P4 IMAD.X R6, RZ, RZ, R6, P3 ;  /* 0x000000ffff06c224 */ /* 0x000fe200018e0606 */
[----:B------:R-:W-:Y:S01]  /*11de0*/  ISETP.GE.AND P3, PT, R10, R3, PT ;  /* 0x000000030a00720c */ /* 0x000fe20003f66270 */
[----:B------:R-:W-:-:S03]  /*11df0*/  VIADD R10, R2, 0x40 ;  /* 0x00000040020a7836 */ /* 0x000fc60000000000 */
        /* <DEDUP_REMOVED lines=14> */
.L_x_2061:
[----:B------:R-:W-:Y:S02]  /*11ee0*/  @!P3 VIADD R9, R0, UR38 ;  /* 0x000000260009bc36 */ /* 0x000fe40008000000 */
[----:B------:R-:W-:Y:S02]  /*11ef0*/  IMAD.MOV.U32 R13, RZ, RZ, R4 ;  /* 0x000000ffff0d7224 */ /* 0x000fe400078e0004 */
[----:B------:R-:W-:Y:S02]  /*11f00*/  IMAD.MOV.U32 R12, RZ, RZ, 0x2 ;  /* 0x00000002ff0c7424 */ /* 0x000fe400078e00ff */
[----:B------:R-:W-:-:S07]  /*11f10*/  IMAD.MOV.U32 R7, RZ, RZ, R14 ;  /* 0x000000ffff077224 */ /* 0x000fce00078e000e */
[----:B------:R-:W-:Y:S05]  /*11f20*/  WARPSYNC.COLLECTIVE R15, `(.L_x_2062) ;  /* 0x000000000f087348 */ /* 0x000fea0003c00000 */
[----:B------:R0:W1:Y:S02]  /*11f30*/  SHFL.IDX P6, R14, R13, R12, R11 ;  /* 0x0000000c0d0e7389 */ /* 0x00006400000c000b */
[----:B01----:R-:W-:Y:S01]  /*11f40*/  ENDCOLLECTIVE ;  /* 0x000000000000791b */ /* 0x003fe20003800000 */
.L_x_2062:
[----:B------:R-:W-:-:S05]  /*11f50*/  @!P3 IADD3 R7, P4, R8, R7, RZ ;  /* 0x000000070807b210 */ /* 0x000fca0007f9e0ff */
[----:B------:R-:W-:-:S05]  /*11f60*/  @!P3 IMAD.X R6, RZ, RZ, R6, P4 ;  /* 0x000000ffff06b224 */ /* 0x000fca00020e0606 */
        /* <DEDUP_REMOVED lines=15> */
.L_x_2063:
[----:B------:R-:W-:Y:S02]  /*12060*/  @!P3 VIADD R19, R0, UR38 ;  /* 0x000000260013bc36 */ /* 0x000fe40008000000 */
[----:B------:R-:W-:Y:S02]  /*12070*/  IMAD.MOV.U32 R13, RZ, RZ, R4 ;  /* 0x000000ffff0d7224 */ /* 0x000fe400078e0004 */
[----:B------:R-:W-:Y:S02]  /*12080*/  IMAD.MOV.U32 R12, RZ, RZ, 0x3 ;  /* 0x00000003ff0c7424 */ /* 0x000fe400078e00ff */
[----:B------:R-:W-:-:S07]  /*12090*/  IMAD.MOV.U32 R7, RZ, RZ, R14 ;  /* 0x000000ffff077224 */ /* 0x000fce00078e000e */
[----:B------:R-:W-:Y:S05]  /*120a0*/  WARPSYNC.COLLECTIVE R15, `(.L_x_2064) ;  /* 0x000000000f087348 */ /* 0x000fea0003c00000 */
[----:B------:R0:W1:Y:S02]  /*120b0*/  SHFL.IDX P6, R14, R13, R12, R11 ;  /* 0x0000000c0d0e7389 */ /* 0x00006400000c000b */
[----:B01----:R-:W-:Y:S01]  /*120c0*/  ENDCOLLECTIVE ;  /* 0x000000000000791b */ /* 0x003fe20003800000 */
.L_x_2064:
[----:B------:R-:W-:-:S05]  /*120d0*/  @!P3 IADD3 R7, P4, R8, R7, RZ ;  /* 0x000000070807b210 */ /* 0x000fca0007f9e0ff */
[----:B------:R-:W-:-:S05]  /*120e0*/  @!P3 IMAD.X R6, RZ, RZ, R6, P4 ;  /* 0x000000ffff06b224 */ /* 0x000fca00020e0606 */
[----:B------:R-:W-:Y:S01]  /*120f0*/  @!P3 LOP3.LUT R7, R7, R6, RZ, 0x3c, !PT ;  /* 0x000000060707b212 */ /* 0x000fe200078e3cff */
[----:B------:R-:W-:-:S03]  /*12100*/  IMAD.MOV.U32 R13, RZ, RZ, R5 ;  /* 0x000000ffff0d7224 */ /* 0x000fc600078e0005 */
[----:B------:R-:W-:-:S04]  /*12110*/  @!P3 LOP3.LUT R6, R7, R6, RZ, 0x3c, !PT ;  /* 0x000000060706b212 */ /* 0x000fc800078e3cff */
[----:B------:R-:W-:Y:S01]  /*12120*/  @!P3 LOP3.LUT R7, R7, R6, RZ, 0x3c, !PT ;  /* 0x000000060707b212 */ /* 0x000fe200078e3cff */
[----:B------:R-:W-:-:S04]  /*12130*/  IMAD.MOV.U32 R4, RZ, RZ, R14 ;  /* 0x000000ffff047224 */ /* 0x000fc800078e000e */
[----:B------:R-:W-:Y:S01]  /*12140*/  @!PT LDS RZ, [RZ] ;  /* 0x00000000fffff984 */ /* 0x000fe20000000800 */
[----:B------:R-:W-:Y:S01]  /*12150*/  @!PT LDS RZ, [RZ] ;  /* 0x00000000fffff984 */ /* 0x000fe20000000800 */
[----:B------:R-:W-:Y:S01]  /*12160*/  @!PT LDS RZ, [RZ] ;  /* 0x00000000fffff984 */ /* 0x000fe20000000800 */
[----:B------:R0:W-:Y:S04]  /*12170*/  @!P3 LDGSTS.E.BYPASS.LTC128B.128 [R19+0x15400], desc[UR48][R6.64], !P2 ;  /* 0x154000000613bfae */ /* 0x0001e8000d101d70 */
[----:B------:R0:W-:Y:S04]  /*12180*/  @!P3 LDGSTS.E.BYPASS.LTC128B.128 [R19+0x17400], desc[UR48][R6.64+0x40], !P0 ;  /* 0x174000400613bfae */ /* 0x0001e8000c101d70 */
[----:B------:R0:W-:Y:S02]  /*12190*/  @!P3 LDGSTS.E.BYPASS.LTC128B.128 [R19+0x19400], desc[UR48][R6.64+0x80], !P1 ;  /* 0x194000800613bfae */ /* 0x0001e4000c901d70 */
[----:B0-----:R-:W-:Y:S05]  /*121a0*/  WARPSYNC.COLLECTIVE R15, `(.L_x_2065) ;  /* 0x000000000f087348 */ /* 0x001fea0003c00000 */
[----:B------:R1:W2:Y:S02]  /*121b0*/  SHFL.IDX P6, R14, R13, R12, R11 ;  /* 0x0000000c0d0e7389 */ /* 0x0002a400000c000b */
[----:B012---:R-:W-:Y:S01]  /*121c0*/  ENDCOLLECTIVE ;  /* 0x000000000000791b */ /* 0x007fe20003800000 */
.L_x_2065:
[----:B------:R-:W-:Y:S05]  /*121d0*/  BRA `(.L_x_2066) ;  /* 0xffffffd8008c7947 */ /* 0x000fea000383ffff */
.L_x_2011:
[----:B-1----:R-:W-:-:S04]  /*121e0*/  IMAD.U32 R3, RZ, RZ, UR38 ;  /* 0x00000026ff037e24 */ /* 0x002fc8000f8e00ff */
[----:B------:R1:W2:Y:S03]  /*121f0*/  SYNCS.PHASECHK.TRANS64.TRYWAIT P0, [R3+URZ+0x29820], R0 ;  /* 0x02982000030075a7 */ /* 0x0002a6000800017f */
[----:B--2---:R-:W-:Y:S05]  /*12200*/  @!P0 NANOSLEEP.SYNCS 0x989680 ;  /* 0x009896800000895d */ /* 0x004fea0003900000 */
[----:B------:R-:W2:Y:S02]  /*12210*/  @!P0 SYNCS.PHASECHK.TRANS64 P0, [R3+URZ+0x29820], R0 ;  /* 0x02982000030085a7 */ /* 0x000ea4000800007f */
[----:B--2---:R-:W-:Y:S05]  /*12220*/  @!P0 BRA `(.L_x_2011) ;  /* 0xfffffffc00ec8947 */ /* 0x004fea000383ffff */
[----:B------:R-:W-:Y:S05]  /*12230*/  BRA `(.L_x_2067) ;  /* 0xffffffd800dc7947 */ /* 0x000fea000383ffff */
.L_x_2016:
[----:B0-----:R0:W1:Y:S02]  /*12240*/  SYNCS.PHASECHK.TRANS64.TRYWAIT P0, [R6+URZ+0x29880], R4 ;  /* 0x02988004060075a7 */ /* 0x001064000800017f */
[----:B-1----:R-:W-:Y:S05]  /*12250*/  @!P0 NANOSLEEP.SYNCS 0x989680 ;  /* 0x009896800000895d */ /* 0x002fea0003900000 */
[----:B------:R-:W1:Y:S02]  /*12260*/  @!P0 SYNCS.PHASECHK.TRANS64 P0, [R6+URZ+0x29880], R4 ;  /* 0x02988004060085a7 */ /* 0x000e64000800007f */
[----:B-1----:R-:W-:Y:S05]  /*12270*/  @!P0 BRA `(.L_x_2016) ;  /* 0xfffffffc00f08947 */ /* 0x002fea000383ffff */
[----:B------:R-:W-:Y:S05]  /*12280*/  BRA `(.L_x_2068) ;  /* 0xffffffdc00887947 */ /* 0x000fea000383ffff */
.L_x_2020:
[----:B-1----:R1:W2:Y:S02]  /*12290*/  SYNCS.PHASECHK.TRANS64.TRYWAIT P0, [R6+URZ+0x29840], R4 ;  /* 0x02984004060075a7 */ /* 0x0022a4000800017f */
[----:B--2---:R-:W-:Y:S05]  /*122a0*/  @!P0 NANOSLEEP.SYNCS 0x989680 ;  /* 0x009896800000895d */ /* 0x004fea0003900000 */
[----:B------:R-:W2:Y:S02]  /*122b0*/  @!P0 SYNCS.PHASECHK.TRANS64 P0, [R6+URZ+0x29840], R4 ;  /* 0x02984004060085a7 */ /* 0x000ea4000800007f */
[----:B--2---:R-:W-:Y:S05]  /*122c0*/  @!P0 BRA `(.L_x_2020) ;  /* 0xfffffffc00f08947 */ /* 0x004fea000383ffff */
[----:B------:R-:W-:Y:S05]  /*122d0*/  BRA `(.L_x_2069) ;  /* 0xffffffdc00f87947 */ /* 0x000fea000383ffff */
.L_x_2027:
[----:B-1----:R1:W2:Y:S02]  /*122e0*/  SYNCS.PHASECHK.TRANS64.TRYWAIT P0, [R18+URZ+0x29870], R4 ;  /* 0x02987004120075a7 */ /* 0x0022a4000800017f */
[----:B--2---:R-:W-:Y:S05]  /*122f0*/  @!P0 NANOSLEEP.SYNCS 0x989680 ;  /* 0x009896800000895d */ /* 0x004fea0003900000 */
[----:B------:R-:W2:Y:S02]  /*12300*/  @!P0 SYNCS.PHASECHK.TRANS64 P0, [R18+URZ+0x29870], R4 ;  /* 0x02987004120085a7 */ /* 0x000ea4000800007f */
[----:B--2---:R-:W-:Y:S05]  /*12310*/  @!P0 BRA `(.L_x_2027) ;  /* 0xfffffffc00f08947 */ /* 0x004fea000383ffff */
[----:B------:R-:W-:Y:S05]  /*12320*/  BRA `(.L_x_2070) ;  /* 0xffffffe000f87947 */ /* 0x000fea000383ffff */
.L_x_2029:
[----:B--2---:R2:W3:Y:S02]  /*12330*/  SYNCS.PHASECHK.TRANS64.TRYWAIT P0, [R18+URZ+0x29860], R0 ;  /* 0x02986000120075a7 */ /* 0x0044e4000800017f */
[----:B---3--:R-:W-:Y:S05]  /*12340*/  @!P0 NANOSLEEP.SYNCS 0x989680 ;  /* 0x009896800000895d */ /* 0x008fea0003900000 */
[----:B------:R-:W3:Y:S02]  /*12350*/  @!P0 SYNCS.PHASECHK.TRANS64 P0, [R18+URZ+0x29860], R0 ;  /* 0x02986000120085a7 */ /* 0x000ee4000800007f */
[----:B---3--:R-:W-:Y:S05]  /*12360*/  @!P0 BRA `(.L_x_2029) ;  /* 0xfffffffc00f08947 */ /* 0x008fea000383ffff */
[----:B------:R-:W-:Y:S05]  /*12370*/  BRA `(.L_x_2071) ;  /* 0xffffffe000fc7947 */ /* 0x000fea000383ffff */
.L_x_2035:
[----:B-1----:R1:W2:Y:S02]  /*12380*/  SYNCS.PHASECHK.TRANS64.TRYWAIT P0, [R3+URZ+0x29870], R0 ;  /* 0x02987000030075a7 */ /* 0x0022a4000800017f */
[----:B--2---:R-:W-:Y:S05]  /*12390*/  @!P0 NANOSLEEP.SYNCS 0x989680 ;  /* 0x009896800000895d */ /* 0x004fea0003900000 */
[----:B------:R-:W2:Y:S02]  /*123a0*/  @!P0 SYNCS.PHASECHK.TRANS64 P0, [R3+URZ+0x29870], R0 ;  /* 0x02987000030085a7 */ /* 0x000ea4000800007f */
[----:B--2---:R-:W-:Y:S05]  /*123b0*/  @!P0 BRA `(.L_x_2035) ;  /* 0xfffffffc00f08947 */ /* 0x004fea000383ffff */
[----:B------:R-:W-:Y:S05]  /*123c0*/  BRA `(.L_x_2072) ;  /* 0xffffffe8009c7947 */ /* 0x000fea000383ffff */
.L_x_2037:
[----:B-1----:R1:W2:Y:S02]  /*123d0*/  SYNCS.PHASECHK.TRANS64.TRYWAIT P0, [R3+URZ+0x29860], R2 ;  /* 0x02986002030075a7 */ /* 0x0022a4000800017f */
[----:B--2---:R-:W-:Y:S05]  /*123e0*/  @!P0 NANOSLEEP.SYNCS 0x989680 ;  /* 0x009896800000895d */ /* 0x004fea0003900000 */
[----:B------:R-:W2:Y:S02]  /*123f0*/  @!P0 SYNCS.PHASECHK.TRANS64 P0, [R3+URZ+0x29860], R2 ;  /* 0x02986002030085a7 */ /* 0x000ea4000800007f */
[----:B--2---:R-:W-:Y:S05]  /*12400*/  @!P0 BRA `(.L_x_2037) ;  /* 0xfffffffc00f08947 */ /* 0x004fea000383ffff */
[----:B------:R-:W-:Y:S05]  /*12410*/  BRA `(.L_x_2073) ;  /* 0xffffffe800ac7947 */ /* 0x000fea000383ffff */
.L_x_2039:
[----:B0-----:R0:W1:Y:S02]  /*12420*/  SYNCS.PHASECHK.TRANS64.TRYWAIT P0, [R9+URZ+0x29820], R2 ;  /* 0x02982002090075a7 */ /* 0x001064000800017f */
[----:B-1----:R-:W-:Y:S05]  /*12430*/  @!P0 NANOSLEEP.SYNCS 0x989680 ;  /* 0x009896800000895d */ /* 0x002fea0003900000 */
[----:B------:R-:W1:Y:S02]  /*12440*/  @!P0 SYNCS.PHASECHK.TRANS64 P0, [R9+URZ+0x29820], R2 ;  /* 0x02982002090085a7 */ /* 0x000e64000800007f */
[----:B-1----:R-:W-:Y:S05]  /*12450*/  @!P0 BRA `(.L_x_2039) ;  /* 0xfffffffc00f08947 */ /* 0x002fea000383ffff */
[----:B------:R-:W-:Y:S05]  /*12460*/  BRA `(.L_x_2074) ;  /* 0xfffffff000207947 */ /* 0x000fea000383ffff */
.L_x_2041:
[----:B0-----:R0:W1:Y:S02]  /*12470*/  SYNCS.PHASECHK.TRANS64.TRYWAIT P1, [R5+URZ], R4 ;  /* 0x00000004050075a7 */ /* 0x001064000802017f */
[----:B-1----:R-:W-:Y:S05]  /*12480*/  @!P1 NANOSLEEP.SYNCS 0x989680 ;  /* 0x009896800000995d */ /* 0x002fea0003900000 */
[----:B------:R-:W1:Y:S02]  /*12490*/  @!P1 SYNCS.PHASECHK.TRANS64 P1, [R5+URZ], R4 ;  /* 0x00000004050095a7 */ /* 0x000e64000802007f */
[----:B-1----:R-:W-:Y:S05]  /*124a0*/  @!P1 BRA `(.L_x_2041) ;  /* 0xfffffffc00f09947 */ /* 0x002fea000383ffff */
[----:B------:R-:W-:Y:S05]  /*124b0*/  BRA `(.L_x_2075) ;  /* 0xfffffff000707947 */ /* 0x000fea000383ffff */
.L_x_2042:
[----:B-1----:R1:W2:Y:S02]  /*124c0*/  SYNCS.PHASECHK.TRANS64.TRYWAIT P1, [R7+URZ], R2 ;  /* 0x00000002070075a7 */ /* 0x0022a4000802017f */
[----:B--2---:R-:W-:Y:S05]  /*124d0*/  @!P1 NANOSLEEP.SYNCS 0x989680 ;  /* 0x009896800000995d */ /* 0x004fea0003900000 */
[----:B------:R-:W2:Y:S02]  /*124e0*/  @!P1 SYNCS.PHASECHK.TRANS64 P1, [R7+URZ], R2 ;  /* 0x00000002070095a7 */ /* 0x000ea4000802007f */
[----:B--2---:R-:W-:Y:S05]  /*124f0*/  @!P1 BRA `(.L_x_2042) ;  /* 0xfffffffc00f09947 */ /* 0x004fea000383ffff */
[----:B------:R-:W-:Y:S05]  /*12500*/  BRA `(.L_x_2076) ;  /* 0xfffffff000647947 */ /* 0x000fea000383ffff */
.L_x_2044:
[----:B0-----:R0:W2:Y:S02]  /*12510*/  SYNCS.PHASECHK.TRANS64.TRYWAIT P1, [R5+URZ+0x29860], R4 ;  /* 0x02986004050075a7 */ /* 0x0010a4000802017f */
[----:B--2---:R-:W-:Y:S05]  /*12520*/  @!P1 NANOSLEEP.SYNCS 0x989680 ;  /* 0x009896800000995d */ /* 0x004fea0003900000 */
[----:B------:R-:W2:Y:S02]  /*12530*/  @!P1 SYNCS.PHASECHK.TRANS64 P1, [R5+URZ+0x29860], R4 ;  /* 0x02986004050095a7 */ /* 0x000ea4000802007f */
[----:B--2---:R-:W-:Y:S05]  /*12540*/  @!P1 BRA `(.L_x_2044) ;  /* 0xfffffffc00f09947 */ /* 0x004fea000383ffff */
[----:B------:R-:W-:Y:S05]  /*12550*/  BRA `(.L_x_2077) ;  /* 0xfffffff000647947 */ /* 0x000fea000383ffff */
.L_x_2046:
[----:B--2---:R2:W3:Y:S02]  /*12560*/  SYNCS.PHASECHK.TRANS64.TRYWAIT P1, [R3+URZ+0x29860], R2 ;  /* 0x02986002030075a7 */ /* 0x0044e4000802017f */
[----:B---3--:R-:W-:Y:S05]  /*12570*/  @!P1 NANOSLEEP.SYNCS 0x989680 ;  /* 0x009896800000995d */ /* 0x008fea0003900000 */
[----:B------:R-:W3:Y:S02]  /*12580*/  @!P1 SYNCS.PHASECHK.TRANS64 P1, [R3+URZ+0x29860], R2 ;  /* 0x02986002030095a7 */ /* 0x000ee4000802007f */
[----:B---3--:R-:W-:Y:S05]  /*12590*/  @!P1 BRA `(.L_x_2046) ;  /* 0xfffffffc00f09947 */ /* 0x008fea000383ffff */
[----:B------:R-:W-:Y:S05]  /*125a0*/  BRA `(.L_x_2078) ;  /* 0xfffffff000647947 */ /* 0x000fea000383ffff */
.L_x_2048:
[----:B---3--:R3:W4:Y:S02]  /*125b0*/  SYNCS.PHASECHK.TRANS64.TRYWAIT P0, [R5+URZ+0x29880], R4 ;  /* 0x02988004050075a7 */ /* 0x008724000800017f */
[----:B----4-:R-:W-:Y:S05]  /*125c0*/  @!P0 NANOSLEEP.SYNCS 0x989680 ;  /* 0x009896800000895d */ /* 0x010fea0003900000 */
[----:B------:R-:W4:Y:S02]  /*125d0*/  @!P0 SYNCS.PHASECHK.TRANS64 P0, [R5+URZ+0x29880], R4 ;  /* 0x02988004050085a7 */ /* 0x000f24000800007f */
[----:B----4-:R-:W-:Y:S05]  /*125e0*/  @!P0 BRA `(.L_x_2048) ;  /* 0xfffffffc00f08947 */ /* 0x010fea000383ffff */
[----:B------:R-:W-:Y:S05]  /*125f0*/  BRA `(.L_x_2049) ;  /* 0xfffffff000607947 */ /* 0x000fea000383ffff */
.L_x_2079:
        /* <DEDUP_REMOVED lines=16> */
.L_x_2850:


//--------------------- .text._ZN7cutlass13device_kernelIN5flash11enable_sm90INS1_16FlashAttnFwdSm90INS1_25CollectiveMainloopFwdSm90ILi2EN4cute5tupleIJNS5_1CILi1EEES8_S8_EEENS6_IJNS7_ILi128EEENS7_ILi160EEENS7_ILi192EEEEEELi128ENS_12float_e4m3_tEfNS_4arch4Sm90ELb1ELb0ELb0ELb1ELb0ELb0ELb0ELb1ELb1ELb1ELb1ELb0EEENS1_21CollectiveEpilogueFwdINS6_IJSA_SA_SB_EEES9_NS_10bfloat16_tESG_Li256ELb1ELb1ELb1ELb1EEENS1_36VarlenDynamicPersistentTileSchedulerILi128ELi160ELi256ELi128ELb1ELb1ELb1ELb1ELb1ELb1EEEEEEEEEvNT_6ParamsE --------------------------
	.section	.text._ZN7cutlass13device_kernelIN5flash11enable_sm90INS1_16FlashAttnFwdSm90INS1_25CollectiveMainloopFwdSm90ILi2EN4cute5tupleIJNS5_1CILi1EEES8_S8_EEENS6_IJNS7_ILi128EEENS7_ILi160EEENS7_ILi192EEEEEELi128ENS_12float_e4m3_tEfNS_4arch4Sm90ELb1ELb0ELb0ELb1ELb0ELb0ELb0ELb1ELb1ELb1ELb1ELb0EEENS1_21CollectiveEpilogueFwdINS6_IJSA_SA_SB_EEES9_NS_10bfloat16_tESG_Li256ELb1ELb1ELb1ELb1EEENS1_36VarlenDynamicPersistentTileSchedulerILi128ELi160ELi256ELi128ELb1ELb1ELb1ELb1ELb1ELb1EEEEEEEEEvNT_6ParamsE,"ax",@progbits
	.align	128
.text._ZN7cutlass13device_kernelIN5flash11enable_sm90INS1_16FlashAttnFwdSm90INS1_25CollectiveMainloopFwdSm90ILi2EN4cute5tupleIJNS5_1CILi1EEES8_S8_EEENS6_IJNS7_ILi128EEENS7_ILi160EEENS7_ILi192EEEEEELi128ENS_12float_e4m3_tEfNS_4arch4Sm90ELb1ELb0ELb0ELb1ELb0ELb0ELb0ELb1ELb1ELb1ELb1ELb0EEENS1_21CollectiveEpilogueFwdINS6_IJSA_SA_SB_EEES9_NS_10bfloat16_tESG_Li256ELb1ELb1ELb1ELb1EEENS1_36VarlenDynamicPersistentTileSchedulerILi128ELi160ELi256ELi128ELb1ELb1ELb1ELb1ELb1ELb1EEEEEEEEEvNT_6ParamsE:
        .type           _ZN7cutlass13device_kernelIN5flash11enable_sm90INS1_16FlashAttnFwdSm90INS1_25CollectiveMainloopFwdSm90ILi2EN4cute5tupleIJNS5_1CILi1EEES8_S8_EEENS6_IJNS7_ILi128EEENS7_ILi160EEENS7_ILi192EEEEEELi128ENS_12float_e4m3_tEfNS_4arch4Sm90ELb1ELb0ELb0ELb1ELb0ELb0ELb0ELb1ELb1ELb1ELb1ELb0EEENS1_21CollectiveEpilogueFwdINS6_IJSA_SA_SB_EEES9_NS_10bfloat16_tESG_Li256ELb1ELb1ELb1ELb1EEENS1_36VarlenDynamicPersistentTileSchedulerILi128ELi160ELi256ELi128ELb1ELb1ELb1ELb1ELb1ELb1EEEEEEEEEvNT_6ParamsE,@function
        .size           _ZN7cutlass13device_kernelIN5flash11enable_sm90INS1_16FlashAttnFwdSm90INS1_25CollectiveMainloopFwdSm90ILi2EN4cute5tupleIJNS5_1CILi1EEES8_S8_EEENS6_IJNS7_ILi128EEENS7_ILi160EEENS7_ILi192EEEEEELi128ENS_12float_e4m3_tEfNS_4arch4Sm90ELb1ELb0ELb0ELb1ELb0ELb0ELb0ELb1ELb1ELb1ELb1ELb0EEENS1_21CollectiveEpilogueFwdINS6_IJSA_SA_SB_EEES9_NS_10bfloat16_tESG_Li256ELb1ELb1ELb1ELb1EEENS1_36VarlenDynamicPersistentTileSchedulerILi128ELi160ELi256ELi128ELb1ELb1ELb1ELb1ELb1ELb1EEEEEEEEEvNT_6ParamsE,(.L_x_2851 - _ZN7cutlass13device_kernelIN5flash11enable_sm90INS1_16FlashAttnFwdSm90INS1_25CollectiveMainloopFwdSm90ILi2EN4cute5tupleIJNS5_1CILi1EEES8_S8_EEENS6_IJNS7_ILi128EEENS7_ILi160EEENS7_ILi192EEEEEELi128ENS_12float_e4m3_tEfNS_4arch4Sm90ELb1ELb0ELb0ELb1ELb0ELb0ELb0ELb1ELb1ELb1ELb1ELb0EEENS1_21CollectiveEpilogueFwdINS6_IJSA_SA_SB_EEES9_NS_10bfloat16_tESG_Li256ELb1ELb1ELb1ELb1EEENS1_36VarlenDynamicPersistentTileSchedulerILi128ELi160ELi256ELi128ELb1ELb1ELb1ELb1ELb1ELb1EEEEEEEEEvNT_6ParamsE)
        .other          _ZN7cutlass13device_kernelIN5flash11enable_sm90INS1_16FlashAttnFwdSm90INS1_25CollectiveMainloopFwdSm90ILi2EN4cute5tupleIJNS5_1CILi1EEES8_S8_EEENS6_IJNS7_ILi128EEENS7_ILi160EEENS7_ILi192EEEEEELi128ENS_12float_e4m3_tEfNS_4arch4Sm90ELb1ELb0ELb0ELb1ELb0ELb0ELb0ELb1ELb1ELb1ELb1ELb0EEENS1_21CollectiveEpilogueFwdINS6_IJSA_SA_SB_EEES9_NS_10bfloat16_tESG_Li256ELb1ELb1ELb1ELb1EEENS1_36VarlenDynamicPersistentTileSchedulerILi128ELi160ELi256ELi128ELb1ELb1ELb1ELb1ELb1ELb1EEEEEEEEEvNT_6ParamsE,@"STO_CUDA_ENTRY STV_DEFAULT"
_ZN7cutlass13device_kernelIN5flash11enable_sm90INS1_16FlashAttnFwdSm90INS1_25CollectiveMainloopFwdSm90ILi2EN4cute5tupleIJNS5_1CILi1EEES8_S8_EEENS6_IJNS7_ILi128EEENS7_ILi160EEENS7_ILi192EEEEEELi128ENS_12float_e4m3_tEfNS_4arch4Sm90ELb1ELb0ELb0ELb1ELb0ELb0ELb0ELb1ELb1ELb1ELb1ELb0EEENS1_21CollectiveEpilogueFwdINS6_IJSA_SA_SB_EEES9_NS_10bfloat16_tESG_Li256ELb1ELb1ELb1ELb1EEENS1_36VarlenDynamicPersistentTileSchedulerILi128ELi160ELi256ELi128ELb1ELb1ELb1ELb1ELb1ELb1EEEEEEEEEvNT_6ParamsE:
        /* <DEDUP_REMOVED lines=18> */
.L_x_2081:
[----:B------:R-:W-:Y:S05]  /*0120*/  BSYNC B0 ;  /* 0x0000000000007941 */ /* 0x000fea0003800000 */
.L_x_2080:
        /* <DEDUP_REMOVED lines=41> */
.L_x_2082:
        /* <DEDUP_REMOVED lines=22> */
.L_x_2083:
        /* <DEDUP_REMOVED lines=18> */
.L_x_2084:
        /* <DEDUP_REMOVED lines=22> */
.L_x_2085:
        /* <DEDUP_REMOVED lines=22> */
.L_x_2086:
[----:B------:R-:W-:Y:S01]  /*0900*/  PLOP3.LUT P0, PT, PT, PT, UP0, 0x80, 0x0 ;  /* 0x000000000000781c */ /* 0x000fe20003f0f008 */
[----:B------:R-:W-:Y:S01]  /*0910*/  UMOV UR38, 0x1 ;  /* 0x0000000100267882 */ /* 0x000fe20000000000 */
[----:B------:R-:W-:Y:S01]  /*0920*/  NOP ;  /* 0x0000000000007918 */ /* 0x000fe20000000000 */
[----:B------:R-:W-:Y:S01]  /*0930*/  USEL UR38, UR38, 0x2, !UP0 ;  /* 0x0000000226267887 */ /* 0x000fe2000c000000 */
[----:B------:R-:W-:Y:S01]  /*0940*/  ULDC.64 UR56, c[0x0][0x208] ;  /* 0x0000820000387ab9 */ /* 0x000fe20000000a00 */
[----:B012-4-:R-:W-:Y:S08]  /*0950*/  BAR.SYNC.DEFER_BLOCKING 0x0 ;  /* 0x0000000000007b1d */ /* 0x017ff00000010000 */
[----:B------:R-:W-:Y:S05]  /*0960*/  @!P0 BRA `(.L_x_2087) ;  /* 0x000000f400348947 */ /* 0x000fea0003800000 */
.L_x_2088:
        /* <DEDUP_REMOVED lines=29> */
[----:B------:R-:W-:Y:S01]  /*0b40*/  LEA.HI R2, R3, R224, RZ, 0x4 ;  /* 0x000000e003027211 */ /* 0x000fe200078f20ff */
[----:B------:R-:W-:Y:S01]  /*0b50*/  IMAD.SHL.U32 R4, R4, 0x20, RZ ;  /* 0x0000002004047824 */ /* 0x000fe200078e00ff */
[----:B------:R-:W-:Y:S01]  /*0b60*/  SHF.R.S32.HI R219, RZ, 0x7, R0 ;  /* 0x00000007ffdb7819 */ /* 0x000fe20000011400 */
[----:B------:R-:W-:Y:S01]  /*0b70*/  IMAD.IADD R203, R224, 0x1, -R203 ;  /* 0x00000001e0cb7824 */ /* 0x000fe200078e0acb */
[----:B------:R-:W-:Y:S02]  /*0b80*/  SHF.R.S32.HI R7, RZ, 0x4, R2 ;  /* 0x00000004ff077819 */ /* 0x000fe40000011402 */
[----:B------:R-:W-:Y:S02]  /*0b90*/  LOP3.LUT R5, R2, 0x3fffff0, RZ, 0xc0, !PT ;  /* 0x03fffff002057812 */ /* 0x000fe400078ec0ff */
[----:B------:R-:W-:-:S02]  /*0ba0*/  SHF.R.S32.HI R6, RZ, 0x1f, R203 ;  /* 0x0000001fff067819 */ /* 0x000fc400000114cb */
[----:B------:R-:W-:Y:S01]  /*0bb0*/  LOP3.LUT R4, R4, 0xfffffc00, RZ, 0xc0, !PT ;  /* 0xfffffc0004047812 */ /* 0x000fe200078ec0ff */
[----:B------:R-:W-:Y:S01]  /*0bc0*/  IMAD.IADD R5, R224, 0x1, -R5 ;  /* 0x00000001e0057824 */ /* 0x000fe200078e0a05 */
        /* <DEDUP_REMOVED lines=21> */
[----:B------:R-:W-:Y:S01]  /*0d20*/  LEA.HI R2, R7, R7, RZ, 0x1 ;  /* 0x0000000707027211 */ /* 0x000fe200078f08ff */
[----:B------:R-:W-:Y:S01]  /*0d30*/  IMAD.SHL.U32 R16, R22, 0x8, RZ ;  /* 0x0000000816107824 */ /* 0x000fe200078e00ff */
[----:B------:R-:W-:Y:S01]  /*0d40*/  SHF.R.S32.HI R6, RZ, 0x5, R6 ;  /* 0x00000005ff067819 */ /* 0x000fe20000011406 */
[----:B------:R-:W-:Y:S01]  /*0d50*/  IMAD.SHL.U32 R17, R8, 0x2, RZ ;  /* 0x0000000208117824 */ /* 0x000fe200078e00ff */
[----:B------:R-:W-:Y:S01]  /*0d60*/  LOP3.LUT R0, R0, 0x3fffffe, RZ, 0xc0, !PT ;  /* 0x03fffffe00007812 */ /* 0x000fe200078ec0ff */
[----:B------:R-:W-:Y:S01]  /*0d70*/  VIADD R19, R16, 0x40 ;  /* 0x0000004010137836 */ /* 0x000fe20000000000 */
[----:B------:R-:W-:Y:S01]  /*0d80*/  LOP3.LUT R2, R2, 0x1ffffffe, RZ, 0xc0, !PT ;  /* 0x1ffffffe02027812 */ /* 0x000fe200078ec0ff */
[----:B------:R-:W-:Y:S01]  /*0d90*/  IMAD R9, R6, 0x10, R9 ;  /* 0x0000001006097824 */ /* 0x000fe200078e0209 */
        /* <DEDUP_REMOVED lines=37> */
.L_x_2149:
[----:B0-2-4-:R-:W0:Y:S01]  /*0ff0*/  LDC.64 R2, c[0x0][0xc88] ;  /* 0x00032200ff027b82 */ /* 0x015e220000000a00 */
[----:B------:R-:W-:Y:S01]  /*1000*/  ULDC.64 UR8, c[0x0][0xa28] ;  /* 0x00028a0000087ab9 */ /* 0x000fe20000000a00 */
[----:B------:R-:W-:Y:S01]  /*1010*/  ULDC.64 UR10, c[0x0][0xa18] ;  /* 0x00028600000a7ab9 */ /* 0x000fe20000000a00 */
[----:B------:R-:W-:Y:S01]  /*1020*/  ULOP3.LUT UR4, UR6, 0xff000000, URZ, 0xc0, !UPT ;  /* 0xff00000006047892 */ /* 0x000fe2000f8ec03f */
[----:B------:R-:W-:Y:S01]  /*1030*/  ULDC UR7, c[0x0][0x424] ;  /* 0x0001090000077ab9 */ /* 0x000fe20000000800 */
[----:B0-----:R-:W-:-:S06]  /*1040*/  IMAD.WIDE R2, R31, 0x4, R2 ;  /* 0x000000041f027825 */ /* 0x001fcc00078e0202 */
[----:B------:R-:W2:Y:S01]  /*1050*/  LDG.E R2, desc[UR56][R2.64] ;  /* 0x0000003802027981 */ /* 0x000ea2000c1e1900 */
[----:B------:R-:W-:Y:S02]  /*1060*/  UISETP.NE.U32.AND UP0, UPT, UR8, URZ, UPT ;  /* 0x0000003f0800728c */ /* 0x000fe4000bf05070 */
[----:B------:R-:W-:Y:S02]  /*1070*/  UISETP.NE.U32.AND UP1, UPT, UR10, URZ, UPT ;  /* 0x0000003f0a00728c */ /* 0x000fe4000bf25070 */
[----:B------:R-:W-:Y:S02]  /*1080*/  UISETP.NE.AND.EX UP0, UPT, UR9, URZ, UPT, UP0 ;  /* 0x0000003f0900728c */ /* 0x000fe4000bf05300 */
[----:B------:R-:W-:-:S04]  /*1090*/  UISETP.NE.AND.EX UP1, UPT, UR11, URZ, UPT, UP1 ;  /* 0x0000003f0b00728c */ /* 0x000fc8000bf25310 */
[----:B------:R-:W-:Y:S02]  /*10a0*/  PLOP3.LUT P0, PT, PT, PT, UP0, 0x80, 0x0 ;  /* 0x000000000000781c */ /* 0x000fe40003f0f008 */
[----:B------:R-:W-:Y:S02]  /*10b0*/  PLOP3.LUT P2, PT, PT, PT, UP1, 0x80, 0x0 ;  /* 0x000000000000781c */ /* 0x000fe40003f4f018 */
[----:B--2---:R-:W-:-:S13]  /*10c0*/  R2UR UR44, R2 ;  /* 0x00000000022c72ca */ /* 0x004fda00000e0000 */
[----:B------:R-:W-:Y:S02]  /*10d0*/  USHF.R.S32.HI UR43, URZ, 0x1f, UR44 ;  /* 0x0000001f3f2b7899 */ /* 0x000fe4000801142c */
[----:B------:R-:W-:-:S04]  /*10e0*/  @UP0 ULEA UR8, UP2, UR44, UR8, 0x2 ;  /* 0x000000082c080291 */ /* 0x000fc8000f84103f */
[----:B------:R-:W-:Y:S02]  /*10f0*/  @UP0 ULEA.HI.X UR9, UR44, UR9, UR43, 0x2, UP2 ;  /* 0x000000092c090291 */ /* 0x000fe400090f142b */
[----:B------:R-:W-:Y:S01]  /*1100*/  @UP1 ULEA UR10, UP0, UR44, UR10, 0x2 ;  /* 0x0000000a2c0a1291 */ /* 0x000fe2000f80103f */
[----:B------:R-:W-:-:S03]  /*1110*/  IMAD.U32 R2, RZ, RZ, UR8 ;  /* 0x00000008ff027e24 */ /* 0x000fc6000f8e00ff */
[----:B------:R-:W-:Y:S01]  /*1120*/  @UP1 ULEA.HI.X UR11, UR44, UR11, UR43, 0x2, UP0 ;  /* 0x0000000b2c0b1291 */ /* 0x000fe200080f142b */
[----:B------:R-:W-:Y:S01]  /*1130*/  IMAD.U32 R3, RZ, RZ, UR9 ;  /* 0x00000009ff037e24 */ /* 0x000fe2000f8e00ff */
[----:B------:R-:W-:Y:S01]  /*1140*/  ULDC.64 UR8, c[0x0][0x418] ;  /* 0x0001060000087ab9 */ /* 0x000fe20000000a00 */
[----:B---3--:R-:W-:-:S03]  /*1150*/  IMAD.U32 R4, RZ, RZ, UR10 ;  /* 0x0000000aff047e24 */ /* 0x008fc6000f8e00ff */
[----:B------:R-:W-:Y:S01]  /*1160*/  IMAD.U32 R5, RZ, RZ, UR11 ;  /* 0x0000000bff057e24 */ /* 0x000fe2000f8e00ff */
[----:B------:R-:W2:Y:S01]  /*1170*/  @P0 LDG.E R2, desc[UR56][R2.64] ;  /* 0x0000003802020981 */ /* 0x000ea2000c1e1900 */
[----:B------:R-:W-:Y:S01]  /*1180*/  UISETP.NE.U32.AND UP0, UPT, UR8, URZ, UPT ;  /* 0x0000003f0800728c */ /* 0x000fe2000bf05070 */
[----:B------:R-:W-:Y:S02]  /*1190*/  ULDC.64 UR10, c[0x0][0xa20] ;  /* 0x00028800000a7ab9 */ /* 0x000fe40000000a00 */
[----:B------:R-:W3:Y:S01]  /*11a0*/  @P2 LDG.E R4, desc[UR56][R4.64] ;  /* 0x0000003804042981 */ /* 0x000ee2000c1e1900 */
[----:B------:R-:W-:Y:S01]  /*11b0*/  UISETP.NE.AND.EX UP0, UPT, UR9, URZ, UPT, UP0 ;  /* 0x0000003f0900728c */ /* 0x000fe2000bf05300 */
[----:B------:R-:W-:Y:S01]  /*11c0*/  ISETP.NE.U32.AND P1, PT, RZ, UR10, PT ;  /* 0x0000000aff007c0c */ /* 0x000fe2000bf25070 */
[----:B------:R-:W-:Y:S02]  /*11d0*/  ULOP3.LUT UR47, UR6, 0xff0000, URZ, 0xc0, !UPT ;  /* 0x00ff0000062f7892 */ /* 0x000fe4000f8ec03f */
[----:B------:R-:W-:Y:S01]  /*11e0*/  USHF.R.U32.HI UR4, URZ, 0x8, UR4 ;  /* 0x000000083f047899 */ /* 0x000fe20008011604 */
[----:B------:R-:W-:Y:S01]  /*11f0*/  ISETP.NE.AND.EX P1, PT, RZ, UR11, PT, P1 ;  /* 0x0000000bff007c0c */ /* 0x000fe2000bf25310 */
[----:B------:R-:W-:Y:S01]  /*1200*/  USEL UR7, UR7, 0x1, UP0 ;  /* 0x0000000107077887 */ /* 0x000fe20008000000 */
[----:B------:R-:W-:Y:S01]  /*1210*/  ULDC UR8, c[0x0][0x2f0] ;  /* 0x0000bc0000087ab9 */ /* 0x000fe20000000800 */
[----:B------:R-:W-:Y:S01]  /*1220*/  UMOV UR52, URZ ;  /* 0x0000003f00347c82 */ /* 0x000fe20008000000 */
[----:B------:R-:W-:Y:S01]  /*1230*/  ULEA.HI UR47, UR47, UR4, URZ, 0x10 ;  /* 0x000000042f2f7291 */ /* 0x000fe2000f8f803f */
[----:B------:R-:W-:Y:S01]  /*1240*/  ULDC UR53, c[0x0][0x288] ;  /* 0x0000a20000357ab9 */ /* 0x000fe20000000800 */
[----:B------:R-:W-:-:S02]  /*1250*/  UIMAD UR4, UR7, UR8, URZ ;  /* 0x00000008070472a4 */ /* 0x000fc4000f8e023f */
[----:B------:R-:W-:Y:S01]  /*1260*/  ULOP3.LUT UR45, UR6, 0xffff, URZ, 0xc0, !UPT ;  /* 0x0000ffff062d7892 */ /* 0x000fe2000f8ec03f */
[----:B--2---:R-:W-:Y:S02]  /*1270*/  @P0 R2UR UR52, R2 ;  /* 0x00000000023402ca */ /* 0x004fe400000e0000 */
[----:B---3--:R-:W-:Y:S01]  /*1280*/  @P2 R2UR UR53, R4 ;  /* 0x00000000043522ca */ /* 0x008fe200000e0000 */
[----:B-1---5:R-:W-:-:S14]  /*1290*/  @P2 BRA `(.L_x_2089) ;  /* 0x0000000000342947 */ /* 0x022fdc0003800000 */
        /* <DEDUP_REMOVED lines=13> */
.L_x_2089:
[----:B------:R-:W-:Y:S05]  /*1370*/  @!P1 BRA `(.L_x_2090) ;  /* 0x00000000001c9947 */ /* 0x000fea0003800000 */
[----:B------:R-:W-:-:S04]  /*1380*/  ULEA UR4, UP0, UR44, UR10, 0x2 ;  /* 0x0000000a2c047291 */ /* 0x000fc8000f80103f */
[----:B------:R-:W-:Y:S02]  /*1390*/  ULEA.HI.X UR6, UR44, UR11, UR43, 0x2, UP0 ;  /* 0x0000000b2c067291 */ /* 0x000fe400080f142b */
[----:B------:R-:W-:-:S04]  /*13a0*/  IMAD.U32 R2, RZ, RZ, UR4 ;  /* 0x00000004ff027e24 */ /* 0x000fc8000f8e00ff */
[----:B------:R-:W-:-:S05]  /*13b0*/  IMAD.U32 R3, RZ, RZ, UR6 ;  /* 0x00000006ff037e24 */ /* 0x000fca000f8e00ff */
[----:B------:R-:W2:Y:S02]  /*13c0*/  LDG.E R2, desc[UR56][R2.64] ;  /* 0x0000003802027981 */ /* 0x000ea4000c1e1900 */
[----:B--2---:R-:W-:Y:S01]  /*13d0*/  R2UR UR4, R2 ;  /* 0x00000000020472ca */ /* 0x004fe200000e0000 */
[----:B------:R-:W-:-:S14]  /*13e0*/  BRA `(.L_x_2091) ;  /* 0x0000000000347947 */ /* 0x000fdc0003800000 */
.L_x_2090:
        /* <DEDUP_REMOVED lines=13> */
.L_x_2091:
[----:B------:R-:W-:Y:S01]  /*14c0*/  ULDC.64 UR8, c[0x0][0x998] ;  /* 0x0002660000087ab9 */ /* 0x000fe20000000a00 */
[----:B------:R-:W-:Y:S01]  /*14d0*/  ULDC.64 UR6, c[0x0][0x990] ;  /* 0x0002640000067ab9 */ /* 0x000fe20000000a00 */
[----:B------:R-:W-:Y:S01]  /*14e0*/  ISETP.NE.U32.AND P1, PT, RZ, UR8, PT ;  /* 0x00000008ff007c0c */ /* 0x000fe2000bf25070 */
[----:B------:R-:W-:Y:S01]  /*14f0*/  USHF.L.U32 UR36, UR5, 0x7, URZ ;  /* 0x0000000705247899 */ /* 0x000fe2000800063f */
[----:B------:R-:W-:Y:S01]  /*1500*/  ISETP.NE.U32.AND P0, PT, RZ, UR6, PT ;  /* 0x00000006ff007c0c */ /* 0x000fe2000bf05070 */
[----:B------:R-:W-:Y:S01]  /*1510*/  UIADD3 UR52, -UR52, UR4, URZ ;  /* 0x0000000434347290 */ /* 0x000fe2000fffe13f */
[----:B------:R-:W-:Y:S01]  /*1520*/  ISETP.NE.AND.EX P1, PT, RZ, UR9, PT, P1 ;  /* 0x00000009ff007c0c */ /* 0x000fe2000bf25310 */
[----:B------:R-:W-:Y:S01]  /*1530*/  ULOP3.LUT UR37, UR47, 0xff, URZ, 0xc0, !UPT ;  /* 0x000000ff2f257892 */ /* 0x000fe2000f8ec03f */
[----:B------:R-:W-:Y:S01]  /*1540*/  ISETP.NE.AND.EX P0, PT, RZ, UR7, PT, P0 ;  /* 0x00000007ff007c0c */ /* 0x000fe2000bf05300 */
[----:B------:R-:W-:-:S10]  /*1550*/  ULDC UR11, c[0x0][0x988] ;  /* 0x00026200000b7ab9 */ /* 0x000fd40000000800 */
[----:B------:R-:W0:Y:S08]  /*1560*/  @P1 LDC.64 R8, c[0x0][0x9b8] ;  /* 0x00026e00ff081b82 */ /* 0x000e300000000a00 */
[----:B------:R-:W1:Y:S08]  /*1570*/  @P0 LDC.64 R6, c[0x0][0x9a8] ;  /* 0x00026a00ff060b82 */ /* 0x000e700000000a00 */
[----:B------:R-:W2:Y:S08]  /*1580*/  @P0 LDC.64 R10, c[0x0][0x9b0] ;  /* 0x00026c00ff0a0b82 */ /* 0x000eb00000000a00 */
[----:B------:R-:W3:Y:S01]  /*1590*/  @P1 LDC.64 R12, c[0x0][0x9c0] ;  /* 0x00027000ff0c1b82 */ /* 0x000ee20000000a00 */
[----:B0-----:R-:W-:-:S02]  /*15a0*/  @P1 IMAD R2, R8, UR43, RZ ;  /* 0x0000002b08021c24 */ /* 0x001fc4000f8e02ff */
[----:B------:R-:W-:-:S04]  /*15b0*/  @P1 IMAD.WIDE.U32 R4, R8, UR44, RZ ;  /* 0x0000002c08041c25 */ /* 0x000fc8000f8e00ff */
[----:B------:R-:W-:Y:S02]  /*15c0*/  @P1 IMAD R9, R9, UR44, R2 ;  /* 0x0000002c09091c24 */ /* 0x000fe4000f8e0202 */
[C---:B-1----:R-:W-:Y:S02]  /*15d0*/  @P0 IMAD R0, R6.reuse, UR43, RZ ;  /* 0x0000002b06000c24 */ /* 0x042fe4000f8e02ff */
[----:B------:R-:W-:-:S04]  /*15e0*/  @P0 IMAD.WIDE.U32 R2, R6, UR44, RZ ;  /* 0x0000002c06020c25 */ /* 0x000fc8000f8e00ff */
[----:B------:R-:W-:Y:S02]  /*15f0*/  @P0 IMAD R7, R7, UR44, R0 ;  /* 0x0000002c07070c24 */ /* 0x000fe4000f8e0200 */
[----:B------:R-:W-:Y:S02]  /*1600*/  @P1 IMAD.IADD R5, R5, 0x1, R9 ;  /* 0x0000000105051824 */ /* 0x000fe400078e0209 */
[----:B------:R-:W-:Y:S02]  /*1610*/  @P0 IMAD.IADD R3, R3, 0x1, R7 ;  /* 0x0000000103030824 */ /* 0x000fe400078e0207 */
[----:B------:R-:W-:Y:S02]  /*1620*/  IMAD.MOV.U32 R0, RZ, RZ, 0x3f800000 ;  /* 0x3f800000ff007424 */ /* 0x000fe400078e00ff */
[----:B--2---:R-:W-:-:S04]  /*1630*/  @P0 IMAD.WIDE.U32 R2, R10, UR45, R2 ;  /* 0x0000002d0a020c25 */ /* 0x004fc8000f8e0002 */
[----:B---3--:R-:W-:Y:S01]  /*1640*/  @P1 IMAD.WIDE.U32 R6, R12, UR45, R4 ;  /* 0x0000002d0c061c25 */ /* 0x008fe2000f8e0004 */
[----:B------:R-:W-:Y:S01]  /*1650*/  @P0 LEA R4, P2, R2, UR6, 0x2 ;  /* 0x0000000602040c11 */ /* 0x000fe2000f8410ff */
[----:B------:R-:W-:Y:S02]  /*1660*/  ULDC UR6, c[0x0][0x448] ;  /* 0x0001120000067ab9 */ /* 0x000fe40000000800 */
[----:B------:R-:W-:Y:S01]  /*1670*/  @P0 IMAD R5, R11, UR45, R3 ;  /* 0x0000002d0b050c24 */ /* 0x000fe2000f8e0203 */
[----:B------:R-:W-:Y:S01]  /*1680*/  @P1 LEA R8, P3, R6, UR8, 0x2 ;  /* 0x0000000806081c11 */ /* 0x000fe2000f8610ff */
[----:B------:R-:W-:-:S03]  /*1690*/  @P1 IMAD R3, R13, UR45, R7 ;  /* 0x0000002d0d031c24 */ /* 0x000fc6000f8e0207 */
[----:B------:R-:W-:Y:S02]  /*16a0*/  @P0 LEA.HI.X R5, R2, UR7, R5, 0x2, P2 ;  /* 0x0000000702050c11 */ /* 0x000fe400090f1405 */
[----:B------:R-:W-:Y:S01]  /*16b0*/  @P1 LEA.HI.X R9, R6, UR9, R3, 0x2, P3 ;  /* 0x0000000906091c11 */ /* 0x000fe200098f1403 */
[----:B------:R-:W-:-:S04]  /*16c0*/  IMAD.MOV.U32 R3, RZ, RZ, 0x3f800000 ;  /* 0x3f800000ff037424 */ /* 0x000fc800078e00ff */
[----:B------:R-:W2:Y:S04]  /*16d0*/  @P1 LDG.E R0, desc[UR56][R8.64] ;  /* 0x0000003808001981 */ /* 0x000ea8000c1e1900 */
[----:B------:R-:W2:Y:S01]  /*16e0*/  @P0 LDG.E R3, desc[UR56][R4.64] ;  /* 0x0000003804030981 */ /* 0x000ea2000c1e1900 */
[----:B------:R-:W-:Y:S02]  /*16f0*/  UISETP.NE.AND UP0, UPT, UR6, 0x1, UPT ;  /* 0x000000010600788c */ /* 0x000fe4000bf05270 */
[----:B------:R-:W-:Y:S02]  /*1700*/  UIADD3 UR6, UR36, 0x7f, URZ ;  /* 0x0000007f24067890 */ /* 0x000fe4000fffe03f */
[----:B------:R-:W-:-:S07]  /*1710*/  UIADD3 UR7, UR52, 0xa0, -UR53 ;  /* 0x000000a034077890 */ /* 0x000fce000fffe835 */
[----:B------:R-:W-:Y:S01]  /*1720*/  @UP0 ULDC UR4, c[0x0][0x44c] ;  /* 0x0001130000040ab9 */ /* 0x000fe20000000800 */
[----:B------:R-:W-:Y:S01]  /*1730*/  @UP0 ULDC UR8, c[0x0][0x450] ;  /* 0x0001140000080ab9 */ /* 0x000fe20000000800 */
[----:B------:R-:W-:-:S04]  /*1740*/  UIMAD.WIDE.U32 UR4, UR6, UR4, URZ ;  /* 0x00000004060472a5 */ /* 0x000fc8000f8e003f */
[----:B------:R-:W-:Y:S02]  /*1750*/  @UP0 USHF.R.U32.HI UR6, URZ, UR8, UR5 ;  /* 0x000000083f060299 */ /* 0x000fe40008011605 */
[----:B------:R-:W-:Y:S02]  /*1760*/  UIADD3 UR4, UR52, 0x9f, URZ ;  /* 0x0000009f34047890 */ /* 0x000fe4000fffe03f */
[----:B------:R-:W-:Y:S02]  /*1770*/  UIADD3 UR6, UR7, UR6, URZ ;  /* 0x0000000607067290 */ /* 0x000fe4000fffe03f */
[----:B------:R-:W-:Y:S02]  /*1780*/  UIMAD.WIDE UR4, UR4, 0x66666667, URZ ;  /* 0x66666667040478a5 */ /* 0x000fe4000f8e023f */
[----:B------:R-:W-:Y:S02]  /*1790*/  UIMAD.WIDE UR6, UR6, 0x66666667, URZ ;  /* 0x66666667060678a5 */ /* 0x000fe4000f8e023f */
[----:B------:R-:W-:-:S02]  /*17a0*/  USHF.R.U32.HI UR4, URZ, 0x1f, UR5 ;  /* 0x0000001f3f047899 */ /* 0x000fc40008011605 */
[----:B------:R-:W-:Y:S02]  /*17b0*/  USHF.R.U32.HI UR6, URZ, 0x1f, UR7 ;  /* 0x0000001f3f067899 */ /* 0x000fe40008011607 */
[----:B------:R-:W-:Y:S02]  /*17c0*/  ULEA.HI.SX32 UR4, UR5, UR4, 0x1a ;  /* 0x0000000405047291 */ /* 0x000fe4000f8fd23f */
[----:B------:R-:W-:-:S04]  /*17d0*/  ULEA.HI.SX32 UR6, UR7, UR6, 0x1a ;  /* 0x0000000607067291 */ /* 0x000fc8000f8fd23f */
[----:B------:R-:W-:-:S04]  /*17e0*/  UISETP.LT.AND UP0, UPT, UR4, UR6, UPT ;  /* 0x000000060400728c */ /* 0x000fc8000bf01270 */
[----:B------:R-:W-:-:S04]  /*17f0*/  USEL UR9, UR4, UR6, UP0 ;  /* 0x0000000604097287 */ /* 0x000fc80008000000 */
[----:B------:R-:W-:-:S06]  /*1800*/  UISETP.GE.AND UP0, UPT, UR9, 0x1, UPT ;  /* 0x000000010900788c */ /* 0x000fcc000bf06270 */
[----:B------:R-:W-:Y:S01]  /*1810*/  PLOP3.LUT P0, PT, PT, PT, UP0, 0x80, 0x0 ;  /* 0x000000000000781c */ /* 0x000fe20003f0f008 */
[----:B------:R-:W-:Y:S01]  /*1820*/  USHF.R.U32.HI UR47, URZ, 0x10, UR47 ;  /* 0x000000103f2f7899 */ /* 0x000fe2000801162f */
[----:B------:R-:W-:Y:S01]  /*1830*/  UMOV UR4, URZ ;  /* 0x0000003f00047c82 */ /* 0x000fe20008000000 */
[----:B--2---:R-:W-:-:S10]  /*1840*/  FMUL.FTZ R0, R3, R0 ;  /* 0x0000000003007220 */ /* 0x004fd40000410000 */
[----:B------:R-:W-:Y:S05]  /*1850*/  @!P0 BRA `(.L_x_2092) ;  /* 0x0000000000908947 */ /* 0x000fea0003800000 */
        /* <DEDUP_REMOVED lines=36> */
.L_x_2092:
[----:B------:R-:W-:Y:S01]  /*1aa0*/  UIMAD UR39, UR37, UR4, URZ ;  /* 0x00000004252772a4 */ /* 0x000fe2000f8e023f */
[----:B------:R-:W-:Y:S02]  /*1ab0*/  IMAD.U32 R2, RZ, RZ, UR9 ;  /* 0x00000009ff027e24 */ /* 0x000fe4000f8e00ff */
[----:B------:R-:W-:Y:S01]  /*1ac0*/  FMUL.FTZ R0, R0, UR11 ;  /* 0x0000000b00007c20 */ /* 0x000fe20008410000 */
[----:B------:R-:W-:Y:S01]  /*1ad0*/  IMAD.U32 R3, RZ, RZ, UR4 ;  /* 0x00000004ff037e24 */ /* 0x000fe2000f8e00ff */
[----:B------:R-:W-:Y:S02]  /*1ae0*/  PLOP3.LUT P0, PT, PT, PT, PT, 0x80, 0x0 ;  /* 0x000000000000781c */ /* 0x000fe40003f0f070 */
[----:B------:R-:W-:Y:S02]  /*1af0*/  CS2R R6, SRZ ;  /* 0x0000000000067805 */ /* 0x000fe4000001ff00 */
[----:B------:R-:W-:Y:S02]  /*1b00*/  CS2R R44, SRZ ;  /* 0x00000000002c7805 */ /* 0x000fe4000001ff00 */
[----:B------:R-:W-:-:S02]  /*1b10*/  R2UR UR42, R0 ;  /* 0x00000000002a72ca */ /* 0x000fc400000e0000 */
[----:B------:R-:W-:Y:S02]  /*1b20*/  CS2R R8, SRZ ;  /* 0x0000000000087805 */ /* 0x000fe4000001ff00 */
[----:B------:R-:W-:Y:S02]  /*1b30*/  VIADDMNMX R2, R3, UR39, R2, PT ;  /* 0x0000002703027c46 */ /* 0x000fe4000b800102 */
[----:B------:R-:W-:Y:S02]  /*1b40*/  CS2R R10, SRZ ;  /* 0x00000000000a7805 */ /* 0x000fe4000001ff00 */
[----:B------:R-:W-:Y:S02]  /*1b50*/  CS2R R36, SRZ ;  /* 0x0000000000247805 */ /* 0x000fe4000001ff00 */
[----:B------:R-:W-:Y:S02]  /*1b60*/  CS2R R32, SRZ ;  /* 0x0000000000207805 */ /* 0x000fe4000001ff00 */
[----:B------:R-:W-:-:S02]  /*1b70*/  R2UR UR55, R2 ;  /* 0x00000000023772ca */ /* 0x000fc400000e0000 */
[----:B------:R-:W-:Y:S01]  /*1b80*/  CS2R R2, SRZ ;  /* 0x0000000000027805 */ /* 0x000fe2000001ff00 */
        /* <DEDUP_REMOVED lines=11> */
[----:B------:R-:W-:Y:S01]  /*1c40*/  UISETP.GT.AND UP0, UPT, UR55, UR39, UPT ;  /* 0x000000273700728c */ /* 0x000fe2000bf04270 */
[----:B------:R-:W-:Y:S01]  /*1c50*/  CS2R R60, SRZ ;  /* 0x00000000003c7805 */ /* 0x000fe2000001ff00 */
[----:B------:R-:W-:Y:S01]  /*1c60*/  IMAD.MOV.U32 R90, RZ, RZ, RZ ;  /* 0x000000ffff5a7224 */ /* 0x000fe200078e00ff */
[----:B------:R-:W-:-:S02]  /*1c70*/  CS2R R62, SRZ ;  /* 0x00000000003e7805 */ /* 0x000fc4000001ff00 */
[----:B------:R-:W-:Y:S02]  /*1c80*/  CS2R R58, SRZ ;  /* 0x00000000003a7805 */ /* 0x000fe4000001ff00 */
[----:B------:R-:W-:Y:S02]  /*1c90*/  CS2R R68, SRZ ;  /* 0x0000000000447805 */ /* 0x000fe4000001ff00 */
[----:B------:R-:W-:Y:S02]  /*1ca0*/  PLOP3.LUT P1, PT, PT, PT, UP0, 0x80, 0x0 ;  /* 0x000000000000781c */ /* 0x000fe40003f2f008 */
        /* <DEDUP_REMOVED lines=43> */
.L_x_2094:
        /* <DEDUP_REMOVED lines=9> */
.L_x_2248:
[----:B------:R-:W-:Y:S05]  /*1ff0*/  @!P1 BRA `(.L_x_2096) ;  /* 0x0000000000049947 */ /* 0x000fea0003800000 */
[----:B------:R-:W-:Y:S01]  /*2000*/  BPT.TRAP 0x1 ;  /* 0x000000040000795c */ /* 0x000fe20000300000 */
.L_x_2096:
[----:B------:R-:W-:Y:S02]  /*2010*/  IMAD.U32 R2, RZ, RZ, UR54 ;  /* 0x00000036ff027e24 */ /* 0x000fe4000f8e00ff */
[----:B0-----:R-:W-:-:S03]  /*2020*/  IMAD.U32 R3, RZ, RZ, UR48 ;  /* 0x00000030ff037e24 */ /* 0x001fc6000f8e00ff */
[----:B------:R-:W-:Y:S02]  /*2030*/  LEA R2, R2, UR41, 0x3 ;  /* 0x0000002902027c11 */ /* 0x000fe4000f8e18ff */
[----:B------:R-:W-:-:S04]  /*2040*/  SHF.L.U32 R3, R3, 0x1f, RZ ;  /* 0x0000001f03037819 */ /* 0x000fc800000006ff */
[----:B------:R0:W1:Y:S01]  /*2050*/  SYNCS.PHASECHK.TRANS64.TRYWAIT P2, [R2+URZ+0x29830], R3 ;  /* 0x02983003020075a7 */ /* 0x000062000804017f */
[----:B------:R-:W-:Y:S05]  /*2060*/  @!P1 BRA `(.L_x_2097) ;  /* 0x0000000000049947 */ /* 0x000fea0003800000 */
[----:B------:R-:W-:Y:S01]  /*2070*/  BPT.TRAP 0x1 ;  /* 0x000000040000795c */ /* 0x000fe20000300000 */
.L_x_2097:
[----:B------:R-:W2:Y:S02]  /*2080*/  S2R R0, SR_TID.X ;  /* 0x0000000000007919 */ /* 0x000ea40000002100 */
[----:B--2---:R-:W-:Y:S01]  /*2090*/  LOP3.LUT P0, RZ, R0, 0x7f, RZ, 0xc0, !PT ;  /* 0x0000007f00ff7812 */ /* 0x004fe2000780c0ff */
[----:B-1----:R-:W-:-:S12]  /*20a0*/  @P2 BRA `(.L_x_2098) ;  /* 0x0000000000082947 */ /* 0x002fd80003800000 */
[----:B------:R-:W1:Y:S02]  /*20b0*/  SYNCS.PHASECHK.TRANS64.TRYWAIT P2, [R2+URZ+0x29830], R3 ;  /* 0x02983003020075a7 */ /* 0x000e64000804017f */
[----:B-1----:R-:W-:Y:S05]  /*20c0*/  @!P2 BRA `(.L_x_2099) ;  /* 0x00000140002ca947 */ /* 0x002fea0003800000 */
.L_x_2098:
[----:B------:R-:W-:Y:S05]  /*20d0*/  WARPSYNC.ALL ;  /* 0x0000000000007948 */ /* 0x000fea0003800000 */
[----:B------:R-:W-:Y:S01]  /*20e0*/  UIADD3 UR4, UR41, 0x1a400, URZ ;  /* 0x0001a40029047890 */ /* 0x000fe2000fffe03f */
[----:B------:R-:W-:Y:S01]  /*20f0*/  WARPGROUP.ARRIVE ;  /* 0x00000000000079c5 */ /* 0x000fe20000000000 */
[----:B------:R-:W-:Y:S01]  /*2100*/  ULOP3.LUT UR20, UR58, 0x10000, URZ, 0xfc, !UPT ;  /* 0x000100003a147892 */ /* 0x000fe2000f8efc3f */
[----:B------:R-:W-:Y:S01]  /*2110*/  VIADD R0, R18, UR36 ;  /* 0x0000002412007c36 */ /* 0x000fe20008000000 */
[----:B------:R-:W-:Y:S01]  /*2120*/  USHF.R.U32.HI UR4, URZ, 0x4, UR4 ;  /* 0x000000043f047899 */ /* 0x000fe20008011604 */
[----:B------:R-:W-:Y:S01]  /*2130*/  IMAD.U32 R113, RZ, RZ, UR53 ;  /* 0x00000035ff717e24 */ /* 0x000fe2000f8e00ff */
[----:B------:R-:W-:Y:S01]  /*2140*/  UMOV UR25, 0x80000020 ;  /* 0x8000002000197882 */ /* 0x000fe20000000000 */
[----:B------:R-:W-:Y:S01]  /*2150*/  UMOV UR27, 0x80000020 ;  /* 0x80000020001b7882 */ /* 0x000fe20000000000 */
[----:B------:R-:W-:Y:S01]  /*2160*/  ULOP3.LUT UR4, UR4, 0x3fff, URZ, 0xc0, !UPT ;  /* 0x00003fff04047892 */ /* 0x000fe2000f8ec03f */
[----:B------:R-:W-:Y:S01]  /*2170*/  IMAD.MOV.U32 R9, RZ, RZ, R0 ;  /* 0x000000ffff097224 */ /* 0x000fe200078e0000 */
[----:B------:R-:W-:Y:S01]  /*2180*/  UMOV UR24, UR20 ;  /* 0x0000001400187c82 */ /* 0x000fe20008000000 */
[----:B------:R-:W-:Y:S01]  /*2190*/  UIADD3 UR6, UR20, 0x2, URZ ;  /* 0x0000000214067890 */ /* 0x000fe2000fffe03f */
[----:B------:R-:W-:Y:S01]  /*21a0*/  IMAD.U32 R131, RZ, RZ, UR42 ;  /* 0x0000002aff837e24 */ /* 0x000fe2000f8e00ff */
[----:B------:R-:W-:Y:S01]  /*21b0*/  ULOP3.LUT UR51, UR4, 0x10000, URZ, 0xfc, !UPT ;  /* 0x0001000004337892 */ /* 0x000fe2000f8efc3f */
[----:B01----:R-:W-:Y:S01]  /*21c0*/  @!P0 VIADD R2, R2, 0x29840 ;  /* 0x0002984002028836 */ /* 0x003fe20000000000 */
        /* <DEDUP_REMOVED lines=10> */
[----:B------:R-:W-:Y:S01]  /*2270*/  UIADD3 UR26, UR28, 0x80, URZ ;  /* 0x000000801c1a7890 */ /* 0x000fe2000fffe03f */
[----:B------:R-:W-:Y:S01]  /*2280*/  UMOV UR27, 0x80000020 ;  /* 0x80000020001b7882 */ /* 0x000fe20000000000 */
[----:B------:R-:W-:-:S02]  /*2290*/  UIADD3 UR9, UR28, 0x202, URZ ;  /* 0x000002021c097890 */ /* 0x000fc4000fffe03f */
[----:B------:R-:W-:Y:S02]  /*22a0*/  UIADD3 UR12, UR28, 0x280, URZ ;  /* 0x000002801c0c7890 */ /* 0x000fe4000fffe03f */
[----:B------:R-:W-:Y:S01]  /*22b0*/  UIADD3 UR14, UR28, 0x282, URZ ;  /* 0x000002821c0e7890 */ /* 0x000fe2000fffe03f */
[----:B------:R-:W-:Y:S01]  /*22c0*/  UMOV UR15, 0x80000020 ;  /* 0x80000020000f7882 */ /* 0x000fe20000000000 */
[----:B------:R-:W-:Y:S02]  /*22d0*/  UIADD3 UR16, UR20, 0x400, URZ ;  /* 0x0000040014107890 */ /* 0x000fe4000fffe03f */
[----:B------:R-:W-:Y:S01]  /*22e0*/  UIADD3 UR18, UR28, 0x500, URZ ;  /* 0x000005001c127890 */ /* 0x000fe2000fffe03f */
[----:B------:R-:W-:Y:S01]  /*22f0*/  UMOV UR17, 0x80000020 ;  /* 0x8000002000117882 */ /* 0x000fe20000000000 */
[----:B------:R-:W-:Y:S01]  /*2300*/  UMOV UR19, 0x80000020 ;  /* 0x8000002000137882 */ /* 0x000fe20000000000 */
[----:B------:R-:W-:Y:S01]  /*2310*/  UIADD3 UR22, UR28, 0x502, URZ ;  /* 0x000005021c167890 */ /* 0x000fe2000fffe03f */
[----:B------:R-:W-:Y:S01]  /*2320*/  UMOV UR21, 0x80000020 ;  /* 0x8000002000157882 */ /* 0x000fe20000000000 */
[----:B------:R-:W-:Y:S01]  /*2330*/  UMOV UR23, 0x80000020 ;  /* 0x8000002000177882 */ /* 0x000fe20000000000 */
[----:B------:R-:W-:Y:S01]  /*2340*/  UIADD3 UR58, UR55, -0x2, URZ ;  /* 0xfffffffe373a7890 */ /* 0x000fe2000fffe03f */
[----:B------:R-:W-:-:S02]  /*2350*/  WARPGROUP.DEPBAR.LE gsb0, 0x0 ;  /* 0x00008000000079c5 */ /* 0x000fc40000010000 */
        /* <DEDUP_REMOVED lines=9> */
[----:B------:R-:W-:Y:S01]  /*23f0*/  UMOV UR4, UR6 ;  /* 0x0000000600047c82 */ /* 0x000fe20008000000 */
[----:B------:R-:W-:Y:S01]  /*2400*/  UMOV UR6, UR8 ;  /* 0x0000000800067c82 */ /* 0x000fe20008000000 */
        /* <DEDUP_REMOVED lines=26> */
[----:B------:R-:W-:Y:S01]  /*25b0*/  UMOV UR10, UR12 ;  /* 0x0000000c000a7c82 */ /* 0x000fe20008000000 */
        /* <DEDUP_REMOVED lines=39> */
[----:B------:R-:W-:-:S03]  /*2830*/  UISETP.NE.AND UP0, UPT, UR10, 0x1, UPT ;  /* 0x000000010a00788c */ /* 0x000fc6000bf05270 */
[----:B------:R-:W-:-:S03]  /*2840*/  UMOV UR10, UR36 ;  /* 0x00000024000a7c82 */ /* 0x000fc60008000000 */
[----:B------:R-:W-:-:S05]  /*2850*/  PLOP3.LUT P2, PT, PT, PT, UP0, 0x80, 0x0 ;  /* 0x000000000000781c */ /* 0x000fca0003f4f008 */
[----:B------:R-:W-:Y:S01]  /*2860*/  @UP0 ULDC UR11, c[0x0][0x450] ;  /* 0x00011400000b0ab9 */ /* 0x000fe20000000800 */
        /* <DEDUP_REMOVED lines=42> */
[----:B------:R-:W-:-:S04]  /*2b10*/  @UP0 ULDC UR6, c[0x0][0x450] ;  /* 0x0001140000060ab9 */ /* 0x000fc80000000800 */
[----:B------:R-:W-:Y:S01]  /*2b20*/  @P2 SHF.R.U32.HI R9, RZ, UR6, R3 ;  /* 0x00000006ff092c19 */ /* 0x000fe20008011603 */
[----:B------:R-:W-:-:S04]  /*2b30*/  UIMAD UR6, UR55, -0xa0, URZ ;  /* 0xffffff60370678a4 */ /* 0x000fc8000f8e023f */
[----:B------:R-:W0:Y:S02]  /*2b40*/  SHFL.IDX PT, R3, R9, RZ, 0x1c1f ;  /* 0x001c1fff09037589 */ /* 0x000e2400000e0000 */
[----:B------:R-:W-:Y:S01]  /*2b50*/  IMAD.U32 R0, RZ, RZ, UR6 ;  /* 0x00000006ff007e24 */ /* 0x000fe2000f8e00ff */
[----:B------:R-:W-:Y:S01]  /*2b60*/  @UP0 ULDC UR6, c[0x0][0x44c] ;  /* 0x0001130000060ab9 */ /* 0x000fe20000000800 */
[----:B------:R-:W1:Y:S03]  /*2b70*/  SHFL.IDX PT, R9, R9, 0x1, 0x1c1f ;  /* 0x003c1f0009097f89 */ /* 0x000e6600000e0000 */
[----:B------:R-:W-:-:S04]  /*2b80*/  IADD3 R0, -R17, 0xa1, R0 ;  /* 0x000000a111007810 */ /* 0x000fc80007ffe100 */
[----:B------:R-:W-:Y:S01]  /*2b90*/  IADD3 R113, -R113, UR52, R0 ;  /* 0x0000003471717c10 */ /* 0x000fe2000fffe100 */
[----:B------:R-:W-:Y:S02]  /*2ba0*/  WARPGROUP.DEPBAR.LE gsb0, 0x0 ;  /* 0x00008000000079c5 */ /* 0x000fe40000010000 */
[----:B------:R-:W-:-:S06]  /*2bb0*/  WARPGROUP.ARRIVE ;  /* 0x00000000000079c5 */ /* 0x000fcc0000000000 */
[----:B------:R-:W-:Y:S01]  /*2bc0*/  QGMMA.64x32x32.F32.E4M3.E4M3 R40, gdesc[UR16], R40, gsb0 ;  /* 0x00600000102879f3 */ /* 0x000fe20008000828 */
[----:B------:R-:W-:Y:S01]  /*2bd0*/  UMOV UR18, UR7 ;  /* 0x0000000700127c82 */ /* 0x000fe20008000000 */
[----:B------:R-:W-:Y:S01]  /*2be0*/  UMOV UR19, 0x80000020 ;  /* 0x8000002000137882 */ /* 0x000fe20000000000 */
[----:B------:R-:W-:-:S06]  /*2bf0*/  UIMAD UR7, UR55, -0xa0, UR52 ;  /* 0xffffff60370778a4 */ /* 0x000fcc000f8e0234 */
[----:B------:R-:W-:Y:S01]  /*2c00*/  IMAD.U32 R4, RZ, RZ, UR7 ;  /* 0x00000007ff047e24 */ /* 0x000fe2000f8e00ff */
[----:B------:R-:W-:-:S04]  /*2c10*/  UIMAD.WIDE.U32 UR6, UR36, UR6, URZ ;  /* 0x00000006240672a5 */ /* 0x000fc8000f8e003f */
[----:B------:R-:W-:Y:S01]  /*2c20*/  IADD3 R4, -R17, 0xa0, R4 ;  /* 0x000000a011047810 */ /* 0x000fe20007ffe104 */
[----:B------:R-:W-:-:S03]  /*2c30*/  @UP0 USHF.R.U32.HI UR10, URZ, UR11, UR7 ;  /* 0x0000000b3f0a0299 */ /* 0x000fc60008011607 */
[-CC-:B0-----:R-:W-:Y:S01]  /*2c40*/  VIADDMNMX R3, R3, R113.reuse, R4.reuse, PT ;  /* 0x0000007103037246 */ /* 0x181fe20003800104 */
[----:B------:R-:W-:Y:S01]  /*2c50*/  UIADD3 UR6, UR10, UR52, -UR53 ;  /* 0x000000340a067290 */ /* 0x000fe2000fffe835 */
[----:B-1----:R-:W-:Y:S02]  /*2c60*/  VIADDMNMX R4, R9, R113, R4, PT ;  /* 0x0000007109047246 */ /* 0x002fe40003800104 */
[C---:B------:R-:W-:Y:S01]  /*2c70*/  ISETP.GT.AND P3, PT, R3.reuse, RZ, PT ;  /* 0x000000ff0300720c */ /* 0x040fe20003f64270 */
[----:B------:R-:W-:Y:S01]  /*2c80*/  UIMAD.WIDE UR6, UR6, 0x66666667, URZ ;  /* 0x66666667060678a5 */ /* 0x000fe2000f8e023f */
[C---:B------:R-:W-:Y:S02]  /*2c90*/  ISETP.GT.AND P4, PT, R3.reuse, 0x1, PT ;  /* 0x000000010300780c */ /* 0x040fe40003f84270 */
[----:B------:R-:W-:Y:S01]  /*2ca0*/  ISETP.GT.AND P5, PT, R3, 0x8, PT ;  /* 0x000000080300780c */ /* 0x000fe20003fa4270 */
[----:B------:R-:W-:-:S04]  /*2cb0*/  USHF.R.U32.HI UR6, URZ, 0x1f, UR7 ;  /* 0x0000001f3f067899 */ /* 0x000fc80008011607 */
[----:B------:R-:W-:-:S04]  /*2cc0*/  ULEA.HI.SX32 UR6, UR7, UR6, 0x1a ;  /* 0x0000000607067291 */ /* 0x000fc8000f8fd23f */
[----:B------:R-:W-:-:S04]  /*2cd0*/  UISETP.LT.AND UP1, UPT, UR39, UR6, UPT ;  /* 0x000000062700728c */ /* 0x000fc8000bf21270 */
[----:B------:R-:W-:-:S04]  /*2ce0*/  USEL UR55, UR39, UR6, !UP1 ;  /* 0x0000000627377287 */ /* 0x000fc8000c800000 */
[----:B------:R-:W-:Y:S01]  /*2cf0*/  UISETP.GE.AND UP1, UPT, UR58, UR55, UPT ;  /* 0x000000373a00728c */ /* 0x000fe2000bf26270 */
        /* <DEDUP_REMOVED lines=34> */
[----:B------:R-:W-:Y:S02]  /*2f20*/  FMNMX.FTZ R0, R123, R0, !PT ;  /* 0x000000007b007209 */ /* 0x000fe40007810000 */
[----:B------:R-:W-:-:S04]  /*2f30*/  ISETP.GT.AND P5, PT, R4, 0x8, PT ;  /* 0x000000080400780c */ /* 0x000fc80003fa4270 */
[----:B------:R-:W-:Y:S01]  /*2f40*/  FSEL R94, R94, -INF , P5 ;  /* 0xff8000005e5e7808 */ /* 0x000fe20002800000 */
[----:B------:R-:W-:Y:S02]  /*2f50*/  WARPGROUP.DEPBAR.LE gsb0, 0x0 ;  /* 0x00008000000079c5 */ /* 0x000fe40000010000 */
[----:B------:R-:W-:Y:S01]  /*2f60*/  WARPGROUP.ARRIVE ;  /* 0x00000000000079c5 */ /* 0x000fe20000000000 */
[----:B------:R-:W-:Y:S02]  /*2f70*/  FSEL R125, R72, -INF , P4 ;  /* 0xff800000487d7808 */ /* 0x000fe40002000000 */
[----:B------:R-:W-:Y:S02]  /*2f80*/  ISETP.GT.AND P4, PT, R3, 0x28, PT ;  /* 0x000000280300780c */ /* 0x000fe40003f84270 */
[----:B------:R-:W-:Y:S01]  /*2f90*/  FSEL R127, R73, -INF , P3 ;  /* 0xff800000497f7808 */ /* 0x000fe20001800000 */
[----:B------:R-:W-:Y:S01]  /*2fa0*/  QGMMA.64x32x32.F32.E4M3.E4M3 R56, gdesc[UR20], R56, gsb0 ;  /* 0x00600000143879f3 */ /* 0x000fe20008000838 */
[----:B------:R-:W-:Y:S01]  /*2fb0*/  UIADD3 UR22, UR28, 0x682, URZ ;  /* 0x000006821c167890 */ /* 0x000fe2000fffe03f */
[----:B------:R-:W-:Y:S01]  /*2fc0*/  FMNMX.FTZ R0, R125, R0, !PT ;  /* 0x000000007d007209 */ /* 0x000fe20007810000 */
[----:B------:R-:W-:Y:S01]  /*2fd0*/  UMOV UR23, 0x80000020 ;  /* 0x8000002000177882 */ /* 0x000fe20000000000 */
[----:B------:R-:W-:-:S02]  /*2fe0*/  ISETP.GT.AND P3, PT, R3, 0x29, PT ;  /* 0x000000290300780c */ /* 0x000fc40003f64270 */
[----:B------:R-:W-:Y:S02]  /*2ff0*/  FSEL R129, R76, -INF , P4 ;  /* 0xff8000004c817808 */ /* 0x000fe40002000000 */
[----:B------:R-:W-:Y:S02]  /*3000*/  FMNMX.FTZ R0, R127, R0, !PT ;  /* 0x000000007f007209 */ /* 0x000fe40007810000 */
[----:B------:R-:W-:Y:S02]  /*3010*/  ISETP.GT.AND P4, PT, R3, 0x30, PT ;  /* 0x000000300300780c */ /* 0x000fe40003f84270 */
        /* <DEDUP_REMOVED lines=15> */
[----:B------:R-:W-:Y:S01]  /*3110*/  FMNMX.FTZ R0, R101, R0, !PT ;  /* 0x0000000065007209 */ /* 0x000fe20007810000 */
        /* <DEDUP_REMOVED lines=55> */
[----:B------:R-:W-:Y:S01]  /*3490*/  FMNMX.FTZ R0, R53, R0, !PT ;  /* 0x0000000035007209 */ /* 0x000fe20007810000 */
[----:B------:R-:W-:Y:S02]  /*34a0*/  WARPGROUP.DEPBAR.LE gsb0, 0x0 ;  /* 0x00008000000079c5 */ /* 0x000fe40000010000 */
[----:B------:R-:W-:Y:S02]  /*34b0*/  FSEL R61, R24, -INF , P4 ;  /* 0xff800000183d7808 */ /* 0x000fe40002000000 */
        /* <DEDUP_REMOVED lines=20> */
[----:B------:R-:W-:-:S02]  /*3600*/  ISETP.GT.AND P4, PT, R4, 0x1, PT ;  /* 0x000000010400780c */ /* 0x000fc40003f84270 */
[----:B------:R-:W-:Y:S02]  /*3610*/  FMNMX.FTZ R6, R37, R0, !PT ;  /* 0x0000000025067209 */ /* 0x000fe40007810000 */
[----:B------:R-:W-:Y:S02]  /*3620*/  FSEL R91, R91, -INF , P4 ;  /* 0xff8000005b5b7808 */ /* 0x000fe40002000000 */
[----:B------:R-:W-:Y:S01]  /*3630*/  ISETP.GT.AND P4, PT, R4, 0x10, PT ;  /* 0x000000100400780c */ /* 0x000fe20003f84270 */
[----:B------:R-:W0:Y:S03]  /*3640*/  SHFL.BFLY PT, R3, R6, 0x2, 0x1f ;  /* 0x0c401f0006037f89 */ /* 0x000e2600000e0000 */
        /* <DEDUP_REMOVED lines=10> */
[----:B------:R-:W-:Y:S01]  /*36f0*/  ISETP.GT.AND P4, PT, R4, 0x39, PT ;  /* 0x000000390400780c */ /* 0x000fe20003f84270 */
[----:B------:R-:W0:Y:S03]  /*3700*/  SHFL.BFLY PT, R3, R8, 0x1, 0x1f ;  /* 0x0c201f0008037f89 */ /* 0x000e2600000e0000 */
[----:B------:R-:W-:-:S02]  /*3710*/  FSEL R87, R87, -INF , P4 ;  /* 0xff80000057577808 */ /* 0x000fc40002000000 */
[----:B------:R-:W-:-:S04]  /*3720*/  ISETP.GT.AND P4, PT, R4, 0x41, PT ;  /* 0x000000410400780c */ /* 0x000fc80003f84270 */
[----:B------:R-:W-:Y:S02]  /*3730*/  FSEL R59, R59, -INF , P4 ;  /* 0xff8000003b3b7808 */ /* 0x000fe40002000000 */
[----:B------:R-:W-:Y:S02]  /*3740*/  ISETP.GT.AND P4, PT, R4, 0x49, PT ;  /* 0x000000490400780c */ /* 0x000fe40003f84270 */
[----:B0-----:R-:W-:-:S04]  /*3750*/  FMNMX.FTZ R0, R8, R3, !PT ;  /* 0x0000000308007209 */ /* 0x001fc80007810000 */
[C---:B------:R-:W-:Y:S01]  /*3760*/  FSETP.NEU.FTZ.AND P3, PT, R0.reuse, -INF , PT ;  /* 0xff8000000000780b */ /* 0x040fe20003f7d000 */
[----:B------:R-:W-:-:S05]  /*3770*/  FFMA.FTZ R12, R0, R131, -8 ;  /* 0xc1000000000c7423 */ /* 0x000fca0000010083 */
[----:B------:R-:W-:Y:S02]  /*3780*/  FSEL R12, R12, RZ, P3 ;  /* 0x000000ff0c0c7208 */ /* 0x000fe40001800000 */
[----:B------:R-:W-:-:S03]  /*3790*/  ISETP.GT.AND P3, PT, R4, RZ, PT ;  /* 0x000000ff0400720c */ /* 0x000fc60003f64270 */
[--C-:B------:R-:W-:Y:S01]  /*37a0*/  FFMA.FTZ R6, R89, UR42, -R12.reuse ;  /* 0x0000002a59067c23 */ /* 0x100fe2000801080c */
[----:B------:R-:W-:Y:S01]  /*37b0*/  FSEL R90, R90, -INF , P3 ;  /* 0xff8000005a5a7808 */ /* 0x000fe20001800000 */
[--C-:B------:R-:W-:Y:S01]  /*37c0*/  FFMA.FTZ R75, R111, UR42, -R12.reuse ;  /* 0x0000002a6f4b7c23 */ /* 0x100fe2000801080c */
[----:B------:R-:W-:Y:S01]  /*37d0*/  ISETP.GT.AND P3, PT, R4, 0x9, PT ;  /* 0x000000090400780c */ /* 0x000fe20003f64270 */
[--C-:B------:R-:W-:Y:S01]  /*37e0*/  FFMA.FTZ R83, R107, UR42, -R12.reuse ;  /* 0x0000002a6b537c23 */ /* 0x100fe2000801080c */
[----:B------:R-:W-:Y:S01]  /*37f0*/  FMNMX.FTZ R89, R90, R91, !PT ;  /* 0x0000005b5a597209 */ /* 0x000fe20007810000 */
[--C-:B------:R-:W-:Y:S01]  /*3800*/  FFMA.FTZ R56, R97, UR42, -R12.reuse ;  /* 0x0000002a61387c23 */ /* 0x100fe2000801080c */
[----:B------:R-:W-:Y:S01]  /*3810*/  FSEL R95, R95, -INF , P3 ;  /* 0xff8000005f5f7808 */ /* 0x000fe20001800000 */
[--C-:B------:R-:W-:Y:S01]  /*3820*/  FFMA.FTZ R72, R85, UR42, -R12.reuse ;  /* 0x0000002a55487c23 */ /* 0x100fe2000801080c */
[----:B------:R-:W-:Y:S01]  /*3830*/  FMNMX.FTZ R20, R94, R89, !PT ;  /* 0x000000595e147209 */ /* 0x000fe20007810000 */
[--C-:B------:R-:W-:Y:S01]  /*3840*/  FFMA.FTZ R76, R77, UR42, -R12.reuse ;  /* 0x0000002a4d4c7c23 */ /* 0x100fe2000801080c */
[----:B------:R-:W-:Y:S01]  /*3850*/  ISETP.GT.AND P3, PT, R4, 0x11, PT ;  /* 0x000000110400780c */ /* 0x000fe20003f64270 */
[--C-:B------:R-:W-:Y:S01]  /*3860*/  FFMA.FTZ R80, R69, UR42, -R12.reuse ;  /* 0x0000002a45507c23 */ /* 0x100fe2000801080c */
[----:B------:R-:W-:Y:S01]  /*3870*/  FMNMX.FTZ R89, R95, R20, !PT ;  /* 0x000000145f597209 */ /* 0x000fe20007810000 */
[--C-:B------:R-:W-:Y:S01]  /*3880*/  FFMA.FTZ R92, R29, UR42, -R12.reuse ;  /* 0x0000002a1d5c7c23 */ /* 0x100fe2000801080c */
[----:B------:R-:W-:Y:S01]  /*3890*/  FSEL R99, R99, -INF , P3 ;  /* 0xff80000063637808 */ /* 0x000fe20001800000 */
[----:B------:R-:W-:Y:S01]  /*38a0*/  IMAD.U32 R29, RZ, RZ, UR42 ;  /* 0x0000002aff1d7e24 */ /* 0x000fe2000f8e00ff */
[----:B------:R-:W-:Y:S01]  /*38b0*/  FMNMX.FTZ R24, R98, R89, !PT ;  /* 0x0000005962187209 */ /* 0x000fe20007810000 */
[--C-:B------:R-:W-:Y:S01]  /*38c0*/  FFMA.FTZ R3, R5, UR42, -R12.reuse ;  /* 0x0000002a05037c23 */ /* 0x100fe2000801080c */
[C---:B------:R-:W-:Y:S01]  /*38d0*/  ISETP.GT.AND P3, PT, R4.reuse, 0x19, PT ;  /* 0x000000190400780c */ /* 0x040fe20003f64270 */
[--C-:B------:R-:W-:Y:S01]  /*38e0*/  FFMA.FTZ R5, R7, UR42, -R12.reuse ;  /* 0x0000002a07057c23 */ /* 0x100fe2000801080c */
[----:B------:R-:W-:Y:S01]  /*38f0*/  FMNMX.FTZ R89, R99, R24, !PT ;  /* 0x0000001863597209 */ /* 0x000fe20007810000 */
        /* <DEDUP_REMOVED lines=36> */
[----:B------:R-:W-:Y:S01]  /*3b40*/  FFMA.FTZ R13, R13, UR42, -R12 ;  /* 0x0000002a0d0d7c23 */ /* 0x000fe2000801080c */
[----:B------:R-:W-:Y:S01]  /*3b50*/  FMNMX.FTZ R48, R86, R111, !PT ;  /* 0x0000006f56307209 */ /* 0x000fe20007810000 */
[----:B------:R-:W-:Y:S01]  /*3b60*/  MUFU.EX2 R3, R3 ;  /* 0x0000000300037308 */ /* 0x000fe20000000800 */
[----:B------:R-:W-:-:S02]  /*3b70*/  FSEL R58, R58, -INF , P3 ;  /* 0xff8000003a3a7808 */ /* 0x000fc40001800000 */
[----:B------:R-:W-:Y:S01]  /*3b80*/  FMNMX.FTZ R107, R87, R48, !PT ;  /* 0x00000030576b7209 */ /* 0x000fe20007810000 */
[----:B------:R-:W-:-:S01]  /*3b90*/  FFMA.FTZ R48, R105, UR42, -R12 ;  /* 0x0000002a69307c23 */ /* 0x000fc2000801080c */
[----:B------:R-:W-:Y:S02]  /*3ba0*/  ISETP.GT.AND P3, PT, R4, 0x48, PT ;  /* 0x000000480400780c */ /* 0x000fe40003f64270 */
[----:B------:R-:W-:Y:S01]  /*3bb0*/  FMNMX.FTZ R52, R58, R107, !PT ;  /* 0x0000006b3a347209 */ /* 0x000fe20007810000 */
[----:B------:R-:W-:Y:S01]  /*3bc0*/  MUFU.EX2 R6, R6 ;  /* 0x0000000600067308 */ /* 0x000fe20000000800 */
[----:B------:R-:W-:Y:S02]  /*3bd0*/  FSEL R62, R62, -INF , P3 ;  /* 0xff8000003e3e7808 */ /* 0x000fe40001800000 */
[----:B------:R-:W-:Y:S02]  /*3be0*/  FMNMX.FTZ R105, R59, R52, !PT ;  /* 0x000000343b697209 */ /* 0x000fe40007810000 */
[----:B------:R-:W-:-:S02]  /*3bf0*/  ISETP.GT.AND P3, PT, R4, 0x50, PT ;  /* 0x000000500400780c */ /* 0x000fc40003f64270 */
[----:B------:R-:W-:Y:S01]  /*3c00*/  FSEL R52, R63, -INF , P4 ;  /* 0xff8000003f347808 */ /* 0x000fe20002000000 */
[----:B------:R-:W-:-:S01]  /*3c10*/  FFMA.FTZ R63, R101, UR42, -R12 ;  /* 0x0000002a653f7c23 */ /* 0x000fc2000801080c */
[----:B------:R-:W-:Y:S01]  /*3c20*/  FMNMX.FTZ R105, R62, R105, !PT ;  /* 0x000000693e697209 */ /* 0x000fe20007810000 */
[----:B------:R-:W-:Y:S01]  /*3c30*/  MUFU.EX2 R5, R5 ;  /* 0x0000000500057308 */ /* 0x000fe20000000800 */
[----:B------:R-:W-:Y:S02]  /*3c40*/  ISETP.GT.AND P4, PT, R4, 0x51, PT ;  /* 0x000000510400780c */ /* 0x000fe40003f84270 */
[----:B------:R-:W-:Y:S02]  /*3c50*/  FSEL R66, R66, -INF , P3 ;  /* 0xff80000042427808 */ /* 0x000fe40001800000 */
[----:B------:R-:W-:Y:S02]  /*3c60*/  FMNMX.FTZ R105, R52, R105, !PT ;  /* 0x0000006934697209 */ /* 0x000fe40007810000 */
[----:B------:R-:W-:Y:S01]  /*3c70*/  ISETP.GT.AND P3, PT, R4, 0x58, PT ;  /* 0x000000580400780c */ /* 0x000fe20003f64270 */
[----:B------:R-:W0:Y:S01]  /*3c80*/  MUFU.EX2 R8, R8 ;  /* 0x0000000800087308 */ /* 0x000e220000000800 */
[----:B------:R-:W-:-:S02]  /*3c90*/  FSEL R67, R67, -INF , P4 ;  /* 0xff80000043437808 */ /* 0x000fc40002000000 */
[----:B------:R-:W-:Y:S02]  /*3ca0*/  FMNMX.FTZ R60, R66, R105, !PT ;  /* 0x00000069423c7209 */ /* 0x000fe40007810000 */
[----:B------:R-:W-:Y:S02]  /*3cb0*/  ISETP.GT.AND P4, PT, R4, 0x59, PT ;  /* 0x000000590400780c */ /* 0x000fe40003f84270 */
[----:B------:R-:W-:Y:S01]  /*3cc0*/  FSEL R70, R70, -INF , P3 ;  /* 0xff80000046467808 */ /* 0x000fe20001800000 */
[----:B------:R-:W-:Y:S01]  /*3cd0*/  MUFU.EX2 R7, R7 ;  /* 0x0000000700077308 */ /* 0x000fe20000000800 */
[----:B------:R-:W-:Y:S02]  /*3ce0*/  FMNMX.FTZ R97, R67, R60, !PT ;  /* 0x0000003c43617209 */ /* 0x000fe40007810000 */
[----:B------:R-:W-:Y:S01]  /*3cf0*/  FSEL R60, R71, -INF , P4 ;  /* 0xff800000473c7808 */ /* 0x000fe20002000000 */
[----:B------:R-:W-:-:S01]  /*3d00*/  FFMA.FTZ R71, R93, UR42, -R12 ;  /* 0x0000002a5d477c23 */ /* 0x000fc2000801080c */
[----:B------:R-:W-:-:S02]  /*3d10*/  ISETP.GT.AND P3, PT, R4, 0x60, PT ;  /* 0x000000600400780c */ /* 0x000fc40003f64270 */
[----:B------:R-:W-:Y:S01]  /*3d20*/  FMNMX.FTZ R97, R70, R97, !PT ;  /* 0x0000006146617209 */ /* 0x000fe20007810000 */
[----:B------:R-:W-:Y:S01]  /*3d30*/  MUFU.EX2 R10, R10 ;  /* 0x0000000a000a7308 */ /* 0x000fe20000000800 */
[----:B------:R-:W-:Y:S02]  /*3d40*/  ISETP.GT.AND P4, PT, R4, 0x61, PT ;  /* 0x000000610400780c */ /* 0x000fe40003f84270 */
[----:B------:R-:W-:Y:S02]  /*3d50*/  FSEL R42, R42, -INF , P3 ;  /* 0xff8000002a2a7808 */ /* 0x000fe40001800000 */
[----:B------:R-:W-:Y:S02]  /*3d60*/  FMNMX.FTZ R97, R60, R97, !PT ;  /* 0x000000613c617209 */ /* 0x000fe40007810000 */
[----:B------:R-:W-:Y:S01]  /*3d70*/  ISETP.GT.AND P3, PT, R4, 0x68, PT ;  /* 0x000000680400780c */ /* 0x000fe20003f64270 */
[----:B------:R-:W-:Y:S01]  /*3d80*/  MUFU.EX2 R9, R9 ;  /* 0x0000000900097308 */ /* 0x000fe20000000800 */
[----:B------:R-:W-:-:S02]  /*3d90*/  FSEL R43, R43, -INF , P4 ;  /* 0xff8000002b2b7808 */ /* 0x000fc40002000000 */
[----:B------:R-:W-:Y:S02]  /*3da0*/  FMNMX.FTZ R68, R42, R97, !PT ;  /* 0x000000612a447209 */ /* 0x000fe40007810000 */
[----:B------:R-:W-:Y:S02]  /*3db0*/  ISETP.GT.AND P4, PT, R4, 0x69, PT ;  /* 0x000000690400780c */ /* 0x000fe40003f84270 */
[----:B------:R-:W-:Y:S01]  /*3dc0*/  FSEL R64, R46, -INF , P3 ;  /* 0xff8000002e407808 */ /* 0x000fe20001800000 */
[----:B------:R-:W1:Y:S01]  /*3dd0*/  MUFU.EX2 R14, R14 ;  /* 0x0000000e000e7308 */ /* 0x000e620000000800 */
[----:B------:R-:W-:Y:S02]  /*3de0*/  FMNMX.FTZ R85, R43, R68, !PT ;  /* 0x000000442b557209 */ /* 0x000fe40007810000 */
[----:B------:R-:W-:Y:S02]  /*3df0*/  ISETP.GT.AND P3, PT, R4, 0x70, PT ;  /* 0x000000700400780c */ /* 0x000fe40003f64270 */
[----:B------:R-:W-:-:S02]  /*3e00*/  FSEL R47, R47, -INF , P4 ;  /* 0xff8000002f2f7808 */ /* 0x000fc40002000000 */
[----:B------:R-:W-:Y:S01]  /*3e10*/  FMNMX.FTZ R68, R64, R85, !PT ;  /* 0x0000005540447209 */ /* 0x000fe20007810000 */
[----:B------:R2:W-:Y:S01]  /*3e20*/  MUFU.EX2 R46, R72 ;  /* 0x00000048002e7308 */ /* 0x0005e20000000800 */
[----:B------:R-:W-:Y:S02]  /*3e30*/  ISETP.GT.AND P4, PT, R4, 0x71, PT ;  /* 0x000000710400780c */ /* 0x000fe40003f84270 */
[----:B------:R-:W-:Y:S02]  /*3e40*/  FSEL R50, R50, -INF , P3 ;  /* 0xff80000032327808 */ /* 0x000fe40001800000 */
[----:B------:R-:W-:Y:S02]  /*3e50*/  FMNMX.FTZ R85, R47, R68, !PT ;  /* 0x000000442f557209 */ /* 0x000fe40007810000 */
[----:B------:R-:W-:Y:S01]  /*3e60*/  ISETP.GT.AND P3, PT, R4, 0x78, PT ;  /* 0x000000780400780c */ /* 0x000fe20003f64270 */
[----:B------:R-:W-:Y:S01]  /*3e70*/  MUFU.EX2 R20, R20 ;  /* 0x0000001400147308 */ /* 0x000fe20000000800 */
[----:B------:R-:W-:-:S02]  /*3e80*/  FSEL R51, R51, -INF , P4 ;  /* 0xff80000033337808 */ /* 0x000fc40002000000 */
[----:B--2---:R-:W-:Y:S02]  /*3e90*/  FMNMX.FTZ R72, R50, R85, !PT ;  /* 0x0000005532487209 */ /* 0x004fe40007810000 */
[----:B------:R-:W-:Y:S02]  /*3ea0*/  ISETP.GT.AND P4, PT, R4, 0x79, PT ;  /* 0x000000790400780c */ /* 0x000fe40003f84270 */
[----:B------:R-:W-:Y:S01]  /*3eb0*/  FSEL R68, R54, -INF , P3 ;  /* 0xff80000036447808 */ /* 0x000fe20001800000 */
[----:B------:R-:W-:Y:S01]  /*3ec0*/  MUFU.EX2 R89, R127 ;  /* 0x0000007f00597308 */ /* 0x000fe20000000800 */
[----:B------:R-:W-:Y:S02]  /*3ed0*/  FMNMX.FTZ R77, R51, R72, !PT ;  /* 0x00000048334d7209 */ /* 0x000fe40007810000 */
[----:B------:R-:W-:Y:S02]  /*3ee0*/  FSEL R55, R55, -INF , P4 ;  /* 0xff80000037377808 */ /* 0x000fe40002000000 */
[----:B------:R-:W-:-:S02]  /*3ef0*/  ISETP.GT.AND P3, PT, R4, 0x80, PT ;  /* 0x000000800400780c */ /* 0x000fc40003f64270 */
        /* <DEDUP_REMOVED lines=11> */
[----:B------:R-:W-:Y:S01]  /*3fb0*/  MUFU.EX2 R75, R75 ;  /* 0x0000004b004b7308 */ /* 0x000fe20000000800 */
[----:B------:R-:W-:Y:S02]  /*3fc0*/  FMNMX.FTZ R77, R27, R72, !PT ;  /* 0x000000481b4d7209 */ /* 0x000fe40007810000 */
[----:B------:R-:W-:Y:S02]  /*3fd0*/  ISETP.GT.AND P3, PT, R4, 0x90, PT ;  /* 0x000000900400780c */ /* 0x000fe40003f64270 */
[----:B------:R-:W-:-:S02]  /*3fe0*/  FSEL R31, R31, -INF , P4 ;  /* 0xff8000001f1f7808 */ /* 0x000fc40002000000 */
[----:B------:R-:W-:Y:S01]  /*3ff0*/  FMNMX.FTZ R72, R30, R77, !PT ;  /* 0x0000004d1e487209 */ /* 0x000fe20007810000 */
[----:B------:R-:W-:Y:S01]  /*4000*/  MUFU.EX2 R32, R32 ;  /* 0x0000002000207308 */ /* 0x000fe20000000800 */
[----:B------:R-:W-:Y:S02]  /*4010*/  ISETP.GT.AND P4, PT, R4, 0x91, PT ;  /* 0x000000910400780c */ /* 0x000fe40003f84270 */
[----:B------:R-:W-:Y:S02]  /*4020*/  FSEL R69, R34, -INF , P3 ;  /* 0xff80000022457808 */ /* 0x000fe40001800000 */
[----:B--2---:R-:W-:Y:S02]  /*4030*/  FMNMX.FTZ R76, R31, R72, !PT ;  /* 0x000000481f4c7209 */ /* 0x004fe40007810000 */
[----:B------:R-:W-:Y:S01]  /*4040*/  ISETP.GT.AND P3, PT, R4, 0x98, PT ;  /* 0x000000980400780c */ /* 0x000fe20003f64270 */
[----:B------:R2:W-:Y:S01]  /*4050*/  MUFU.EX2 R34, R80 ;  /* 0x0000005000227308 */ /* 0x0005e20000000800 */
[----:B------:R-:W-:Y:S01]  /*4060*/  FSEL R72, R35, -INF , P4 ;  /* 0xff80000023487808 */ /* 0x000fe20002000000 */
[----:B------:R-:W-:Y:S01]  /*4070*/  FFMA.FTZ R35, R40, UR42, -R12 ;  /* 0x0000002a28237c23 */ /* 0x000fe2000801080c */
[----:B------:R-:W-:-:S02]  /*4080*/  FMNMX.FTZ R77, R69, R76, !PT ;  /* 0x0000004c454d7209 */ /* 0x000fc40007810000 */
[----:B------:R-:W-:Y:S02]  /*4090*/  ISETP.GT.AND P4, PT, R4, 0x99, PT ;  /* 0x000000990400780c */ /* 0x000fe40003f84270 */
[----:B------:R-:W-:Y:S01]  /*40a0*/  FSEL R40, R38, -INF , P3 ;  /* 0xff80000026287808 */ /* 0x000fe20001800000 */
[--C-:B------:R-:W-:Y:S01]  /*40b0*/  FFMA.FTZ R38, R41, UR42, -R12.reuse ;  /* 0x0000002a29267c23 */ /* 0x100fe2000801080c */
[----:B------:R-:W-:Y:S01]  /*40c0*/  FMNMX.FTZ R77, R72, R77, !PT ;  /* 0x0000004d484d7209 */ /* 0x000fe20007810000 */
[--C-:B--2---:R-:W-:Y:S01]  /*40d0*/  FFMA.FTZ R80, R49, UR42, -R12.reuse ;  /* 0x0000002a31507c23 */ /* 0x104fe2000801080c */
[----:B------:R-:W-:Y:S01]  /*40e0*/  FSEL R76, R39, -INF , P4 ;  /* 0xff800000274c7808 */ /* 0x000fe20002000000 */
        /* <DEDUP_REMOVED lines=9> */
[----:B------:R-:W0:Y:S01]  /*4180*/  SHFL.BFLY PT, R4, R77, 0x2, 0x1f ;  /* 0x0c401f004d047f89 */ /* 0x000e2200000e0000 */
[----:B-1----:R-:W-:Y:S02]  /*4190*/  F2FP.SATFINITE.E4M3.F32.PACK_AB_MERGE_C R186, R14, R9, RZ ;  /* 0x000000090eba723e */ /* 0x002fe400048070ff */
[----:B------:R-:W-:Y:S02]  /*41a0*/  F2FP.SATFINITE.E4M3.F32.PACK_AB_MERGE_C R184, R6, R3, R184 ;  /* 0x0000000306b8723e */ /* 0x000fe400048070b8 */
[----:B------:R-:W-:Y:S01]  /*41b0*/  MUFU.EX2 R48, R48 ;  /* 0x0000003000307308 */ /* 0x000fe20000000800 */
[----:B------:R-:W-:-:S07]  /*41c0*/  F2FP.SATFINITE.E4M3.F32.PACK_AB_MERGE_C R186, R10, R7, R186 ;  /* 0x000000070aba723e */ /* 0x000fce00048070ba */
        /* <DEDUP_REMOVED lines=9> */
[C---:B------:R-:W-:Y:S01]  /*4260*/  FSETP.NEU.FTZ.AND P3, PT, R4.reuse, -INF , PT ;  /* 0xff8000000400780b */ /* 0x040fe20003f7d000 */
[----:B------:R-:W-:-:S06]  /*4270*/  FFMA.FTZ R29, R4, R29, -8 ;  /* 0xc1000000041d7423 */ /* 0x000fcc000001001d */
[----:B------:R-:W-:Y:S01]  /*4280*/  MUFU.EX2 R35, R35 ;  /* 0x0000002300237308 */ /* 0x000fe20000000800 */
[----:B------:R-:W-:Y:S02]  /*4290*/  FSEL R61, R29, RZ, P3 ;  /* 0x000000ff1d3d7208 */ /* 0x000fe40001800000 */
[----:B------:R-:W-:-:S03]  /*42a0*/  PLOP3.LUT P3, PT, PT, PT, UP1, 0x80, 0x0 ;  /* 0x000000000000781c */ /* 0x000fc60003f6f018 */
        /* <DEDUP_REMOVED lines=12> */
[----:B------:R-:W-:Y:S01]  /*4370*/  FADD.FTZ R66, R3, R6 ;  /* 0x0000000603427221 */ /* 0x000fe20000010000 */
[----:B------:R-:W-:-:S01]  /*4380*/  FFMA.FTZ R103, R103, UR42, -R61 ;  /* 0x0000002a67677c23 */ /* 0x000fc2000801083d */
[----:B------:R-:W0:Y:S01]  /*4390*/  MUFU.EX2 R90, R90 ;  /* 0x0000005a005a7308 */ /* 0x000e220000000800 */
[----:B------:R-:W-:-:S01]  /*43a0*/  FFMA.FTZ R49, R82, UR42, -R61 ;  /* 0x0000002a52317c23 */ /* 0x000fc2000801083d */
[----:B------:R-:W-:Y:S01]  /*43b0*/  FADD.FTZ R77, R5, R66 ;  /* 0x00000042054d7221 */ /* 0x000fe20000010000 */
[----:B------:R-:W-:-:S01]  /*43c0*/  FFMA.FTZ R28, R28, UR42, -R61 ;  /* 0x0000002a1c1c7c23 */ /* 0x000fc2000801083d */
[--C-:B------:R-:W-:Y:S01]  /*43d0*/  FFMA.FTZ R66, R42, UR42, -R61.reuse ;  /* 0x0000002a2a427c23 */ /* 0x100fe2000801083d */
[----:B------:R-:W-:Y:S01]  /*43e0*/  @!P0 PRMT R42, RZ, 0x654, R2 ;  /* 0x00000654ff2a8816 */ /* 0x000fe20000000002 */
[--C-:B------:R-:W-:Y:S01]  /*43f0*/  FFMA.FTZ R78, R78, UR42, -R61.reuse ;  /* 0x0000002a4e4e7c23 */ /* 0x100fe2000801083d */
[----:B------:R-:W-:-:S01]  /*4400*/  FFMA.FTZ R79, R79, UR42, -R61 ;  /* 0x0000002a4f4f7c23 */ /* 0x000fc2000801083d */
[----:B------:R1:W2:Y:S01]  /*4410*/  MUFU.EX2 R65, R37 ;  /* 0x0000002500417308 */ /* 0x0002a20000000800 */
[----:B------:R3:W-:Y:S01]  /*4420*/  @!P0 SYNCS.ARRIVE.TRANS64.RED.A1T0 RZ, [R42+URZ], RZ ;  /* 0x000000ff2aff89a7 */ /* 0x0007e2000810043f */
[----:B------:R-:W-:-:S01]  /*4430*/  FFMA.FTZ R60, R60, UR42, -R61 ;  /* 0x0000002a3c3c7c23 */ /* 0x000fc2000801083d */
[--C-:B------:R-:W-:Y:S01]  /*4440*/  FFMA.FTZ R36, R36, UR42, -R61.reuse ;  /* 0x0000002a24247c23 */ /* 0x100fe2000801083d */
[----:B------:R-:W-:-:S01]  /*4450*/  FFMA.FTZ R57, R67, UR42, -R61 ;  /* 0x0000002a43397c23 */ /* 0x000fc2000801083d */
[--C-:B------:R-:W-:Y:S01]  /*4460*/  FFMA.FTZ R86, R86, UR42, -R61.reuse ;  /* 0x0000002a56567c23 */ /* 0x100fe2000801083d */
[----:B------:R-:W-:-:S01]  /*4470*/  FFMA.FTZ R87, R87, UR42, -R61 ;  /* 0x0000002a57577c23 */ /* 0x000fc2000801083d */
[--C-:B------:R-:W-:Y:S01]  /*4480*/  FFMA.FTZ R62, R62, UR42, -R61.reuse ;  /* 0x0000002a3e3e7c23 */ /* 0x100fe2000801083d */
[----:B------:R-:W4:Y:S01]  /*4490*/  MUFU.EX2 R100, R95 ;  /* 0x0000005f00647308 */ /* 0x000f220000000800 */
[----:B-1----:R-:W-:-:S01]  /*44a0*/  FFMA.FTZ R37, R74, UR42, -R61 ;  /* 0x0000002a4a257c23 */ /* 0x002fc2000801083d */
[----:B0-----:R-:W-:Y:S01]  /*44b0*/  FADD.FTZ R74, R29, R90 ;  /* 0x0000005a1d4a7221 */ /* 0x001fe20000010000 */
[----:B------:R-:W-:-:S01]  /*44c0*/  FFMA.FTZ R70, R70, UR42, -R61 ;  /* 0x0000002a46467c23 */ /* 0x000fc2000801083d */
[--C-:B------:R-:W-:Y:S01]  /*44d0*/  FFMA.FTZ R43, R43, UR42, -R61.reuse ;  /* 0x0000002a2b2b7c23 */ /* 0x100fe2000801083d */
[----:B------:R-:W-:-:S01]  /*44e0*/  FFMA.FTZ R64, R64, UR42, -R61 ;  /* 0x0000002a40407c23 */ /* 0x000fc2000801083d */
[--C-:B------:R-:W-:Y:S01]  /*44f0*/  FFMA.FTZ R47, R47, UR42, -R61.reuse ;  /* 0x0000002a2f2f7c23 */ /* 0x100fe2000801083d */
[----:B------:R-:W-:-:S01]  /*4500*/  FFMA.FTZ R50, R50, UR42, -R61 ;  /* 0x0000002a32327c23 */ /* 0x000fc2000801083d */
[----:B------:R-:W0:Y:S01]  /*4510*/  MUFU.EX2 R33, R33 ;  /* 0x0000002100217308 */ /* 0x000e220000000800 */
[----:B--2---:R-:W-:-:S01]  /*4520*/  FADD.FTZ R85, R65, R74 ;  /* 0x0000004a41557221 */ /* 0x004fc20000010000 */
[----:B------:R-:W-:Y:S01]  /*4530*/  FADD.FTZ R74, R8, R77 ;  /* 0x0000004d084a7221 */ /* 0x000fe20000010000 */
[----:B------:R-:W-:-:S01]  /*4540*/  FFMA.FTZ R51, R51, UR42, -R61 ;  /* 0x0000002a33337c23 */ /* 0x000fc2000801083d */
[--C-:B------:R-:W-:Y:S01]  /*4550*/  FFMA.FTZ R68, R68, UR42, -R61.reuse ;  /* 0x0000002a44447c23 */ /* 0x100fe2000801083d */
[----:B------:R-:W-:-:S01]  /*4560*/  FFMA.FTZ R55, R55, UR42, -R61 ;  /* 0x0000002a37377c23 */ /* 0x000fc2000801083d */
[----:B------:R-:W-:Y:S01]  /*4570*/  FADD.FTZ R77, R7, R74 ;  /* 0x0000004a074d7221 */ /* 0x000fe20000010000 */
[----:B------:R-:W-:-:S01]  /*4580*/  FFMA.FTZ R26, R26, UR42, -R61 ;  /* 0x0000002a1a1a7c23 */ /* 0x000fc2000801083d */
[----:B------:R-:W1:Y:S01]  /*4590*/  MUFU.EX2 R94, R94 ;  /* 0x0000005e005e7308 */ /* 0x000e620000000800 */
[----:B----4-:R-:W-:-:S01]  /*45a0*/  FADD.FTZ R82, R100, R85 ;  /* 0x0000005564527221 */ /* 0x010fc20000010000 */
[----:B---3--:R-:W-:Y:S01]  /*45b0*/  FADD.FTZ R42, R10, R77 ;  /* 0x0000004d0a2a7221 */ /* 0x008fe20000010000 */
[----:B------:R-:W-:-:S01]  /*45c0*/  FFMA.FTZ R27, R27, UR42, -R61 ;  /* 0x0000002a1b1b7c23 */ /* 0x000fc2000801083d */
[--C-:B------:R-:W-:Y:S01]  /*45d0*/  FFMA.FTZ R30, R30, UR42, -R61.reuse ;  /* 0x0000002a1e1e7c23 */ /* 0x100fe2000801083d */
[----:B------:R-:W-:-:S01]  /*45e0*/  FFMA.FTZ R31, R31, UR42, -R61 ;  /* 0x0000002a1f1f7c23 */ /* 0x000fc2000801083d */
[----:B------:R-:W-:Y:S01]  /*45f0*/  FADD.FTZ R77, R9, R42 ;  /* 0x0000002a094d7221 */ /* 0x000fe20000010000 */
[----:B------:R-:W-:-:S01]  /*4600*/  FFMA.FTZ R69, R69, UR42, -R61 ;  /* 0x0000002a45457c23 */ /* 0x000fc2000801083d */
[----:B------:R-:W2:Y:S01]  /*4610*/  MUFU.EX2 R102, R102 ;  /* 0x0000006600667308 */ /* 0x000ea20000000800 */
[----:B0-----:R-:W-:-:S01]  /*4620*/  FADD.FTZ R85, R33, R82 ;  /* 0x0000005221557221 */ /* 0x001fc20000010000 */
[----:B------:R-:W-:Y:S01]  /*4630*/  FADD.FTZ R77, R14, R77 ;  /* 0x0000004d0e4d7221 */ /* 0x000fe20000010000 */
[----:B------:R-:W-:-:S01]  /*4640*/  FFMA.FTZ R72, R72, UR42, -R61 ;  /* 0x0000002a48487c23 */ /* 0x000fc2000801083d */
[--C-:B------:R-:W-:Y:S01]  /*4650*/  FFMA.FTZ R40, R40, UR42, -R61.reuse ;  /* 0x0000002a28287c23 */ /* 0x100fe2000801083d */
[----:B------:R-:W-:-:S01]  /*4660*/  FFMA.FTZ R61, R76, UR42, -R61 ;  /* 0x0000002a4c3d7c23 */ /* 0x000fc2000801083d */
[----:B------:R-:W-:-:S02]  /*4670*/  F2FP.SATFINITE.E4M3.F32.PACK_AB_MERGE_C R185, R100, R65, RZ ;  /* 0x0000004164b9723e */ /* 0x000fc400048070ff */
[----:B------:R-:W0:Y:S01]  /*4680*/  MUFU.EX2 R103, R103 ;  /* 0x0000006700677308 */ /* 0x000e220000000800 */
[----:B-1----:R-:W-:-:S01]  /*4690*/  FADD.FTZ R85, R94, R85 ;  /* 0x000000555e557221 */ /* 0x002fc20000010000 */
[----:B------:R-:W-:-:S06]  /*46a0*/  F2FP.SATFINITE.E4M3.F32.PACK_AB_MERGE_C R185, R90, R29, R185 ;  /* 0x0000001d5ab9723e */ /* 0x000fcc00048070b9 */
[----:B------:R-:W1:Y:S01]  /*46b0*/  MUFU.EX2 R37, R37 ;  /* 0x0000002500257308 */ /* 0x000e620000000800 */
[----:B--2---:R-:W-:-:S07]  /*46c0*/  FADD.FTZ R42, R102, R85 ;  /* 0x00000055662a7221 */ /* 0x004fce0000010000 */
[----:B------:R-:W2:Y:S01]  /*46d0*/  MUFU.EX2 R28, R28 ;  /* 0x0000001c001c7308 */ /* 0x000ea20000000800 */
[----:B0-----:R-:W-:-:S01]  /*46e0*/  FADD.FTZ R42, R103, R42 ;  /* 0x0000002a672a7221 */ /* 0x001fc20000010000 */
[----:B------:R-:W-:-:S04]  /*46f0*/  F2FP.SATFINITE.E4M3.F32.PACK_AB_MERGE_C R102, R103, R102, RZ ;  /* 0x000000666766723e */ /* 0x000fc800048070ff */
[----:B------:R-:W-:Y:S02]  /*4700*/  F2FP.SATFINITE.E4M3.F32.PACK_AB_MERGE_C R187, R94, R33, R102 ;  /* 0x000000215ebb723e */ /* 0x000fe40004807066 */
[----:B------:R-:W0:Y:S08]  /*4710*/  MUFU.EX2 R78, R78 ;  /* 0x0000004e004e7308 */ /* 0x000e300000000800 */
[----:B------:R-:W3:Y:S08]  /*4720*/  MUFU.EX2 R79, R79 ;  /* 0x0000004f004f7308 */ /* 0x000ef00000000800 */
[----:B------:R4:W-:Y:S08]  /*4730*/  MUFU.EX2 R67, R60 ;  /* 0x0000003c00437308 */ /* 0x0009f00000000800 */
[----:B------:R-:W5:Y:S01]  /*4740*/  MUFU.EX2 R49, R49 ;  /* 0x0000003100317308 */ /* 0x000f620000000800 */
[----:B----4-:R-:W-:-:S01]  /*4750*/  FADD.FTZ R60, R20, R77 ;  /* 0x0000004d143c7221 */ /* 0x010fc20000010000 */
[----:B-1----:R-:W-:-:S03]  /*4760*/  FADD.FTZ R77, R37, R42 ;  /* 0x0000002a254d7221 */ /* 0x002fc60000010000 */
[----:B------:R-:W-:Y:S01]  /*4770*/  FADD.FTZ R85, R89, R60 ;  /* 0x0000003c59557221 */ /* 0x000fe20000010000 */
[----:B--2---:R-:W-:-:S02]  /*4780*/  FADD.FTZ R77, R28, R77 ;  /* 0x0000004d1c4d7221 */ /* 0x004fc40000010000 */
[----:B------:R-:W1:Y:S01]  /*4790*/  MUFU.EX2 R36, R36 ;  /* 0x0000002400247308 */ /* 0x000e620000000800 */
[----:B------:R-:W-:-:S01]  /*47a0*/  FADD.FTZ R42, R24, R85 ;  /* 0x00000055182a7221 */ /* 0x000fc20000010000 */
[----:B0-----:R-:W-:Y:S01]  /*47b0*/  FADD.FTZ R60, R78, R77 ;  /* 0x0000004d4e3c7221 */ /* 0x001fe20000010000 */
[C---:B------:R-:W-:Y:S02]  /*47c0*/  F2FP.SATFINITE.E4M3.F32.PACK_AB_MERGE_C R24, R75.reuse, R24, RZ ;  /* 0x000000184b18723e */ /* 0x040fe400048070ff */
[----:B------:R-:W-:Y:S01]  /*47d0*/  FADD.FTZ R77, R75, R42 ;  /* 0x0000002a4b4d7221 */ /* 0x000fe20000010000 */
[----:B---3--:R-:W-:-:S01]  /*47e0*/  FADD.FTZ R60, R79, R60 ;  /* 0x0000003c4f3c7221 */ /* 0x008fc20000010000 */
[----:B------:R-:W-:Y:S01]  /*47f0*/  F2FP.SATFINITE.E4M3.F32.PACK_AB_MERGE_C R78, R79, R78, RZ ;  /* 0x0000004e4f4e723e */ /* 0x000fe200048070ff */
[----:B------:R-:W0:Y:S01]  /*4800*/  MUFU.EX2 R86, R86 ;  /* 0x0000005600567308 */ /* 0x000e220000000800 */
[----:B------:R-:W-:-:S01]  /*4810*/  FADD.FTZ R42, R32, R77 ;  /* 0x0000004d202a7221 */ /* 0x000fc20000010000 */
[----:B-----5:R-:W-:Y:S01]  /*4820*/  FADD.FTZ R77, R49, R60 ;  /* 0x0000003c314d7221 */ /* 0x020fe20000010000 */
[----:B------:R-:W-:-:S02]  /*4830*/  F2FP.SATFINITE.E4M3.F32.PACK_AB_MERGE_C R180, R89, R20, R24 ;  /* 0x0000001459b4723e */ /* 0x000fc40004807018 */
[----:B------:R-:W-:Y:S01]  /*4840*/  CS2R R74, SRZ ;  /* 0x00000000004a7805 */ /* 0x000fe2000001ff00 */
[----:B------:R-:W-:-:S01]  /*4850*/  FADD.FTZ R85, R83, R42 ;  /* 0x0000002a53557221 */ /* 0x000fc20000010000 */
[----:B------:R-:W-:Y:S02]  /*4860*/  F2FP.SATFINITE.E4M3.F32.PACK_AB_MERGE_C R181, R28, R37, R78 ;  /* 0x000000251cb5723e */ /* 0x000fe4000480704e */
[----:B------:R-:W-:Y:S01]  /*4870*/  CS2R R28, SRZ ;  /* 0x00000000001c7805 */ /* 0x000fe2000001ff00 */
[----:B------:R-:W2:Y:S01]  /*4880*/  MUFU.EX2 R87, R87 ;  /* 0x0000005700577308 */ /* 0x000ea20000000800 */
[----:B-1----:R-:W-:-:S01]  /*4890*/  FADD.FTZ R77, R36, R77 ;  /* 0x0000004d244d7221 */ /* 0x002fc20000010000 */
[----:B------:R-:W-:Y:S01]  /*48a0*/  FADD.FTZ R42, R48, R85 ;  /* 0x00000055302a7221 */ /* 0x000fe20000010000 */
[C---:B------:R-:W-:Y:S02]  /*48b0*/  F2FP.SATFINITE.E4M3.F32.PACK_AB_MERGE_C R48, R63.reuse, R48, RZ ;  /* 0x000000303f30723e */ /* 0x040fe400048070ff */
[----:B------:R-:W-:Y:S01]  /*48c0*/  CS2R R78, SRZ ;  /* 0x00000000004e7805 */ /* 0x000fe2000001ff00 */
[----:B------:R-:W-:-:S01]  /*48d0*/  FADD.FTZ R5, R63, R42 ;  /* 0x0000002a3f057221 */ /* 0x000fc20000010000 */
[----:B------:R-:W-:Y:S01]  /*48e0*/  F2FP.SATFINITE.E4M3.F32.PACK_AB_MERGE_C R182, R83, R32, R48 ;  /* 0x0000002053b6723e */ /* 0x000fe20004807030 */
[----:B------:R-:W1:Y:S01]  /*48f0*/  MUFU.EX2 R53, R53 ;  /* 0x0000003500357308 */ /* 0x000e620000000800 */
[----:B0-----:R-:W-:-:S01]  /*4900*/  FADD.FTZ R60, R86, R77 ;  /* 0x0000004d563c7221 */ /* 0x001fc20000010000 */
[----:B------:R-:W-:Y:S01]  /*4910*/  FADD.FTZ R8, R56, R5 ;  /* 0x0000000538087221 */ /* 0x000fe20000010000 */
[----:B------:R-:W-:-:S02]  /*4920*/  CS2R R32, SRZ ;  /* 0x0000000000207805 */ /* 0x000fc4000001ff00 */
[----:B------:R-:W-:Y:S02]  /*4930*/  CS2R R76, SRZ ;  /* 0x00000000004c7805 */ /* 0x000fe4000001ff00 */
[----:B------:R-:W-:Y:S01]  /*4940*/  CS2R R82, SRZ ;  /* 0x0000000000527805 */ /* 0x000fe2000001ff00 */
[----:B------:R-:W-:Y:S01]  /*4950*/  FADD.FTZ R9, R71, R8 ;  /* 0x0000000847097221 */ /* 0x000fe20000010000 */
[----:B------:R-:W0:Y:S01]  /*4960*/  MUFU.EX2 R58, R58 ;  /* 0x0000003a003a7308 */ /* 0x000e220000000800 */
[----:B--2---:R-:W-:-:S02]  /*4970*/  FADD.FTZ R60, R87, R60 ;  /* 0x0000003c573c7221 */ /* 0x004fc40000010000 */
[----:B------:R-:W-:Y:S01]  /*4980*/  FADD.FTZ R8, R46, R9 ;  /* 0x000000092e087221 */ /* 0x000fe20000010000 */
[----:B------:R-:W-:Y:S02]  /*4990*/  F2FP.SATFINITE.E4M3.F32.PACK_AB_MERGE_C R86, R87, R86, RZ ;  /* 0x000000565756723e */ /* 0x000fe400048070ff */
[----:B------:R-:W-:-:S02]  /*49a0*/  F2FP.SATFINITE.E4M3.F32.PACK_AB_MERGE_C R46, R81, R46, RZ ;  /* 0x0000002e512e723e */ /* 0x000fc400048070ff */
[----:B------:R-:W-:Y:S01]  /*49b0*/  F2FP.SATFINITE.E4M3.F32.PACK_AB_MERGE_C R183, R36, R49, R86 ;  /* 0x0000003124b7723e */ /* 0x000fe20004807056 */
[----:B------:R-:W2:Y:S01]  /*49c0*/  MUFU.EX2 R62, R62 ;  /* 0x0000003e003e7308 */ /* 0x000ea20000000800 */
[----:B-1----:R-:W-:-:S01]  /*49d0*/  FADD.FTZ R5, R53, R60 ;  /* 0x0000003c35057221 */ /* 0x002fc20000010000 */
[----:B------:R-:W-:Y:S02]  /*49e0*/  F2FP.SATFINITE.E4M3.F32.PACK_AB_MERGE_C R176, R71, R56, R46 ;  /* 0x0000003847b0723e */ /* 0x000fe4000480702e */
[----:B------:R-:W-:Y:S02]  /*49f0*/  CS2R R36, SRZ ;  /* 0x0000000000247805 */ /* 0x000fe4000001ff00 */
[----:B------:R-:W-:Y:S02]  /*4a00*/  CS2R R48, SRZ ;  /* 0x0000000000307805 */ /* 0x000fe4000001ff00 */
[----:B------:R-:W-:Y:S01]  /*4a10*/  CS2R R86, SRZ ;  /* 0x0000000000567805 */ /* 0x000fe2000001ff00 */
        /* <DEDUP_REMOVED lines=8> */
[----:B------:R-:W-:Y:S01]  /*4aa0*/  FADD.FTZ R8, R73, R8 ;  /* 0x0000000849087221 */ /* 0x000fe20000010000 */
[----:B------:R-:W-:Y:S02]  /*4ab0*/  F2FP.SATFINITE.E4M3.F32.PACK_AB_MERGE_C R59, R59, R62, RZ ;  /* 0x0000003e3b3b723e */ /* 0x000fe400048070ff */
[----:B------:R-:W-:Y:S01]  /*4ac0*/  CS2R R62, SRZ ;  /* 0x00000000003e7805 */ /* 0x000fe2000001ff00 */
[----:B------:R-:W-:-:S01]  /*4ad0*/  FADD.FTZ R5, R11, R8 ;  /* 0x000000080b057221 */ /* 0x000fc20000010000 */
[----:B------:R-:W-:Y:S01]  /*4ae0*/  F2FP.SATFINITE.E4M3.F32.PACK_AB_MERGE_C R11, R34, R11, RZ ;  /* 0x0000000b220b723e */ /* 0x000fe200048070ff */
[----:B------:R-:W1:Y:S01]  /*4af0*/  MUFU.EX2 R70, R70 ;  /* 0x0000004600467308 */ /* 0x000e620000000800 */
[----:B0-----:R-:W-:-:S01]  /*4b00*/  FADD.FTZ R14, R52, R9 ;  /* 0x00000009340e7221 */ /* 0x001fc20000010000 */
[----:B------:R-:W-:Y:S01]  /*4b10*/  FADD.FTZ R34, R34, R5 ;  /* 0x0000000522227221 */ /* 0x000fe20000010000 */
[----:B------:R-:W-:-:S02]  /*4b20*/  F2FP.SATFINITE.E4M3.F32.PACK_AB_MERGE_C R177, R58, R53, R59 ;  /* 0x000000353ab1723e */ /* 0x000fc4000480703b */
[----:B------:R-:W-:Y:S02]  /*4b30*/  CS2R R58, SRZ ;  /* 0x00000000003a7805 */ /* 0x000fe4000001ff00 */
[----:B------:R-:W-:Y:S01]  /*4b40*/  F2FP.SATFINITE.E4M3.F32.PACK_AB_MERGE_C R178, R73, R54, R11 ;  /* 0x0000003649b2723e */ /* 0x000fe2000480700b */
[----:B------:R-:W0:Y:S01]  /*4b50*/  MUFU.EX2 R2, R66 ;  /* 0x0000004200027308 */ /* 0x000e220000000800 */
[----:B--2---:R-:W-:-:S07]  /*4b60*/  FADD.FTZ R3, R57, R14 ;  /* 0x0000000e39037221 */ /* 0x004fce0000010000 */
[----:B------:R-:W2:Y:S01]  /*4b70*/  MUFU.EX2 R38, R38 ;  /* 0x0000002600267308 */ /* 0x000ea20000000800 */
[----:B-1----:R-:W-:-:S01]  /*4b80*/  FADD.FTZ R6, R70, R3 ;  /* 0x0000000346067221 */ /* 0x002fc20000010000 */
[----:B------:R-:W-:Y:S01]  /*4b90*/  F2FP.SATFINITE.E4M3.F32.PACK_AB_MERGE_C R70, R67, R70, RZ ;  /* 0x000000464346723e */ /* 0x000fe200048070ff */
[----:B------:R-:W-:-:S02]  /*4ba0*/  FADD.FTZ R3, R35, R34 ;  /* 0x0000002223037221 */ /* 0x000fc40000010000 */
[----:B------:R-:W-:Y:S01]  /*4bb0*/  FADD.FTZ R67, R67, R6 ;  /* 0x0000000643437221 */ /* 0x000fe20000010000 */
[----:B------:R-:W-:Y:S02]  /*4bc0*/  F2FP.SATFINITE.E4M3.F32.PACK_AB_MERGE_C R179, R57, R52, R70 ;  /* 0x0000003439b3723e */ /* 0x000fe40004807046 */
[----:B------:R-:W-:Y:S01]  /*4bd0*/  CS2R R52, SRZ ;  /* 0x0000000000347805 */ /* 0x000fe2000001ff00 */
[----:B------:R-:W1:Y:S01]  /*4be0*/  MUFU.EX2 R43, R43 ;  /* 0x0000002b002b7308 */ /* 0x000e620000000800 */
[----:B0-----:R-:W-:-:S01]  /*4bf0*/  FADD.FTZ R6, R2, R67 ;  /* 0x0000004302067221 */ /* 0x001fc20000010000 */
[----:B------:R-:W-:-:S02]  /*4c00*/  CS2R R56, SRZ ;  /* 0x0000000000387805 */ /* 0x000fc4000001ff00 */
[----:B------:R-:W-:Y:S02]  /*4c10*/  CS2R R66, SRZ ;  /* 0x0000000000427805 */ /* 0x000fe4000001ff00 */
[----:B------:R-:W-:Y:S02]  /*4c20*/  CS2R R70, SRZ ;  /* 0x0000000000467805 */ /* 0x000fe4000001ff00 */
        /* <DEDUP_REMOVED lines=11> */
[----:B------:R-:W-:Y:S02]  /*4ce0*/  F2FP.SATFINITE.E4M3.F32.PACK_AB_MERGE_C R172, R38, R35, R39 ;  /* 0x0000002326ac723e */ /* 0x000fe40004807027 */
[----:B------:R-:W-:Y:S02]  /*4cf0*/  CS2R R34, SRZ ;  /* 0x0000000000227805 */ /* 0x000fe4000001ff00 */
[----:B------:R-:W-:Y:S01]  /*4d00*/  CS2R R38, SRZ ;  /* 0x0000000000267805 */ /* 0x000fe2000001ff00 */
[----:B------:R-:W1:Y:S01]  /*4d10*/  MUFU.EX2 R50, R50 ;  /* 0x0000003200327308 */ /* 0x000e620000000800 */
[C---:B0-----:R-:W-:Y:S01]  /*4d20*/  F2FP.SATFINITE.E4M3.F32.PACK_AB_MERGE_C R64, R47.reuse, R64, RZ ;  /* 0x000000402f40723e */ /* 0x041fe200048070ff */
[----:B------:R-:W-:-:S03]  /*4d30*/  FADD.FTZ R47, R47, R6 ;  /* 0x000000062f2f7221 */ /* 0x000fc60000010000 */
[----:B------:R-:W-:Y:S02]  /*4d40*/  F2FP.SATFINITE.E4M3.F32.PACK_AB_MERGE_C R173, R43, R2, R64 ;  /* 0x000000022bad723e */ /* 0x000fe40004807040 */
[----:B------:R-:W-:Y:S02]  /*4d50*/  CS2R R42, SRZ ;  /* 0x00000000002a7805 */ /* 0x000fe4000001ff00 */
[----:B------:R-:W-:Y:S01]  /*4d60*/  CS2R R64, SRZ ;  /* 0x0000000000407805 */ /* 0x000fe2000001ff00 */
[----:B------:R-:W0:Y:S01]  /*4d70*/  MUFU.EX2 R80, R80 ;  /* 0x0000005000507308 */ /* 0x000e220000000800 */
[----:B--2---:R-:W-:-:S07]  /*4d80*/  FADD.FTZ R3, R41, R44 ;  /* 0x0000002c29037221 */ /* 0x004fce0000010000 */
[----:B------:R-:W2:Y:S01]  /*4d90*/  MUFU.EX2 R51, R51 ;  /* 0x0000003300337308 */ /* 0x000ea20000000800 */
[----:B-1----:R-:W-:-:S01]  /*4da0*/  FADD.FTZ R6, R50, R47 ;  /* 0x0000002f32067221 */ /* 0x002fc20000010000 */
[----:B------:R-:W-:-:S06]  /*4db0*/  CS2R R46, SRZ ;  /* 0x00000000002e7805 */ /* 0x000fcc000001ff00 */
        /* <DEDUP_REMOVED lines=11> */
[----:B------:R-:W-:Y:S02]  /*4e70*/  F2FP.SATFINITE.E4M3.F32.PACK_AB_MERGE_C R174, R80, R41, R21 ;  /* 0x0000002950ae723e */ /* 0x000fe40004807015 */
[----:B------:R-:W-:Y:S01]  /*4e80*/  CS2R R80, SRZ ;  /* 0x0000000000507805 */ /* 0x000fe2000001ff00 */
[----:B------:R-:W2:Y:S01]  /*4e90*/  MUFU.EX2 R26, R26 ;  /* 0x0000001a001a7308 */ /* 0x000ea20000000800 */
[C---:B-1----:R-:W-:Y:S01]  /*4ea0*/  F2FP.SATFINITE.E4M3.F32.PACK_AB_MERGE_C R68, R55.reuse, R68, RZ ;  /* 0x000000443744723e */ /* 0x042fe200048070ff */
[----:B------:R-:W-:-:S03]  /*4eb0*/  FADD.FTZ R55, R55, R6 ;  /* 0x0000000637377221 */ /* 0x000fc60000010000 */
[----:B------:R-:W-:Y:S02]  /*4ec0*/  F2FP.SATFINITE.E4M3.F32.PACK_AB_MERGE_C R175, R51, R50, R68 ;  /* 0x0000003233af723e */ /* 0x000fe40004807044 */
[----:B------:R-:W-:Y:S01]  /*4ed0*/  CS2R R50, SRZ ;  /* 0x0000000000327805 */ /* 0x000fe2000001ff00 */
[----:B------:R-:W1:Y:S01]  /*4ee0*/  MUFU.EX2 R88, R88 ;  /* 0x0000005800587308 */ /* 0x000e620000000800 */
[----:B0-----:R-:W-:-:S01]  /*4ef0*/  FADD.FTZ R3, R45, R84 ;  /* 0x000000542d037221 */ /* 0x001fc20000010000 */
[----:B------:R-:W-:-:S06]  /*4f00*/  CS2R R84, SRZ ;  /* 0x0000000000547805 */ /* 0x000fcc000001ff00 */
[----:B------:R-:W0:Y:S01]  /*4f10*/  MUFU.EX2 R27, R27 ;  /* 0x0000001b001b7308 */ /* 0x000e220000000800 */
[----:B--2---:R-:W-:-:S01]  /*4f20*/  FADD.FTZ R6, R26, R55 ;  /* 0x000000371a067221 */ /* 0x004fc20000010000 */
[----:B------:R-:W-:-:S06]  /*4f30*/  CS2R R54, SRZ ;  /* 0x0000000000367805 */ /* 0x000fcc000001ff00 */
        /* <DEDUP_REMOVED lines=11> */
[----:B------:R-:W-:Y:S02]  /*4ff0*/  F2FP.SATFINITE.E4M3.F32.PACK_AB_MERGE_C R168, R88, R45, R15 ;  /* 0x0000002d58a8723e */ /* 0x000fe4000480700f */
[----:B------:R-:W-:Y:S01]  /*5000*/  CS2R R44, SRZ ;  /* 0x00000000002c7805 */ /* 0x000fe2000001ff00 */
[----:B------:R-:W0:Y:S01]  /*5010*/  MUFU.EX2 R69, R69 ;  /* 0x0000004500457308 */ /* 0x000e220000000800 */
[----:B--2---:R-:W-:-:S01]  /*5020*/  FADD.FTZ R2, R31, R2 ;  /* 0x000000021f027221 */ /* 0x004fc20000010000 */
[----:B------:R-:W-:-:S04]  /*5030*/  F2FP.SATFINITE.E4M3.F32.PACK_AB_MERGE_C R30, R31, R30, RZ ;  /* 0x0000001e1f1e723e */ /* 0x000fc800048070ff */
[----:B------:R-:W-:Y:S02]  /*5040*/  F2FP.SATFINITE.E4M3.F32.PACK_AB_MERGE_C R169, R27, R26, R30 ;  /* 0x0000001a1ba9723e */ /* 0x000fe4000480701e */
[----:B------:R-:W-:Y:S01]  /*5050*/  CS2R R26, SRZ ;  /* 0x00000000001a7805 */ /* 0x000fe2000001ff00 */
        /* <DEDUP_REMOVED lines=16> */
[----:B-1----:R-:W-:Y:S01]  /*5160*/  FADD.FTZ R2, R40, R5 ;  /* 0x0000000528027221 */ /* 0x002fe20000010000 */
[----:B0-----:R-:W-:-:S03]  /*5170*/  F2FP.SATFINITE.E4M3.F32.PACK_AB_MERGE_C R7, R61, R40, RZ ;  /* 0x000000283d07723e */ /* 0x001fc600048070ff */
[----:B------:R-:W-:Y:S01]  /*5180*/  FADD.FTZ R2, R61, R2 ;  /* 0x000000023d027221 */ /* 0x000fe20000010000 */
[----:B------:R-:W-:Y:S02]  /*5190*/  CS2R R40, SRZ ;  /* 0x0000000000287805 */ /* 0x000fe4000001ff00 */
[----:B------:R-:W-:Y:S02]  /*51a0*/  CS2R R60, SRZ ;  /* 0x00000000003c7805 */ /* 0x000fe4000001ff00 */
[----:B------:R-:W-:Y:S02]  /*51b0*/  F2FP.SATFINITE.E4M3.F32.PACK_AB_MERGE_C R171, R72, R69, R7 ;  /* 0x0000004548ab723e */ /* 0x000fe40004807007 */
[----:B------:R-:W-:Y:S02]  /*51c0*/  CS2R R68, SRZ ;  /* 0x0000000000447805 */ /* 0x000fe4000001ff00 */
[----:B------:R-:W-:Y:S01]  /*51d0*/  CS2R R72, SRZ ;  /* 0x0000000000487805 */ /* 0x000fe2000001ff00 */
        /* <DEDUP_REMOVED lines=37> */
.L_x_2110:
[----:B------:R-:W-:Y:S01]  /*5430*/  ISETP.NE.AND P4, PT, RZ, UR46, PT ;  /* 0x0000002eff007c0c */ /* 0x000fe2000bf85270 */
[----:B------:R-:W-:-:S04]  /*5440*/  UISETP.NE.AND UP1, UPT, UR59, 0x1, UPT ;  /* 0x000000013b00788c */ /* 0x000fc8000bf25270 */
[----:B------:R-:W-:-:S04]  /*5450*/  USEL UR48, URZ, 0x1, UP1 ;  /* 0x000000013f307887 */ /* 0x000fc80008800000 */
[----:B------:R-:W-:-:S04]  /*5460*/  ULOP3.LUT UR48, UR60, UR48, URZ, 0x3c, !UPT ;  /* 0x000000303c307292 */ /* 0x000fc8000f8e3c3f */
[----:B------:R-:W-:Y:S08]  /*5470*/  @P4 BRA `(.L_x_2101) ;  /* 0x0000000000384947 */ /* 0x000ff00003800000 */
[----:B------:R-:W-:Y:S05]  /*5480*/  @!P1 BRA `(.L_x_2102) ;  /* 0x0000000000049947 */ /* 0x000fea0003800000 */
[----:B------:R-:W-:Y:S01]  /*5490*/  BPT.TRAP 0x1 ;  /* 0x000000040000795c */ /* 0x000fe20000300000 */
.L_x_2102:
        /* <DEDUP_REMOVED lines=9> */
.L_x_2103:
[----:B-1----:R-:W-:Y:S05]  /*5530*/  @P3 BRA `(.L_x_2101) ;  /* 0x0000000000083947 */ /* 0x002fea0003800000 */
[----:B------:R-:W1:Y:S02]  /*5540*/  SYNCS.PHASECHK.TRANS64.TRYWAIT P3, [UR6+0x29830], R0 ;  /* 0x02983000ff0075a7 */ /* 0x000e640008060146 */
[----:B-1----:R-:W-:Y:S05]  /*5550*/  @!P3 BRA `(.L_x_2104) ;  /* 0x0000010c001cb947 */ /* 0x002fea0003800000 */
.L_x_2101:
[----:B------:R-:W2:Y:S01]  /*5560*/  S2R R4, SR_TID.X ;  /* 0x0000000000047919 */ /* 0x000ea20000002100 */
        /* <DEDUP_REMOVED lines=21> */
[----:B--2---:R-:W-:Y:S01]  /*56c0*/  SHF.R.U32.HI R4, RZ, 0x7, R4 ;  /* 0x00000007ff047819 */ /* 0x004fe20000011604 */
[----:B------:R-:W-:Y:S01]  /*56d0*/  UMOV UR19, 0x80000020 ;  /* 0x8000002000137882 */ /* 0x000fe20000000000 */
[----:B------:R-:W-:Y:S01]  /*56e0*/  UIADD3 UR22, UR61, 0x502, URZ ;  /* 0x000005023d167890 */ /* 0x000fe2000fffe03f */
[----:B------:R-:W-:-:S02]  /*56f0*/  UMOV UR23, 0x80000020 ;  /* 0x8000002000177882 */ /* 0x000fc40000000000 */
[----:B01----:R-:W-:-:S05]  /*5700*/  VIADD R0, R4, 0x8 ;  /* 0x0000000804007836 */ /* 0x003fca0000000000 */
        /* <DEDUP_REMOVED lines=164> */
.L_x_2106:
[----:B------:R-:W-:Y:S01]  /*6150*/  ULEA UR6, UR59, UR41, 0x3 ;  /* 0x000000293b067291 */ /* 0x000fe2000f8e183f */
[----:B------:R-:W-:-:S05]  /*6160*/  IMAD.U32 R0, RZ, RZ, UR60 ;  /* 0x0000003cff007e24 */ /* 0x000fca000f8e00ff */
[----:B------:R-:W-:-:S04]  /*6170*/  SHF.L.U32 R0, R0, 0x1f, RZ ;  /* 0x0000001f00007819 */ /* 0x000fc800000006ff */
[----:B------:R0:W1:Y:S01]  /*6180*/  SYNCS.PHASECHK.TRANS64.TRYWAIT P3, [UR6+0x29850], R0 ;  /* 0x02985000ff0075a7 */ /* 0x0000620008060146 */
[----:B------:R-:W-:Y:S05]  /*6190*/  @!P1 BRA `(.L_x_2107) ;  /* 0x0000000000049947 */ /* 0x000fea0003800000 */
[----:B------:R-:W-:Y:S01]  /*61a0*/  BPT.TRAP 0x1 ;  /* 0x000000040000795c */ /* 0x000fe20000300000 */
.L_x_2107:
[----:B-1----:R-:W-:Y:S05]  /*61b0*/  @P3 BRA `(.L_x_2105) ;  /* 0x0000000000083947 */ /* 0x002fea0003800000 */
[----:B------:R-:W1:Y:S02]  /*61c0*/  SYNCS.PHASECHK.TRANS64.TRYWAIT P3, [UR6+0x29850], R0 ;  /* 0x02985000ff0075a7 */ /* 0x000e640008060146 */
[----:B-1----:R-:W-:Y:S05]  /*61d0*/  @!P3 BRA `(.L_x_2108) ;  /* 0x000001000014b947 */ /* 0x002fea0003800000 */
.L_x_2105:
[----:B-1----:R-:W-:Y:S01]  /*61e0*/  VIADD R7, R18, UR36 ;  /* 0x0000002412077c36 */ /* 0x002fe20008000000 */
[----:B------:R-:W-:Y:S01]  /*61f0*/  @UP0 ULDC UR6, c[0x0][0x44c] ;  /* 0x0001130000060ab9 */ /* 0x000fe20000000800 */
[----:B------:R-:W-:Y:S01]  /*6200*/  IMAD.U32 R11, RZ, RZ, UR53 ;  /* 0x00000035ff0b7e24 */ /* 0x000fe2000f8e00ff */
[----:B------:R-:W-:Y:S01]  /*6210*/  WARPGROUP.ARRIVE ;  /* 0x00000000000079c5 */ /* 0x000fe20000000000 */
[----:B0-----:R-:W-:Y:S01]  /*6220*/  @P2 IMAD.HI.U32 R0, R7, UR6, RZ ;  /* 0x0000000607002c27 */ /* 0x001fe2000f8e00ff */
[----:B------:R-:W-:Y:S01]  /*6230*/  @UP0 ULDC UR6, c[0x0][0x450] ;  /* 0x0001140000060ab9 */ /* 0x000fe20000000800 */
[----:B------:R-:W-:-:S03]  /*6240*/  UMOV UR7, 0xc0000010 ;  /* 0xc000001000077882 */ /* 0x000fc60000000000 */
[----:B------:R-:W0:Y:S01]  /*6250*/  S2R R225, SR_TID.X ;  /* 0x0000000000e17919 */ /* 0x000e220000002100 */
[----:B------:R-:W-:Y:S01]  /*6260*/  IMAD.U32 R13, RZ, RZ, UR42 ;  /* 0x0000002aff0d7e24 */ /* 0x000fe2000f8e00ff */
[----:B------:R-:W-:Y:S01]  /*6270*/  @P2 SHF.R.U32.HI R7, RZ, UR6, R0 ;  /* 0x00000006ff072c19 */ /* 0x000fe20008011600 */
[----:B------:R-:W-:-:S04]  /*6280*/  UIMAD UR6, UR58, -0xa0, URZ ;  /* 0xffffff603a0678a4 */ /* 0x000fc8000f8e023f */
[----:B------:R-:W1:Y:S02]  /*6290*/  SHFL.IDX PT, R9, R7, RZ, 0x1c1f ;  /* 0x001c1fff07097589 */ /* 0x000e6400000e0000 */
[----:B------:R-:W-:Y:S01]  /*62a0*/  IMAD.U32 R4, RZ, RZ, UR6 ;  /* 0x00000006ff047e24 */ /* 0x000fe2000f8e00ff */
[----:B------:R-:W-:Y:S01]  /*62b0*/  UIADD3 UR6, UR41, 0x400, URZ ;  /* 0x0000040029067890 */ /* 0x000fe2000fffe03f */
[----:B------:R-:W2:Y:S03]  /*62c0*/  SHFL.IDX PT, R7, R7, 0x1, 0x1c1f ;  /* 0x003c1f0007077f89 */ /* 0x000ea600000e0000 */
[----:B------:R-:W-:Y:S01]  /*62d0*/  IADD3 R4, -R17, 0x1, R4 ;  /* 0x0000000111047810 */ /* 0x000fe20007ffe104 */
[----:B------:R-:W-:-:S03]  /*62e0*/  USHF.R.U32.HI UR6, URZ, 0x4, UR6 ;  /* 0x000000043f067899 */ /* 0x000fc60008011606 */
[----:B------:R-:W-:Y:S01]  /*62f0*/  IADD3 R4, -R11, UR52, R4 ;  /* 0x000000340b047c10 */ /* 0x000fe2000fffe104 */
[----:B------:R-:W-:-:S04]  /*6300*/  ULOP3.LUT UR6, UR6, 0x3fff, URZ, 0xc0, !UPT ;  /* 0x00003fff06067892 */ /* 0x000fc8000f8ec03f */
[----:B------:R-:W-:-:S04]  /*6310*/  ULOP3.LUT UR6, UR6, 0x10000, URZ, 0xfc, !UPT ;  /* 0x0001000006067892 */ /* 0x000fc8000f8efc3f */
[----:B------:R-:W-:Y:S01]  /*6320*/  UIMAD UR10, UR59, 0x500, UR6 ;  /* 0x000005003b0a78a4 */ /* 0x000fe2000f8e0206 */
[----:B-1----:R-:W-:Y:S01]  /*6330*/  IMAD.IADD R0, R4, 0x1, R9 ;  /* 0x0000000104007824 */ /* 0x002fe200078e0209 */
[----:B0-----:R-:W-:-:S05]  /*6340*/  SHF.R.U32.HI R225, RZ, 0x7, R225 ;  /* 0x00000007ffe17819 */ /* 0x001fca00000116e1 */
[----:B------:R-:W-:Y:S01]  /*6350*/  UMOV UR6, UR10 ;  /* 0x0000000a00067c82 */ /* 0x000fe20008000000 */
[----:B--2---:R-:W-:Y:S01]  /*6360*/  IMAD.IADD R4, R4, 0x1, R7 ;  /* 0x0000000104047824 */ /* 0x004fe200078e0207 */
[C---:B------:R-:W-:Y:S01]  /*6370*/  ISETP.GT.AND P3, PT, R0.reuse, RZ, PT ;  /* 0x000000ff0000720c */ /* 0x040fe20003f64270 */
[----:B------:R-:W-:Y:S01]  /*6380*/  QGMMA.64x128x32.F32.E4M3.E4M3 R24, R184, gdesc[UR4], R24, gsb0 ;  /* 0x01e00004b8187df3 */ /* 0x000fe20008000818 */
[----:B------:R-:W-:Y:S01]  /*6390*/  ISETP.GT.AND P4, PT, R0, 0x1, PT ;  /* 0x000000010000780c */ /* 0x000fe20003f84270 */
[----:B------:R-:W-:Y:S01]  /*63a0*/  UIADD3 UR6, UR10, 0x100, URZ ;  /* 0x000001000a067890 */ /* 0x000fe2000fffe03f */
[----:B------:R-:W-:Y:S01]  /*63b0*/  FSEL R152, R152, -INF , P3 ;  /* 0xff80000098987808 */ /* 0x000fe20001800000 */
[----:B------:R-:W-:Y:S01]  /*63c0*/  UMOV UR7, 0xc0000010 ;  /* 0xc000001000077882 */ /* 0x000fe20000000000 */
[----:B------:R-:W-:Y:S02]  /*63d0*/  ISETP.GT.AND P3, PT, R0, 0x8, PT ;  /* 0x000000080000780c */ /* 0x000fe40003f64270 */
[----:B------:R-:W-:-:S02]  /*63e0*/  FSEL R153, R153, -INF , P4 ;  /* 0xff80000099997808 */ /* 0x000fc40002000000 */
[----:B------:R-:W-:Y:S02]  /*63f0*/  FMNMX.FTZ R8, R152, R5, !PT ;  /* 0x0000000598087209 */ /* 0x000fe40007810000 */
[----:B------:R-:W-:Y:S02]  /*6400*/  ISETP.GT.AND P4, PT, R0, 0x9, PT ;  /* 0x000000090000780c */ /* 0x000fe40003f84270 */
[----:B------:R-:W-:Y:S02]  /*6410*/  FSEL R156, R156, -INF , P3 ;  /* 0xff8000009c9c7808 */ /* 0x000fe40001800000 */
[----:B------:R-:W-:Y:S02]  /*6420*/  FMNMX.FTZ R9, R153, R8, !PT ;  /* 0x0000000899097209 */ /* 0x000fe40007810000 */
        /* <DEDUP_REMOVED lines=68> */
[----:B------:R-:W-:Y:S01]  /*6870*/  ISETP.GT.AND P3, PT, R0, 0x68, PT ;  /* 0x000000680000780c */ /* 0x000fe20003f64270 */
[----:B------:R-:W-:Y:S01]  /*6880*/  QGMMA.64x128x32.F32.E4M3.E4M3 R24, R180, gdesc[UR4], R24, gsb0 ;  /* 0x01e00004b4187df3 */ /* 0x000fe20008000818 */
[----:B------:R-:W-:Y:S01]  /*6890*/  FSEL R105, R105, -INF , P4 ;  /* 0xff80000069697808 */ /* 0x000fe20002000000 */
        /* <DEDUP_REMOVED lines=42> */
[----:B------:R-:W-:Y:S02]  /*6b40*/  FSEL R101, R101, -INF , P4 ;  /* 0xff80000065657808 */ /* 0x000fe40002000000 */
[----:B------:R-:W-:Y:S02]  /*6b50*/  FMNMX.FTZ R0, R100, R9, !PT ;  /* 0x0000000964007209 */ /* 0x000fe40007810000 */
[----:B------:R-:W-:Y:S02]  /*6b60*/  ISETP.GT.AND P4, PT, R4, RZ, PT ;  /* 0x000000ff0400720c */ /* 0x000fe40003f84270 */
[----:B------:R-:W-:-:S02]  /*6b70*/  FMNMX.FTZ R9, R101, R0, !PT ;  /* 0x0000000065097209 */ /* 0x000fc40007810000 */
[----:B------:R-:W-:Y:S02]  /*6b80*/  ISETP.GT.AND P5, PT, R4, 0x1, PT ;  /* 0x000000010400780c */ /* 0x000fe40003fa4270 */
[----:B------:R-:W-:Y:S01]  /*6b90*/  FSEL R15, R154, -INF , P4 ;  /* 0xff8000009a0f7808 */ /* 0x000fe20002000000 */
[----:B------:R-:W0:Y:S01]  /*6ba0*/  SHFL.BFLY PT, R0, R9, 0x2, 0x1f ;  /* 0x0c401f0009007f89 */ /* 0x000e2200000e0000 */
[C---:B------:R-:W-:Y:S02]  /*6bb0*/  ISETP.GT.AND P4, PT, R4.reuse, 0x8, PT ;  /* 0x000000080400780c */ /* 0x040fe40003f84270 */
[----:B------:R-:W-:Y:S02]  /*6bc0*/  FSEL R155, R155, -INF , P5 ;  /* 0xff8000009b9b7808 */ /* 0x000fe40002800000 */
[----:B------:R-:W-:Y:S02]  /*6bd0*/  ISETP.GT.AND P5, PT, R4, 0x9, PT ;  /* 0x000000090400780c */ /* 0x000fe40003fa4270 */
[----:B------:R-:W-:-:S02]  /*6be0*/  FSEL R158, R158, -INF , P4 ;  /* 0xff8000009e9e7808 */ /* 0x000fc40002000000 */
[C---:B------:R-:W-:Y:S02]  /*6bf0*/  ISETP.GT.AND P4, PT, R4.reuse, 0x10, PT ;  /* 0x000000100400780c */ /* 0x040fe40003f84270 */
[----:B------:R-:W-:Y:S02]  /*6c00*/  FSEL R159, R159, -INF , P5 ;  /* 0xff8000009f9f7808 */ /* 0x000fe40002800000 */
[----:B------:R-:W-:Y:S02]  /*6c10*/  ISETP.GT.AND P5, PT, R4, 0x11, PT ;  /* 0x000000110400780c */ /* 0x000fe40003fa4270 */
[----:B------:R-:W-:Y:S02]  /*6c20*/  FSEL R162, R162, -INF , P4 ;  /* 0xff800000a2a27808 */ /* 0x000fe40002000000 */
[----:B------:R-:W-:Y:S02]  /*6c30*/  ISETP.GT.AND P4, PT, R4, 0x18, PT ;  /* 0x000000180400780c */ /* 0x000fe40003f84270 */
[----:B------:R-:W-:-:S02]  /*6c40*/  FSEL R163, R163, -INF , P5 ;  /* 0xff800000a3a37808 */ /* 0x000fc40002800000 */
[----:B------:R-:W-:Y:S02]  /*6c50*/  ISETP.GT.AND P5, PT, R4, 0x19, PT ;  /* 0x000000190400780c */ /* 0x000fe40003fa4270 */
[----:B------:R-:W-:Y:S02]  /*6c60*/  FSEL R166, R166, -INF , P4 ;  /* 0xff800000a6a67808 */ /* 0x000fe40002000000 */
[----:B0-----:R-:W-:Y:S02]  /*6c70*/  FMNMX.FTZ R11, R9, R0, !PT ;  /* 0x00000000090b7209 */ /* 0x001fe40007810000 */
[----:B------:R-:W-:Y:S02]  /*6c80*/  FSEL R167, R167, -INF , P5 ;  /* 0xff800000a7a77808 */ /* 0x000fe40002800000 */
[C---:B------:R-:W-:Y:S01]  /*6c90*/  ISETP.GT.AND P4, PT, R4.reuse, 0x20, PT ;  /* 0x000000200400780c */ /* 0x040fe20003f84270 */
[----:B------:R-:W0:Y:S01]  /*6ca0*/  SHFL.BFLY PT, R0, R11, 0x1, 0x1f ;  /* 0x0c201f000b007f89 */ /* 0x000e2200000e0000 */
[----:B------:R-:W-:-:S02]  /*6cb0*/  ISETP.GT.AND P5, PT, R4, 0x21, PT ;  /* 0x000000210400780c */ /* 0x000fc40003fa4270 */
[----:B------:R-:W-:Y:S02]  /*6cc0*/  FSEL R138, R138, -INF , P4 ;  /* 0xff8000008a8a7808 */ /* 0x000fe40002000000 */
[C---:B------:R-:W-:Y:S02]  /*6cd0*/  ISETP.GT.AND P4, PT, R4.reuse, 0x28, PT ;  /* 0x000000280400780c */ /* 0x040fe40003f84270 */
[----:B------:R-:W-:Y:S02]  /*6ce0*/  FSEL R139, R139, -INF , P5 ;  /* 0xff8000008b8b7808 */ /* 0x000fe40002800000 */
[----:B------:R-:W-:Y:S02]  /*6cf0*/  ISETP.GT.AND P5, PT, R4, 0x29, PT ;  /* 0x000000290400780c */ /* 0x000fe40003fa4270 */
[----:B------:R-:W-:Y:S02]  /*6d00*/  FSEL R142, R142, -INF , P4 ;  /* 0xff8000008e8e7808 */ /* 0x000fe40002000000 */
[----:B------:R-:W-:-:S02]  /*6d10*/  ISETP.GT.AND P4, PT, R4, 0x30, PT ;  /* 0x000000300400780c */ /* 0x000fc40003f84270 */
[----:B------:R-:W-:Y:S02]  /*6d20*/  FSEL R143, R143, -INF , P5 ;  /* 0xff8000008f8f7808 */ /* 0x000fe40002800000 */
[----:B------:R-:W-:Y:S01]  /*6d30*/  ISETP.GT.AND P5, PT, R4, 0x31, PT ;  /* 0x000000310400780c */ /* 0x000fe20003fa4270 */
[----:B------:R-:W-:Y:S02]  /*6d40*/  WARPGROUP.DEPBAR.LE gsb0, 0x0 ;  /* 0x00008000000079c5 */ /* 0x000fe40000010000 */
[----:B------:R-:W-:Y:S01]  /*6d50*/  FSEL R146, R146, -INF , P4 ;  /* 0xff80000092927808 */ /* 0x000fe20002000000 */
[----:B------:R-:W-:Y:S01]  /*6d60*/  WARPGROUP.ARRIVE ;  /* 0x00000000000079c5 */ /* 0x000fe20000000000 */
[----:B------:R-:W-:Y:S02]  /*6d70*/  ISETP.GT.AND P4, PT, R4, 0x38, PT ;  /* 0x000000380400780c */ /* 0x000fe40003f84270 */
[----:B0-----:R-:W-:Y:S02]  /*6d80*/  FMNMX.FTZ R0, R11, R0, !PT ;  /* 0x000000000b007209 */ /* 0x001fe40007810000 */
[----:B------:R-:W-:Y:S01]  /*6d90*/  FSEL R147, R147, -INF , P5 ;  /* 0xff80000093937808 */ /* 0x000fe20002800000 */
[----:B------:R-:W-:Y:S01]  /*6da0*/  QGMMA.64x128x32.F32.E4M3.E4M3 R24, R176, gdesc[UR4], R24, gsb0 ;  /* 0x01e00004b0187df3 */ /* 0x000fe20008000818 */
[C---:B------:R-:W-:Y:S01]  /*6db0*/  FSETP.NEU.FTZ.AND P3, PT, R0.reuse, -INF , PT ;  /* 0xff8000000000780b */ /* 0x040fe20003f7d000 */
[----:B------:R-:W-:-:S01]  /*6dc0*/  FFMA.FTZ R8, R0, R13, -8 ;  /* 0xc100000000087423 */ /* 0x000fc2000001000d */
[----:B------:R-:W-:Y:S01]  /*6dd0*/  ISETP.GT.AND P5, PT, R4, 0x39, PT ;  /* 0x000000390400780c */ /* 0x000fe20003fa4270 */
[----:B------:R-:W-:Y:S01]  /*6de0*/  UIADD3 UR6, UR10, 0x300, URZ ;  /* 0x000003000a067890 */ /* 0x000fe2000fffe03f */
[----:B------:R-:W-:Y:S01]  /*6df0*/  FSEL R150, R150, -INF , P4 ;  /* 0xff80000096967808 */ /* 0x000fe20002000000 */
[----:B------:R-:W-:Y:S01]  /*6e00*/  UMOV UR7, 0xc0000010 ;  /* 0xc000001000077882 */ /* 0x000fe20000000000 */
[----:B------:R-:W-:-:S02]  /*6e10*/  FSEL R8, R8, RZ, P3 ;  /* 0x000000ff08087208 */ /* 0x000fc40001800000 */
[----:B------:R-:W-:Y:S02]  /*6e20*/  FSEL R151, R151, -INF , P5 ;  /* 0xff80000097977808 */ /* 0x000fe40002800000 */
[----:B------:R-:W-:Y:S01]  /*6e30*/  ISETP.GT.AND P4, PT, R4, 0x40, PT ;  /* 0x000000400400780c */ /* 0x000fe20003f84270 */
[----:B------:R-:W-:-:S01]  /*6e40*/  FFMA.FTZ R10, R152, UR42, -R8 ;  /* 0x0000002a980a7c23 */ /* 0x000fc20008010808 */
[----:B------:R-:W-:Y:S01]  /*6e50*/  FMNMX.FTZ R152, R15, R6, !PT ;  /* 0x000000060f987209 */ /* 0x000fe20007810000 */
[----:B------:R-:W-:-:S01]  /*6e60*/  FFMA.FTZ R154, R136, UR42, -R8 ;  /* 0x0000002a889a7c23 */ /* 0x000fc20008010808 */
        /* <DEDUP_REMOVED lines=9> */
[----:B------:R0:W-:Y:S01]  /*6f00*/  MUFU.EX2 R21, R154 ;  /* 0x0000009a00157308 */ /* 0x0001e20000000800 */
        /* <DEDUP_REMOVED lines=8> */
[----:B0-----:R-:W-:-:S01]  /*6f90*/  FFMA.FTZ R154, R140, UR42, -R8 ;  /* 0x0000002a8c9a7c23 */ /* 0x001fc20008010808 */
[----:B------:R-:W-:Y:S01]  /*6fa0*/  ISETP.GT.AND P5, PT, R4, 0x51, PT ;  /* 0x000000510400780c */ /* 0x000fe20003fa4270 */
[----:B------:R-:W-:-:S01]  /*6fb0*/  FFMA.FTZ R120, R120, UR42, -R8 ;  /* 0x0000002a78787c23 */ /* 0x000fc20008010808 */
[----:B------:R-:W-:Y:S01]  /*6fc0*/  FMNMX.FTZ R137, R163, R152, !PT ;  /* 0x00000098a3897209 */ /* 0x000fe20007810000 */
[----:B------:R-:W-:-:S01]  /*6fd0*/  FFMA.FTZ R121, R121, UR42, -R8 ;  /* 0x0000002a79797c23 */ /* 0x000fc20008010808 */
[----:B------:R-:W-:Y:S01]  /*6fe0*/  FSEL R131, R131, -INF , P5 ;  /* 0xff80000083837808 */ /* 0x000fe20002800000 */
[----:B------:R-:W-:-:S01]  /*6ff0*/  FFMA.FTZ R125, R125, UR42, -R8 ;  /* 0x0000002a7d7d7c23 */ /* 0x000fc20008010808 */
[----:B------:R-:W-:Y:S01]  /*7000*/  FMNMX.FTZ R140, R166, R137, !PT ;  /* 0x00000089a68c7209 */ /* 0x000fe20007810000 */
[----:B------:R-:W-:-:S01]  /*7010*/  FFMA.FTZ R129, R129, UR42, -R8 ;  /* 0x0000002a81817c23 */ /* 0x000fc20008010808 */
        /* <DEDUP_REMOVED lines=34> */
[----:B------:R-:W-:Y:S01]  /*7240*/  FSEL R145, R122, -INF , P4 ;  /* 0xff8000007a917808 */ /* 0x000fe20002000000 */
[----:B------:R-:W-:-:S01]  /*7250*/  FFMA.FTZ R97, R97, UR42, -R8 ;  /* 0x0000002a61617c23 */ /* 0x000fc20008010808 */
[----:B------:R-:W-:Y:S01]  /*7260*/  FMNMX.FTZ R148, R151, R148, !PT ;  /* 0x0000009497947209 */ /* 0x000fe20007810000 */
[----:B------:R0:W-:Y:S01]  /*7270*/  MUFU.EX2 R122, R152 ;  /* 0x00000098007a7308 */ /* 0x0001e20000000800 */
[----:B------:R-:W-:Y:S01]  /*7280*/  ISETP.GT.AND P4, PT, R4, 0x48, PT ;  /* 0x000000480400780c */ /* 0x000fe20003f84270 */
[--C-:B------:R-:W-:Y:S01]  /*7290*/  FFMA.FTZ R100, R100, UR42, -R8.reuse ;  /* 0x0000002a64647c23 */ /* 0x100fe20008010808 */
[----:B------:R-:W-:Y:S01]  /*72a0*/  FMNMX.FTZ R148, R145, R148, !PT ;  /* 0x0000009491947209 */ /* 0x000fe20007810000 */
[----:B------:R-:W-:Y:S01]  /*72b0*/  FFMA.FTZ R101, R101, UR42, -R8 ;  /* 0x0000002a65657c23 */ /* 0x000fe20008010808 */
[----:B------:R-:W-:-:S02]  /*72c0*/  FSEL R126, R126, -INF , P4 ;  /* 0xff8000007e7e7808 */ /* 0x000fc40002000000 */
[----:B------:R-:W-:Y:S01]  /*72d0*/  FMNMX.FTZ R153, R123, R148, !PT ;  /* 0x000000947b997209 */ /* 0x000fe20007810000 */
[----:B------:R-:W-:Y:S01]  /*72e0*/  MUFU.EX2 R10, R10 ;  /* 0x0000000a000a7308 */ /* 0x000fe20000000800 */
[----:B------:R-:W-:Y:S01]  /*72f0*/  ISETP.GT.AND P4, PT, R4, 0x50, PT ;  /* 0x000000500400780c */ /* 0x000fe20003f84270 */
[----:B0-----:R-:W-:Y:S01]  /*7300*/  FFMA.FTZ R152, R124, UR42, -R8 ;  /* 0x0000002a7c987c23 */ /* 0x001fe20008010808 */
[----:B------:R-:W-:Y:S02]  /*7310*/  FMNMX.FTZ R148, R126, R153, !PT ;  /* 0x000000997e947209 */ /* 0x000fe40007810000 */
[----:B------:R-:W-:Y:S02]  /*7320*/  FSEL R130, R130, -INF , P4 ;  /* 0xff80000082827808 */ /* 0x000fe40002000000 */
[----:B------:R-:W-:Y:S01]  /*7330*/  FMNMX.FTZ R153, R127, R148, !PT ;  /* 0x000000947f997209 */ /* 0x000fe20007810000 */
[----:B------:R-:W-:Y:S01]  /*7340*/  MUFU.EX2 R9, R9 ;  /* 0x0000000900097308 */ /* 0x000fe20000000800 */
[----:B------:R-:W-:-:S02]  /*7350*/  ISETP.GT.AND P4, PT, R4, 0x58, PT ;  /* 0x000000580400780c */ /* 0x000fc40003f84270 */
[----:B------:R-:W-:Y:S02]  /*7360*/  FMNMX.FTZ R148, R130, R153, !PT ;  /* 0x0000009982947209 */ /* 0x000fe40007810000 */
[----:B------:R-:W-:Y:S02]  /*7370*/  FSEL R134, R134, -INF , P4 ;  /* 0xff80000086867808 */ /* 0x000fe40002000000 */
[----:B------:R-:W-:Y:S01]  /*7380*/  FMNMX.FTZ R153, R131, R148, !PT ;  /* 0x0000009483997209 */ /* 0x000fe20007810000 */
[----:B------:R-:W-:Y:S01]  /*7390*/  MUFU.EX2 R11, R11 ;  /* 0x0000000b000b7308 */ /* 0x000fe20000000800 */
[----:B------:R-:W-:Y:S02]  /*73a0*/  ISETP.GT.AND P4, PT, R4, 0x60, PT ;  /* 0x000000600400780c */ /* 0x000fe40003f84270 */
[----:B------:R-:W-:Y:S02]  /*73b0*/  FMNMX.FTZ R148, R134, R153, !PT ;  /* 0x0000009986947209 */ /* 0x000fe40007810000 */
[----:B------:R-:W-:-:S02]  /*73c0*/  FSEL R124, R106, -INF , P4 ;  /* 0xff8000006a7c7808 */ /* 0x000fc40002000000 */
[----:B------:R-:W-:Y:S01]  /*73d0*/  FMNMX.FTZ R153, R135, R148, !PT ;  /* 0x0000009487997209 */ /* 0x000fe20007810000 */
[----:B------:R0:W-:Y:S01]  /*73e0*/  MUFU.EX2 R106, R152 ;  /* 0x00000098006a7308 */ /* 0x0001e20000000800 */
[----:B------:R-:W-:Y:S02]  /*73f0*/  ISETP.GT.AND P4, PT, R4, 0x68, PT ;  /* 0x000000680400780c */ /* 0x000fe40003f84270 */
[----:B------:R-:W-:Y:S02]  /*7400*/  FMNMX.FTZ R148, R124, R153, !PT ;  /* 0x000000997c947209 */ /* 0x000fe40007810000 */
[----:B------:R-:W-:Y:S02]  /*7410*/  FSEL R110, R110, -INF , P4 ;  /* 0xff8000006e6e7808 */ /* 0x000fe40002000000 */
[----:B------:R-:W-:Y:S01]  /*7420*/  FMNMX.FTZ R153, R107, R148, !PT ;  /* 0x000000946b997209 */ /* 0x000fe20007810000 */
[----:B------:R-:W-:Y:S01]  /*7430*/  MUFU.EX2 R141, R154 ;  /* 0x0000009a008d7308 */ /* 0x000fe20000000800 */
[----:B------:R-:W-:Y:S01]  /*7440*/  ISETP.GT.AND P4, PT, R4, 0x70, PT ;  /* 0x000000700400780c */ /* 0x000fe20003f84270 */
[----:B0-----:R-:W-:Y:S01]  /*7450*/  FFMA.FTZ R152, R128, UR42, -R8 ;  /* 0x0000002a80987c23 */ /* 0x001fe20008010808 */
[----:B------:R-:W-:-:S02]  /*7460*/  FMNMX.FTZ R148, R110, R153, !PT ;  /* 0x000000996e947209 */ /* 0x000fc40007810000 */
[----:B------:R-:W-:Y:S02]  /*7470*/  FSEL R128, R114, -INF , P4 ;  /* 0xff80000072807808 */ /* 0x000fe40002000000 */
[----:B------:R-:W-:Y:S01]  /*7480*/  FMNMX.FTZ R153, R111, R148, !PT ;  /* 0x000000946f997209 */ /* 0x000fe20007810000 */
[----:B------:R0:W-:Y:S01]  /*7490*/  MUFU.EX2 R114, R152 ;  /* 0x0000009800727308 */ /* 0x0001e20000000800 */
[----:B------:R-:W-:Y:S02]  /*74a0*/  ISETP.GT.AND P4, PT, R4, 0x78, PT ;  /* 0x000000780400780c */ /* 0x000fe40003f84270 */
[----:B------:R-:W-:Y:S02]  /*74b0*/  FMNMX.FTZ R148, R128, R153, !PT ;  /* 0x0000009980947209 */ /* 0x000fe40007810000 */
[----:B------:R-:W-:Y:S02]  /*74c0*/  ISETP.GT.AND P5, PT, R4, 0x79, PT ;  /* 0x000000790400780c */ /* 0x000fe40003fa4270 */
[----:B------:R-:W-:Y:S01]  /*74d0*/  FSEL R118, R118, -INF , P4 ;  /* 0xff80000076767808 */ /* 0x000fe20002000000 */
[----:B------:R-:W-:Y:S01]  /*74e0*/  MUFU.EX2 R12, R12 ;  /* 0x0000000c000c7308 */ /* 0x000fe20000000800 */
[----:B------:R-:W-:Y:S01]  /*74f0*/  FMNMX.FTZ R153, R115, R148, !PT ;  /* 0x0000009473997209 */ /* 0x000fe20007810000 */
[----:B0-----:R-:W-:Y:S01]  /*7500*/  FFMA.FTZ R152, R132, UR42, -R8 ;  /* 0x0000002a84987c23 */ /* 0x001fe20008010808 */
[----:B------:R-:W-:-:S02]  /*7510*/  FSEL R119, R119, -INF , P5 ;  /* 0xff80000077777808 */ /* 0x000fc40002800000 */
[----:B------:R-:W-:Y:S02]  /*7520*/  ISETP.GT.AND P4, PT, R4, 0x80, PT ;  /* 0x000000800400780c */ /* 0x000fe40003f84270 */
[----:B------:R-:W-:Y:S01]  /*7530*/  FMNMX.FTZ R148, R118, R153, !PT ;  /* 0x0000009976947209 */ /* 0x000fe20007810000 */
[----:B------:R-:W-:Y:S02]  /*7540*/  WARPGROUP.DEPBAR.LE gsb0, 0x0 ;  /* 0x00008000000079c5 */ /* 0x000fe40000010000 */
[----:B------:R-:W-:Y:S01]  /*7550*/  ISETP.GT.AND P5, PT, R4, 0x81, PT ;  /* 0x000000810400780c */ /* 0x000fe20003fa4270 */
[----:B------:R-:W-:Y:S01]  /*7560*/  WARPGROUP.ARRIVE ;  /* 0x00000000000079c5 */ /* 0x000fe20000000000 */
[----:B------:R-:W-:Y:S01]  /*7570*/  FSEL R132, R90, -INF , P4 ;  /* 0xff8000005a847808 */ /* 0x000fe20002000000 */
[----:B------:R-:W-:Y:S01]  /*7580*/  MUFU.EX2 R13, R13 ;  /* 0x0000000d000d7308 */ /* 0x000fe20000000800 */
[----:B------:R-:W-:Y:S02]  /*7590*/  FMNMX.FTZ R153, R119, R148, !PT ;  /* 0x0000009477997209 */ /* 0x000fe40007810000 */
[----:B------:R-:W-:Y:S01]  /*75a0*/  ISETP.GT.AND P4, PT, R4, 0x88, PT ;  /* 0x000000880400780c */ /* 0x000fe20003f84270 */
[----:B------:R-:W-:Y:S01]  /*75b0*/  QGMMA.64x128x32.F32.E4M3.E4M3 R24, R172, gdesc[UR4], R24, gsb0 ;  /* 0x01e00004ac187df3 */ /* 0x000fe20008000818 */
[----:B------:R-:W-:Y:S01]  /*75c0*/  FSEL R91, R91, -INF , P5 ;  /* 0xff8000005b5b7808 */ /* 0x000fe20002800000 */
[----:B------:R-:W-:Y:S01]  /*75d0*/  UIADD3 UR6, UR10, 0x400, URZ ;  /* 0x000004000a067890 */ /* 0x000fe2000fffe03f */
[----:B------:R-:W-:Y:S01]  /*75e0*/  FMNMX.FTZ R148, R132, R153, !PT ;  /* 0x0000009984947209 */ /* 0x000fe20007810000 */
[----:B------:R0:W-:Y:S01]  /*75f0*/  MUFU.EX2 R90, R152 ;  /* 0x00000098005a7308 */ /* 0x0001e20000000800 */
[----:B------:R-:W-:Y:S01]  /*7600*/  ISETP.GT.AND P5, PT, R4, 0x89, PT ;  /* 0x000000890400780c */ /* 0x000fe20003fa4270 */
[----:B------:R-:W-:Y:S01]  /*7610*/  UMOV UR7, 0xc0000010 ;  /* 0xc000001000077882 */ /* 0x000fe20000000000 */
[----:B------:R-:W-:-:S02]  /*7620*/  FSEL R94, R94, -INF , P4 ;  /* 0xff8000005e5e7808 */ /* 0x000fc40002000000 */
[----:B------:R-:W-:Y:S02]  /*7630*/  FMNMX.FTZ R153, R91, R148, !PT ;  /* 0x000000945b997209 */ /* 0x000fe40007810000 */
[----:B------:R-:W-:Y:S01]  /*7640*/  ISETP.GT.AND P4, PT, R4, 0x90, PT ;  /* 0x000000900400780c */ /* 0x000fe20003f84270 */
[----:B------:R-:W-:Y:S01]  /*7650*/  MUFU.EX2 R14, R14 ;  /* 0x0000000e000e7308 */ /* 0x000fe20000000800 */
[----:B------:R-:W-:Y:S01]  /*7660*/  FSEL R95, R95, -INF , P5 ;  /* 0xff8000005f5f7808 */ /* 0x000fe20002800000 */
[----:B0-----:R-:W-:Y:S01]  /*7670*/  FFMA.FTZ R152, R104, UR42, -R8 ;  /* 0x0000002a68987c23 */ /* 0x001fe20008010808 */
[----:B------:R-:W-:Y:S02]  /*7680*/  FMNMX.FTZ R148, R94, R153, !PT ;  /* 0x000000995e947209 */ /* 0x000fe40007810000 */
[----:B------:R-:W-:Y:S02]  /*7690*/  ISETP.GT.AND P5, PT, R4, 0x91, PT ;  /* 0x000000910400780c */ /* 0x000fe40003fa4270 */
[----:B------:R-:W-:Y:S01]  /*76a0*/  FSEL R104, R98, -INF , P4 ;  /* 0xff80000062687808 */ /* 0x000fe20002000000 */
[----:B------:R-:W-:Y:S01]  /*76b0*/  MUFU.EX2 R7, R7 ;  /* 0x0000000700077308 */ /* 0x000fe20000000800 */
[----:B------:R-:W-:-:S02]  /*76c0*/  FMNMX.FTZ R153, R95, R148, !PT ;  /* 0x000000945f997209 */ /* 0x000fc40007810000 */
[----:B------:R-:W-:Y:S02]  /*76d0*/  ISETP.GT.AND P4, PT, R4, 0x98, PT ;  /* 0x000000980400780c */ /* 0x000fe40003f84270 */
[----:B------:R-:W-:Y:S02]  /*76e0*/  FSEL R99, R99, -INF , P5 ;  /* 0xff80000063637808 */ /* 0x000fe40002800000 */
[----:B------:R-:W-:Y:S01]  /*76f0*/  FMNMX.FTZ R148, R104, R153, !PT ;  /* 0x0000009968947209 */ /* 0x000fe20007810000 */
[----:B------:R0:W-:Y:S01]  /*7700*/  MUFU.EX2 R98, R152 ;  /* 0x0000009800627308 */ /* 0x0001e20000000800 */
[----:B------:R-:W-:Y:S02]  /*7710*/  ISETP.GT.AND P5, PT, R4, 0x99, PT ;  /* 0x000000990400780c */ /* 0x000fe40003fa4270 */
[----:B------:R-:W-:Y:S02]  /*7720*/  FSEL R102, R102, -INF , P4 ;  /* 0xff80000066667808 */ /* 0x000fe40002000000 */
[----:B------:R-:W-:-:S02]  /*7730*/  FMNMX.FTZ R153, R99, R148, !PT ;  /* 0x0000009463997209 */ /* 0x000fc40007810000 */
[----:B------:R-:W-:Y:S01]  /*7740*/  FSEL R103, R103, -INF , P5 ;  /* 0xff80000067677808 */ /* 0x000fe20002800000 */
[----:B------:R-:W-:Y:S01]  /*7750*/  MUFU.EX2 R20, R20 ;  /* 0x0000001400147308 */ /* 0x000fe20000000800 */
[----:B------:R-:W-:Y:S02]  /*7760*/  FMNMX.FTZ R4, R102, R153, !PT ;  /* 0x0000009966047209 */ /* 0x000fe40007810000 */
[----:B------:R-:W-:Y:S02]  /*7770*/  FSEL R160, R0, RZ, P3 ;  /* 0x000000ff00a07208 */ /* 0x000fe40001800000 */
[----:B------:R-:W-:-:S03]  /*7780*/  FMNMX.FTZ R4, R103, R4, !PT ;  /* 0x0000000467047209 */ /* 0x000fc60007810000 */
[----:B------:R-:W-:Y:S01]  /*7790*/  FADD.FTZ R160, -R160, R5 ;  /* 0x00000005a0a07221 */ /* 0x000fe20000010100 */
[----:B------:R-:W-:Y:S01]  /*77a0*/  MUFU.EX2 R136, R136 ;  /* 0x0000008800887308 */ /* 0x000fe20000000800 */
[----:B------:R-:W1:Y:S07]  /*77b0*/  SHFL.BFLY PT, R153, R4, 0x2, 0x1f ;  /* 0x0c401f0004997f89 */ /* 0x000e6e00000e0000 */
[----:B------:R-:W-:Y:S08]  /*77c0*/  MUFU.EX2 R140, R140 ;  /* 0x0000008c008c7308 */ /* 0x000ff00000000800 */
[----:B------:R-:W-:Y:S08]  /*77d0*/  MUFU.EX2 R144, R144 ;  /* 0x0000009000907308 */ /* 0x000ff00000000800 */
[----:B------:R-:W-:Y:S01]  /*77e0*/  MUFU.EX2 R149, R149 ;  /* 0x0000009500957308 */ /* 0x000fe20000000800 */
[----:B-1----:R-:W-:-:S05]  /*77f0*/  FMNMX.FTZ R153, R4, R153, !PT ;  /* 0x0000009904997209 */ /* 0x002fca0007810000 */
[----:B------:R-:W1:Y:S02]  /*7800*/  SHFL.BFLY PT, R4, R153, 0x1, 0x1f ;  /* 0x0c201f0099047f89 */ /* 0x000e6400000e0000 */
[----:B------:R-:W-:Y:S08]  /*7810*/  MUFU.EX2 R120, R120 ;  /* 0x0000007800787308 */ /* 0x000ff00000000800 */
[----:B------:R-:W-:Y:S08]  /*7820*/  MUFU.EX2 R121, R121 ;  /* 0x0000007900797308 */ /* 0x000ff00000000800 */
[----:B------:R-:W-:Y:S01]  /*7830*/  MUFU.EX2 R125, R125 ;  /* 0x0000007d007d7308 */ /* 0x000fe20000000800 */
[----:B-1----:R-:W-:Y:S01]  /*7840*/  FMNMX.FTZ R4, R153, R4, !PT ;  /* 0x0000000499047209 */ /* 0x002fe20007810000 */
[----:B------:R-:W-:-:S06]  /*7850*/  IMAD.U32 R153, RZ, RZ, UR42 ;  /* 0x0000002aff997e24 */ /* 0x000fcc000f8e00ff */
[----:B------:R-:W-:Y:S01]  /*7860*/  MUFU.EX2 R129, R129 ;  /* 0x0000008100817308 */ /* 0x000fe20000000800 */
[C---:B------:R-:W-:Y:S01]  /*7870*/  FSETP.NEU.FTZ.AND P4, PT, R4.reuse, -INF , PT ;  /* 0xff8000000400780b */ /* 0x040fe20003f9d000 */
[----:B------:R-:W-:-:S05]  /*7880*/  FFMA.FTZ R148, R4, R153, -8 ;  /* 0xc100000004947423 */ /* 0x000fca0000010099 */
[----:B------:R-:W-:Y:S01]  /*7890*/  FSEL R8, R148, RZ, P4 ;  /* 0x000000ff94087208 */ /* 0x000fe20002000000 */
[----:B------:R-:W-:Y:S04]  /*78a0*/  MUFU.EX2 R133, R133 ;  /* 0x0000008500857308 */ /* 0x000fe80000000800 */
[----:B------:R-:W-:-:S01]  /*78b0*/  FFMA.FTZ R153, R159, UR42, -R8 ;  /* 0x0000002a9f997c23 */ /* 0x000fc20008010808 */
[----:B------:R-:W-:Y:S01]  /*78c0*/  FSEL R159, R4, RZ, P4 ;  /* 0x000000ff049f7208 */ /* 0x000fe20002000000 */
[----:B0-----:R-:W-:-:S01]  /*78d0*/  FFMA.FTZ R152, R158, UR42, -R8 ;  /* 0x0000002a9e987c23 */ /* 0x001fc20008010808 */
[--C-:B------:R-:W-:Y:S01]  /*78e0*/  FFMA.FTZ R158, R123, UR42, -R8.reuse ;  /* 0x0000002a7b9e7c23 */ /* 0x100fe20008010808 */
[----:B------:R-:W-:Y:S01]  /*78f0*/  FMUL.FTZ R123, R160, UR42 ;  /* 0x0000002aa07b7c20 */ /* 0x000fe20008410000 */
[----:B------:R-:W-:Y:S01]  /*7900*/  FFMA.FTZ R15, R15, UR42, -R8 ;  /* 0x0000002a0f0f7c23 */ /* 0x000fe20008010808 */
[----:B------:R-:W-:-:S01]  /*7910*/  FADD.FTZ R159, -R159, R6 ;  /* 0x000000069f9f7221 */ /* 0x000fc20000010100 */
[--C-:B------:R-:W-:Y:S01]  /*7920*/  FFMA.FTZ R148, R155, UR42, -R8.reuse ;  /* 0x0000002a9b947c23 */ /* 0x100fe20008010808 */
[----:B------:R-:W-:Y:S01]  /*7930*/  MUFU.EX2 R152, R152 ;  /* 0x0000009800987308 */ /* 0x000fe20000000800 */
[----:B------:R-:W-:-:S01]  /*7940*/  FFMA.FTZ R154, R162, UR42, -R8 ;  /* 0x0000002aa29a7c23 */ /* 0x000fc20008010808 */
[----:B------:R-:W-:Y:S01]  /*7950*/  FMUL.FTZ R6, R159, UR42 ;  /* 0x0000002a9f067c20 */ /* 0x000fe20008410000 */
        /* <DEDUP_REMOVED lines=17> */
[----:B------:R-:W-:-:S02]  /*7a70*/  WARPGROUP.DEPBAR.LE gsb0, 0x0 ;  /* 0x00008000000079c5 */ /* 0x000fc40000010000 */
[----:B------:R-:W-:Y:S01]  /*7a80*/  WARPGROUP.ARRIVE ;  /* 0x00000000000079c5 */ /* 0x000fe20000000000 */
[----:B------:R-:W-:Y:S01]  /*7a90*/  FFMA.FTZ R151, R151, UR42, -R8 ;  /* 0x0000002a97977c23 */ /* 0x000fe20008010808 */
[----:B------:R-:W1:Y:S01]  /*7aa0*/  MUFU.EX2 R6, R6 ;  /* 0x0000000600067308 */ /* 0x000e620000000800 */
[----:B0-----:R-:W-:-:S01]  /*7ab0*/  FFMA.FTZ R134, R123, R3, R10 ;  /* 0x000000037b867223 */ /* 0x001fc2000001000a */
[--C-:B------:R-:W-:Y:S01]  /*7ac0*/  FFMA.FTZ R145, R145, UR42, -R8.reuse ;  /* 0x0000002a91917c23 */ /* 0x100fe20008010808 */
[----:B------:R-:W-:-:S01]  /*7ad0*/  FFMA.FTZ R124, R124, UR42, -R8 ;  /* 0x0000002a7c7c7c23 */ /* 0x000fc20008010808 */
[----:B------:R-:W-:Y:S01]  /*7ae0*/  QGMMA.64x128x32.F32.E4M3.E4M3 R24, R168, gdesc[UR4], R24, gsb0 ;  /* 0x01e00004a8187df3 */ /* 0x000fe20008000818 */
        /* <DEDUP_REMOVED lines=13> */
[----:B------:R-:W-:Y:S01]  /*7bc0*/  FADD.FTZ R2, R9, R134 ;  /* 0x0000008609027221 */ /* 0x000fe20000010000 */
[----:B------:R-:W-:-:S01]  /*7bd0*/  FFMA.FTZ R134, R135, UR42, -R8 ;  /* 0x0000002a87867c23 */ /* 0x000fc20008010808 */
[----:B------:R-:W-:-:S02]  /*7be0*/  FFMA.FTZ R102, R102, UR42, -R8 ;  /* 0x0000002a66667c23 */ /* 0x000fc40008010808 */
[----:B------:R-:W-:-:S02]  /*7bf0*/  FADD.FTZ R135, R11, R2 ;  /* 0x000000020b877221 */ /* 0x000fc40000010000 */
[----:B------:R-:W1:Y:S01]  /*7c00*/  MUFU.EX2 R154, R154 ;  /* 0x0000009a009a7308 */ /* 0x000e620000000800 */
[----:B0-----:R-:W-:-:S01]  /*7c10*/  FADD.FTZ R3, R148, R3 ;  /* 0x0000000394037221 */ /* 0x001fc20000010000 */
[----:B------:R-:W-:-:S03]  /*7c20*/  FADD.FTZ R160, R12, R135 ;  /* 0x000000870ca07221 */ /* 0x000fc60000010000 */
[----:B------:R-:W-:Y:S01]  /*7c30*/  FADD.FTZ R2, R152, R3 ;  /* 0x0000000398027221 */ /* 0x000fe20000010000 */
        /* <DEDUP_REMOVED lines=41> */
[----:B-1----:R-:W-:-:S01]  /*7ed0*/  FADD.FTZ R3, R145, R160 ;  /* 0x000000a091037221 */ /* 0x002fc20000010000 */
[----:B------:R-:W-:-:S04]  /*7ee0*/  FADD.FTZ R160, R106, R135 ;  /* 0x000000876aa07221 */ /* 0x000fc80000010000 */
[----:B------:R-:W-:Y:S02]  /*7ef0*/  FADD.FTZ R135, R125, R160 ;  /* 0x000000a07d877221 */ /* 0x000fe40000010000 */
[----:B------:R-:W1:Y:S01]  /*7f00*/  MUFU.EX2 R126, R126 ;  /* 0x0000007e007e7308 */ /* 0x000e620000000800 */
[----:B0-----:R-:W-:-:S01]  /*7f10*/  FADD.FTZ R2, R158, R3 ;  /* 0x000000039e027221 */ /* 0x001fc20000010000 */
[----:B------:R-:W-:Y:S01]  /*7f20*/  FADD.FTZ R160, R114, R135 ;  /* 0x0000008772a07221 */ /* 0x000fe20000010000 */
[----:B------:R-:W-:-:S03]  /*7f30*/  WARPGROUP.DEPBAR.LE gsb0, 0x0 ;  /* 0x00008000000079c5 */ /* 0x000fc60000010000 */
[----:B------:R-:W-:Y:S02]  /*7f40*/  FADD.FTZ R135, R129, R160 ;  /* 0x000000a081877221 */ /* 0x000fe40000010000 */
[----:B------:R-:W0:Y:S01]  /*7f50*/  MUFU.EX2 R127, R127 ;  /* 0x0000007f007f7308 */ /* 0x000e220000000800 */
[----:B--2---:R-:W-:-:S01]  /*7f60*/  FADD.FTZ R3, R5, R2 ;  /* 0x0000000205037221 */ /* 0x004fc20000010000 */
[----:B------:R-:W-:-:S04]  /*7f70*/  FADD.FTZ R160, R90, R135 ;  /* 0x000000875aa07221 */ /* 0x000fc80000010000 */
[----:B------:R-:W-:Y:S02]  /*7f80*/  FADD.FTZ R135, R133, R160 ;  /* 0x000000a085877221 */ /* 0x000fe40000010000 */
        /* <DEDUP_REMOVED lines=8> */
[----:B------:R-:W-:Y:S01]  /*8010*/  FADD.FTZ R2, R98, R135 ;  /* 0x0000008762027221 */ /* 0x000fe20000010000 */
[----:B------:R-:W-:-:S01]  /*8020*/  FFMA.FTZ R135, R95, UR42, -R8 ;  /* 0x0000002a5f877c23 */ /* 0x000fc20008010808 */
[----:B------:R-:W-:-:S04]  /*8030*/  FFMA.FTZ R95, R104, UR42, -R8 ;  /* 0x0000002a685f7c23 */ /* 0x000fc80008010808 */
        /* <DEDUP_REMOVED lines=23> */
[--C-:B------:R-:W-:Y:S01]  /*81b0*/  FFMA.FTZ R104, R99, UR42, -R8.reuse ;  /* 0x0000002a63687c23 */ /* 0x100fe20008010808 */
[----:B------:R-:W-:-:S05]  /*81c0*/  FFMA.FTZ R8, R103, UR42, -R8 ;  /* 0x0000002a67087c23 */ /* 0x000fca0008010808 */
[----:B------:R-:W2:Y:S01]  /*81d0*/  MUFU.EX2 R118, R118 ;  /* 0x0000007600767308 */ /* 0x000ea20000000800 */
[----:B-1----:R-:W-:-:S07]  /*81e0*/  FADD.FTZ R159, R115, R160 ;  /* 0x000000a0739f7221 */ /* 0x002fce0000010000 */
[----:B------:R-:W1:Y:S01]  /*81f0*/  MUFU.EX2 R117, R117 ;  /* 0x0000007500757308 */ /* 0x000e620000000800 */
[----:B0-----:R-:W-:-:S07]  /*8200*/  FADD.FTZ R160, R116, R3 ;  /* 0x0000000374a07221 */ /* 0x001fce0000010000 */
[----:B------:R-:W0:Y:S01]  /*8210*/  MUFU.EX2 R119, R119 ;  /* 0x0000007700777308 */ /* 0x000e220000000800 */
[----:B--2---:R-:W-:-:S01]  /*8220*/  FADD.FTZ R162, R118, R159 ;  /* 0x0000009f76a27221 */ /* 0x004fc20000010000 */
[----:B------:R-:W-:-:S05]  /*8230*/  IMAD.U32 R159, RZ, RZ, UR54 ;  /* 0x00000036ff9f7e24 */ /* 0x000fca000f8e00ff */
[----:B------:R-:W-:Y:S01]  /*8240*/  @!P0 LEA R159, R159, UR41, 0x3 ;  /* 0x000000299f9f8c11 */ /* 0x000fe2000f8e18ff */
[----:B------:R-:W2:Y:S01]  /*8250*/  MUFU.EX2 R88, R88 ;  /* 0x0000005800587308 */ /* 0x000ea20000000800 */
[----:B-1----:R-:W-:-:S01]  /*8260*/  FADD.FTZ R3, R117, R160 ;  /* 0x000000a075037221 */ /* 0x002fc20000010000 */
[----:B------:R1:W-:Y:S06]  /*8270*/  BAR.ARV R2, 0x100 ;  /* 0x000400020000751d */ /* 0x0003ec0000002000 */
[----:B------:R-:W3:Y:S01]  /*8280*/  MUFU.EX2 R132, R132 ;  /* 0x0000008400847308 */ /* 0x000ee20000000800 */
[----:B0-----:R-:W-:-:S01]  /*8290*/  FADD.FTZ R99, R119, R162 ;  /* 0x000000a277637221 */ /* 0x001fc20000010000 */
[----:B-1----:R-:W-:-:S05]  /*82a0*/  @!P0 VIADD R2, R159, 0x29840 ;  /* 0x000298409f028836 */ /* 0x002fca0000000000 */
[----:B------:R-:W-:Y:S01]  /*82b0*/  @!P0 PRMT R2, RZ, 0x654, R2 ;  /* 0x00000654ff028816 */ /* 0x000fe20000000002 */
[----:B------:R-:W0:Y:S01]  /*82c0*/  MUFU.EX2 R89, R89 ;  /* 0x0000005900597308 */ /* 0x000e220000000800 */
[----:B--2---:R-:W-:-:S02]  /*82d0*/  FADD.FTZ R160, R88, R3 ;  /* 0x0000000358a07221 */ /* 0x004fc40000010000 */
[----:B------:R1:W-:Y:S05]  /*82e0*/  @!P0 SYNCS.ARRIVE.TRANS64.RED.A1T0 RZ, [R2+URZ], RZ ;  /* 0x000000ff02ff89a7 */ /* 0x0003ea000810043f */
[----:B------:R-:W2:Y:S01]  /*82f0*/  MUFU.EX2 R91, R91 ;  /* 0x0000005b005b7308 */ /* 0x000ea20000000800 */
[----:B---3--:R-:W-:-:S07]  /*8300*/  FADD.FTZ R162, R132, R99 ;  /* 0x0000006384a27221 */ /* 0x008fce0000010000 */
[----:B------:R-:W3:Y:S01]  /*8310*/  MUFU.EX2 R92, R92 ;  /* 0x0000005c005c7308 */ /* 0x000ee20000000800 */
[----:B0-----:R-:W-:-:S07]  /*8320*/  FADD.FTZ R3, R89, R160 ;  /* 0x000000a059037221 */ /* 0x001fce0000010000 */
[----:B------:R-:W0:Y:S01]  /*8330*/  MUFU.EX2 R94, R94 ;  /* 0x0000005e005e7308 */ /* 0x000e220000000800 */
[----:B--2---:R-:W-:-:S07]  /*8340*/  FADD.FTZ R99, R91, R162 ;  /* 0x000000a25b637221 */ /* 0x004fce0000010000 */
[----:B------:R-:W2:Y:S01]  /*8350*/  MUFU.EX2 R93, R93 ;  /* 0x0000005d005d7308 */ /* 0x000ea20000000800 */
[----:B---3--:R-:W-:-:S07]  /*8360*/  FADD.FTZ R160, R92, R3 ;  /* 0x000000035ca07221 */ /* 0x008fce0000010000 */
[----:B------:R-:W3:Y:S01]  /*8370*/  MUFU.EX2 R135, R135 ;  /* 0x0000008700877308 */ /* 0x000ee20000000800 */
[----:B0-----:R-:W-:-:S07]  /*8380*/  FADD.FTZ R162, R94, R99 ;  /* 0x000000635ea27221 */ /* 0x001fce0000010000 */
[----:B------:R-:W1:Y:S01]  /*8390*/  MUFU.EX2 R96, R96 ;  /* 0x0000006000607308 */ /* 0x000e620000000800 */
[----:B--2---:R-:W-:-:S07]  /*83a0*/  FADD.FTZ R3, R93, R160 ;  /* 0x000000a05d037221 */ /* 0x004fce0000010000 */
[----:B------:R-:W0:Y:S01]  /*83b0*/  MUFU.EX2 R95, R95 ;  /* 0x0000005f005f7308 */ /* 0x000e220000000800 */
[----:B---3--:R-:W-:-:S07]  /*83c0*/  FADD.FTZ R162, R135, R162 ;  /* 0x000000a287a27221 */ /* 0x008fce0000010000 */
        /* <DEDUP_REMOVED lines=16> */
.L_x_2109:
[----:B------:R-:W-:Y:S01]  /*84d0*/  UISETP.GT.AND UP1, UPT, UR58, UR55, UPT ;  /* 0x000000373a00728c */ /* 0x000fe2000bf24270 */
[----:B------:R-:W-:Y:S01]  /*84e0*/  F2FP.SATFINITE.E4M3.F32.PACK_AB_MERGE_C R5, R126, R5, RZ ;  /* 0x000000057e05723e */ /* 0x000fe200048070ff */
[----:B------:R-:W-:Y:S01]  /*84f0*/  ULEA UR6, UR59, UR41, 0x3 ;  /* 0x000000293b067291 */ /* 0x000fe2000f8e183f */
[----:B------:R-:W-:Y:S01]  /*8500*/  F2FP.SATFINITE.E4M3.F32.PACK_AB_MERGE_C R11, R12, R11, RZ ;  /* 0x0000000b0c0b723e */ /* 0x000fe200048070ff */
[----:B------:R-:W-:Y:S01]  /*8510*/  UIADD3 UR58, UR58, -0x1, URZ ;  /* 0xffffffff3a3a7890 */ /* 0x000fe2000fffe03f */
[----:B------:R-:W-:Y:S01]  /*8520*/  F2FP.SATFINITE.E4M3.F32.PACK_AB_MERGE_C R152, R153, R152, RZ ;  /* 0x000000989998723e */ /* 0x000fe200048070ff */
[----:B------:R-:W-:Y:S01]  /*8530*/  UIADD3 UR6, UR6, 0x29860, URZ ;  /* 0x0002986006067890 */ /* 0x000fe2000fffe03f */
[----:B------:R-:W-:Y:S01]  /*8540*/  PLOP3.LUT P3, PT, PT, PT, UP1, 0x80, 0x0 ;  /* 0x000000000000781c */ /* 0x000fe20003f6f018 */
[----:B------:R-:W-:Y:S01]  /*8550*/  UMOV UR60, UR48 ;  /* 0x00000030003c7c82 */ /* 0x000fe20008000000 */
[----:B------:R-:W-:Y:S01]  /*8560*/  F2FP.SATFINITE.E4M3.F32.PACK_AB_MERGE_C R7, R20, R7, RZ ;  /* 0x000000071407723e */ /* 0x000fe200048070ff */
[----:B------:R-:W-:Y:S01]  /*8570*/  UPRMT UR6, UR40, 0x654, UR6 ;  /* 0x0000065428067896 */ /* 0x000fe20008000006 */
[----:B------:R-:W-:Y:S01]  /*8580*/  F2FP.SATFINITE.E4M3.F32.PACK_AB_MERGE_C R156, R157, R156, RZ ;  /* 0x0000009c9d9c723e */ /* 0x000fe200048070ff */
[----:B------:R-:W-:Y:S01]  /*8590*/  UMOV UR59, UR54 ;  /* 0x00000036003b7c82 */ /* 0x000fe20008000000 */
[----:B------:R-:W-:Y:S01]  /*85a0*/  F2FP.SATFINITE.E4M3.F32.PACK_AB_MERGE_C R137, R140, R137, RZ ;  /* 0x000000898c89723e */ /* 0x000fe200048070ff */
[----:B------:R-:W-:Y:S01]  /*85b0*/  FMUL.FTZ R26, R26, R6 ;  /* 0x000000061a1a7220 */ /* 0x000fe20000410000 */
[----:B------:R-:W-:Y:S01]  /*85c0*/  F2FP.SATFINITE.E4M3.F32.PACK_AB_MERGE_C R142, R143, R142, RZ ;  /* 0x0000008e8f8e723e */ /* 0x000fe200048070ff */
[----:B------:R-:W-:Y:S01]  /*85d0*/  FMUL.FTZ R27, R27, R6 ;  /* 0x000000061b1b7220 */ /* 0x000fe20000410000 */
[----:B------:R-:W-:Y:S01]  /*85e0*/  F2FP.SATFINITE.E4M3.F32.PACK_AB_MERGE_C R122, R149, R122, RZ ;  /* 0x0000007a957a723e */ /* 0x000fe200048070ff */
[----:B------:R-:W-:Y:S01]  /*85f0*/  FMUL.FTZ R30, R30, R6 ;  /* 0x000000061e1e7220 */ /* 0x000fe20000410000 */
[----:B------:R-:W-:Y:S01]  /*8600*/  F2FP.SATFINITE.E4M3.F32.PACK_AB_MERGE_C R150, R151, R150, RZ ;  /* 0x000000969796723e */ /* 0x000fe200048070ff */
[----:B------:R-:W-:Y:S01]  /*8610*/  SYNCS.ARRIVE.TRANS64.RED.A1T0 RZ, [UR6], RZ ;  /* 0x000000ffffff79a7 */ /* 0x000fe20008100406 */
        /* <DEDUP_REMOVED lines=95> */
.L_x_2100:
[----:B------:R-:W-:-:S06]  /*8c10*/  UISETP.GE.AND UP0, UPT, UR58, UR39, UPT ;  /* 0x000000273a00728c */ /* 0x000fcc000bf06270 */
[----:B------:R-:W-:-:S13]  /*8c20*/  PLOP3.LUT P2, PT, PT, PT, UP0, 0x80, 0x0 ;  /* 0x000000000000781c */ /* 0x000fda0003f4f008 */
[----:B------:R-:W-:Y:S05]  /*8c30*/  @!P2 BRA `(.L_x_2111) ;  /* 0x0000002c0028a947 */ /* 0x000fea0003800000 */
[----:B------:R-:W-:Y:S01]  /*8c40*/  IMAD.MOV.U32 R7, RZ, RZ, R4 ;  /* 0x000000ffff077224 */ /* 0x000fe200078e0004 */
[----:B------:R-:W-:Y:S01]  /*8c50*/  UMOV UR53, UR48 ;  /* 0x0000003000357c82 */ /* 0x000fe20008000000 */
[----:B------:R-:W-:Y:S01]  /*8c60*/  IMAD.MOV.U32 R5, RZ, RZ, R0 ;  /* 0x000000ffff057224 */ /* 0x000fe200078e0000 */
[----:B------:R-:W-:-:S06]  /*8c70*/  UMOV UR52, UR54 ;  /* 0x0000003600347c82 */ /* 0x000fcc0008000000 */
.L_x_2121:
        /* <DEDUP_REMOVED lines=9> */
.L_x_2113:
[----:B------:R-:W-:Y:S01]  /*8d10*/  ULEA UR6, UR54, UR41, 0x3 ;  /* 0x0000002936067291 */ /* 0x000fe2000f8e183f */
[----:B------:R-:W-:-:S05]  /*8d20*/  IMAD.U32 R0, RZ, RZ, UR48 ;  /* 0x00000030ff007e24 */ /* 0x000fca000f8e00ff */
[----:B------:R-:W-:-:S04]  /*8d30*/  SHF.L.U32 R0, R0, 0x1f, RZ ;  /* 0x0000001f00007819 */ /* 0x000fc800000006ff */
[----:B------:R0:W1:Y:S01]  /*8d40*/  SYNCS.PHASECHK.TRANS64.TRYWAIT P2, [UR6+0x29830], R0 ;  /* 0x02983000ff0075a7 */ /* 0x0000620008040146 */
[----:B------:R-:W-:Y:S05]  /*8d50*/  @!P1 BRA `(.L_x_2114) ;  /* 0x0000000000049947 */ /* 0x000fea0003800000 */
[----:B------:R-:W-:Y:S01]  /*8d60*/  BPT.TRAP 0x1 ;  /* 0x000000040000795c */ /* 0x000fe20000300000 */
.L_x_2114:
[----:B-1----:R-:W-:Y:S05]  /*8d70*/  @P2 BRA `(.L_x_2112) ;  /* 0x0000000000082947 */ /* 0x002fea0003800000 */
[----:B------:R-:W1:Y:S02]  /*8d80*/  SYNCS.PHASECHK.TRANS64.TRYWAIT P2, [UR6+0x29830], R0 ;  /* 0x02983000ff0075a7 */ /* 0x000e640008040146 */
[----:B-1----:R-:W-:Y:S05]  /*8d90*/  @!P2 BRA `(.L_x_2115) ;  /* 0x000000d4003ca947 */ /* 0x002fea0003800000 */
.L_x_2112:
[----:B------:R-:W2:Y:S01]  /*8da0*/  S2R R4, SR_TID.X ;  /* 0x0000000000047919 */ /* 0x000ea20000002100 */
        /* <DEDUP_REMOVED lines=21> */
[----:B--2---:R-:W-:-:S05]  /*8f00*/  SHF.R.U32.HI R4, RZ, 0x7, R4 ;  /* 0x00000007ff047819 */ /* 0x004fca0000011604 */
        /* <DEDUP_REMOVED lines=165> */
.L_x_2117:
[----:B------:R-:W-:Y:S01]  /*9960*/  ULEA UR6, UR52, UR41, 0x3 ;  /* 0x0000002934067291 */ /* 0x000fe2000f8e183f */
[----:B------:R-:W-:-:S05]  /*9970*/  IMAD.U32 R0, RZ, RZ, UR53 ;  /* 0x00000035ff007e24 */ /* 0x000fca000f8e00ff */
[----:B------:R-:W-:-:S04]  /*9980*/  SHF.L.U32 R0, R0, 0x1f, RZ ;  /* 0x0000001f00007819 */ /* 0x000fc800000006ff */
[----:B------:R0:W1:Y:S01]  /*9990*/  SYNCS.PHASECHK.TRANS64.TRYWAIT P2, [UR6+0x29850], R0 ;  /* 0x02985000ff0075a7 */ /* 0x0000620008040146 */
[----:B------:R-:W-:Y:S05]  /*99a0*/  @!P1 BRA `(.L_x_2118) ;  /* 0x0000000000049947 */ /* 0x000fea0003800000 */
[----:B------:R-:W-:Y:S01]  /*99b0*/  BPT.TRAP 0x1 ;  /* 0x000000040000795c */ /* 0x000fe20000300000 */
.L_x_2118:
[----:B-1----:R-:W-:Y:S05]  /*99c0*/  @P2 BRA `(.L_x_2116) ;  /* 0x0000000000082947 */ /* 0x002fea0003800000 */
[----:B------:R-:W1:Y:S02]  /*99d0*/  SYNCS.PHASECHK.TRANS64.TRYWAIT P2, [UR6+0x29850], R0 ;  /* 0x02985000ff0075a7 */ /* 0x000e640008040146 */
[----:B-1----:R-:W-:Y:S05]  /*99e0*/  @!P2 BRA `(.L_x_2119) ;  /* 0x000000c80040a947 */ /* 0x002fea0003800000 */
.L_x_2116:
        /* <DEDUP_REMOVED lines=114> */
[----:B------:R-:W-:-:S01]  /*a110*/  FFMA.FTZ R137, R141, UR42, -R7 ;  /* 0x0000002a8d897c23 */ /* 0x000fc20008010807 */
[--C-:B------:R-:W-:Y:S01]  /*a120*/  FFMA.FTZ R141, R145, UR42, -R7.reuse ;  /* 0x0000002a918d7c23 */ /* 0x100fe20008010807 */
[----:B------:R-:W-:-:S01]  /*a130*/  FFMA.FTZ R20, R136, UR42, -R7 ;  /* 0x0000002a88147c23 */ /* 0x000fc20008010807 */
[--C-:B------:R-:W-:Y:S01]  /*a140*/  FFMA.FTZ R145, R149, UR42, -R7.reuse ;  /* 0x0000002a95917c23 */ /* 0x100fe20008010807 */
        /* <DEDUP_REMOVED lines=35> */
[----:B------:R-:W-:Y:S01]  /*a380*/  FFMA.FTZ R7, R101, UR42, -R7 ;  /* 0x0000002a65077c23 */ /* 0x000fe20008010807 */
[----:B------:R-:W-:-:S01]  /*a390*/  FFMA.FTZ R101, R4, R149, -8 ;  /* 0xc100000004657423 */ /* 0x000fc20000010095 */
[----:B------:R-:W0:Y:S01]  /*a3a0*/  MUFU.EX2 R9, R9 ;  /* 0x0000000900097308 */ /* 0x000e220000000800 */
[----:B------:R-:W-:-:S02]  /*a3b0*/  IADD3 R160, -R225, 0xb, RZ ;  /* 0x0000000be1a07810 */ /* 0x000fc40007ffe1ff */
        /* <DEDUP_REMOVED lines=27> */
[----:B------:R-:W-:Y:S01]  /*a570*/  FFMA.FTZ R135, R135, UR42, -R101 ;  /* 0x0000002a87877c23 */ /* 0x000fe20008010865 */
[----:B------:R-:W-:-:S02]  /*a580*/  WARPGROUP.DEPBAR.LE gsb0, 0x0 ;  /* 0x00008000000079c5 */ /* 0x000fc40000010000 */
[----:B------:R-:W-:Y:S01]  /*a590*/  WARPGROUP.ARRIVE ;  /* 0x00000000000079c5 */ /* 0x000fe20000000000 */
[----:B------:R-:W2:Y:S01]  /*a5a0*/  MUFU.EX2 R149, R149 ;  /* 0x0000009500957308 */ /* 0x000ea20000000800 */
[----:B-1----:R-:W-:-:S01]  /*a5b0*/  FFMA.FTZ R2, R5, R2, R148 ;  /* 0x0000000205027223 */ /* 0x002fc20000010094 */
[--C-:B------:R-:W-:Y:S01]  /*a5c0*/  FFMA.FTZ R106, R106, UR42, -R101.reuse ;  /* 0x0000002a6a6a7c23 */ /* 0x100fe20008010865 */
[----:B------:R-:W-:-:S01]  /*a5d0*/  FFMA.FTZ R107, R107, UR42, -R101 ;  /* 0x0000002a6b6b7c23 */ /* 0x000fc20008010865 */
[----:B------:R-:W-:Y:S01]  /*a5e0*/  FFMA.FTZ R110, R110, UR42, -R101 ;  /* 0x0000002a6e6e7c23 */ /* 0x000fe20008010865 */
[----:B------:R-:W-:Y:S01]  /*a5f0*/  QGMMA.64x128x32.F32.E4M3.E4M3 R24, R176, gdesc[UR4], R24, gsb0 ;  /* 0x01e00004b0187df3 */ /* 0x000fe20008000818 */
[----:B------:R-:W-:Y:S01]  /*a600*/  UIADD3 UR6, UR10, 0x300, URZ ;  /* 0x000003000a067890 */ /* 0x000fe2000fffe03f */
[----:B0-----:R-:W-:Y:S01]  /*a610*/  FADD.FTZ R3, R8, R3 ;  /* 0x0000000308037221 */ /* 0x001fe20000010000 */
[----:B------:R-:W-:Y:S01]  /*a620*/  UMOV UR7, 0xc0000010 ;  /* 0xc000001000077882 */ /* 0x000fe20000000000 */
        /* <DEDUP_REMOVED lines=9> */
[----:B--2---:R-:W-:-:S01]  /*a6c0*/  FADD.FTZ R159, R149, R2 ;  /* 0x00000002959f7221 */ /* 0x004fc20000010000 */
[--C-:B------:R-:W-:Y:S01]  /*a6d0*/  FFMA.FTZ R94, R94, UR42, -R101.reuse ;  /* 0x0000002a5e5e7c23 */ /* 0x100fe20008010865 */
[----:B------:R-:W-:-:S05]  /*a6e0*/  FFMA.FTZ R102, R102, UR42, -R101 ;  /* 0x0000002a66667c23 */ /* 0x000fca0008010865 */
        /* <DEDUP_REMOVED lines=37> */
[----:B------:R-:W-:Y:S01]  /*a940*/  UIADD3 UR6, UR10, 0x400, URZ ;  /* 0x000004000a067890 */ /* 0x000fe2000fffe03f */
        /* <DEDUP_REMOVED lines=62> */
[--C-:B------:R-:W-:Y:S01]  /*ad30*/  FFMA.FTZ R159, R95, UR42, -R101.reuse ;  /* 0x0000002a5f9f7c23 */ /* 0x100fe20008010865 */
[----:B------:R-:W-:-:S05]  /*ad40*/  FFMA.FTZ R95, R98, UR42, -R101 ;  /* 0x0000002a625f7c23 */ /* 0x000fca0008010865 */
        /* <DEDUP_REMOVED lines=14> */
[----:B------:R-:W-:-:S06]  /*ae30*/  WARPGROUP.DEPBAR.LE gsb0, 0x0 ;  /* 0x00008000000079c5 */ /* 0x000fcc0000010000 */
[----:B------:R-:W1:Y:S01]  /*ae40*/  MUFU.EX2 R115, R115 ;  /* 0x0000007300737308 */ /* 0x000e620000000800 */
[----:B--2---:R-:W-:-:S07]  /*ae50*/  FADD.FTZ R98, R114, R161 ;  /* 0x000000a172627221 */ /* 0x004fce0000010000 */
[----:B------:R-:W2:Y:S01]  /*ae60*/  MUFU.EX2 R116, R116 ;  /* 0x0000007400747308 */ /* 0x000ea20000000800 */
[----:B0-----:R-:W-:-:S07]  /*ae70*/  FADD.FTZ R3, R113, R2 ;  /* 0x0000000271037221 */ /* 0x001fce0000010000 */
[----:B------:R-:W0:Y:S01]  /*ae80*/  MUFU.EX2 R118, R118 ;  /* 0x0000007600767308 */ /* 0x000e220000000800 */
[----:B-1----:R-:W-:-:S01]  /*ae90*/  FADD.FTZ R161, R115, R98 ;  /* 0x0000006273a17221 */ /* 0x002fc20000010000 */
[--C-:B------:R-:W-:Y:S01]  /*aea0*/  FFMA.FTZ R98, R99, UR42, -R101.reuse ;  /* 0x0000002a63627c23 */ /* 0x100fe20008010865 */
[----:B------:R-:W-:-:S05]  /*aeb0*/  FFMA.FTZ R101, R103, UR42, -R101 ;  /* 0x0000002a67657c23 */ /* 0x000fca0008010865 */
[----:B------:R-:W1:Y:S01]  /*aec0*/  MUFU.EX2 R117, R117 ;  /* 0x0000007500757308 */ /* 0x000e620000000800 */
[----:B--2---:R-:W-:-:S07]  /*aed0*/  FADD.FTZ R2, R116, R3 ;  /* 0x0000000374027221 */ /* 0x004fce0000010000 */
[----:B------:R-:W2:Y:S01]  /*aee0*/  MUFU.EX2 R119, R119 ;  /* 0x0000007700777308 */ /* 0x000ea20000000800 */
[----:B0-----:R-:W-:-:S01]  /*aef0*/  FADD.FTZ R158, R118, R161 ;  /* 0x000000a1769e7221 */ /* 0x001fc20000010000 */
[----:B------:R-:W-:-:S06]  /*af00*/  IMAD.U32 R161, RZ, RZ, UR54 ;  /* 0x00000036ffa17e24 */ /* 0x000fcc000f8e00ff */
[----:B------:R-:W0:Y:S01]  /*af10*/  MUFU.EX2 R88, R88 ;  /* 0x0000005800587308 */ /* 0x000e220000000800 */
[----:B-1----:R-:W-:-:S01]  /*af20*/  FADD.FTZ R3, R117, R2 ;  /* 0x0000000275037221 */ /* 0x002fc20000010000 */
[----:B------:R-:W-:-:S05]  /*af30*/  @!P0 LEA R2, R161, UR41, 0x3 ;  /* 0x00000029a1028c11 */ /* 0x000fca000f8e18ff */
[----:B------:R-:W-:Y:S01]  /*af40*/  @!P0 VIADD R2, R2, 0x29840 ;  /* 0x0002984002028836 */ /* 0x000fe20000000000 */
[----:B------:R-:W1:Y:S01]  /*af50*/  MUFU.EX2 R90, R90 ;  /* 0x0000005a005a7308 */ /* 0x000e620000000800 */
[----:B--2---:R-:W-:-:S01]  /*af60*/  FADD.FTZ R99, R119, R158 ;  /* 0x0000009e77637221 */ /* 0x004fc20000010000 */
[----:B------:R1:W-:Y:S06]  /*af70*/  BAR.ARV R160, 0x100 ;  /* 0x000400a00000751d */ /* 0x0003ec0000002000 */
[----:B------:R-:W2:Y:S01]  /*af80*/  MUFU.EX2 R89, R89 ;  /* 0x0000005900597308 */ /* 0x000ea20000000800 */
[----:B0-----:R-:W-:-:S01]  /*af90*/  FADD.FTZ R158, R88, R3 ;  /* 0x00000003589e7221 */ /* 0x001fc20000010000 */
[----:B------:R-:W-:-:S04]  /*afa0*/  @!P0 PRMT R2, RZ, 0x654, R2 ;  /* 0x00000654ff028816 */ /* 0x000fc80000000002 */
[----:B------:R0:W-:Y:S02]  /*afb0*/  @!P0 SYNCS.ARRIVE.TRANS64.RED.A1T0 RZ, [R2+URZ], RZ ;  /* 0x000000ff02ff89a7 */ /* 0x0001e4000810043f */
[----:B------:R-:W3:Y:S01]  /*afc0*/  MUFU.EX2 R91, R91 ;  /* 0x0000005b005b7308 */ /* 0x000ee20000000800 */
[----:B-1----:R-:W-:-:S07]  /*afd0*/  FADD.FTZ R160, R90, R99 ;  /* 0x000000635aa07221 */ /* 0x002fce0000010000 */
        /* <DEDUP_REMOVED lines=28> */
.L_x_2120:
        /* <DEDUP_REMOVED lines=116> */
.L_x_2111:
[----:B------:R-:W-:Y:S06]  /*b8e0*/  BAR.ARV 0x8, 0x180 ;  /* 0x0206000000007b1d */ /* 0x000fec0000002000 */
[----:B------:R-:W-:Y:S05]  /*b8f0*/  @!P1 BRA `(.L_x_2122) ;  /* 0x0000000000049947 */ /* 0x000fea0003800000 */
[----:B------:R-:W-:Y:S01]  /*b900*/  BPT.TRAP 0x1 ;  /* 0x000000040000795c */ /* 0x000fe20000300000 */
.L_x_2122:
[----:B------:R-:W-:Y:S01]  /*b910*/  ULEA UR5, UR54, UR41, 0x3 ;  /* 0x0000002936057291 */ /* 0x000fe2000f8e183f */
[----:B------:R-:W-:-:S05]  /*b920*/  IMAD.U32 R5, RZ, RZ, UR48 ;  /* 0x00000030ff057e24 */ /* 0x000fca000f8e00ff */
[----:B------:R-:W-:-:S04]  /*b930*/  SHF.L.U32 R5, R5, 0x1f, RZ ;  /* 0x0000001f05057819 */ /* 0x000fc800000006ff */
[----:B------:R0:W1:Y:S01]  /*b940*/  SYNCS.PHASECHK.TRANS64.TRYWAIT P0, [UR5+0x29850], R5 ;  /* 0x02985005ff0075a7 */ /* 0x0000620008000145 */
[----:B------:R-:W-:Y:S05]  /*b950*/  @!P1 BRA `(.L_x_2123) ;  /* 0x0000000000049947 */ /* 0x000fea0003800000 */
[----:B------:R-:W-:Y:S01]  /*b960*/  BPT.TRAP 0x1 ;  /* 0x000000040000795c */ /* 0x000fe20000300000 */
.L_x_2123:
[----:B-1----:R-:W-:Y:S05]  /*b970*/  @P0 BRA `(.L_x_2124) ;  /* 0x0000000000080947 */ /* 0x002fea0003800000 */
[----:B------:R-:W1:Y:S02]  /*b980*/  SYNCS.PHASECHK.TRANS64.TRYWAIT P0, [UR5+0x29850], R5 ;  /* 0x02985005ff0075a7 */ /* 0x000e640008000145 */
[----:B-1----:R-:W-:Y:S05]  /*b990*/  @!P0 BRA `(.L_x_2125) ;  /* 0x000000a8006c8947 */ /* 0x002fea0003800000 */
.L_x_2124:
[----:B------:R-:W-:Y:S01]  /*b9a0*/  UIADD3 UR41, UR41, 0x400, URZ ;  /* 0x0000040029297890 */ /* 0x000fe2000fffe03f */
[----:B------:R-:W-:Y:S01]  /*b9b0*/  WARPGROUP.ARRIVE ;  /* 0x00000000000079c5 */ /* 0x000fe20000000000 */
[----:B------:R-:W-:Y:S02]  /*b9c0*/  UMOV UR7, 0xc0000010 ;  /* 0xc000001000077882 */ /* 0x000fe40000000000 */
[----:B------:R-:W-:-:S04]  /*b9d0*/  USHF.R.U32.HI UR41, URZ, 0x4, UR41 ;  /* 0x000000043f297899 */ /* 0x000fc80008011629 */
[----:B------:R-:W-:-:S04]  /*b9e0*/  ULOP3.LUT UR41, UR41, 0x3fff, URZ, 0xc0, !UPT ;  /* 0x00003fff29297892 */ /* 0x000fc8000f8ec03f */
        /* <DEDUP_REMOVED lines=9> */
[----:B------:R-:W-:Y:S02]  /*ba80*/  ULDC.64 UR6, c[0x0][0x9a0] ;  /* 0x0002680000067ab9 */ /* 0x000fe40000000a00 */
[----:B------:R-:W-:-:S04]  /*ba90*/  ISETP.NE.U32.AND P0, PT, RZ, UR6, PT ;  /* 0x00000006ff007c0c */ /* 0x000fc8000bf05070 */
[----:B------:R-:W-:-:S13]  /*baa0*/  ISETP.NE.AND.EX P0, PT, RZ, UR7, PT, P0 ;  /* 0x00000007ff007c0c */ /* 0x000fda000bf05300 */
[----:B------:R-:W1:Y:S08]  /*bab0*/  @P0 LDC.64 R8, c[0x0][0x9c8] ;  /* 0x00027200ff080b82 */ /* 0x000e700000000a00 */
[----:B------:R-:W2:Y:S01]  /*bac0*/  @P0 LDC.64 R10, c[0x0][0x9d0] ;  /* 0x00027400ff0a0b82 */ /* 0x000ea20000000a00 */
[----:B-1----:R-:W-:-:S04]  /*bad0*/  @P0 IMAD R6, R8, UR43, RZ ;  /* 0x0000002b08060c24 */ /* 0x002fc8000f8e02ff */
[----:B0-----:R-:W-:Y:S02]  /*bae0*/  @P0 IMAD R5, R9, UR44, R6 ;  /* 0x0000002c09050c24 */ /* 0x001fe4000f8e0206 */
[----:B------:R-:W-:-:S04]  /*baf0*/  @P0 IMAD.WIDE.U32 R6, R8, UR44, RZ ;  /* 0x0000002c08060c25 */ /* 0x000fc8000f8e00ff */
[----:B------:R-:W-:Y:S02]  /*bb00*/  @P0 IMAD.IADD R7, R7, 0x1, R5 ;  /* 0x0000000107070824 */ /* 0x000fe400078e0205 */
[----:B--2---:R-:W-:-:S04]  /*bb10*/  @P0 IMAD.WIDE.U32 R6, R10, UR45, R6 ;  /* 0x0000002d0a060c25 */ /* 0x004fc8000f8e0006 */
[----:B------:R-:W-:Y:S01]  /*bb20*/  @P0 IMAD R5, R11, UR45, R7 ;  /* 0x0000002d0b050c24 */ /* 0x000fe2000f8e0207 */
[----:B------:R-:W-:Y:S01]  /*bb30*/  @P0 LEA R8, P2, R6, UR6, 0x2 ;  /* 0x0000000606080c11 */ /* 0x000fe2000f8410ff */
[----:B------:R-:W-:-:S03]  /*bb40*/  UIADD3 UR6, UR4, 0x200, URZ ;  /* 0x0000020004067890 */ /* 0x000fc6000fffe03f */
[----:B------:R-:W-:Y:S01]  /*bb50*/  @P0 LEA.HI.X R9, R6, UR7, R5, 0x2, P2 ;  /* 0x0000000706090c11 */ /* 0x000fe200090f1405 */
[----:B------:R-:W-:Y:S01]  /*bb60*/  UMOV UR7, 0xc0000010 ;  /* 0xc000001000077882 */ /* 0x000fe20000000000 */
[----:B------:R-:W-:-:S06]  /*bb70*/  IMAD.MOV.U32 R5, RZ, RZ, 0x3f800000 ;  /* 0x3f800000ff057424 */ /* 0x000fcc00078e00ff */
[----:B------:R0:W2:Y:S01]  /*bb80*/  @P0 LDG.E R5, desc[UR56][R8.64] ;  /* 0x0000003808050981 */ /* 0x0000a2000c1e1900 */
[----:B------:R-:W-:Y:S02]  /*bb90*/  WARPGROUP.DEPBAR.LE gsb0, 0x0 ;  /* 0x00008000000079c5 */ /* 0x000fe40000010000 */
[----:B------:R-:W-:-:S06]  /*bba0*/  WARPGROUP.ARRIVE ;  /* 0x00000000000079c5 */ /* 0x000fcc0000000000 */
[----:B------:R-:W-:Y:S01]  /*bbb0*/  QGMMA.64x128x32.F32.E4M3.E4M3 R24, R176, gdesc[UR4], R24, gsb0 ;  /* 0x01e00004b0187df3 */ /* 0x000fe20008000818 */
[----:B------:R-:W-:Y:S01]  /*bbc0*/  UIADD3 UR6, UR4, 0x300, URZ ;  /* 0x0000030004067890 */ /* 0x000fe2000fffe03f */
[----:B------:R-:W-:Y:S01]  /*bbd0*/  UMOV UR7, 0xc0000010 ;  /* 0xc000001000077882 */ /* 0x000fe20000000000 */
[----:B------:R-:W1:Y:S04]  /*bbe0*/  SHFL.BFLY PT, R6, R3, 0x2, 0x1f ;  /* 0x0c401f0003067f89 */ /* 0x000e6800000e0000 */
[----:B------:R-:W3:Y:S01]  /*bbf0*/  SHFL.BFLY PT, R11, R2, 0x2, 0x1f ;  /* 0x0c401f00020b7f89 */ /* 0x000ee200000e0000 */
[----:B------:R-:W-:Y:S02]  /*bc00*/  WARPGROUP.DEPBAR.LE gsb0, 0x0 ;  /* 0x00008000000079c5 */ /* 0x000fe40000010000 */
[----:B------:R-:W-:-:S06]  /*bc10*/  WARPGROUP.ARRIVE ;  /* 0x00000000000079c5 */ /* 0x000fcc0000000000 */
[----:B------:R-:W-:Y:S01]  /*bc20*/  QGMMA.64x128x32.F32.E4M3.E4M3 R24, R172, gdesc[UR4], R24, gsb0 ;  /* 0x01e00004ac187df3 */ /* 0x000fe20008000818 */
[----:B------:R-:W-:Y:S01]  /*bc30*/  UIADD3 UR6, UR4, 0x400, URZ ;  /* 0x0000040004067890 */ /* 0x000fe2000fffe03f */
[----:B------:R-:W-:Y:S01]  /*bc40*/  UMOV UR7, 0xc0000010 ;  /* 0xc000001000077882 */ /* 0x000fe20000000000 */
[----:B-1----:R-:W-:-:S01]  /*bc50*/  FADD.FTZ R6, R6, R3 ;  /* 0x0000000306067221 */ /* 0x002fc20000010000 */
[----:B---3--:R-:W-:-:S04]  /*bc60*/  FADD.FTZ R11, R11, R2 ;  /* 0x000000020b0b7221 */ /* 0x008fc80000010000 */
[----:B------:R-:W1:Y:S04]  /*bc70*/  SHFL.BFLY PT, R7, R6, 0x1, 0x1f ;  /* 0x0c201f0006077f89 */ /* 0x000e6800000e0000 */
[----:B0-----:R-:W0:Y:S01]  /*bc80*/  SHFL.BFLY PT, R8, R11, 0x1, 0x1f ;  /* 0x0c201f000b087f89 */ /* 0x001e2200000e0000 */
[----:B-1----:R-:W-:-:S01]  /*bc90*/  FADD.FTZ R7, R6, R7 ;  /* 0x0000000706077221 */ /* 0x002fc20000010000 */
[----:B0-----:R-:W-:-:S04]  /*bca0*/  FADD.FTZ R12, R11, R8 ;  /* 0x000000080b0c7221 */ /* 0x001fc80000010000 */
[C---:B------:R-:W-:Y:S01]  /*bcb0*/  FSETP.NE.FTZ.AND P0, PT, R7.reuse, RZ, PT ;  /* 0x000000ff0700720b */ /* 0x040fe20003f15000 */
[----:B------:R-:W-:Y:S01]  /*bcc0*/  FMUL.FTZ R13, R7, 0.00390625 ;  /* 0x3b800000070d7820 */ /* 0x000fe20000410000 */
[----:B------:R-:W-:Y:S01]  /*bcd0*/  FMUL.FTZ R14, R12, 0.00390625 ;  /* 0x3b8000000c0e7820 */ /* 0x000fe20000410000 */
[----:B------:R-:W-:-:S03]  /*bce0*/  IMAD.MOV.U32 R8, RZ, RZ, RZ ;  /* 0x000000ffff087224 */ /* 0x000fc600078e00ff */
[----:B------:R-:W-:Y:S02]  /*bcf0*/  FSETP.NE.FTZ.AND P2, PT, R13, RZ, PT ;  /* 0x000000ff0d00720b */ /* 0x000fe40003f55000 */
[----:B------:R-:W-:-:S05]  /*bd00*/  FSETP.NE.FTZ.AND P3, PT, R14, RZ, PT ;  /* 0x000000ff0e00720b */ /* 0x000fca0003f75000 */
[----:B------:R0:W-:Y:S01]  /*bd10*/  @P0 MUFU.RCP R8, R7 ;  /* 0x0000000700080308 */ /* 0x0001e20000001000 */
[----:B------:R-:W-:Y:S01]  /*bd20*/  FSETP.NE.FTZ.AND P0, PT, R12, RZ, PT ;  /* 0x000000ff0c00720b */ /* 0x000fe20003f15000 */
[----:B------:R-:W-:Y:S01]  /*bd30*/  IMAD.MOV.U32 R10, RZ, RZ, RZ ;  /* 0x000000ffff0a7224 */ /* 0x000fe200078e00ff */
[----:B------:R-:W-:Y:S02]  /*bd40*/  WARPGROUP.DEPBAR.LE gsb0, 0x0 ;  /* 0x00008000000079c5 */ /* 0x000fe40000010000 */
[----:B------:R-:W-:-:S06]  /*bd50*/  WARPGROUP.ARRIVE ;  /* 0x00000000000079c5 */ /* 0x000fcc0000000000 */
[----:B------:R-:W-:Y:S01]  /*bd60*/  QGMMA.64x128x32.F32.E4M3.E4M3 R24, R168, gdesc[UR4], R24, gsb0 ;  /* 0x01e00004a8187df3 */ /* 0x000fe20008000818 */
[----:B------:R-:W1:Y:S08]  /*bd70*/  @P2 MUFU.LG2 R6, R13 ;  /* 0x0000000d00062308 */ /* 0x000e700000000c00 */
[----:B------:R-:W3:Y:S01]  /*bd80*/  @P3 MUFU.LG2 R9, R14 ;  /* 0x0000000e00093308 */ /* 0x000ee20000000c00 */
[----:B------:R-:W-:-:S07]  /*bd90*/  IMAD.U32 R11, RZ, RZ, UR42 ;  /* 0x0000002aff0b7e24 */ /* 0x000fce000f8e00ff */
[----:B------:R-:W4:Y:S01]  /*bda0*/  @P0 MUFU.RCP R10, R12 ;  /* 0x0000000c000a0308 */ /* 0x000f220000001000 */
[----:B------:R-:W-:Y:S02]  /*bdb0*/  IMAD.U32 R20, RZ, RZ, UR42 ;  /* 0x0000002aff147e24 */ /* 0x000fe4000f8e00ff */
[----:B0-----:R-:W-:Y:S01]  /*bdc0*/  @P2 FMUL.FTZ R7, R11, 0.69314718246459960938 ;  /* 0x3f3172180b072820 */ /* 0x001fe20000410000 */
[----:B-1----:R-:W-:Y:S01]  /*bdd0*/  @P2 FMUL.FTZ R6, R6, 0.69314718246459960938 ;  /* 0x3f31721806062820 */ /* 0x002fe20000410000 */
[----:B------:R-:W-:Y:S02]  /*bde0*/  IMAD.MOV.U32 R3, RZ, RZ, -0x800000 ;  /* 0xff800000ff037424 */ /* 0x000fe400078e00ff */
[----:B------:R-:W-:Y:S01]  /*bdf0*/  @P3 FMUL.FTZ R20, R20, 0.69314718246459960938 ;  /* 0x3f31721814143820 */ /* 0x000fe20000410000 */
[----:B------:R-:W-:Y:S02]  /*be00*/  IMAD.MOV.U32 R2, RZ, RZ, -0x800000 ;  /* 0xff800000ff027424 */ /* 0x000fe400078e00ff */
[----:B------:R-:W-:-:S01]  /*be10*/  @P2 FFMA.FTZ R3, R7, R0, R6 ;  /* 0x0000000007032223 */ /* 0x000fc20000010006 */
[----:B---3--:R-:W-:Y:S01]  /*be20*/  @P3 FMUL.FTZ R9, R9, 0.69314718246459960938 ;  /* 0x3f31721809093820 */ /* 0x008fe20000410000 */
[----:B--2---:R-:W-:-:S03]  /*be30*/  FMUL.FTZ R0, R8, R5 ;  /* 0x0000000508007220 */ /* 0x004fc60000410000 */
[----:B------:R-:W-:Y:S01]  /*be40*/  @P3 FFMA.FTZ R2, R20, R4, R9 ;  /* 0x0000000414023223 */ /* 0x000fe20000010009 */
[----:B----4-:R-:W-:Y:S01]  /*be50*/  FMUL.FTZ R5, R10, R5 ;  /* 0x000000050a057220 */ /* 0x010fe20000410000 */
[----:B------:R-:W-:Y:S02]  /*be60*/  WARPGROUP.DEPBAR.LE gsb0, 0x0 ;  /* 0x00008000000079c5 */ /* 0x000fe40000010000 */
[----:B------:R-:W-:Y:S05]  /*be70*/  @!P1 BRA `(.L_x_2126) ;  /* 0x0000000000049947 */ /* 0x000fea0003800000 */
[----:B------:R-:W-:Y:S01]  /*be80*/  BPT.TRAP 0x1 ;  /* 0x000000040000795c */ /* 0x000fe20000300000 */
.L_x_2126:
        /* <DEDUP_REMOVED lines=12> */
[-C--:B------:R-:W-:Y:S01]  /*bf50*/  FMUL.FTZ R32, R32, R0.reuse ;  /* 0x0000000020207220 */ /* 0x080fe20000410000 */
[----:B------:R-:W-:Y:S01]  /*bf60*/  SYNCS.ARRIVE.TRANS64.RED.A1T0 RZ, [UR4], RZ ;  /* 0x000000ffffff79a7 */ /* 0x000fe20008100404 */
        /* <DEDUP_REMOVED lines=60> */
.L_x_2093:
        /* <DEDUP_REMOVED lines=51> */
[----:B------:R-:W-:Y:S02]  /*c660*/  SEL R73, R58, R59, P0 ;  /* 0x0000003b3a497207 */ /* 0x000fe40000000000 */
[----:B------:R-:W-:Y:S02]  /*c670*/  SEL R50, R59, R58, P0 ;  /* 0x0000003a3b327207 */ /* 0x000fe40000000000 */
[C---:B------:R-:W-:Y:S02]  /*c680*/  IADD3 R55, P6, R10.reuse, 0x20, RZ ;  /* 0x000000200a377810 */ /* 0x040fe40007fde0ff */
[----:B------:R-:W-:Y:S02]  /*c690*/  IADD3 R59, P1, R10, 0x40, RZ ;  /* 0x000000400a3b7810 */ /* 0x000fe40007f3e0ff */
[----:B------:R-:W-:Y:S01]  /*c6a0*/  SEL R153, R6, R9, P0 ;  /* 0x0000000906997207 */ /* 0x000fe20000000000 */
[----:B------:R-:W-:Y:S01]  /*c6b0*/  IMAD.X R101, RZ, RZ, R11, P6 ;  /* 0x000000ffff657224 */ /* 0x000fe200030e060b */
[----:B------:R-:W-:-:S02]  /*c6c0*/  SEL R27, R9, R6, P0 ;  /* 0x00000006091b7207 */ /* 0x000fc40000000000 */
[----:B------:R-:W-:Y:S02]  /*c6d0*/  LOP3.LUT R4, R55, 0x380, RZ, 0xc0, !PT ;  /* 0x0000038037047812 */ /* 0x000fe400078ec0ff */
[----:B------:R-:W-:Y:S02]  /*c6e0*/  LOP3.LUT R6, R59, 0x380, RZ, 0xc0, !PT ;  /* 0x000003803b067812 */ /* 0x000fe400078ec0ff */
        /* <DEDUP_REMOVED lines=18> */
[----:B------:R-:W-:Y:S02]  /*c810*/  IADD3 R63, P2, R10, 0x60, RZ ;  /* 0x000000600a3f7810 */ /* 0x000fe40007f5e0ff */
[----:B------:R-:W-:Y:S02]  /*c820*/  SHF.R.U64 R4, R4, 0x3, RZ ;  /* 0x0000000304047819 */ /* 0x000fe400000012ff */
[----:B------:R-:W-:Y:S02]  /*c830*/  SHF.R.U64 R6, R6, 0x3, RZ ;  /* 0x0000000306067819 */ /* 0x000fe400000012ff */
[----:B------:R-:W-:-:S02]  /*c840*/  SEL R105, R78, R79, P0 ;  /* 0x0000004f4e697207 */ /* 0x000fc40000000000 */
[----:B------:R-:W-:Y:S02]  /*c850*/  SEL R85, R79, R78, P0 ;  /* 0x0000004e4f557207 */ /* 0x000fe40000000000 */
[C---:B------:R-:W-:Y:S02]  /*c860*/  IADD3 R71, P3, R10.reuse, 0x4000, RZ ;  /* 0x000040000a477810 */ /* 0x040fe40007f7e0ff */
[C---:B------:R-:W-:Y:S02]  /*c870*/  IADD3 R75, P4, R10.reuse, 0x4020, RZ ;  /* 0x000040200a4b7810 */ /* 0x040fe40007f9e0ff */
[----:B------:R-:W-:Y:S01]  /*c880*/  SEL R119, R47, R14, P0 ;  /* 0x0000000e2f777207 */ /* 0x000fe20000000000 */
[--C-:B------:R-:W-:Y:S01]  /*c890*/  IMAD.X R95, RZ, RZ, R11.reuse, P3 ;  /* 0x000000ffff5f7224 */ /* 0x100fe200018e060b */
[----:B------:R-:W-:Y:S01]  /*c8a0*/  IADD3 R79, P5, R10, 0x4040, RZ ;  /* 0x000040400a4f7810 */ /* 0x000fe20007fbe0ff */
[----:B------:R-:W-:Y:S01]  /*c8b0*/  IMAD.X R9, RZ, RZ, R11, P4 ;  /* 0x000000ffff097224 */ /* 0x000fe200020e060b */
[----:B------:R-:W-:-:S02]  /*c8c0*/  SEL R151, R7, R8, P0 ;  /* 0x0000000807977207 */ /* 0x000fc40000000000 */
[----:B------:R-:W-:Y:S01]  /*c8d0*/  SEL R25, R8, R7, P0 ;  /* 0x0000000708197207 */ /* 0x000fe20000000000 */
[----:B------:R-:W-:Y:S01]  /*c8e0*/  IMAD.X R7, RZ, RZ, R11, P5 ;  /* 0x000000ffff077224 */ /* 0x000fe200028e060b */
[----:B------:R-:W-:Y:S02]  /*c8f0*/  SEL R47, R14, R47, P0 ;  /* 0x0000002f0e2f7207 */ /* 0x000fe40000000000 */
[----:B------:R-:W-:Y:S02]  /*c900*/  LOP3.LUT R8, R63, 0x380, RZ, 0xc0, !PT ;  /* 0x000003803f087812 */ /* 0x000fe400078ec0ff */
[----:B------:R-:W-:Y:S02]  /*c910*/  LOP3.LUT R100, R4, R55, RZ, 0x3c, !PT ;  /* 0x0000003704647212 */ /* 0x000fe400078e3cff */
[----:B------:R-:W-:Y:S02]  /*c920*/  LOP3.LUT R14, R6, R59, RZ, 0x3c, !PT ;  /* 0x0000003b060e7212 */ /* 0x000fe400078e3cff */
[----:B------:R-:W-:-:S02]  /*c930*/  SEL R123, R80, R81, P0 ;  /* 0x00000051507b7207 */ /* 0x000fc40000000000 */
[----:B------:R-:W-:Y:S02]  /*c940*/  SEL R39, R81, R80, P0 ;  /* 0x0000005051277207 */ /* 0x000fe40000000000 */
[----:B------:R-:W-:Y:S02]  /*c950*/  LOP3.LUT R4, R71, 0x380, RZ, 0xc0, !PT ;  /* 0x0000038047047812 */ /* 0x000fe400078ec0ff */
[----:B------:R-:W-:Y:S02]  /*c960*/  LOP3.LUT R6, R75, 0x380, RZ, 0xc0, !PT ;  /* 0x000003804b067812 */ /* 0x000fe400078ec0ff */
[----:B------:R-:W-:Y:S02]  /*c970*/  SEL R109, R82, R83, P0 ;  /* 0x00000053526d7207 */ /* 0x000fe40000000000 */
[----:B------:R-:W-:Y:S02]  /*c980*/  SEL R81, R83, R82, P0 ;  /* 0x0000005253517207 */ /* 0x000fe40000000000 */
[----:B------:R-:W-:-:S02]  /*c990*/  LOP3.LUT R30, R79, 0x380, RZ, 0xc0, !PT ;  /* 0x000003804f1e7812 */ /* 0x000fc400078ec0ff */
[----:B------:R-:W-:Y:S02]  /*c9a0*/  IADD3 R83, P6, R10, 0x4060, RZ ;  /* 0x000040600a537810 */ /* 0x000fe40007fde0ff */
[----:B------:R-:W-:Y:S02]  /*c9b0*/  SHF.R.U64 R8, R8, 0x3, RZ ;  /* 0x0000000308087819 */ /* 0x000fe400000012ff */
[----:B------:R-:W-:Y:S02]  /*c9c0*/  SHF.R.U64 R4, R4, 0x3, RZ ;  /* 0x0000000304047819 */ /* 0x000fe400000012ff */
[----:B------:R-:W-:Y:S02]  /*c9d0*/  SHF.R.U64 R6, R6, 0x3, RZ ;  /* 0x0000000306067819 */ /* 0x000fe400000012ff */
[----:B------:R-:W-:Y:S02]  /*c9e0*/  LOP3.LUT R5, R10, 0x380, RZ, 0xc0, !PT ;  /* 0x000003800a057812 */ /* 0x000fe400078ec0ff */
[----:B------:R-:W-:-:S02]  /*c9f0*/  SHF.R.U64 R30, R30, 0x3, RZ ;  /* 0x000000031e1e7819 */ /* 0x000fc400000012ff */
[----:B------:R-:W-:Y:S02]  /*ca00*/  SEL R117, R12, R13, P0 ;  /* 0x0000000d0c757207 */ /* 0x000fe40000000000 */
[----:B------:R-:W-:Y:S01]  /*ca10*/  SEL R43, R13, R12, P0 ;  /* 0x0000000c0d2b7207 */ /* 0x000fe20000000000 */
[----:B------:R-:W-:Y:S01]  /*ca20*/  IMAD.X R13, RZ, RZ, R11, P2 ;  /* 0x000000ffff0d7224 */ /* 0x000fe200010e060b */
[----:B------:R-:W-:Y:S02]  /*ca30*/  LOP3.LUT R52, R83, 0x380, RZ, 0xc0, !PT ;  /* 0x0000038053347812 */ /* 0x000fe400078ec0ff */
[----:B------:R-:W-:Y:S02]  /*ca40*/  LOP3.LUT R12, R8, R63, RZ, 0x3c, !PT ;  /* 0x0000003f080c7212 */ /* 0x000fe400078e3cff */
[----:B------:R-:W-:Y:S02]  /*ca50*/  LOP3.LUT R94, R4, R71, RZ, 0x3c, !PT ;  /* 0x00000047045e7212 */ /* 0x000fe400078e3cff */
[----:B------:R-:W-:-:S02]  /*ca60*/  LOP3.LUT R8, R6, R75, RZ, 0x3c, !PT ;  /* 0x0000004b06087212 */ /* 0x000fc400078e3cff */
[----:B------:R-:W-:Y:S02]  /*ca70*/  SHF.R.U64 R5, R5, 0x3, RZ ;  /* 0x0000000305057819 */ /* 0x000fe400000012ff */
[----:B------:R-:W-:Y:S02]  /*ca80*/  LOP3.LUT R6, R30, R79, RZ, 0x3c, !PT ;  /* 0x0000004f1e067212 */ /* 0x000fe400078e3cff */
[----:B------:R-:W-:Y:S02]  /*ca90*/  SHF.R.U64 R52, R52, 0x3, RZ ;  /* 0x0000000334347819 */ /* 0x000fe400000012ff */
[----:B------:R-:W-:Y:S02]  /*caa0*/  MOV R94, R94 ;  /* 0x0000005e005e7202 */ /* 0x000fe40000000f00 */
[----:B------:R-:W-:Y:S01]  /*cab0*/  LOP3.LUT R10, R5, R10, RZ, 0x3c, !PT ;  /* 0x0000000a050a7212 */ /* 0x000fe200078e3cff */
[----:B------:R-:W-:Y:S01]  /*cac0*/  IMAD.X R5, RZ, RZ, R11, P6 ;  /* 0x000000ffff057224 */ /* 0x000fe200030e060b */
[----:B------:R-:W-:-:S02]  /*cad0*/  MOV R95, R6 ;  /* 0x00000006005f7202 */ /* 0x000fc40000000f00 */
[----:B------:R-:W-:Y:S02]  /*cae0*/  LOP3.LUT R4, R52, R83, RZ, 0x3c, !PT ;  /* 0x0000005334047212 */ /* 0x000fe400078e3cff */
[----:B------:R-:W-:Y:S02]  /*caf0*/  SEL R129, R76, R77, P0 ;  /* 0x0000004d4c817207 */ /* 0x000fe40000000000 */
[----:B------:R-:W-:Y:S02]  /*cb00*/  SEL R41, R77, R76, P0 ;  /* 0x0000004c4d297207 */ /* 0x000fe40000000000 */
[----:B------:R-:W-:Y:S02]  /*cb10*/  SEL R137, R60, R61, P0 ;  /* 0x0000003d3c897207 */ /* 0x000fe40000000000 */
[----:B------:R-:W-:Y:S02]  /*cb20*/  SEL R37, R61, R60, P0 ;  /* 0x0000003c3d257207 */ /* 0x000fe40000000000 */
[----:B------:R-:W-:-:S02]  /*cb30*/  SEL R77, R87, R86, P0 ;  /* 0x00000056574d7207 */ /* 0x000fc40000000000 */
[----:B------:R-:W-:Y:S02]  /*cb40*/  SEL R145, R15, R88, P0 ;  /* 0x000000580f917207 */ /* 0x000fe40000000000 */
[----:B------:R-:W-:Y:S01]  /*cb50*/  SEL R34, R88, R15, P0 ;  /* 0x0000000f58227207 */ /* 0x000fe20000000000 */
[----:B------:R-:W-:Y:S01]  /*cb60*/  IMAD.X R15, RZ, RZ, R11, P1 ;  /* 0x000000ffff0f7224 */ /* 0x000fe200008e060b */
[----:B------:R-:W-:Y:S02]  /*cb70*/  SEL R61, R86, R87, P0 ;  /* 0x00000057563d7207 */ /* 0x000fe40000000000 */
        /* <DEDUP_REMOVED lines=18> */
[----:B------:R-:W0:Y:S01]  /*cca0*/  SHFL.IDX PT, R83, R28, R6, 0x1c1f ;  /* 0x001c1f061c537589 */ /* 0x000e2200000e0000 */
[----:B-1----:R-:W-:Y:S02]  /*ccb0*/  SEL R88, R86, R87, P0 ;  /* 0x0000005756587207 */ /* 0x002fe40000000000 */
[----:B------:R-:W-:Y:S01]  /*ccc0*/  SEL R86, R87, R86, P0 ;  /* 0x0000005657567207 */ /* 0x000fe20000000000 */
        /* <DEDUP_REMOVED lines=17> */
[----:B0-----:R-:W-:-:S03]  /*cde0*/  SEL R87, R8, R5, P0 ;  /* 0x0000000508577207 */ /* 0x001fc60000000000 */
[----:B------:R-:W-:Y:S01]  /*cdf0*/  SHFL.IDX PT, R56, R115, R24, 0x1c1f ;  /* 0x001c1f1873387589 */ /* 0x000fe200000e0000 */
[----:B-1----:R-:W-:Y:S02]  /*ce00*/  SEL R80, R78, R79, P0 ;  /* 0x0000004f4e507207 */ /* 0x002fe40000000000 */
[----:B------:R-:W-:Y:S01]  /*ce10*/  SEL R78, R79, R78, P0 ;  /* 0x0000004e4f4e7207 */ /* 0x000fe20000000000 */
[----:B------:R0:W-:Y:S04]  /*ce20*/  SHFL.IDX PT, R64, R91, R24, 0x1c1f ;  /* 0x001c1f185b407589 */ /* 0x0001e800000e0000 */
[----:B------:R-:W-:Y:S04]  /*ce30*/  SHFL.IDX PT, R102, R69, R24, 0x1c1f ;  /* 0x001c1f1845667589 */ /* 0x000fe800000e0000 */
[----:B------:R-:W-:Y:S01]  /*ce40*/  SHFL.IDX PT, R106, R65, R24, 0x1c1f ;  /* 0x001c1f18416a7589 */ /* 0x000fe200000e0000 */
[----:B0-----:R-:W-:-:S03]  /*ce50*/  SEL R91, R27, R4, P0 ;  /* 0x000000041b5b7207 */ /* 0x001fc60000000000 */
[----:B------:R-:W-:Y:S04]  /*ce60*/  SHFL.IDX PT, R72, R61, R24, 0x1c1f ;  /* 0x001c1f183d487589 */ /* 0x000fe800000e0000 */
[----:B------:R0:W1:Y:S04]  /*ce70*/  SHFL.IDX PT, R10, R34, R6, 0x1c1f ;  /* 0x001c1f06220a7589 */ /* 0x00006800000e0000 */
[----:B------:R-:W2:Y:S04]  /*ce80*/  SHFL.IDX PT, R77, R77, R6, 0x1c1f ;  /* 0x001c1f064d4d7589 */ /* 0x000ea800000e0000 */
[----:B------:R3:W4:Y:S01]  /*ce90*/  SHFL.IDX PT, R75, R33, R6, 0x1c1f ;  /* 0x001c1f06214b7589 */ /* 0x00072200000e0000 */
[----:B0-----:R-:W-:-:S03]  /*cea0*/  SEL R34, R53, R44, P0 ;  /* 0x0000002c35227207 */ /* 0x001fc60000000000 */
[----:B------:R-:W0:Y:S04]  /*ceb0*/  SHFL.IDX PT, R49, R49, R6, 0x1c1f ;  /* 0x001c1f0631317589 */ /* 0x000e2800000e0000 */
[----:B------:R-:W-:Y:S04]  /*cec0*/  SHFL.IDX PT, R46, R46, R6, 0x1c1f ;  /* 0x001c1f062e2e7589 */ /* 0x000fe800000e0000 */
[----:B------:R-:W-:Y:S04]  /*ced0*/  SHFL.IDX PT, R67, R111, R6, 0x1c1f ;  /* 0x001c1f066f437589 */ /* 0x000fe800000e0000 */
[----:B------:R-:W0:Y:S01]  /*cee0*/  SHFL.IDX PT, R73, R50, R6, 0x1c1f ;  /* 0x001c1f0632497589 */ /* 0x000e2200000e0000 */
[----:B-1----:R-:W-:-:S03]  /*cef0*/  SEL R83, R10, R7, P0 ;  /* 0x000000070a537207 */ /* 0x002fc60000000000 */
[----:B------:R-:W-:Y:S01]  /*cf00*/  SHFL.IDX PT, R9, R141, R24, 0x1c1f ;  /* 0x001c1f188d097589 */ /* 0x000fe200000e0000 */
[----:B--2---:R-:W-:Y:S02]  /*cf10*/  SEL R29, R72, R77, P0 ;  /* 0x0000004d481d7207 */ /* 0x004fe40000000000 */
[----:B---3--:R-:W-:Y:S01]  /*cf20*/  SEL R33, R77, R72, P0 ;  /* 0x000000484d217207 */ /* 0x008fe20000000000 */
[----:B------:R-:W-:Y:S01]  /*cf30*/  SHFL.IDX PT, R70, R131, R24, 0x1c1f ;  /* 0x001c1f1883467589 */ /* 0x000fe200000e0000 */
[----:B----4-:R-:W-:Y:S02]  /*cf40*/  SEL R76, R74, R75, P0 ;  /* 0x0000004b4a4c7207 */ /* 0x010fe40000000000 */
[----:B------:R-:W-:Y:S01]  /*cf50*/  SEL R74, R75, R74, P0 ;  /* 0x0000004a4b4a7207 */ /* 0x000fe20000000000 */
[----:B------:R-:W-:Y:S01]  /*cf60*/  SHFL.IDX PT, R68, R127, R24, 0x1c1f ;  /* 0x001c1f187f447589 */ /* 0x000fe200000e0000 */
[----:B0-----:R-:W-:-:S03]  /*cf70*/  SEL R43, R56, R49, P0 ;  /* 0x00000031382b7207 */ /* 0x001fc60000000000 */
[----:B------:R-:W-:Y:S04]  /*cf80*/  SHFL.IDX PT, R62, R123, R24, 0x1c1f ;  /* 0x001c1f187b3e7589 */ /* 0x000fe800000e0000 */
[----:B------:R0:W-:Y:S04]  /*cf90*/  SHFL.IDX PT, R60, R93, R24, 0x1c1f ;  /* 0x001c1f185d3c7589 */ /* 0x0001e800000e0000 */
[----:B------:R-:W-:Y:S01]  /*cfa0*/  SHFL.IDX PT, R59, R113, R24, 0x1c1f ;  /* 0x001c1f18713b7589 */ /* 0x000fe200000e0000 */
[----:B------:R-:W-:-:S03]  /*cfb0*/  SEL R50, R66, R73, P0 ;  /* 0x0000004942327207 */ /* 0x000fc60000000000 */
[----:B------:R1:W2:Y:S01]  /*cfc0*/  SHFL.IDX PT, R12, R36, R6, 0x1c1f ;  /* 0x001c1f06240c7589 */ /* 0x0002a200000e0000 */
[----:B0-----:R-:W-:-:S03]  /*cfd0*/  SEL R93, R4, R27, P0 ;  /* 0x0000001b045d7207 */ /* 0x001fc60000000000 */
[----:B------:R0:W3:Y:S01]  /*cfe0*/  SHFL.IDX PT, R71, R35, R6, 0x1c1f ;  /* 0x001c1f0623477589 */ /* 0x0000e200000e0000 */
[----:B------:R-:W-:-:S03]  /*cff0*/  F2FP.BF16.F32.PACK_AB R4, R93, R92 ;  /* 0x0000005c5d04723e */ /* 0x000fc600000010ff */
[----:B------:R4:W-:Y:S01]  /*d000*/  SHFL.IDX PT, R69, R38, R6, 0x1c1f ;  /* 0x001c1f0626457589 */ /* 0x0009e200000e0000 */
[----:B-1----:R-:W-:-:S03]  /*d010*/  SEL R36, R44, R53, P0 ;  /* 0x000000352c247207 */ /* 0x002fc60000000000 */
[----:B------:R1:W3:Y:S01]  /*d020*/  SHFL.IDX PT, R65, R39, R6, 0x1c1f ;  /* 0x001c1f0627417589 */ /* 0x0002e200000e0000 */
[----:B------:R-:W-:Y:S02]  /*d030*/  SEL R44, R46, R57, P0 ;  /* 0x000000392e2c7207 */ /* 0x000fe40000000000 */
[----:B0-----:R-:W-:Y:S01]  /*d040*/  SEL R35, R52, R45, P0 ;  /* 0x0000002d34237207 */ /* 0x001fe20000000000 */
[----:B------:R0:W-:Y:S01]  /*d050*/  SHFL.IDX PT, R32, R51, R6, 0x1c1f ;  /* 0x001c1f0633207589 */ /* 0x0001e200000e0000 */
[----:B------:R-:W-:Y:S02]  /*d060*/  SEL R53, R67, R64, P0 ;  /* 0x0000004043357207 */ /* 0x000fe40000000000 */
[----:B----4-:R-:W-:Y:S01]  /*d070*/  SEL R38, R55, R28, P0 ;  /* 0x0000001c37267207 */ /* 0x010fe20000000000 */
[----:B------:R-:W4:Y:S01]  /*d080*/  SHFL.IDX PT, R61, R48, R6, 0x1c1f ;  /* 0x001c1f06303d7589 */ /* 0x000f2200000e0000 */
[----:B-1----:R-:W-:-:S03]  /*d090*/  SEL R39, R54, R47, P0 ;  /* 0x0000002f36277207 */ /* 0x002fc60000000000 */
[----:B------:R-:W-:Y:S01]  /*d0a0*/  SHFL.IDX PT, R11, R137, R24, 0x1c1f ;  /* 0x001c1f18890b7589 */ /* 0x000fe200000e0000 */
[----:B--2---:R-:W-:Y:S02]  /*d0b0*/  SEL R79, R12, R9, P0 ;  /* 0x000000090c4f7207 */ /* 0x004fe40000000000 */
[----:B0-----:R-:W-:Y:S01]  /*d0c0*/  SEL R51, R64, R67, P0 ;  /* 0x0000004340337207 */ /* 0x001fe20000000000 */
[----:B------:R-:W-:Y:S01]  /*d0d0*/  SHFL.IDX PT, R13, R133, R24, 0x1c1f ;  /* 0x001c1f18850d7589 */ /* 0x000fe200000e0000 */
[----:B---3--:R-:W-:Y:S02]  /*d0e0*/  SEL R72, R70, R71, P0 ;  /* 0x0000004746487207 */ /* 0x008fe40000000000 */
[----:B------:R-:W-:Y:S01]  /*d0f0*/  SEL R70, R71, R70, P0 ;  /* 0x0000004647467207 */ /* 0x000fe20000000000 */
[----:B------:R-:W-:Y:S04]  /*d100*/  SHFL.IDX PT, R15, R129, R24, 0x1c1f ;  /* 0x001c1f18810f7589 */ /* 0x000fe800000e0000 */
[----:B------:R-:W-:Y:S01]  /*d110*/  SHFL.IDX PT, R63, R125, R24, 0x1c1f ;  /* 0x001c1f187d3f7589 */ /* 0x000fe200000e0000 */
[----:B------:R-:W-:-:S02]  /*d120*/  SEL R64, R62, R65, P0 ;  /* 0x000000413e407207 */ /* 0x000fc40000000000 */
[----:B------:R-:W-:Y:S01]  /*d130*/  SEL R62, R65, R62, P0 ;  /* 0x0000003e413e7207 */ /* 0x000fe20000000000 */
[----:B------:R-:W-:Y:S04]  /*d140*/  SHFL.IDX PT, R105, R105, R24, 0x1c1f ;  /* 0x001c1f1869697589 */ /* 0x000fe800000e0000 */
[----:B------:R-:W-:Y:S01]  /*d150*/  SHFL.IDX PT, R109, R109, R24, 0x1c1f ;  /* 0x001c1f186d6d7589 */ /* 0x000fe200000e0000 */
[----:B----4-:R-:W-:-:S03]  /*d160*/  SEL R48, R61, R60, P0 ;  /* 0x0000003c3d307207 */ /* 0x010fc60000000000 */
[----:B------:R0:W1:Y:S04]  /*d170*/  SHFL.IDX PT, R14, R37, R6, 0x1c1f ;  /* 0x001c1f06250e7589 */ /* 0x00006800000e0000 */
[----:B------:R2:W3:Y:S04]  /*d180*/  SHFL.IDX PT, R24, R40, R6, 0x1c1f ;  /* 0x001c1f0628187589 */ /* 0x0004e800000e0000 */
[----:B------:R4:W3:Y:S01]  /*d190*/  SHFL.IDX PT, R58, R41, R6, 0x1c1f ;  /* 0x001c1f06293a7589 */ /* 0x0008e200000e0000 */
[----:B0-----:R-:W-:-:S03]  /*d1a0*/  SEL R37, R45, R52, P0 ;  /* 0x000000342d257207 */ /* 0x001fc60000000000 */
[----:B------:R0:W3:Y:S01]  /*d1b0*/  SHFL.IDX PT, R26, R42, R6, 0x1c1f ;  /* 0x001c1f062a1a7589 */ /* 0x0000e200000e0000 */
[----:B------:R-:W-:Y:S02]  /*d1c0*/  SEL R45, R49, R56, P0 ;  /* 0x00000038312d7207 */ /* 0x000fe40000000000 */
[----:B--2---:R-:W-:Y:S01]  /*d1d0*/  SEL R40, R28, R55, P0 ;  /* 0x000000371c287207 */ /* 0x004fe20000000000 */
[----:B------:R2:W-:Y:S01]  /*d1e0*/  SHFL.IDX PT, R104, R89, R6, 0x1c1f ;  /* 0x001c1f0659687589 */ /* 0x0005e200000e0000 */
[----:B------:R-:W-:Y:S02]  /*d1f0*/  SEL R52, R73, R66, P0 ;  /* 0x0000004249347207 */ /* 0x000fe40000000000 */
[----:B----4-:R-:W-:Y:S01]  /*d200*/  SEL R41, R47, R54, P0 ;  /* 0x000000362f297207 */ /* 0x010fe20000000000 */
[----:B------:R-:W4:Y:S01]  /*d210*/  SHFL.IDX PT, R103, R103, R6, 0x1c1f ;  /* 0x001c1f0667677589 */ /* 0x000f2200000e0000 */
[----:B------:R-:W-:Y:S02]  /*d220*/  SEL R47, R59, R32, P0 ;  /* 0x000000203b2f7207 */ /* 0x000fe40000000000 */
[----:B0-----:R-:W-:Y:S01]  /*d230*/  SEL R42, R57, R46, P0 ;  /* 0x0000002e392a7207 */ /* 0x001fe20000000000 */
[----:B------:R0:W-:Y:S01]  /*d240*/  SHFL.IDX PT, R108, R85, R6, 0x1c1f ;  /* 0x001c1f06556c7589 */ /* 0x0001e200000e0000 */
[----:B------:R-:W-:-:S02]  /*d250*/  SEL R46, R60, R61, P0 ;  /* 0x0000003d3c2e7207 */ /* 0x000fc40000000000 */
[----:B--2---:R-:W-:Y:S01]  /*d260*/  SEL R89, R5, R8, P0 ;  /* 0x0000000805597207 */ /* 0x004fe20000000000 */
[----:B------:R-:W2:Y:S01]  /*d270*/  SHFL.IDX PT, R107, R107, R6, 0x1c1f ;  /* 0x001c1f066b6b7589 */ /* 0x000ea200000e0000 */
[----:B------:R-:W-:Y:S02]  /*d280*/  SEL R49, R32, R59, P0 ;  /* 0x0000003b20317207 */ /* 0x000fe40000000000 */
[----:B------:R-:W-:Y:S01]  /*d290*/  SEL R66, R68, R69, P0 ;  /* 0x0000004544427207 */ /* 0x000fe20000000000 */
[----:B------:R3:W2:Y:S01]  /*d2a0*/  SHFL.IDX PT, R110, R81, R6, 0x1c1f ;  /* 0x001c1f06516e7589 */ /* 0x0006a200000e0000 */
[----:B-1----:R-:W-:Y:S02]  /*d2b0*/  SEL R77, R11, R14, P0 ;  /* 0x0000000e0b4d7207 */ /* 0x002fe40000000000 */
[----:B0-----:R-:W-:Y:S02]  /*d2c0*/  SEL R85, R7, R10, P0 ;  /* 0x0000000a07557207 */ /* 0x001fe40000000000 */
[----:B------:R-:W-:-:S02]  /*d2d0*/  SEL R75, R14, R11, P0 ;  /* 0x0000000b0e4b7207 */ /* 0x000fc40000000000 */
[----:B------:R-:W-:Y:S02]  /*d2e0*/  SEL R68, R69, R68, P0 ;  /* 0x0000004445447207 */ /* 0x000fe40000000000 */
[----:B------:R-:W-:Y:S02]  /*d2f0*/  F2FP.BF16.F32.PACK_AB R5, R35, R34 ;  /* 0x000000222305723e */ /* 0x000fe400000010ff */
[----:B---3--:R-:W-:Y:S02]  /*d300*/  SEL R81, R9, R12, P0 ;  /* 0x0000000c09517207 */ /* 0x008fe40000000000 */
[----:B------:R-:W-:Y:S02]  /*d310*/  F2FP.BF16.F32.PACK_AB R6, R91, R90 ;  /* 0x0000005a5b06723e */ /* 0x000fe400000010ff */
[----:B------:R-:W-:Y:S02]  /*d320*/  F2FP.BF16.F32.PACK_AB R7, R37, R36 ;  /* 0x000000242507723e */ /* 0x000fe400000010ff */
[----:B------:R-:W-:-:S02]  /*d330*/  SEL R73, R13, R24, P0 ;  /* 0x000000180d497207 */ /* 0x000fc40000000000 */
[----:B------:R-:W-:Y:S01]  /*d340*/  SEL R71, R24, R13, P0 ;  /* 0x0000000d18477207 */ /* 0x000fe20000000000 */
[----:B------:R0:W-:Y:S01]  /*d350*/  STSM.16.M88.4 [R99], R4 ;  /* 0x0000000463007844 */ /* 0x0001e20000000200 */
[----:B------:R-:W-:Y:S02]  /*d360*/  SEL R67, R15, R58, P0 ;  /* 0x0000003a0f437207 */ /* 0x000fe40000000000 */
[----:B------:R-:W-:Y:S02]  /*d370*/  SEL R69, R58, R15, P0 ;  /* 0x0000000f3a457207 */ /* 0x000fe40000000000 */
[----:B------:R-:W-:Y:S02]  /*d380*/  SEL R65, R63, R26, P0 ;  /* 0x0000001a3f417207 */ /* 0x000fe40000000000 */
[----:B------:R-:W-:Y:S02]  /*d390*/  F2FP.BF16.F32.PACK_AB R8, R89, R88 ;  /* 0x000000585908723e */ /* 0x000fe400000010ff */
[----:B------:R-:W-:-:S02]  /*d3a0*/  F2FP.BF16.F32.PACK_AB R9, R39, R38 ;  /* 0x000000262709723e */ /* 0x000fc400000010ff */
[----:B------:R-:W-:Y:S02]  /*d3b0*/  F2FP.BF16.F32.PACK_AB R10, R87, R86 ;  /* 0x00000056570a723e */ /* 0x000fe400000010ff */
[----:B------:R-:W-:Y:S02]  /*d3c0*/  F2FP.BF16.F32.PACK_AB R11, R41, R40 ;  /* 0x00000028290b723e */ /* 0x000fe400000010ff */
[----:B------:R-:W-:Y:S01]  /*d3d0*/  SEL R63, R26, R63, P0 ;  /* 0x0000003f1a3f7207 */ /* 0x000fe20000000000 */
[----:B0-----:R-:W-:Y:S01]  /*d3e0*/  IMAD.U32 R99, RZ, RZ, UR9 ;  /* 0x00000009ff637e24 */ /* 0x001fe2000f8e00ff */
[----:B------:R-:W-:Y:S01]  /*d3f0*/  F2FP.BF16.F32.PACK_AB R12, R85, R84 ;  /* 0x00000054550c723e */ /* 0x000fe200000010ff */
[----:B------:R-:W-:Y:S01]  /*d400*/  STSM.16.M88.4 [R100], R8 ;  /* 0x0000000864007844 */ /* 0x000fe20000000200 */
[----:B------:R-:W-:Y:S02]  /*d410*/  F2FP.BF16.F32.PACK_AB R13, R43, R42 ;  /* 0x0000002a2b0d723e */ /* 0x000fe400000010ff */
[----:B------:R-:W-:-:S02]  /*d420*/  F2FP.BF16.F32.PACK_AB R14, R83, R82 ;  /* 0x00000052530e723e */ /* 0x000fc400000010ff */
[----:B------:R-:W-:Y:S02]  /*d430*/  F2FP.BF16.F32.PACK_AB R15, R45, R44 ;  /* 0x0000002c2d0f723e */ /* 0x000fe400000010ff */
[----:B----4-:R-:W-:Y:S02]  /*d440*/  SEL R54, R102, R103, P0 ;  /* 0x0000006766367207 */ /* 0x010fe40000000000 */
[----:B------:R-:W-:Y:S01]  /*d450*/  SEL R56, R103, R102, P0 ;  /* 0x0000006667387207 */ /* 0x000fe20000000000 */
[----:B------:R-:W-:Y:S01]  /*d460*/  STSM.16.M88.4 [R97], R12 ;  /* 0x0000000c61007844 */ /* 0x000fe20000000200 */
[----:B------:R-:W-:Y:S02]  /*d470*/  SEL R55, R101, R104, P0 ;  /* 0x0000006865377207 */ /* 0x000fe40000000000 */
[----:B------:R-:W-:Y:S02]  /*d480*/  SEL R57, R104, R101, P0 ;  /* 0x0000006568397207 */ /* 0x000fe40000000000 */
[----:B------:R-:W-:-:S02]  /*d490*/  F2FP.BF16.F32.PACK_AB R24, R81, R80 ;  /* 0x000000505118723e */ /* 0x000fc400000010ff */
[----:B------:R-:W-:Y:S02]  /*d4a0*/  F2FP.BF16.F32.PACK_AB R25, R47, R46 ;  /* 0x0000002e2f19723e */ /* 0x000fe400000010ff */
[----:B------:R-:W-:Y:S02]  /*d4b0*/  F2FP.BF16.F32.PACK_AB R26, R79, R78 ;  /* 0x0000004e4f1a723e */ /* 0x000fe400000010ff */
[----:B------:R-:W-:Y:S02]  /*d4c0*/  F2FP.BF16.F32.PACK_AB R27, R49, R48 ;  /* 0x00000030311b723e */ /* 0x000fe400000010ff */
[----:B--2---:R-:W-:Y:S02]  /*d4d0*/  SEL R58, R106, R107, P0 ;  /* 0x0000006b6a3a7207 */ /* 0x004fe40000000000 */
[----:B------:R-:W-:Y:S01]  /*d4e0*/  SEL R60, R107, R106, P0 ;  /* 0x0000006a6b3c7207 */ /* 0x000fe20000000000 */
[----:B------:R0:W-:Y:S01]  /*d4f0*/  STSM.16.M88.4 [R98], R24 ;  /* 0x0000001862007844 */ /* 0x0001e20000000200 */
[----:B------:R-:W-:-:S02]  /*d500*/  SEL R59, R105, R108, P0 ;  /* 0x0000006c693b7207 */ /* 0x000fc40000000000 */
[----:B------:R-:W-:Y:S02]  /*d510*/  SEL R61, R108, R105, P0 ;  /* 0x000000696c3d7207 */ /* 0x000fe40000000000 */
[----:B------:R-:W-:Y:S02]  /*d520*/  SEL R28, R109, R110, P0 ;  /* 0x0000006e6d1c7207 */ /* 0x000fe40000000000 */
[----:B------:R-:W-:Y:S02]  /*d530*/  SEL R32, R110, R109, P0 ;  /* 0x0000006d6e207207 */ /* 0x000fe40000000000 */
[----:B------:R-:W-:Y:S02]  /*d540*/  F2FP.BF16.F32.PACK_AB R4, R77, R76 ;  /* 0x0000004c4d04723e */ /* 0x000fe400000010ff */
[----:B------:R-:W-:Y:S02]  /*d550*/  F2FP.BF16.F32.PACK_AB R5, R51, R50 ;  /* 0x000000323305723e */ /* 0x000fe400000010ff */
[----:B------:R-:W-:-:S02]  /*d560*/  F2FP.BF16.F32.PACK_AB R6, R75, R74 ;  /* 0x0000004a4b06723e */ /* 0x000fc400000010ff */
[----:B------:R-:W-:Y:S01]  /*d570*/  F2FP.BF16.F32.PACK_AB R7, R53, R52 ;  /* 0x000000343507723e */ /* 0x000fe200000010ff */
[----:B0-----:R-:W-:Y:S01]  /*d580*/  IMAD.U32 R98, RZ, RZ, UR8 ;  /* 0x00000008ff627e24 */ /* 0x001fe2000f8e00ff */
[----:B------:R-:W-:Y:S01]  /*d590*/  F2FP.BF16.F32.PACK_AB R8, R73, R72 ;  /* 0x000000484908723e */ /* 0x000fe200000010ff */
[----:B------:R-:W-:Y:S01]  /*d5a0*/  ULDC.64 UR8, c[0x0][0xc08] ;  /* 0x0003020000087ab9 */ /* 0x000fe20000000a00 */
[----:B------:R-:W-:Y:S01]  /*d5b0*/  F2FP.BF16.F32.PACK_AB R9, R55, R54 ;  /* 0x000000363709723e */ /* 0x000fe200000010ff */
[----:B------:R0:W-:Y:S01]  /*d5c0*/  STSM.16.M88.4 [R94], R4 ;  /* 0x000000045e007844 */ /* 0x0001e20000000200 */
        /* <DEDUP_REMOVED lines=10> */
[----:B------:R-:W-:Y:S01]  /*d670*/  F2FP.BF16.F32.PACK_AB R26, R63, R62 ;  /* 0x0000003e3f1a723e */ /* 0x000fe200000010ff */
[----:B0-----:R-:W0:Y:S01]  /*d680*/  LDC R94, c[0x0][0xbe8] ;  /* 0x0002fa00ff5e7b82 */ /* 0x001e220000000800 */
[----:B------:R-:W-:-:S02]  /*d690*/  F2FP.BF16.F32.PACK_AB R27, R33, R32 ;  /* 0x00000020211b723e */ /* 0x000fc400000010ff */
[----:B------:R-:W-:-:S03]  /*d6a0*/  ISETP.NE.U32.AND P0, PT, RZ, UR10, PT ;  /* 0x0000000aff007c0c */ /* 0x000fc6000bf05070 */
[----:B------:R3:W-:Y:S02]  /*d6b0*/  STSM.16.M88.4 [R96], R24 ;  /* 0x0000001860007844 */ /* 0x0007e40000000200 */
[----:B------:R-:W-:Y:S01]  /*d6c0*/  BAR.SYNC.DEFER_BLOCKING 0x1, 0x100 ;  /* 0x0044000000007b1d */ /* 0x000fe20000010000 */
[----:B------:R-:W-:-:S13]  /*d6d0*/  ISETP.NE.AND.EX P0, PT, RZ, UR11, PT, P0 ;  /* 0x0000000bff007c0c */ /* 0x000fda000bf05300 */
[----:B------:R-:W4:Y:S01]  /*d6e0*/  @P0 LDG.E R97, desc[UR56][R98.64] ;  /* 0x0000003862610981 */ /* 0x000f22000c1e1900 */
[----:B------:R-:W-:Y:S01]  /*d6f0*/  UISETP.NE.U32.AND UP0, UPT, UR8, URZ, UPT ;  /* 0x0000003f0800728c */ /* 0x000fe2000bf05070 */
[----:B0-----:R-:W-:Y:S01]  /*d700*/  ISETP.NE.AND P1, PT, R94, 0x1, PT ;  /* 0x000000015e00780c */ /* 0x001fe20003f25270 */
[----:B------:R-:W-:Y:S02]  /*d710*/  ULDC UR4, c[0x0][0xa88] ;  /* 0x0002a20000047ab9 */ /* 0x000fe40000000800 */
[----:B------:R-:W-:Y:S01]  /*d720*/  UISETP.NE.AND.EX UP0, UPT, UR9, URZ, UPT, UP0 ;  /* 0x0000003f0900728c */ /* 0x000fe2000bf05300 */
[----:B-1----:R-:W-:Y:S01]  /*d730*/  IMAD.U32 R9, RZ, RZ, UR4 ;  /* 0x00000004ff097e24 */ /* 0x002fe2000f8e00ff */
[----:B------:R-:W-:-:S04]  /*d740*/  UMOV UR16, 0x9b8 ;  /* 0x000009b800107882 */ /* 0x000fc80000000000 */
[----:B------:R-:W-:-:S04]  /*d750*/  PLOP3.LUT P4, PT, PT, PT, UP0, 0x80, 0x0 ;  /* 0x000000000000781c */ /* 0x000fc80003f8f008 */
[----:B------:R-:W0:Y:S01]  /*d760*/  @P1 LDC R6, c[0x0][0xbec] ;  /* 0x0002fb00ff061b82 */ /* 0x000e220000000800 */
[----:B------:R-:W-:-:S04]  /*d770*/  @UP0 ULEA UR8, UP1, UR44, UR8, 0x2 ;  /* 0x000000082c080291 */ /* 0x000fc8000f82103f */
[----:B------:R-:W-:Y:S02]  /*d780*/  @UP0 ULEA.HI.X UR9, UR44, UR9, UR43, 0x2, UP1 ;  /* 0x000000092c090291 */ /* 0x000fe400088f142b */
[----:B------:R-:W-:Y:S01]  /*d790*/  UISETP.GT.AND UP1, UPT, UR47, 0x1, UPT ;  /* 0x000000012f00788c */ /* 0x000fe2000bf24270 */
[----:B------:R-:W1:Y:S01]  /*d7a0*/  @P1 LDC R11, c[0x0][0xbf0] ;  /* 0x0002fc00ff0b1b82 */ /* 0x000e620000000800 */
[----:B------:R-:W-:Y:S02]  /*d7b0*/  IMAD.U32 R4, RZ, RZ, UR8 ;  /* 0x00000008ff047e24 */ /* 0x000fe4000f8e00ff */
[----:B------:R-:W-:Y:S01]  /*d7c0*/  USEL UR16, UR16, 0x978, UP1 ;  /* 0x0000097810107887 */ /* 0x000fe20008800000 */
[----:B------:R-:W-:Y:S01]  /*d7d0*/  IMAD.U32 R5, RZ, RZ, UR9 ;  /* 0x00000009ff057e24 */ /* 0x000fe2000f8e00ff */
[----:B------:R-:W-:Y:S01]  /*d7e0*/  UISETP.NE.U32.AND UP0, UPT, UR10, URZ, UPT ;  /* 0x0000003f0a00728c */ /* 0x000fe2000bf05070 */
[----:B--2---:R-:W-:Y:S01]  /*d7f0*/  VIADD R13, R18, UR36 ;  /* 0x00000024120d7c36 */ /* 0x004fe20008000000 */
[----:B------:R-:W-:-:S02]  /*d800*/  UMOV UR4, URZ ;  /* 0x0000003f00047c82 */ /* 0x000fc40008000000 */
[----:B------:R-:W-:Y:S01]  /*d810*/  UISETP.NE.AND.EX UP0, UPT, UR11, URZ, UPT, UP0 ;  /* 0x0000003f0b00728c */ /* 0x000fe2000bf05300 */
[----:B------:R0:W5:Y:S01]  /*d820*/  @P4 LDG.E R9, desc[UR56][R4.64] ;  /* 0x0000003804094981 */ /* 0x000162000c1e1900 */
[----:B------:R-:W-:Y:S01]  /*d830*/  USEL UR7, UR37, URZ, UP1 ;  /* 0x0000003f25077287 */ /* 0x000fe20008800000 */
[----:B------:R-:W-:Y:S01]  /*d840*/  IMAD.MOV.U32 R7, RZ, RZ, R13 ;  /* 0x000000ffff077224 */ /* 0x000fe200078e000d */
[----:B------:R-:W-:Y:S02]  /*d850*/  USEL UR44, UR44, URZ, !UP0 ;  /* 0x0000003f2c2c7287 */ /* 0x000fe4000c000000 */
[----:B------:R-:W-:Y:S01]  /*d860*/  ULDC.64 UR10, c[0x0][UR16+0x218] ;  /* 0x00008600100a7abb */ /* 0x000fe20008000a00 */
[----:B------:R-:W-:Y:S01]  /*d870*/  ULDC.64 UR14, c[0x0][UR16+0x228] ;  /* 0x00008a00100e7abb */ /* 0x000fe20008000a00 */
[----:B------:R-:W-:Y:S01]  /*d880*/  ULDC.64 UR12, c[0x0][UR16+0x220] ;  /* 0x00008800100c7abb */ /* 0x000fe20008000a00 */
[----:B------:R-:W-:Y:S02]  /*d890*/  UIMAD.WIDE.U32 UR8, UR10, UR45, URZ ;  /* 0x0000002d0a0872a5 */ /* 0x000fe4000f8e003f */
[----:B------:R-:W-:Y:S01]  /*d8a0*/  UIMAD.WIDE.U32 UR18, UR14, UR7, URZ ;  /* 0x000000070e1272a5 */ /* 0x000fe2000f8e003f */
[----:B0-----:R-:W-:Y:S01]  /*d8b0*/  @P1 IMAD.HI.U32 R4, R13, R6, RZ ;  /* 0x000000060d041227 */ /* 0x001fe200078e00ff */
[----:B------:R-:W-:-:S02]  /*d8c0*/  UIMAD UR10, UR11, UR45, URZ ;  /* 0x0000002d0b0a72a4 */ /* 0x000fc4000f8e023f */
[----:B------:R-:W-:Y:S02]  /*d8d0*/  UIMAD UR14, UR15, UR7, URZ ;  /* 0x000000070f0e72a4 */ /* 0x000fe4000f8e023f */
[----:B------:R-:W-:Y:S01]  /*d8e0*/  USEL UR43, UR43, URZ, !UP0 ;  /* 0x0000003f2b2b7287 */ /* 0x000fe2000c000000 */
[----:B-1----:R-:W-:Y:S01]  /*d8f0*/  @P1 SHF.R.U32.HI R7, RZ, R11, R4 ;  /* 0x0000000bff071219 */ /* 0x002fe20000011604 */
[----:B------:R-:W-:Y:S01]  /*d900*/  UIMAD UR7, UR13, UR44, URZ ;  /* 0x0000002c0d0772a4 */ /* 0x000fe2000f8e023f */
[----:B------:R-:W-:Y:S01]  /*d910*/  IMAD.U32 R4, RZ, RZ, UR18 ;  /* 0x00000012ff047e24 */ /* 0x000fe2000f8e00ff */
[----:B------:R-:W-:Y:S01]  /*d920*/  UIADD3 UR9, UR9, UR10, URZ ;  /* 0x0000000a09097290 */ /* 0x000fe2000fffe03f */
[----:B------:R-:W-:Y:S01]  /*d930*/  IMAD.U32 R5, RZ, RZ, UR19 ;  /* 0x00000013ff057e24 */ /* 0x000fe2000f8e00ff */
[----:B------:R-:W-:Y:S01]  /*d940*/  UIMAD.WIDE.U32 UR10, UR12, UR44, URZ ;  /* 0x0000002c0c0a72a5 */ /* 0x000fe2000f8e003f */
[--C-:B------:R-:W-:Y:S01]  /*d950*/  IMAD.MOV R11, RZ, RZ, -R7.reuse ;  /* 0x000000ffff0b7224 */ /* 0x100fe200078e0a07 */
[----:B------:R-:W-:Y:S01]  /*d960*/  UIMAD UR7, UR12, UR43, UR7 ;  /* 0x0000002b0c0772a4 */ /* 0x000fe2000f8e0207 */
[----:B------:R-:W-:Y:S01]  /*d970*/  SHF.R.S32.HI R5, RZ, 0x1f, R7 ;  /* 0x0000001fff057819 */ /* 0x000fe20000011407 */
[----:B------:R-:W-:Y:S01]  /*d980*/  UIADD3 UR14, UR19, UR14, URZ ;  /* 0x0000000e130e7290 */ /* 0x000fe2000fffe03f */
[----:B------:R-:W-:Y:S01]  /*d990*/  IMAD R11, R94, R11, R13 ;  /* 0x0000000b5e0b7224 */ /* 0x000fe200078e020d */
[----:B------:R-:W-:-:S04]  /*d9a0*/  UIADD3 UR7, UR11, UR7, URZ ;  /* 0x000000070b077290 */ /* 0x000fc8000fffe03f */
[----:B------:R-:W-:Y:S01]  /*d9b0*/  IMAD.U32 R8, RZ, RZ, UR14 ;  /* 0x0000000eff087e24 */ /* 0x000fe2000f8e00ff */
[----:B------:R-:W-:Y:S02]  /*d9c0*/  SHF.R.S32.HI R6, RZ, 0x1f, R11 ;  /* 0x0000001fff067819 */ /* 0x000fe4000001140b */
        /* <DEDUP_REMOVED lines=16> */
[----:B---3--:R-:W-:Y:S08]  /*dad0*/  @P4 BRA `(.L_x_2129) ;  /* 0x0000000000104947 */ /* 0x008ff00003800000 */
[----:B------:R-:W-:Y:S05]  /*dae0*/  @!P0 BRA `(.L_x_2129) ;  /* 0x00000000000c8947 */ /* 0x000fea0003800000 */
[----:B------:R-:W2:Y:S04]  /*daf0*/  LDG.E R4, desc[UR56][R98.64] ;  /* 0x0000003862047981 */ /* 0x000ea8000c1e1900 */
[----:B-----5:R-:W2:Y:S02]  /*db00*/  LDG.E R9, desc[UR56][R98.64+0x4] ;  /* 0x0000043862097981 */ /* 0x020ea4000c1e1900 */
[----:B--2---:R-:W-:-:S07]  /*db10*/  IMAD.IADD R9, R9, 0x1, -R4 ;  /* 0x0000000109097824 */ /* 0x004fce00078e0a04 */
.L_x_2129:
        /* <DEDUP_REMOVED lines=15> */
[----:B------:R-:W-:Y:S01]  /*dc10*/  ULDC.64 UR10, c[0x0][0xaa0] ;  /* 0x0002a800000a7ab9 */ /* 0x000fe20000000a00 */
[----:B------:R-:W0:Y:S02]  /*dc20*/  @P1 LDC R29, c[0x0][0xbf0] ;  /* 0x0002fc00ff1d1b82 */ /* 0x000e240000000800 */
[----:B------:R-:W-:-:S03]  /*dc30*/  IMAD.WIDE R20, R3, 0x2, R20 ;  /* 0x0000000203147825 */ /* 0x000fc600078e0214 */
[C---:B------:R-:W-:Y:S01]  /*dc40*/  IADD3 R9, P6, R20.reuse, 0x1000, RZ ;  /* 0x0000100014097810 */ /* 0x040fe20007fde0ff */
[----:B------:R-:W-:Y:S01]  /*dc50*/  UIMAD UR7, UR12, UR10, URZ ;  /* 0x0000000a0c0772a4 */ /* 0x000fe2000f8e023f */
[C---:B------:R-:W-:Y:S02]  /*dc60*/  IADD3 R13, P5, R20.reuse, 0x2000, RZ ;  /* 0x00002000140d7810 */ /* 0x040fe40007fbe0ff */
[----:B------:R-:W-:Y:S01]  /*dc70*/  LOP3.LUT R8, R9, 0x380, RZ, 0xc0, !PT ;  /* 0x0000038009087812 */ /* 0x000fe200078ec0ff */
[----:B------:R-:W-:Y:S01]  /*dc80*/  UIMAD.WIDE.U32 UR8, UR4, UR10, URZ ;  /* 0x0000000a040872a5 */ /* 0x000fe2000f8e003f */
[----:B------:R-:W-:Y:S02]  /*dc90*/  IADD3 R25, P4, R20, 0x3000, RZ ;  /* 0x0000300014197810 */ /* 0x000fe40007f9e0ff */
[----:B------:R-:W-:Y:S01]  /*dca0*/  SHF.R.U64 R8, R8, 0x3, RZ ;  /* 0x0000000308087819 */ /* 0x000fe200000012ff */
[----:B------:R-:W-:Y:S01]  /*dcb0*/  UIMAD UR7, UR4, UR11, UR7 ;  /* 0x0000000b040772a4 */ /* 0x000fe2000f8e0207 */
[----:B------:R-:W-:-:S02]  /*dcc0*/  IADD3 R33, P3, R20, 0x4000, RZ ;  /* 0x0000400014217810 */ /* 0x000fc40007f7e0ff */
[----:B------:R-:W-:Y:S01]  /*dcd0*/  LOP3.LUT R8, R8, R9, RZ, 0x3c, !PT ;  /* 0x0000000908087212 */ /* 0x000fe200078e3cff */
[----:B------:R-:W-:Y:S01]  /*dce0*/  IMAD.X R9, RZ, RZ, R21, P6 ;  /* 0x000000ffff097224 */ /* 0x000fe200030e0615 */
[C---:B------:R-:W-:Y:S01]  /*dcf0*/  IADD3 R3, P6, R20.reuse, 0x7000, RZ ;  /* 0x0000700014037810 */ /* 0x040fe20007fde0ff */
[----:B------:R-:W-:Y:S01]  /*dd00*/  UIADD3 UR9, UR9, UR7, URZ ;  /* 0x0000000709097290 */ /* 0x000fe2000fffe03f */
[C---:B------:R-:W-:Y:S01]  /*dd10*/  IADD3 R37, P2, R20.reuse, 0x5000, RZ ;  /* 0x0000500014257810 */ /* 0x040fe20007f5e0ff */
[----:B------:R-:W-:Y:S01]  /*dd20*/  ULDC.64 UR10, c[0x0][0xae8] ;  /* 0x0002ba00000a7ab9 */ /* 0x000fe20000000a00 */
[----:B------:R-:W-:Y:S02]  /*dd30*/  LOP3.LUT R2, R3, 0x380, RZ, 0xc0, !PT ;  /* 0x0000038003027812 */ /* 0x000fe400078ec0ff */
[C---:B------:R-:W-:Y:S02]  /*dd40*/  IADD3 R41, P0, R20.reuse, 0x6000, RZ ;  /* 0x0000600014297810 */ /* 0x040fe40007f1e0ff */
[----:B------:R-:W-:-:S02]  /*dd50*/  LOP3.LUT R5, R20, 0x380, RZ, 0xc0, !PT ;  /* 0x0000038014057812 */ /* 0x000fc400078ec0ff */
[----:B------:R-:W-:Y:S02]  /*dd60*/  LOP3.LUT R12, R13, 0x380, RZ, 0xc0, !PT ;  /* 0x000003800d0c7812 */ /* 0x000fe400078ec0ff */
[----:B------:R-:W-:Y:S01]  /*dd70*/  LOP3.LUT R24, R25, 0x380, RZ, 0xc0, !PT ;  /* 0x0000038019187812 */ /* 0x000fe200078ec0ff */
[----:B------:R-:W-:Y:S01]  /*dd80*/  USHF.R.S32.HI UR4, URZ, 0x1f, UR44 ;  /* 0x0000001f3f047899 */ /* 0x000fe2000801142c */
[----:B------:R-:W-:Y:S01]  /*dd90*/  SHF.R.U64 R2, R2, 0x3, RZ ;  /* 0x0000000302027819 */ /* 0x000fe200000012ff */
[----:B------:R-:W-:Y:S01]  /*dda0*/  UIMAD.WIDE.U32 UR8, UR45, UR10, UR8 ;  /* 0x0000000a2d0872a5 */ /* 0x000fe2000f8e0008 */
[----:B------:R-:W-:Y:S01]  /*ddb0*/  LOP3.LUT R32, R33, 0x380, RZ, 0xc0, !PT ;  /* 0x0000038021207812 */ /* 0x000fe200078ec0ff */
[----:B------:R-:W-:Y:S01]  /*ddc0*/  IMAD.X R45, RZ, RZ, R21, P6 ;  /* 0x000000ffff2d7224 */ /* 0x000fe200030e0615 */
[----:B------:R-:W-:Y:S01]  /*ddd0*/  LOP3.LUT R44, R2, R3, RZ, 0x3c, !PT ;  /* 0x00000003022c7212 */ /* 0x000fe200078e3cff */
[----:B------:R-:W5:Y:S01]  /*dde0*/  LD.E.128 R8, desc[UR56][R8.64] ;  /* 0x0000003808087980 */ /* 0x000f62000c101d00 */
[----:B------:R-:W1:Y:S01]  /*ddf0*/  @P1 LDC R3, c[0x0][0xbec] ;  /* 0x0002fb00ff031b82 */ /* 0x000e620000000800 */
[----:B------:R-:W-:Y:S01]  /*de00*/  IMAD R2, R22, 0x20, R202 ;  /* 0x0000002016027824 */ /* 0x000fe200078e02ca */
[----:B------:R-:W-:-:S02]  /*de10*/  LOP3.LUT R36, R37, 0x380, RZ, 0xc0, !PT ;  /* 0x0000038025247812 */ /* 0x000fc400078ec0ff */
[----:B------:R-:W-:Y:S02]  /*de20*/  LOP3.LUT R40, R41, 0x380, RZ, 0xc0, !PT ;  /* 0x0000038029287812 */ /* 0x000fe400078ec0ff */
[----:B------:R-:W-:Y:S01]  /*de30*/  SHF.R.U64 R5, R5, 0x3, RZ ;  /* 0x0000000305057819 */ /* 0x000fe200000012ff */
[----:B------:R-:W-:Y:S01]  /*de40*/  VIADD R28, R2, UR36 ;  /* 0x00000024021c7c36 */ /* 0x000fe20008000000 */
[----:B------:R-:W-:Y:S01]  /*de50*/  SHF.R.U64 R12, R12, 0x3, RZ ;  /* 0x000000030c0c7819 */ /* 0x000fe200000012ff */
[----:B------:R-:W-:Y:S01]  /*de60*/  UIMAD UR9, UR45, UR11, UR9 ;  /* 0x0000000b2d0972a4 */ /* 0x000fe2000f8e0209 */
[----:B------:R-:W-:Y:S01]  /*de70*/  SHF.R.U64 R24, R24, 0x3, RZ ;  /* 0x0000000318187819 */ /* 0x000fe200000012ff */
[----:B------:R-:W5:Y:S01]  /*de80*/  LD.E.128 R44, desc[UR56][R44.64] ;  /* 0x000000382c2c7980 */ /* 0x000f62000c101d00 */
[----:B------:R-:W-:Y:S01]  /*de90*/  SHF.R.U64 R32, R32, 0x3, RZ ;  /* 0x0000000320207819 */ /* 0x000fe200000012ff */
[----:B------:R-:W-:Y:S01]  /*dea0*/  ULDC.64 UR10, c[0x0][0xaf0] ;  /* 0x0002bc00000a7ab9 */ /* 0x000fe20000000a00 */
[----:B------:R-:W-:-:S02]  /*deb0*/  SHF.R.U64 R36, R36, 0x3, RZ ;  /* 0x0000000324247819 */ /* 0x000fc400000012ff */
[----:B------:R-:W-:Y:S02]  /*dec0*/  SHF.R.U64 R40, R40, 0x3, RZ ;  /* 0x0000000328287819 */ /* 0x000fe400000012ff */
[----:B------:R-:W-:Y:S01]  /*ded0*/  LOP3.LUT R20, R5, R20, RZ, 0x3c, !PT ;  /* 0x0000001405147212 */ /* 0x000fe200078e3cff */
[----:B------:R-:W-:Y:S01]  /*dee0*/  UIMAD UR4, UR4, UR10, URZ ;  /* 0x0000000a040472a4 */ /* 0x000fe2000f8e023f */
[----:B------:R-:W-:Y:S01]  /*def0*/  LOP3.LUT R12, R12, R13, RZ, 0x3c, !PT ;  /* 0x0000000d0c0c7212 */ /* 0x000fe200078e3cff */
[--C-:B------:R-:W-:Y:S01]  /*df00*/  IMAD.X R13, RZ, RZ, R21.reuse, P5 ;  /* 0x000000ffff0d7224 */ /* 0x100fe200028e0615 */
[----:B------:R-:W-:Y:S01]  /*df10*/  LOP3.LUT R24, R24, R25, RZ, 0x3c, !PT ;  /* 0x0000001918187212 */ /* 0x000fe200078e3cff */
[--C-:B------:R-:W-:Y:S01]  /*df20*/  IMAD.X R25, RZ, RZ, R21.reuse, P4 ;  /* 0x000000ffff197224 */ /* 0x100fe200020e0615 */
[----:B------:R-:W-:Y:S01]  /*df30*/  LOP3.LUT R32, R32, R33, RZ, 0x3c, !PT ;  /* 0x0000002120207212 */ /* 0x000fe200078e3cff */
[----:B-1----:R-:W-:Y:S01]  /*df40*/  @P1 IMAD.HI.U32 R2, R28, R3, RZ ;  /* 0x000000031c021227 */ /* 0x002fe200078e00ff */
[----:B------:R-:W-:Y:S01]  /*df50*/  LOP3.LUT R36, R36, R37, RZ, 0x3c, !PT ;  /* 0x0000002524247212 */ /* 0x000fe200078e3cff */
[----:B------:R1:W5:Y:S01]  /*df60*/  LD.E.128 R4, desc[UR56][R20.64] ;  /* 0x0000003814047980 */ /* 0x000362000c101d00 */
[----:B------:R-:W-:Y:S01]  /*df70*/  LOP3.LUT R40, R40, R41, RZ, 0x3c, !PT ;  /* 0x0000002928287212 */ /* 0x000fe200078e3cff */
[----:B------:R-:W-:-:S02]  /*df80*/  IMAD.X R33, RZ, RZ, R21, P3 ;  /* 0x000000ffff217224 */ /* 0x000fc400018e0615 */
[--C-:B------:R-:W-:Y:S01]  /*df90*/  IMAD.X R37, RZ, RZ, R21.reuse, P2 ;  /* 0x000000ffff257224 */ /* 0x100fe200010e0615 */
[----:B------:R-:W-:Y:S01]  /*dfa0*/  UIMAD UR4, UR44, UR11, UR4 ;  /* 0x0000000b2c0472a4 */ /* 0x000fe2000f8e0204 */
[----:B------:R-:W-:Y:S01]  /*dfb0*/  IMAD.X R41, RZ, RZ, R21, P0 ;  /* 0x000000ffff297224 */ /* 0x000fe200000e0615 */
[----:B------:R-:W-:Y:S01]  /*dfc0*/  UIMAD.WIDE.U32 UR44, UR44, UR10, UR8 ;  /* 0x0000000a2c2c72a5 */ /* 0x000fe2000f8e0008 */
[----:B------:R-:W5:Y:S01]  /*dfd0*/  LD.E.128 R12, desc[UR56][R12.64] ;  /* 0x000000380c0c7980 */ /* 0x000f62000c101d00 */
[----:B-1----:R-:W-:Y:S01]  /*dfe0*/  IMAD.MOV.U32 R21, RZ, RZ, R28 ;  /* 0x000000ffff157224 */ /* 0x002fe200078e001c */
[----:B0-----:R-:W-:Y:S01]  /*dff0*/  @P1 SHF.R.U32.HI R21, RZ, R29, R2 ;  /* 0x0000001dff151219 */ /* 0x001fe20000011602 */
[----:B------:R-:W-:Y:S01]  /*e000*/  UIADD3 UR4, UR45, UR4, URZ ;  /* 0x000000042d047290 */ /* 0x000fe2000fffe03f */
[----:B------:R-:W5:Y:S01]  /*e010*/  LD.E.128 R24, desc[UR56][R24.64] ;  /* 0x0000003818187980 */ /* 0x000f62000c101d00 */
[----:B------:R-:W-:Y:S01]  /*e020*/  ULDC.64 UR8, c[0x0][0xae0] ;  /* 0x0002b80000087ab9 */ /* 0x000fe20000000a00 */
[--C-:B------:R-:W-:Y:S01]  /*e030*/  SHF.R.S32.HI R20, RZ, 0x1f, R21.reuse ;  /* 0x0000001fff147819 */ /* 0x100fe20000011415 */
[----:B------:R-:W-:Y:S01]  /*e040*/  IMAD.MOV R29, RZ, RZ, -R21 ;  /* 0x000000ffff1d7224 */ /* 0x000fe200078e0a15 */
[----:B------:R-:W5:Y:S01]  /*e050*/  LD.E.128 R32, desc[UR56][R32.64] ;  /* 0x0000003820207980 */ /* 0x000f62000c101d00 */
[----:B------:R-:W-:-:S02]  /*e060*/  IMAD.U32 R3, RZ, RZ, UR45 ;  /* 0x0000002dff037e24 */ /* 0x000fc4000f8e00ff */
[----:B------:R-:W-:Y:S01]  /*e070*/  IMAD R20, R20, UR8, RZ ;  /* 0x0000000814147c24 */ /* 0x000fe2000f8e02ff */
[----:B------:R-:W5:Y:S01]  /*e080*/  LD.E.128 R36, desc[UR56][R36.64] ;  /* 0x0000003824247980 */ /* 0x000f62000c101d00 */
[----:B------:R-:W-:Y:S02]  /*e090*/  IMAD R29, R94, R29, R28 ;  /* 0x0000001d5e1d7224 */ /* 0x000fe400078e021c */
[----:B------:R-:W-:Y:S01]  /*e0a0*/  IMAD.U32 R2, RZ, RZ, UR44 ;  /* 0x0000002cff027e24 */ /* 0x000fe2000f8e00ff */
[----:B------:R-:W5:Y:S01]  /*e0b0*/  LD.E.128 R40, desc[UR56][R40.64] ;  /* 0x0000003828287980 */ /* 0x000f62000c101d00 */
[----:B------:R-:W-:Y:S02]  /*e0c0*/  IMAD.U32 R3, RZ, RZ, UR4 ;  /* 0x00000004ff037e24 */ /* 0x000fe4000f8e00ff */
[C---:B------:R-:W-:Y:S01]  /*e0d0*/  IMAD R49, R21.reuse, UR9, R20 ;  /* 0x0000000915317c24 */ /* 0x040fe2000f8e0214 */
[----:B------:R-:W-:Y:S01]  /*e0e0*/  @!PT LDS RZ, [RZ] ;  /* 0x00000000fffff984 */ /* 0x000fe20000000800 */
[----:B------:R-:W-:Y:S01]  /*e0f0*/  @!PT LDS RZ, [RZ] ;  /* 0x00000000fffff984 */ /* 0x000fe20000000800 */
[----:B------:R-:W-:Y:S01]  /*e100*/  @!PT LDS RZ, [RZ] ;  /* 0x00000000fffff984 */ /* 0x000fe20000000800 */
[----:B------:R-:W-:Y:S01]  /*e110*/  @!PT LDS RZ, [RZ] ;  /* 0x00000000fffff984 */ /* 0x000fe20000000800 */
[----:B------:R0:W-:Y:S06]  /*e120*/  MEMBAR.ALL.CTA ;  /* 0x0000000000007992 */ /* 0x0001ec0000008000 */
[----:B0-----:R-:W0:Y:S01]  /*e130*/  FENCE.VIEW.ASYNC.S ;  /* 0x00000000000073c6 */ /* 0x001e220000000000 */
[----:B------:R-:W-:Y:S01]  /*e140*/  SHF.R.S32.HI R20, RZ, 0x1f, R29 ;  /* 0x0000001fff147819 */ /* 0x000fe2000001141d */
[----:B------:R-:W-:Y:S01]  /*e150*/  IMAD.WIDE.U32 R2, R21, UR8, R2 ;  /* 0x0000000815027c25 */ /* 0x000fe2000f8e0002 */
[----:B------:R-:W-:-:S03]  /*e160*/  ULDC.64 UR8, c[0x0][0xad8] ;  /* 0x0002b60000087ab9 */ /* 0x000fc60000000a00 */
[----:B------:R-:W-:Y:S02]  /*e170*/  IMAD.IADD R3, R3, 0x1, R49 ;  /* 0x0000000103037824 */ /* 0x000fe400078e0231 */
[----:B------:R-:W-:Y:S02]  /*e180*/  IMAD R20, R20, UR8, RZ ;  /* 0x0000000814147c24 */ /* 0x000fe4000f8e02ff */
[----:B------:R-:W-:Y:S02]  /*e190*/  VIADD R51, R202, UR36 ;  /* 0x00000024ca337c36 */ /* 0x000fe40008000000 */
[C---:B------:R-:W-:Y:S02]  /*e1a0*/  IMAD R49, R29.reuse, UR9, R20 ;  /* 0x000000091d317c24 */ /* 0x040fe4000f8e0214 */
[----:B------:R-:W-:Y:S01]  /*e1b0*/  IMAD.WIDE.U32 R2, R29, UR8, R2 ;  /* 0x000000081d027c25 */ /* 0x000fe2000f8e0002 */
[----:B------:R-:W-:Y:S01]  /*e1c0*/  ISETP.GE.AND P2, PT, R51, R30, PT ;  /* 0x0000001e3300720c */ /* 0x000fe20003f46270 */
[----:B------:R-:W-:-:S02]  /*e1d0*/  ULDC.64 UR8, c[0x0][0xa80] ;  /* 0x0002a00000087ab9 */ /* 0x000fc40000000a00 */
[----:B------:R-:W-:Y:S01]  /*e1e0*/  VIADD R0, R0, 0x29820 ;  /* 0x0002982000007836 */ /* 0x000fe20000000000 */
[C---:B------:R-:W-:Y:S01]  /*e1f0*/  LEA R28, P3, R2.reuse, UR8, 0x1 ;  /* 0x00000008021c7c11 */ /* 0x040fe2000f8608ff */
[----:B------:R-:W-:Y:S02]  /*e200*/  IMAD.IADD R3, R3, 0x1, R49 ;  /* 0x0000000103037824 */ /* 0x000fe400078e0231 */
        /* <DEDUP_REMOVED lines=20> */
.L_x_2132:
[----:B------:R-:W-:Y:S05]  /*e350*/  BSYNC B1 ;  /* 0x0000000000017941 */ /* 0x000fea0003800000 */
.L_x_2131:
        /* <DEDUP_REMOVED lines=13> */
.L_x_2134:
[----:B------:R-:W-:Y:S05]  /*e430*/  BSYNC B1 ;  /* 0x0000000000017941 */ /* 0x000fea0003800000 */
.L_x_2133:
        /* <DEDUP_REMOVED lines=13> */
.L_x_2136:
[----:B------:R-:W-:Y:S05]  /*e510*/  BSYNC B1 ;  /* 0x0000000000017941 */ /* 0x000fea0003800000 */
.L_x_2135:
        /* <DEDUP_REMOVED lines=12> */
[----:B----4-:R-:W-:-:S04]  /*e5e0*/  LEA R2, P0, R19, R28, 0x1 ;  /* 0x0000001c13027211 */ /* 0x010fc800078008ff */
[----:B------:R-:W-:-:S05]  /*e5f0*/  LEA.HI.X R3, R19, R29, R222, 0x1, P0 ;  /* 0x0000001d13037211 */ /* 0x000fca00000f0cde */
[----:B------:R0:W-:Y:S01]  /*e600*/  ST.E.128 desc[UR56][R2.64], R44 ;  /* 0x0000002c02007985 */ /* 0x0001e2000c101d38 */
[----:B------:R-:W-:Y:S05]  /*e610*/  BRA `(.L_x_2137) ;  /* 0x0000001400f47947 */ /* 0x000fea0003800000 */
.L_x_2130:
        /* <DEDUP_REMOVED lines=10> */
[----:B------:R-:W-:Y:S01]  /*e6c0*/  UIADD3 UR9, UR9, UR7, URZ ;  /* 0x0000000709097290 */ /* 0x000fe2000fffe03f */
[----:B------:R-:W-:-:S03]  /*e6d0*/  ULDC.64 UR10, c[0x0][0xb38] ;  /* 0x0002ce00000a7ab9 */ /* 0x000fc60000000a00 */
[----:B------:R-:W-:-:S04]  /*e6e0*/  UIMAD.WIDE.U32 UR8, UR45, UR10, UR8 ;  /* 0x0000000a2d0872a5 */ /* 0x000fc8000f8e0008 */
        /* <DEDUP_REMOVED lines=44> */
[-C--:B0-----:R-:W-:Y:S02]  /*e9b0*/  @!P3 LEA R6, P5, R201, R4.reuse, 0x2 ;  /* 0x00000004c906b211 */ /* 0x081fe400078a10ff */
        /* <DEDUP_REMOVED lines=57> */
.L_x_2139:
[----:B------:R-:W-:Y:S05]  /*ed50*/  BSYNC B1 ;  /* 0x0000000000017941 */ /* 0x000fea0003800000 */
.L_x_2138:
        /* <DEDUP_REMOVED lines=10> */
[-C--:B0-----:R-:W-:Y:S02]  /*ee00*/  @!P1 LEA R6, P4, R201, R4.reuse, 0x2 ;  /* 0x00000004c9069211 */ /* 0x081fe400078810ff */
        /* <DEDUP_REMOVED lines=59> */
.L_x_2128:
        /* <DEDUP_REMOVED lines=29> */
.L_x_2140:
[----:B------:R-:W-:Y:S01]  /*f390*/  USEL UR44, UR44, URZ, !UP0 ;  /* 0x0000003f2c2c7287 */ /* 0x000fe2000c000000 */
[----:B------:R-:W-:Y:S01]  /*f3a0*/  BSSY B1, `(.L_x_2141) ;  /* 0x0000038000017945 */ /* 0x000fe20003800000 */
[----:B------:R-:W-:-:S03]  /*f3b0*/  USEL UR43, UR43, URZ, !UP0 ;  /* 0x0000003f2b2b7287 */ /* 0x000fc6000c000000 */
[----:B------:R-:W-:Y:S09]  /*f3c0*/  @P0 BRA `(.L_x_2142) ;  /* 0x0000000000d40947 */ /* 0x000ff20003800000 */
[----:B------:R-:W0:Y:S01]  /*f3d0*/  S2R R3, SR_TID.X ;  /* 0x0000000000037919 */ /* 0x000e220000002100 */
[----:B------:R-:W1:Y:S01]  /*f3e0*/  LDC R9, c[0x0][0xbe8] ;  /* 0x0002fa00ff097b82 */ /* 0x000e620000000800 */
[----:B------:R-:W-:Y:S02]  /*f3f0*/  IMAD.U32 R4, RZ, RZ, UR36 ;  /* 0x00000024ff047e24 */ /* 0x000fe4000f8e00ff */
[----:B-1---5:R-:W-:-:S03]  /*f400*/  IMAD R2, R0, R9, RZ ;  /* 0x0000000900027224 */ /* 0x022fc600078e02ff */
        /* <DEDUP_REMOVED lines=26> */
[----:B------:R-:W-:Y:S02]  /*f5b0*/  IMAD.U32 R3, RZ, RZ, UR21 ;  /* 0x00000015ff037e24 */ /* 0x000fe4000f8e00ff */
[----:B------:R-:W-:Y:S01]  /*f5c0*/  IMAD.U32 R6, RZ, RZ, UR8 ;  /* 0x00000008ff067e24 */ /* 0x000fe2000f8e00ff */
[----:B------:R-:W-:Y:S01]  /*f5d0*/  UIADD3.X UR7, UR7, UR11, UR16, UP0, UP1 ;  /* 0x0000000b07077290 */ /* 0x000fe200087e2410 */
[----:B-1----:R-:W-:Y:S01]  /*f5e0*/  @P0 SHF.R.U32.HI R5, RZ, R7, R2 ;  /* 0x00000007ff050219 */ /* 0x002fe20000011602 */
[----:B------:R-:W-:Y:S01]  /*f5f0*/  IMAD.U32 R2, RZ, RZ, UR20 ;  /* 0x00000014ff027e24 */ /* 0x000fe2000f8e00ff */
[----:B------:R-:W-:Y:S01]  /*f600*/  ULDC.64 UR8, c[0x0][UR17+0x210] ;  /* 0x0000840011087abb */ /* 0x000fe20008000a00 */
[----:B------:R-:W-:Y:S01]  /*f610*/  ULDC.64 UR10, c[0x0][0xba8] ;  /* 0x0002ea00000a7ab9 */ /* 0x000fe20000000a00 */
[----:B------:R-:W-:Y:S01]  /*f620*/  @!UP2 ULDC UR10, c[0x0][0xb50] ;  /* 0x0002d400000aaab9 */ /* 0x000fe20000000800 */
[--C-:B------:R-:W-:Y:S01]  /*f630*/  IMAD.MOV R7, RZ, RZ, -R5.reuse ;  /* 0x000000ffff077224 */ /* 0x100fe200078e0a05 */
[----:B------:R-:W-:Y:S01]  /*f640*/  IADD3 R2, P0, P1, R5, UR14, R2 ;  /* 0x0000000e05027c10 */ /* 0x000fe2000f91e002 */
[----:B------:R-:W-:Y:S01]  /*f650*/  @!UP2 ULDC UR11, c[0x0][0xb54] ;  /* 0x0002d500000baab9 */ /* 0x000fe20000000800 */
[----:B------:R-:W-:Y:S01]  /*f660*/  SHF.R.S32.HI R5, RZ, 0x1f, R5 ;  /* 0x0000001fff057819 */ /* 0x000fe20000011405 */
[----:B------:R-:W-:-:S03]  /*f670*/  IMAD R7, R9, R7, R4 ;  /* 0x0000000709077224 */ /* 0x000fc600078e0204 */
[----:B------:R-:W-:Y:S01]  /*f680*/  IADD3.X R3, R5, UR7, R6, P0, P1 ;  /* 0x0000000705037c10 */ /* 0x000fe200087e2406 */
        /* <DEDUP_REMOVED lines=9> */
.L_x_2142:
[----:B------:R-:W-:Y:S05]  /*f720*/  BSYNC B1 ;  /* 0x0000000000017941 */ /* 0x000fea0003800000 */
.L_x_2141:
[----:B------:R-:W-:-:S06]  /*f730*/  UISETP.GT.AND UP0, UPT, UR47, 0x1, UPT ;  /* 0x000000012f00788c */ /* 0x000fcc000bf04270 */
[----:B------:R-:W-:-:S13]  /*f740*/  PLOP3.LUT P0, PT, PT, PT, UP0, 0x80, 0x0 ;  /* 0x000000000000781c */ /* 0x000fda0003f0f008 */
[----:B------:R-:W-:Y:S05]  /*f750*/  @P0 BRA `(.L_x_2137) ;  /* 0x0000000400a40947 */ /* 0x000fea0003800000 */
[----:B------:R-:W1:Y:S01]  /*f760*/  LDC R11, c[0x0][0xbe8] ;  /* 0x0002fa00ff0b7b82 */ /* 0x000e620000000800 */
[----:B------:R-:W-:Y:S01]  /*f770*/  ULDC.64 UR10, c[0x0][0xaa0] ;  /* 0x0002a800000a7ab9 */ /* 0x000fe20000000a00 */
[----:B------:R-:W-:Y:S01]  /*f780*/  IMAD R2, R22, 0x20, R202 ;  /* 0x0000002016027824 */ /* 0x000fe200078e02ca */
[----:B------:R-:W-:Y:S01]  /*f790*/  UIMAD UR7, UR16, UR10, URZ ;  /* 0x0000000a100772a4 */ /* 0x000fe2000f8e023f */
[----:B------:R-:W-:Y:S01]  /*f7a0*/  BSSY B1, `(.L_x_2143) ;  /* 0x000003a000017945 */ /* 0x000fe20003800000 */
[----:B------:R-:W-:Y:S01]  /*f7b0*/  UIMAD.WIDE.U32 UR8, UR4, UR10, URZ ;  /* 0x0000000a040872a5 */ /* 0x000fe2000f8e003f */
[----:B------:R-:W-:Y:S01]  /*f7c0*/  VIADD R6, R2, UR36 ;  /* 0x0000002402067c36 */ /* 0x000fe20008000000 */
[----:B------:R-:W-:-:S03]  /*f7d0*/  UIMAD UR7, UR4, UR11, UR7 ;  /* 0x0000000b040772a4 */ /* 0x000fc6000f8e0207 */
[----:B------:R-:W-:Y:S01]  /*f7e0*/  ULDC.64 UR10, c[0x0][0xae8] ;  /* 0x0002ba00000a7ab9 */ /* 0x000fe20000000a00 */
[----:B------:R-:W-:Y:S01]  /*f7f0*/  UIADD3 UR9, UR9, UR7, URZ ;  /* 0x0000000709097290 */ /* 0x000fe2000fffe03f */
[----:B0-----:R-:W-:-:S03]  /*f800*/  IMAD.MOV.U32 R5, RZ, RZ, R6 ;  /* 0x000000ffff057224 */ /* 0x001fc600078e0006 */
        /* <DEDUP_REMOVED lines=18> */
[----:B------:R-:W-:Y:S02]  /*f930*/  IMAD R7, R11, R7, R6 ;  /* 0x000000070b077224 */ /* 0x000fe400078e0206 */
[----:B------:R-:W-:Y:S02]  /*f940*/  IMAD.U32 R2, RZ, RZ, UR44 ;  /* 0x0000002cff027e24 */ /* 0x000fe4000f8e00ff */
[C---:B------:R-:W-:Y:S01]  /*f950*/  IMAD R9, R5.reuse, UR9, R4 ;  /* 0x0000000905097c24 */ /* 0x040fe2000f8e0204 */
[----:B------:R-:W-:Y:S01]  /*f960*/  SHF.R.S32.HI R4, RZ, 0x1f, R7 ;  /* 0x0000001fff047819 */ /* 0x000fe20000011407 */
[----:B------:R-:W-:Y:S01]  /*f970*/  IMAD.WIDE.U32 R2, R5, UR8, R2 ;  /* 0x0000000805027c25 */ /* 0x000fe2000f8e0002 */
[----:B------:R-:W-:-:S03]  /*f980*/  ULDC.64 UR8, c[0x0][0xad8] ;  /* 0x0002b60000087ab9 */ /* 0x000fc60000000a00 */
[----:B------:R-:W-:Y:S02]  /*f990*/  IMAD.IADD R3, R3, 0x1, R9 ;  /* 0x0000000103037824 */ /* 0x000fe400078e0209 */
[----:B------:R-:W-:Y:S02]  /*f9a0*/  IMAD R4, R4, UR8, RZ ;  /* 0x0000000804047c24 */ /* 0x000fe4000f8e02ff */
[----:B------:R-:W-:Y:S02]  /*f9b0*/  VIADD R6, R202, UR36 ;  /* 0x00000024ca067c36 */ /* 0x000fe40008000000 */
[----:B-----5:R-:W-:Y:S02]  /*f9c0*/  IMAD R11, R0, R11, RZ ;  /* 0x0000000b000b7224 */ /* 0x020fe400078e02ff */
        /* <DEDUP_REMOVED lines=23> */
.L_x_2144:
[----:B------:R-:W-:Y:S05]  /*fb40*/  BSYNC B1 ;  /* 0x0000000000017941 */ /* 0x000fea0003800000 */
.L_x_2143:
        /* <DEDUP_REMOVED lines=13> */
.L_x_2146:
[----:B------:R-:W-:Y:S05]  /*fc20*/  BSYNC B1 ;  /* 0x0000000000017941 */ /* 0x000fea0003800000 */
.L_x_2145:
        /* <DEDUP_REMOVED lines=13> */
.L_x_2148:
[----:B------:R-:W-:Y:S05]  /*fd00*/  BSYNC B1 ;  /* 0x0000000000017941 */ /* 0x000fea0003800000 */
.L_x_2147:
[----:B0-----:R-:W-:Y:S01]  /*fd10*/  VIADD R0, R6, 0x60 ;  /* 0x0000006006007836 */ /* 0x001fe20000000000 */
[----:B--2-4-:R-:W0:Y:S04]  /*fd20*/  SHFL.IDX PT, R5, R5, 0x3, 0x181f ;  /* 0x00781f0005057f89 */ /* 0x014e2800000e0000 */
[----:B------:R-:W-:Y:S01]  /*fd30*/  ISETP.GE.AND P0, PT, R0, R11, PT ;  /* 0x0000000b0000720c */ /* 0x000fe20003f06270 */
[----:B-1-3--:R1:W2:-:S12]  /*fd40*/  SHFL.IDX PT, R2, R4, 0x3, 0x181f ;  /* 0x00781f0004027f89 */ /* 0x00a29800000e0000 */
[----:B-1----:R-:W-:Y:S05]  /*fd50*/  @P0 BRA `(.L_x_2137) ;  /* 0x0000000000240947 */ /* 0x002fea0003800000 */
[----:B------:R-:W-:Y:S02]  /*fd60*/  ULDC UR4, c[0x0][0xac8] ;  /* 0x0002b20000047ab9 */ /* 0x000fe40000000800 */
[----:B------:R-:W-:Y:S02]  /*fd70*/  ISETP.GE.AND P2, PT, R16, UR4, PT ;  /* 0x0000000410007c0c */ /* 0x000fe4000bf46270 */
[----:B------:R-:W-:-:S11]  /*fd80*/  ISETP.GE.AND P3, PT, R19, UR4, PT ;  /* 0x0000000413007c0c */ /* 0x000fd6000bf66270 */
[CC--:B--2---:R-:W-:Y:S02]  /*fd90*/  @!P2 LEA R6, P0, R16.reuse, R2.reuse, 0x1 ;  /* 0x000000021006a211 */ /* 0x0c4fe400078008ff */
[C---:B------:R-:W-:Y:S02]  /*fda0*/  @!P3 LEA R2, P1, R19.reuse, R2, 0x1 ;  /* 0x000000021302b211 */ /* 0x040fe400078208ff */
[-C--:B0-----:R-:W-:Y:S02]  /*fdb0*/  @!P2 LEA.HI.X R7, R16, R5.reuse, R223, 0x1, P0 ;  /* 0x000000051007a211 */ /* 0x081fe400000f0cdf */
[----:B------:R-:W-:-:S03]  /*fdc0*/  @!P3 LEA.HI.X R3, R19, R5, R222, 0x1, P1 ;  /* 0x000000051303b211 */ /* 0x000fc600008f0cde */
[----:B------:R0:W-:Y:S04]  /*fdd0*/  @!P2 ST.E.128 desc[UR56][R6.64], RZ ;  /* 0x000000ff0600a985 */ /* 0x0001e8000c101d38 */
[----:B------:R0:W-:Y:S02]  /*fde0*/  @!P3 ST.E.128 desc[UR56][R2.64], RZ ;  /* 0x000000ff0200b985 */ /* 0x0001e4000c101d38 */
.L_x_2137:
[----:B------:R-:W-:Y:S05]  /*fdf0*/  BSYNC B0 ;  /* 0x0000000000007941 */ /* 0x000fea0003800000 */
.L_x_2127:
[----:B------:R-:W-:Y:S02]  /*fe00*/  ULDC UR4, c[0x0][0xc3c] ;  /* 0x00030f0000047ab9 */ /* 0x000fe40000000800 */
[----:B------:R-:W-:-:S13]  /*fe10*/  ISETP.GE.AND P0, PT, R31, UR4, PT ;  /* 0x000000041f007c0c */ /* 0x000fda000bf06270 */
[----:B------:R-:W-:Y:S05]  /*fe20*/  @!P0 BRA `(.L_x_2149) ;  /* 0xffffff1000708947 */ /* 0x000fea000383ffff */
[----:B------:R-:W-:Y:S05]  /*fe30*/  EXIT ;  /* 0x000000000000794d */ /* 0x000fea0003800000 */
.L_x_2087:
[----:B------:R-:W-:-:S08]  /*fe40*/  NOP ;  /* 0x0000000000007918 */ /* 0x000fd00000000000 */
[----:B------:R-:W0:-:S00]  /*fe50*/  USETMAXREG.DEALLOC.CTAPOOL 0x18 ;  /* 0x00000018000079c8 */ /* 0x000e0000080e0500 */
[----:B0-----:R-:W-:Y:S01]  /*fe60*/  LOP3.LUT R0, R0, 0x3, RZ, 0xc0, !PT ;  /* 0x0000000300007812 */ /* 0x001fe200078ec0ff */
[----:B------:R-:W-:-:S05]  /*fe70*/  IMAD.MOV.U32 R6, RZ, RZ, RZ ;  /* 0x000000ffff067224 */ /* 0x000fca00078e00ff */
[----:B------:R-:W0:Y:S02]  /*fe80*/  SHFL.IDX PT, R0, R0, RZ, 0x1f ;  /* 0x00001fff00007589 */ /* 0x000e2400000e0000 */
[----:B0-----:R-:W-:-:S04]  /*fe90*/  ISETP.NE.AND P0, PT, R0, RZ, PT ;  /* 0x000000ff0000720c */ /* 0x001fc80003f05270 */
[----:B------:R-:W-:-:S05]  /*fea0*/  P2R R0, PR, RZ, 0x1 ;  /* 0x00000001ff007803 */ /* 0x000fca0000000000 */
[----:B------:R0:W-:Y:S04]  /*feb0*/  STL [R1+0x34], R0 ;  /* 0x0000340001007387 */ /* 0x0001e80000100800 */
[----:B------:R-:W-:Y:S05]  /*fec0*/  @!P0 BRA `(.L_x_2150) ;  /* 0x00000000002c8947 */ /* 0x000fea0003800000 */
[----:B------:R-:W1:Y:S08]  /*fed0*/  S2UR UR5, SR_CgaCtaId ;  /* 0x00000000000579c3 */ /* 0x000e700000008800 */
[----:B------:R-:W-:Y:S06]  /*fee0*/  BAR.SYNC.DEFER_BLOCKING 0x5, 0x180 ;  /* 0x0146000000007b1d */ /* 0x000fec0000010000 */
[----:B------:R-:W-:-:S02]  /*fef0*/  UMOV UR4, 0x400 ;  /* 0x0000040000047882 */ /* 0x000fc40000000000 */
[----:B-1----:R-:W-:-:S09]  /*ff00*/  ULEA UR4, UR5, UR4, 0x18 ;  /* 0x0000000405047291 */ /* 0x002fd2000f8ec03f */
[----:B------:R-:W1:Y:S04]  /*ff10*/  LDS.128 R4, [UR4+0x298d0] ;  /* 0x0298d004ff047984 */ /* 0x000e680008000c00 */
[----:B-1----:R1:W-:Y:S01]  /*ff20*/  STL.64 [R1+0x10], R4 ;  /* 0x0000100401007387 */ /* 0x0023e20000100a00 */
[----:B0-----:R-:W-:-:S03]  /*ff30*/  IMAD.MOV.U32 R0, RZ, RZ, R7 ;  /* 0x000000ffff007224 */ /* 0x001fc600078e0007 */
[----:B------:R1:W-:Y:S02]  /*ff40*/  STL [R1+0x18], R6 ;  /* 0x0000180601007387 */ /* 0x0003e40000100800 */
[----:B------:R-:W-:Y:S01]  /*ff50*/  R2UR UR42, R0 ;  /* 0x00000000002a72ca */ /* 0x000fe200000e0000 */
[----:B------:R-:W-:Y:S06]  /*ff60*/  BAR.ARV 0x4, 0x180 ;  /* 0x0106000000007b1d */ /* 0x000fec0000002000 */
[----:B------:R-:W-:Y:S08]  /*ff70*/  BRA `(.L_x_2151) ;  /* 0x0000000c00c47947 */ /* 0x000ff00003800000 */
.L_x_2150:
[----:B0-----:R-:W0:Y:S01]  /*ff80*/  S2R R0, SR_TID.X ;  /* 0x0000000000007919 */ /* 0x001e220000002100 */
        /* <DEDUP_REMOVED lines=43> */
.L_x_2154:
        /* <DEDUP_REMOVED lines=39> */
.L_x_2152:
        /* <DEDUP_REMOVED lines=15> */
.L_x_2155:
        /* <DEDUP_REMOVED lines=62> */
.L_x_2156:
        /* <DEDUP_REMOVED lines=63> */
.L_x_2157:
[----:B01----:R-:W-:-:S05]  /*10d70*/  LOP3.LUT R3, RZ, R2, RZ, 0x33, !PT ;  /* 0x00000002ff037212 */ /* 0x003fca00078e33ff */
[----:B------:R-:W-:-:S05]  /*10d80*/  IMAD.IADD R2, R6, 0x1, R3 ;  /* 0x0000000106027824 */ /* 0x000fca00078e0203 */
[----:B------:R1:W-:Y:S01]  /*10d90*/  STL [R1+0x14], R2 ;  /* 0x0000140201007387 */ /* 0x0003e20000100800 */
[----:B------:R-:W-:Y:S05]  /*10da0*/  BRA `(.L_x_2158) ;  /* 0x00000000000c7947 */ /* 0x000fea0003800000 */
.L_x_2153:
[----:B------:R0:W-:Y:S04]  /*10db0*/  STL [R1+0x10], R7 ;  /* 0x0000100701007387 */ /* 0x0001e80000100800 */
[----:B------:R0:W-:Y:S04]  /*10dc0*/  STL [R1+0x14], RZ ;  /* 0x000014ff01007387 */ /* 0x0001e80000100800 */
[----:B------:R0:W-:Y:S02]  /*10dd0*/  STL [R1+0x18], RZ ;  /* 0x000018ff01007387 */ /* 0x0001e40000100800 */
.L_x_2158:
        /* <DEDUP_REMOVED lines=11> */
.L_x_2151:
        /* <DEDUP_REMOVED lines=23> */
[C---:B------:R-:W-:Y:S01]  /*11000*/  IMAD.SHL.U32 R2, R11.reuse, 0x20, RZ ;  /* 0x000000200b027824 */ /* 0x040fe200078e00ff */
        /* <DEDUP_REMOVED lines=25> */
[----:B------:R-:W-:-:S03]  /*111a0*/  IMAD.MOV.U32 R0, RZ, RZ, 0x1 ;  /* 0x00000001ff007424 */ /* 0x000fc600078e00ff */
[----:B------:R0:W-:Y:S04]  /*111b0*/  STL [R1+0x28], R2 ;  /* 0x0000280201007387 */ /* 0x0001e80000100800 */
[----:B------:R-:W-:Y:S04]  /*111c0*/  STL [R1+0x30], RZ ;  /* 0x000030ff01007387 */ /* 0x000fe80000100800 */
[----:B------:R1:W-:Y:S01]  /*111d0*/  STL [R1], R0 ;  /* 0x0000000001007387 */ /* 0x0003e20000100800 */
[C---:B0-----:R-:W-:Y:S02]  /*111e0*/  LOP3.LUT R2, R4.reuse, 0x40, RZ, 0xfc, !PT ;  /* 0x0000004004027812 */ /* 0x041fe400078efcff */
[----:B-1----:R-:W-:-:S07]  /*111f0*/  LOP3.LUT R0, R4, 0x80, RZ, 0xfc, !PT ;  /* 0x0000008004007812 */ /* 0x002fce00078efcff */
.L_x_2231:
[----:B------:R-:W-:Y:S01]  /*11200*/  ULDC.64 UR4, c[0x0][0xc88] ;  /* 0x0003220000047ab9 */ /* 0x000fe20000000a00 */
[----:B------:R-:W-:Y:S01]  /*11210*/  IMAD.MOV.U32 R0, RZ, RZ, RZ ;  /* 0x000000ffff007224 */ /* 0x000fe200078e00ff */
[----:B------:R-:W-:Y:S01]  /*11220*/  UIMAD.WIDE UR4, UR42, 0x4, UR4 ;  /* 0x000000042a0478a5 */ /* 0x000fe2000f8e0204 */
[----:B------:R-:W2:Y:S01]  /*11230*/  LDL.LU R12, [R1+0x18] ;  /* 0x00001800010c7983 */ /* 0x000ea20000300800 */
[----:B------:R-:W-:Y:S01]  /*11240*/  ULDC.64 UR6, c[0x0][0xa08] ;  /* 0x0002820000067ab9 */ /* 0x000fe20000000a00 */
[----:B------:R-:W-:Y:S01]  /*11250*/  IMAD.MOV.U32 R9, RZ, RZ, RZ ;  /* 0x000000ffff097224 */ /* 0x000fe200078e00ff */
[----:B------:R-:W-:Y:S01]  /*11260*/  ULDC.64 UR8, c[0x0][0xa18] ;  /* 0x0002860000087ab9 */ /* 0x000fe20000000a00 */
[----:B0-----:R-:W0:Y:S01]  /*11270*/  LDC R19, c[0x0][0x288] ;  /* 0x0000a200ff137b82 */ /* 0x001e220000000800 */
[----:B------:R-:W-:Y:S02]  /*11280*/  IMAD.U32 R2, RZ, RZ, UR4 ;  /* 0x00000004ff027e24 */ /* 0x000fe4000f8e00ff */
[----:B------:R-:W-:Y:S01]  /*11290*/  IMAD.U32 R3, RZ, RZ, UR5 ;  /* 0x00000005ff037e24 */ /* 0x000fe2000f8e00ff */
[----:B------:R-:W-:-:S04]  /*112a0*/  ULDC.64 UR4, c[0x0][0xa28] ;  /* 0x00028a0000047ab9 */ /* 0x000fc80000000a00 */
[----:B------:R-:W3:Y:S01]  /*112b0*/  LDG.E R2, desc[UR56][R2.64] ;  /* 0x0000003802027981 */ /* 0x000ee2000c1e1900 */
[----:B------:R-:W-:Y:S01]  /*112c0*/  UISETP.NE.U32.AND UP0, UPT, UR4, URZ, UPT ;  /* 0x0000003f0400728c */ /* 0x000fe2000bf05070 */
[----:B-1----:R-:W1:Y:S03]  /*112d0*/  LDC R10, c[0x0][0x424] ;  /* 0x00010900ff0a7b82 */ /* 0x002e660000000800 */
[----:B------:R-:W-:-:S05]  /*112e0*/  UISETP.NE.AND.EX UP0, UPT, UR5, URZ, UPT, UP0 ;  /* 0x0000003f0500728c */ /* 0x000fca000bf05300 */
[----:B------:R-:W4:Y:S01]  /*112f0*/  LDC R11, c[0x0][0x2f0] ;  /* 0x0000bc00ff0b7b82 */ /* 0x000f220000000800 */
[----:B------:R-:W-:Y:S02]  /*11300*/  PLOP3.LUT P0, PT, PT, PT, UP0, 0x80, 0x0 ;  /* 0x000000000000781c */ /* 0x000fe40003f0f008 */
[----:B---3--:R-:W-:-:S13]  /*11310*/  R2UR UR46, R2 ;  /* 0x00000000022e72ca */ /* 0x008fda00000e0000 */
[----:B------:R-:W-:Y:S02]  /*11320*/  USHF.R.S32.HI UR45, URZ, 0x1f, UR46 ;  /* 0x0000001f3f2d7899 */ /* 0x000fe4000801142e */
[----:B------:R-:W-:-:S04]  /*11330*/  @UP0 ULEA UR4, UP1, UR46, UR4, 0x2 ;  /* 0x000000042e040291 */ /* 0x000fc8000f82103f */
[----:B------:R-:W-:Y:S02]  /*11340*/  @UP0 ULEA.HI.X UR5, UR46, UR5, UR45, 0x2, UP1 ;  /* 0x000000052e050291 */ /* 0x000fe400088f142d */
[----:B------:R-:W-:-:S04]  /*11350*/  IMAD.U32 R2, RZ, RZ, UR4 ;  /* 0x00000004ff027e24 */ /* 0x000fc8000f8e00ff */
[----:B------:R-:W-:Y:S01]  /*11360*/  IMAD.U32 R3, RZ, RZ, UR5 ;  /* 0x00000005ff037e24 */ /* 0x000fe2000f8e00ff */
[----:B------:R-:W-:Y:S01]  /*11370*/  ULDC.64 UR4, c[0x0][0xa00] ;  /* 0x0002800000047ab9 */ /* 0x000fe20000000a00 */
[----:B------:R-:W-:-:S03]  /*11380*/  USHF.L.U32 UR43, UR46, 0x2, URZ ;  /* 0x000000022e2b7899 */ /* 0x000fc6000800063f */
[----:B------:R3:W5:Y:S01]  /*11390*/  @P0 LDG.E R0, desc[UR56][R2.64] ;  /* 0x0000003802000981 */ /* 0x000762000c1e1900 */
[----:B------:R-:W-:Y:S01]  /*113a0*/  ISETP.NE.U32.AND P0, PT, RZ, UR4, PT ;  /* 0x00000004ff007c0c */ /* 0x000fe2000bf05070 */
[----:B------:R-:W-:Y:S02]  /*113b0*/  USHF.L.U64.HI UR44, UR46, 0x2, UR45 ;  /* 0x000000022e2c7899 */ /* 0x000fe4000801022d */
[----:B------:R-:W-:Y:S01]  /*113c0*/  UIADD3 UR4, UP0, UR43, UR4, URZ ;  /* 0x000000042b047290 */ /* 0x000fe2000ff1e03f */
[----:B------:R-:W-:Y:S02]  /*113d0*/  ISETP.NE.AND.EX P2, PT, RZ, UR5, PT, P0 ;  /* 0x00000005ff007c0c */ /* 0x000fe4000bf45300 */
[----:B------:R-:W-:Y:S01]  /*113e0*/  ISETP.NE.U32.AND P0, PT, RZ, UR6, PT ;  /* 0x00000006ff007c0c */ /* 0x000fe2000bf05070 */
[----:B------:R-:W-:Y:S02]  /*113f0*/  UIADD3.X UR5, UR44, UR5, URZ, UP0, !UPT ;  /* 0x000000052c057290 */ /* 0x000fe400087fe43f */
[----:B------:R-:W-:Y:S01]  /*11400*/  IMAD.U32 R4, RZ, RZ, UR4 ;  /* 0x00000004ff047e24 */ /* 0x000fe2000f8e00ff */
[----:B------:R-:W-:Y:S01]  /*11410*/  UIADD3 UR4, UP0, UR43, UR6, URZ ;  /* 0x000000062b047290 */ /* 0x000fe2000ff1e03f */
[----:B------:R-:W-:-:S02]  /*11420*/  ISETP.NE.AND.EX P0, PT, RZ, UR7, PT, P0 ;  /* 0x00000007ff007c0c */ /* 0x000fc4000bf05300 */
[----:B------:R-:W-:Y:S01]  /*11430*/  IMAD.U32 R5, RZ, RZ, UR5 ;  /* 0x00000005ff057e24 */ /* 0x000fe2000f8e00ff */
[----:B------:R-:W-:-:S04]  /*11440*/  UIADD3.X UR5, UR44, UR7, URZ, UP0, !UPT ;  /* 0x000000072c057290 */ /* 0x000fc800087fe43f */
[----:B------:R-:W4:Y:S01]  /*11450*/  @P2 LDG.E R8, desc[UR56][R4.64] ;  /* 0x0000003804082981 */ /* 0x000f22000c1e1900 */
[----:B------:R-:W-:Y:S01]  /*11460*/  IMAD.U32 R6, RZ, RZ, UR4 ;  /* 0x00000004ff067e24 */ /* 0x000fe2000f8e00ff */
[----:B------:R-:W-:Y:S01]  /*11470*/  UISETP.NE.U32.AND UP0, UPT, UR8, URZ, UPT ;  /* 0x0000003f0800728c */ /* 0x000fe2000bf05070 */
[----:B------:R-:W-:-:S03]  /*11480*/  IMAD.U32 R7, RZ, RZ, UR5 ;  /* 0x00000005ff077e24 */ /* 0x000fc6000f8e00ff */
[----:B------:R-:W-:Y:S02]  /*11490*/  UISETP.NE.AND.EX UP0, UPT, UR9, URZ, UPT, UP0 ;  /* 0x0000003f0900728c */ /* 0x000fe4000bf05300 */
[----:B------:R-:W5:Y:S04]  /*114a0*/  @P0 LDG.E R9, desc[UR56][R6.64] ;  /* 0x0000003806090981 */ /* 0x000f68000c1e1900 */
[----:B------:R-:W-:-:S05]  /*114b0*/  PLOP3.LUT P3, PT, PT, PT, UP0, 0x80, 0x0 ;  /* 0x000000000000781c */ /* 0x000fca0003f6f008 */
[----:B------:R-:W-:-:S04]  /*114c0*/  @UP0 UIADD3 UR4, UP1, UR43, UR8, URZ ;  /* 0x000000082b040290 */ /* 0x000fc8000ff3e03f */
[----:B------:R-:W-:Y:S02]  /*114d0*/  @UP0 UIADD3.X UR5, UR44, UR9, URZ, UP1, !UPT ;  /* 0x000000092c050290 */ /* 0x000fe40008ffe43f */
[----:B---3--:R-:W-:-:S04]  /*114e0*/  IMAD.U32 R2, RZ, RZ, UR4 ;  /* 0x00000004ff027e24 */ /* 0x008fc8000f8e00ff */
[----:B------:R-:W-:-:S05]  /*114f0*/  IMAD.U32 R3, RZ, RZ, UR5 ;  /* 0x00000005ff037e24 */ /* 0x000fca000f8e00ff */
[----:B0-----:R0:W5:Y:S01]  /*11500*/  @P3 LDG.E R19, desc[UR56][R2.64] ;  /* 0x0000003802133981 */ /* 0x001162000c1e1900 */
[----:B------:R-:W-:Y:S01]  /*11510*/  UMOV UR47, URZ ;  /* 0x0000003f002f7c82 */ /* 0x000fe20008000000 */
[----:B--2---:R-:W-:Y:S01]  /*11520*/  R2UR UR36, R12 ;  /* 0x000000000c2472ca */ /* 0x004fe200000e0000 */
[----:B0-----:R-:W0:Y:S02]  /*11530*/  LDC.64 R2, c[0x0][0x418] ;  /* 0x00010600ff027b82 */ /* 0x001e240000000a00 */
[----:B0-----:R-:W-:Y:S02]  /*11540*/  ISETP.NE.U32.AND P1, PT, R2, RZ, PT ;  /* 0x000000ff0200720c */ /* 0x001fe40003f25070 */
[----:B------:R-:W-:Y:S02]  /*11550*/  LOP3.LUT R2, R12, 0xff000000, RZ, 0xc0, !PT ;  /* 0xff0000000c027812 */ /* 0x000fe400078ec0ff */
[----:B------:R-:W-:Y:S02]  /*11560*/  ISETP.NE.AND.EX P1, PT, R3, RZ, PT, P1 ;  /* 0x000000ff0300720c */ /* 0x000fe40003f25310 */
[----:B------:R-:W-:-:S02]  /*11570*/  SHF.R.U32.HI R2, RZ, 0x8, R2 ;  /* 0x00000008ff027819 */ /* 0x000fc40000011602 */
[----:B----4-:R-:W-:Y:S02]  /*11580*/  @P2 R2UR UR47, R8 ;  /* 0x00000000082f22ca */ /* 0x010fe400000e0000 */
[----:B------:R-:W-:-:S04]  /*11590*/  LOP3.LUT R8, R12, 0xff0000, RZ, 0xc0, !PT ;  /* 0x00ff00000c087812 */ /* 0x000fc800078ec0ff */
[----:B------:R-:W-:Y:S01]  /*115a0*/  LEA.HI R8, R8, R2, RZ, 0x10 ;  /* 0x0000000208087211 */ /* 0x000fe200078f80ff */
[----:B-1----:R-:W-:Y:S08]  /*115b0*/  @P3 BRA `(.L_x_2160) ;  /* 0x0000000000103947 */ /* 0x002ff00003800000 */
[----:B------:R-:W-:Y:S05]  /*115c0*/  @!P2 BRA `(.L_x_2160) ;  /* 0x00000000000ca947 */ /* 0x000fea0003800000 */
[----:B-----5:R-:W2:Y:S04]  /*115d0*/  LDG.E R19, desc[UR56][R4.64] ;  /* 0x0000003804137981 */ /* 0x020ea8000c1e1900 */
[----:B------:R-:W2:Y:S02]  /*115e0*/  LDG.E R4, desc[UR56][R4.64+0x4] ;  /* 0x0000043804047981 */ /* 0x000ea4000c1e1900 */
[----:B--2---:R-:W-:-:S07]  /*115f0*/  IMAD.IADD R19, R4, 0x1, -R19 ;  /* 0x0000000104137824 */ /* 0x004fce00078e0a13 */
.L_x_2160:
[----:B------:R-:W-:Y:S01]  /*11600*/  IMAD.U32 R3, RZ, RZ, UR46 ;  /* 0x0000002eff037e24 */ /* 0x000fe2000f8e00ff */
[----:B------:R-:W-:Y:S01]  /*11610*/  ULDC.64 UR4, c[0x0][0xa20] ;  /* 0x0002880000047ab9 */ /* 0x000fe20000000a00 */
[----:B-----5:R-:W-:Y:S01]  /*11620*/  IMAD.IADD R4, R9, 0x1, R0 ;  /* 0x0000000109047824 */ /* 0x020fe200078e0200 */
[----:B------:R-:W-:Y:S01]  /*11630*/  ISETP.NE.U32.AND P2, PT, RZ, UR4, PT ;  /* 0x00000004ff007c0c */ /* 0x000fe2000bf45070 */
[----:B------:R-:W-:Y:S01]  /*11640*/  ULOP3.LUT UR36, UR36, 0xffff, URZ, 0xc0, !UPT ;  /* 0x0000ffff24247892 */ /* 0x000fe2000f8ec03f */
[----:B------:R0:W-:Y:S01]  /*11650*/  STL [R1+0x4], R3 ;  /* 0x0000040301007387 */ /* 0x0001e20000100800 */
[----:B------:R-:W-:Y:S02]  /*11660*/  SEL R2, R10, 0x1, P1 ;  /* 0x000000010a027807 */ /* 0x000fe40000800000 */
[----:B------:R-:W-:Y:S01]  /*11670*/  ISETP.NE.AND.EX P2, PT, RZ, UR5, PT, P2 ;  /* 0x00000005ff007c0c */ /* 0x000fe2000bf45320 */
[----:B------:R0:W-:Y:S02]  /*11680*/  STL [R1+0x1c], R4 ;  /* 0x00001c0401007387 */ /* 0x0001e40000100800 */
[----:B------:R-:W-:-:S10]  /*11690*/  IMAD R2, R2, R11, RZ ;  /* 0x0000000b02027224 */ /* 0x000fd400078e02ff */
[----:B0-----:R-:W-:Y:S05]  /*116a0*/  @!P2 BRA `(.L_x_2161) ;  /* 0x000000000018a947 */ /* 0x001fea0003800000 */
[----:B------:R-:W-:-:S04]  /*116b0*/  UIADD3 UR4, UP0, UR43, UR4, URZ ;  /* 0x000000042b047290 */ /* 0x000fc8000ff1e03f */
[----:B------:R-:W-:Y:S02]  /*116c0*/  UIADD3.X UR5, UR44, UR5, URZ, UP0, !UPT ;  /* 0x000000052c057290 */ /* 0x000fe400087fe43f */
[----:B------:R-:W-:-:S04]  /*116d0*/  IMAD.U32 R2, RZ, RZ, UR4 ;  /* 0x00000004ff027e24 */ /* 0x000fc8000f8e00ff */
[----:B------:R-:W-:-:S05]  /*116e0*/  IMAD.U32 R3, RZ, RZ, UR5 ;  /* 0x00000005ff037e24 */ /* 0x000fca000f8e00ff */
[----:B------:R0:W5:Y:S01]  /*116f0*/  LDG.E R2, desc[UR56][R2.64] ;  /* 0x0000003802027981 */ /* 0x000162000c1e1900 */
[----:B------:R-:W-:Y:S05]  /*11700*/  BRA `(.L_x_2162) ;  /* 0x0000000000107947 */ /* 0x000fea0003800000 */
.L_x_2161:
[----:B------:R-:W-:Y:S05]  /*11710*/  @!P0 BRA `(.L_x_2162) ;  /* 0x00000000000c8947 */ /* 0x000fea0003800000 */
[----:B------:R-:W2:Y:S04]  /*11720*/  LDG.E R2, desc[UR56][R6.64] ;  /* 0x0000003806027981 */ /* 0x000ea8000c1e1900 */
[----:B------:R-:W2:Y:S02]  /*11730*/  LDG.E R6, desc[UR56][R6.64+0x4] ;  /* 0x0000043806067981 */ /* 0x000ea4000c1e1900 */
[----:B--2---:R-:W-:-:S07]  /*11740*/  IMAD.IADD R2, R6, 0x1, -R2 ;  /* 0x0000000106027824 */ /* 0x004fce00078e0a02 */
.L_x_2162:
[----:B0-----:R-:W2:Y:S01]  /*11750*/  LDL R3, [R1+0x14] ;  /* 0x0000140001037983 */ /* 0x001ea20000100800 */
[----:B-----5:R-:W-:Y:S02]  /*11760*/  IMAD.IADD R2, R2, 0x1, -R0 ;  /* 0x0000000102027824 */ /* 0x020fe400078e0a00 */
[----:B------:R-:W0:Y:S02]  /*11770*/  LDC R0, c[0x0][0x448] ;  /* 0x00011200ff007b82 */ /* 0x000e240000000800 */
[----:B0-----:R-:W-:-:S13]  /*11780*/  ISETP.NE.AND P0, PT, R0, 0x1, PT ;  /* 0x000000010000780c */ /* 0x001fda0003f05270 */
[----:B------:R-:W0:Y:S08]  /*11790*/  @P0 LDC R4, c[0x0][0x44c] ;  /* 0x00011300ff040b82 */ /* 0x000e300000000800 */
[----:B------:R-:W1:Y:S01]  /*117a0*/  @P0 LDC R0, c[0x0][0x450] ;  /* 0x00011400ff000b82 */ /* 0x000e620000000800 */
[----:B--2---:R-:W-:-:S04]  /*117b0*/  IMAD.SHL.U32 R3, R3, 0x80, RZ ;  /* 0x0000008003037824 */ /* 0x004fc800078e00ff */
[----:B------:R-:W-:-:S04]  /*117c0*/  VIADD R3, R3, 0x7f ;  /* 0x0000007f03037836 */ /* 0x000fc80000000000 */
[----:B0-----:R-:W-:-:S05]  /*117d0*/  @P0 IMAD.HI.U32 R4, R3, R4, RZ ;  /* 0x0000000403040227 */ /* 0x001fca00078e00ff */
[----:B-1----:R-:W-:Y:S01]  /*117e0*/  @P0 SHF.R.U32.HI R3, RZ, R0, R4 ;  /* 0x00000000ff030219 */ /* 0x002fe20000011604 */
[C---:B------:R-:W-:Y:S01]  /*117f0*/  VIADD R0, R2.reuse, 0x9f ;  /* 0x0000009f02007836 */ /* 0x040fe20000000000 */
[----:B------:R-:W-:Y:S02]  /*11800*/  IADD3 R2, R2, 0xa0, -R19 ;  /* 0x000000a002027810 */ /* 0x000fe40007ffe813 */
[----:B------:R-:W-:Y:S01]  /*11810*/  SHF.R.U32.HI R4, RZ, 0x10, R8 ;  /* 0x00000010ff047819 */ /* 0x000fe20000011608 */
[----:B------:R-:W-:-:S03]  /*11820*/  IMAD.HI R0, R0, 0x66666667, RZ ;  /* 0x6666666700007827 */ /* 0x000fc600078e02ff */
[----:B------:R-:W-:Y:S01]  /*11830*/  ISETP.NE.AND P0, PT, R4, RZ, PT ;  /* 0x000000ff0400720c */ /* 0x000fe20003f05270 */
[----:B------:R-:W-:Y:S01]  /*11840*/  IMAD.IADD R2, R2, 0x1, R3 ;  /* 0x0000000102027824 */ /* 0x000fe200078e0203 */
[----:B------:R-:W-:-:S03]  /*11850*/  SHF.R.U32.HI R3, RZ, 0x1f, R0 ;  /* 0x0000001fff037819 */ /* 0x000fc60000011600 */
[----:B------:R-:W-:Y:S01]  /*11860*/  IMAD.HI R2, R2, 0x66666667, RZ ;  /* 0x6666666702027827 */ /* 0x000fe200078e02ff */
[----:B------:R-:W-:-:S04]  /*11870*/  LEA.HI.SX32 R0, R0, R3, 0x1a ;  /* 0x0000000300007211 */ /* 0x000fc800078fd2ff */
[----:B------:R-:W-:-:S03]  /*11880*/  SHF.R.U32.HI R3, RZ, 0x1f, R2 ;  /* 0x0000001fff037819 */ /* 0x000fc60000011602 */
[----:B------:R-:W0:Y:S01]  /*11890*/  @!P0 LDC R4, c[0x0][0x9f0] ;  /* 0x00027c00ff048b82 */ /* 0x000e220000000800 */
[----:B------:R-:W-:Y:S01]  /*118a0*/  LEA.HI.SX32 R3, R2, R3, 0x1a ;  /* 0x0000000302037211 */ /* 0x000fe200078fd2ff */
[----:B------:R-:W-:-:S03]  /*118b0*/  IMAD.MOV.U32 R2, RZ, RZ, RZ ;  /* 0x000000ffff027224 */ /* 0x000fc600078e00ff */
[----:B------:R-:W-:-:S04]  /*118c0*/  VIMNMX R0, R0, R3, PT ;  /* 0x0000000300007248 */ /* 0x000fc80003fe0100 */
[----:B------:R-:W-:-:S13]  /*118d0*/  ISETP.GE.AND P1, PT, R0, 0x1, PT ;  /* 0x000000010000780c */ /* 0x000fda0003f26270 */
[----:B------:R-:W-:Y:S05]  /*118e0*/  @!P1 BRA `(.L_x_2163) ;  /* 0x0000000000689947 */ /* 0x000fea0003800000 */
[-C--:B0-----:R-:W-:Y:S02]  /*118f0*/  IABS R5, R4.reuse ;  /* 0x0000000400057213 */ /* 0x081fe40000000000 */
        /* <DEDUP_REMOVED lines=10> */
[----:B------:R-:W-:-:S04]  /*119a0*/  IADD3 R3, R4, -0x1, R0 ;  /* 0xffffffff04037810 */ /* 0x000fc80007ffe000 */
        /* <DEDUP_REMOVED lines=14> */
.L_x_2163:
[----:B------:R-:W-:Y:S01]  /*11a90*/  LOP3.LUT R8, R8, 0xff, RZ, 0xc0, !PT ;  /* 0x000000ff08087812 */ /* 0x000fe200078ec0ff */
[----:B------:R-:W-:Y:S04]  /*11aa0*/  BSSY B7, `(.L_x_2164) ;  /* 0x0000319000077945 */ /* 0x000fe80003800000 */
[----:B------:R-:W-:-:S05]  /*11ab0*/  IMAD R3, R8, R2, RZ ;  /* 0x0000000208037224 */ /* 0x000fca00078e02ff */
[----:B------:R-:W-:Y:S01]  /*11ac0*/  VIADDMNMX R0, R3, R2, R0, PT ;  /* 0x0000000203007246 */ /* 0x000fe20003800100 */
[----:B------:R1:W-:Y:S03]  /*11ad0*/  STL [R1+0x8], R3 ;  /* 0x0000080301007387 */ /* 0x0003e60000100800 */
[----:B------:R-:W-:Y:S01]  /*11ae0*/  ISETP.GT.AND P0, PT, R0, R3, PT ;  /* 0x000000030000720c */ /* 0x000fe20003f04270 */
[----:B------:R1:W-:-:S12]  /*11af0*/  STL [R1+0x2c], R0 ;  /* 0x00002c0001007387 */ /* 0x0003d80000100800 */
[----:B-1----:R-:W-:Y:S05]  /*11b00*/  @P0 BRA `(.L_x_2165) ;  /* 0x0000000000480947 */ /* 0x002fea0003800000 */
[----:B------:R-:W1:Y:S02]  /*11b10*/  S2R R3, SR_TID.X ;  /* 0x0000000000037919 */ /* 0x000e640000002100 */
[----:B-1----:R-:W-:-:S04]  /*11b20*/  LOP3.LUT R3, R3, 0x7f, RZ, 0xc0, !PT ;  /* 0x0000007f03037812 */ /* 0x002fc800078ec0ff */
[----:B------:R-:W-:-:S13]  /*11b30*/  ISETP.NE.AND P0, PT, R3, RZ, PT ;  /* 0x000000ff0300720c */ /* 0x000fda0003f05270 */
[----:B------:R-:W-:Y:S05]  /*11b40*/  @P0 BRA `(.L_x_2166) ;  /* 0x0000003000380947 */ /* 0x000fea0003800000 */
[----:B------:R-:W1:Y:S01]  /*11b50*/  S2R R3, SR_LANEID ;  /* 0x0000000000037919 */ /* 0x000e620000000000 */
[----:B------:R-:W-:Y:S02]  /*11b60*/  VOTEU.ANY UR4, UPT, PT ;  /* 0x0000000000047886 */ /* 0x000fe400038e0100 */
[----:B------:R-:W1:Y:S08]  /*11b70*/  FLO.U32 R0, UR4 ;  /* 0x0000000400007d00 */ /* 0x000e7000080e0000 */
[----:B------:R-:W2:Y:S01]  /*11b80*/  POPC R5, UR4 ;  /* 0x0000000400057d09 */ /* 0x000ea20008000000 */
[----:B-1----:R-:W-:-:S02]  /*11b90*/  ISETP.EQ.U32.AND P0, PT, R0, R3, PT ;  /* 0x000000030000720c */ /* 0x002fc40003f02070 */
[----:B------:R-:W2:Y:S11]  /*11ba0*/  LDC.64 R2, c[0x0][0xc60] ;  /* 0x00031800ff027b82 */ /* 0x000eb60000000a00 */
[----:B--2---:R-:W2:Y:S01]  /*11bb0*/  @P0 ATOMG.E.ADD.STRONG.GPU PT, R3, desc[UR56][R2.64], R5 ;  /* 0x00000005020309a8 */ /* 0x004ea200081ee1f8 */
[----:B0-----:R-:W0:Y:S02]  /*11bc0*/  S2R R4, SR_LTMASK ;  /* 0x0000000000047919 */ /* 0x001e240000003900 */
[----:B0-----:R-:W-:-:S04]  /*11bd0*/  LOP3.LUT R4, R4, UR4, RZ, 0xc0, !PT ;  /* 0x0000000404047c12 */ /* 0x001fc8000f8ec0ff */
[----:B------:R-:W0:Y:S01]  /*11be0*/  POPC R7, R4 ;  /* 0x0000000400077309 */ /* 0x000e220000000000 */
[----:B--2---:R-:W0:Y:S02]  /*11bf0*/  SHFL.IDX PT, R0, R3, R0, 0x1f ;  /* 0x00001f0003007589 */ /* 0x004e2400000e0000 */
[----:B0-----:R-:W-:-:S05]  /*11c00*/  IADD3 R0, R0, UR40, R7 ;  /* 0x0000002800007c10 */ /* 0x001fca000fffe007 */
[----:B------:R1:W-:Y:S01]  /*11c10*/  STL [R1+0x10], R0 ;  /* 0x0000100001007387 */ /* 0x0003e20000100800 */
[----:B------:R-:W-:Y:S05]  /*11c20*/  BRA `(.L_x_2166) ;  /* 0x0000003000007947 */ /* 0x000fea0003800000 */
.L_x_2165:
        /* <DEDUP_REMOVED lines=20> */
.L_x_2168:
[----:B------:R-:W-:Y:S05]  /*11d70*/  BSYNC B6 ;  /* 0x0000000000067941 */ /* 0x000fea0003800000 */
.L_x_2167:
[----:B------:R-:W-:Y:S01]  /*11d80*/  VIADD R0, R17, 0xa400 ;  /* 0x0000a40011007836 */ /* 0x000fe20000000000 */
[----:B------:R-:W-:Y:S04]  /*11d90*/  BSSY B6, `(.L_x_2169) ;  /* 0x0000014000067945 */ /* 0x000fe80003800000 */
[----:B------:R-:W-:-:S04]  /*11da0*/  LOP3.LUT P0, RZ, R0, 0x3ff, RZ, 0xc0, !PT ;  /* 0x000003ff00ff7812 */ /* 0x000fc8000780c0ff */
[----:B------:R-:W-:-:S09]  /*11db0*/  P2R R16, PR, RZ, 0x1 ;  /* 0x00000001ff107803 */ /* 0x000fd20000000000 */
        /* <DEDUP_REMOVED lines=17> */
.L_x_2170:
[----:B------:R-:W-:Y:S05]  /*11ed0*/  BSYNC B6 ;  /* 0x0000000000067941 */ /* 0x000fea0003800000 */
.L_x_2169:
        /* <DEDUP_REMOVED lines=20> */
.L_x_2172:
[----:B------:R-:W-:Y:S05]  /*12020*/  BSYNC B6 ;  /* 0x0000000000067941 */ /* 0x000fea0003800000 */
.L_x_2171:
[----:B------:R-:W-:Y:S01]  /*12030*/  ISETP.NE.AND P6, PT, R16, RZ, PT ;  /* 0x000000ff1000720c */ /* 0x000fe20003fc5270 */
[----:B------:R-:W-:-:S12]  /*12040*/  BSSY B6, `(.L_x_2173) ;  /* 0x0000012000067945 */ /* 0x000fd80003800000 */
        /* <DEDUP_REMOVED lines=17> */
.L_x_2174:
[----:B------:R-:W-:Y:S05]  /*12160*/  BSYNC B6 ;  /* 0x0000000000067941 */ /* 0x000fea0003800000 */
.L_x_2173:
        /* <DEDUP_REMOVED lines=21> */
[----:B------:R-:W-:Y:S01]  /*122c0*/  SEL R16, R8, RZ, !P0 ;  /* 0x000000ff08107207 */ /* 0x000fe20004000000 */
[----:B------:R-:W-:Y:S08]  /*122d0*/  BRA.DIV UR4, `(.L_x_2175) ;  /* 0x0000004204347947 */ /* 0x000ff0000b800000 */
[----:B------:R1:W3:Y:S02]  /*122e0*/  SHFL.IDX PT, R14, R0, RZ, 0x1f ;  /* 0x00001fff000e7589 */ /* 0x0002e400000e0000 */
.L_x_2250:
[----:B------:R-:W-:Y:S02]  /*122f0*/  PLOP3.LUT P1, PT, PT, PT, PT, 0x8, 0x0 ;  /* 0x000000000000781c */ /* 0x000fe40003f2e170 */
[----:B---3--:R-:W-:Y:S02]  /*12300*/  ISETP.NE.AND P0, PT, R14, RZ, PT ;  /* 0x000000ff0e00720c */ /* 0x008fe40003f05270 */
[----:B-1----:R-:W-:-:S05]  /*12310*/  P2R R0, PR, RZ, 0x2 ;  /* 0x00000002ff007803 */ /* 0x002fca0000000000 */
[----:B------:R1:W-:Y:S06]  /*12320*/  STL [R1+0x18], R0 ;  /* 0x0000180001007387 */ /* 0x0003ec0000100800 */
[----:B------:R-:W-:Y:S05]  /*12330*/  @P0 BRA `(.L_x_2176) ;  /* 0x00000004008c0947 */ /* 0x000fea0003800000 */
[----:B-1----:R-:W3:Y:S01]  /*12340*/  LDL R0, [R1+0x2c] ;  /* 0x00002c0001007983 */ /* 0x002ee20000100800 */
[----:B------:R-:W-:Y:S01]  /*12350*/  UMOV UR4, 0xffffffff ;  /* 0xffffffff00047882 */ /* 0x000fe20000000000 */
[----:B---3--:R-:W-:Y:S02]  /*12360*/  VIADD R0, R0, 0xffffffff ;  /* 0xffffffff00007836 */ /* 0x008fe40000000000 */
[----:B------:R-:W-:Y:S05]  /*12370*/  BRA.DIV UR4, `(.L_x_2177) ;  /* 0x00000042042c7947 */ /* 0x000fea000b800000 */
[----:B------:R-:W-:-:S13]  /*12380*/  ELECT P6, URZ, PT ;  /* 0x00000000003f782f */ /* 0x000fda00038c0000 */
.L_x_2253:
[----:B------:R-:W-:Y:S05]  /*12390*/  @!P6 BRA `(.L_x_2176) ;  /* 0x000000040074e947 */ /* 0x000fea0003800000 */
[----:B------:R-:W-:-:S04]  /*123a0*/  ISETP.NE.U32.AND P0, PT, R2, RZ, PT ;  /* 0x000000ff0200720c */ /* 0x000fc80003f05070 */
[----:B------:R-:W-:-:S13]  /*123b0*/  ISETP.NE.AND.EX P0, PT, R3, RZ, PT, P0 ;  /* 0x000000ff0300720c */ /* 0x000fda0003f05300 */
[----:B------:R-:W-:Y:S05]  /*123c0*/  @!P0 BRA `(.L_x_2178) ;  /* 0x0000000000448947 */ /* 0x000fea0003800000 */
[----:B------:R-:W1:Y:S01]  /*123d0*/  LDC R7, c[0x0][0x43c] ;  /* 0x00010f00ff077b82 */ /* 0x000e620000000800 */
[----:B------:R-:W-:Y:S01]  /*123e0*/  ULDC.64 UR4, c[0x0][0x428] ;  /* 0x00010a0000047ab9 */ /* 0x000fe20000000a00 */
[----:B-1----:R-:W-:-:S13]  /*123f0*/  ISETP.NE.AND P0, PT, R7, 0x1, PT ;  /* 0x000000010700780c */ /* 0x002fda0003f05270 */
[----:B0-----:R-:W0:Y:S02]  /*12400*/  @P0 LDC.64 R4, c[0x0][0x440] ;  /* 0x00011000ff040b82 */ /* 0x001e240000000a00 */
        /* <DEDUP_REMOVED lines=13> */
.L_x_2178:
[----:B-1----:R-:W3:Y:S01]  /*124e0*/  LDL R3, [R1] ;  /* 0x0000000001037983 */ /* 0x002ee20000100800 */
[----:B------:R-:W-:Y:S01]  /*124f0*/  IMAD R2, R18, 0x8, R17 ;  /* 0x0000000812027824 */ /* 0x000fe200078e0211 */
[----:B--2---:R-:W1:Y:S02]  /*12500*/  S2R R8, SR_TID.X ;  /* 0x0000000000087919 */ /* 0x004e640000002100 */
[----:B-1----:R-:W-:-:S04]  /*12510*/  LOP3.LUT R8, R8, 0x7f, RZ, 0xc0, !PT ;  /* 0x0000007f08087812 */ /* 0x002fc800078ec0ff */
[----:B------:R-:W-:Y:S02]  /*12520*/  ISETP.NE.AND P1, PT, R8, RZ, PT ;  /* 0x000000ff0800720c */ /* 0x000fe40003f25270 */
[----:B---3--:R-:W-:-:S04]  /*12530*/  SHF.L.U32 R3, R3, 0x1f, RZ ;  /* 0x0000001f03037819 */ /* 0x008fc800000006ff */
[----:B------:R-:W1:Y:S02]  /*12540*/  SYNCS.PHASECHK.TRANS64.TRYWAIT P0, [R2+URZ+0x29880], R3 ;  /* 0x02988003020075a7 */ /* 0x000e64000800017f */
[----:B-1----:R-:W-:Y:S05]  /*12550*/  @!P0 BRA `(.L_x_2179) ;  /* 0x0000003c00d48947 */ /* 0x002fea0003800000 */
.L_x_2254:
        /* <DEDUP_REMOVED lines=8> */
.L_x_2180:
[----:B------:R-:W2:Y:S01]  /*125e0*/  LDL R5, [R1+0x1c] ;  /* 0x00001c0001057983 */ /* 0x000ea20000100800 */
[----:B0-----:R-:W-:Y:S01]  /*125f0*/  IMAD R4, R18, 0x5000, R17 ;  /* 0x0000500012047824 */ /* 0x001fe200078e0211 */
        /* <DEDUP_REMOVED lines=14> */
[----:B0-2---:R-:W-:Y:S05]  /*126e0*/  @!P0 BRA `(.L_x_2181) ;  /* 0x0000003c00848947 */ /* 0x005fea0003800000 */
.L_x_2255:
        /* <DEDUP_REMOVED lines=8> */
.L_x_2182:
        /* <DEDUP_REMOVED lines=12> */
[----:B------:R-:W-:Y:S01]  /*12830*/  P2R R0, PR, RZ, 0x1 ;  /* 0x00000001ff007803 */ /* 0x000fe20000000000 */
[----:B------:R-:W-:Y:S01]  /*12840*/  UMOV UR18, 0x40 ;  /* 0x0000004000127882 */ /* 0x000fe20000000000 */
[----:B------:R-:W-:Y:S01]  /*12850*/  UMOV UR20, UR36 ;  /* 0x0000002400147c82 */ /* 0x000fe20008000000 */
[----:B------:R-:W-:Y:S01]  /*12860*/  UIADD3 UR25, UR25, 0x29830, URZ ;  /* 0x0002983019197890 */ /* 0x000fe2000fffe03f */
[----:B------:R-:W-:Y:S01]  /*12870*/  UMOV UR19, UR27 ;  /* 0x0000001b00137c82 */ /* 0x000fe20008000000 */
[----:B------:R-:W-:-:S02]  /*12880*/  UMOV UR21, UR29 ;  /* 0x0000001d00157c82 */ /* 0x000fc40008000000 */
[----:B------:R-:W-:Y:S01]  /*12890*/  UIADD3 UR24, UR8, 0x1a400, URZ ;  /* 0x0001a40008187890 */ /* 0x000fe2000fffe03f */
[----:B------:R3:W-:Y:S01]  /*128a0*/  STL [R1+0x18], R0 ;  /* 0x0000180001007387 */ /* 0x0007e20000100800 */
[----:B------:R-:W-:Y:S02]  /*128b0*/  UIADD3 UR16, UR8, 0x1cc00, URZ ;  /* 0x0001cc0008107890 */ /* 0x000fe4000fffe03f */
[----:B------:R-:W-:Y:S01]  /*128c0*/  UIADD3 UR8, UR8, 0x1f400, URZ ;  /* 0x0001f40008087890 */ /* 0x000fe2000fffe03f */
        /* <DEDUP_REMOVED lines=8> */
[----:B------:R3:W-:Y:S02]  /*12950*/  UTMALDG.4D [UR8], [UR4], desc[UR6] ;  /* 0x00000608040075b4 */ /* 0x0007e40008019000 */
[----:B---3--:R-:W-:Y:S01]  /*12960*/  NOP ;  /* 0x0000000000007918 */ /* 0x008fe20000000000 */
.L_x_2176:
[----:B------:R-:W-:Y:S05]  /*12970*/  WARPSYNC.ALL ;  /* 0x0000000000007948 */ /* 0x000fea0003800000 */
[----:B-1----:R-:W-:Y:S01]  /*12980*/  VIADD R0, R17, 0x14400 ;  /* 0x0001440011007836 */ /* 0x002fe20000000000 */
[----:B------:R-:W-:Y:S01]  /*12990*/  USHF.R.S32.HI UR4, URZ, 0x1f, UR47 ;  /* 0x0000001f3f047899 */ /* 0x000fe2000801142f */
        /* <DEDUP_REMOVED lines=14> */
[----:B0-----:R-:W-:Y:S01]  /*12a80*/  MOV R2, 0x0 ;  /* 0x0000000000027802 */ /* 0x001fe20000000f00 */
        /* <DEDUP_REMOVED lines=15> */
.L_x_2184:
[----:B------:R-:W-:Y:S05]  /*12b80*/  BSYNC B6 ;  /* 0x0000000000067941 */ /* 0x000fea0003800000 */
.L_x_2183:
[----:B------:R-:W3:Y:S01]  /*12b90*/  LDL R10, [R1+0x14] ;  /* 0x00001400010a7983 */ /* 0x000ee20000100800 */
[----:B------:R-:W1:Y:S01]  /*12ba0*/  LDC R5, c[0x0][0x448] ;  /* 0x00011200ff057b82 */ /* 0x000e620000000800 */
[----:B------:R-:W-:Y:S01]  /*12bb0*/  ULDC.64 UR6, c[0x0][0x2d8] ;  /* 0x0000b60000067ab9 */ /* 0x000fe20000000a00 */
[----:B0-----:R-:W0:Y:S01]  /*12bc0*/  S2R R2, SR_TID.X ;  /* 0x0000000000027919 */ /* 0x001e220000002100 */
[----:B------:R-:W-:Y:S01]  /*12bd0*/  UMOV UR4, UR50 ;  /* 0x0000003200047c82 */ /* 0x000fe20008000000 */
[----:B------:R-:W-:Y:S01]  /*12be0*/  UMOV UR5, UR37 ;  /* 0x0000002500057c82 */ /* 0x000fe20008000000 */
[----:B------:R-:W-:Y:S01]  /*12bf0*/  ULDC.64 UR8, c[0x0][0x2e0] ;  /* 0x0000b80000087ab9 */ /* 0x000fe20000000a00 */
[----:B-1----:R-:W-:Y:S01]  /*12c00*/  ISETP.NE.AND P0, PT, R5, 0x1, PT ;  /* 0x000000010500780c */ /* 0x002fe20003f05270 */
[----:B------:R-:W1:Y:S01]  /*12c10*/  S2R R6, SR_TID.X ;  /* 0x0000000000067919 */ /* 0x000e620000002100 */
[----:B0-----:R-:W-:-:S11]  /*12c20*/  LOP3.LUT R0, R2, 0x7f, RZ, 0xc0, !PT ;  /* 0x0000007f02007812 */ /* 0x001fd600078ec0ff */
[----:B------:R-:W0:Y:S01]  /*12c30*/  @P0 LDC R3, c[0x0][0x44c] ;  /* 0x00011300ff030b82 */ /* 0x000e220000000800 */
[----:B------:R-:W-:Y:S01]  /*12c40*/  IMAD.SHL.U32 R2, R2, 0x20, RZ ;  /* 0x0000002002027824 */ /* 0x000fe200078e00ff */
[----:B------:R-:W-:-:S06]  /*12c50*/  SHF.R.U32.HI R0, RZ, 0x2, R0 ;  /* 0x00000002ff007819 */ /* 0x000fcc0000011600 */
[----:B------:R-:W4:Y:S01]  /*12c60*/  @P0 LDC R4, c[0x0][0x450] ;  /* 0x00011400ff040b82 */ /* 0x000f220000000800 */
[----:B------:R-:W-:Y:S01]  /*12c70*/  LOP3.LUT R2, R0, 0x60, R2, 0xf8, !PT ;  /* 0x0000006000027812 */ /* 0x000fe200078ef802 */
[----:B------:R-:W-:Y:S02]  /*12c80*/  UIMAD.WIDE.U32 UR4, UR36, UR6, UR4 ;  /* 0x00000006240472a5 */ /* 0x000fe4000f8e0004 */
[----:B------:R-:W-:Y:S02]  /*12c90*/  UIMAD UR6, UR45, UR8, URZ ;  /* 0x000000082d0672a4 */ /* 0x000fe4000f8e023f */
[----:B------:R-:W-:Y:S02]  /*12ca0*/  UIMAD UR5, UR36, UR7, UR5 ;  /* 0x00000007240572a4 */ /* 0x000fe4000f8e0205 */
[----:B------:R-:W-:Y:S02]  /*12cb0*/  UIMAD UR6, UR46, UR9, UR6 ;  /* 0x000000092e0672a4 */ /* 0x000fe4000f8e0206 */
[----:B------:R-:W-:-:S03]  /*12cc0*/  UIMAD.WIDE.U32 UR4, UR46, UR8, UR4 ;  /* 0x000000082e0472a5 */ /* 0x000fc6000f8e0004 */
[----:B------:R-:W-:Y:S01]  /*12cd0*/  ULDC.64 UR8, c[0x0][0x2d0] ;  /* 0x0000b40000087ab9 */ /* 0x000fe20000000a00 */
[----:B------:R-:W-:Y:S01]  /*12ce0*/  UIADD3 UR5, UR5, UR6, URZ ;  /* 0x0000000605057290 */ /* 0x000fe2000fffe03f */
[----:B-1----:R-:W-:-:S05]  /*12cf0*/  IMAD.SHL.U32 R6, R6, 0x10, RZ ;  /* 0x0000001006067824 */ /* 0x002fca00078e00ff */
[----:B------:R-:W-:-:S04]  /*12d00*/  LOP3.LUT R6, R6, 0x30, RZ, 0xc0, !PT ;  /* 0x0000003006067812 */ /* 0x000fc800078ec0ff */
[----:B--2---:R-:W-:Y:S01]  /*12d10*/  LOP3.LUT R8, R6, 0x40, RZ, 0xfc, !PT ;  /* 0x0000004006087812 */ /* 0x004fe200078efcff */
[----:B---3--:R-:W-:-:S04]  /*12d20*/  IMAD R0, R10, 0x80, R2 ;  /* 0x000000800a007824 */ /* 0x008fc800078e0202 */
[----:B0-----:R-:W-:-:S04]  /*12d30*/  @P0 IMAD.HI.U32 R3, R0, R3, RZ ;  /* 0x0000000300030227 */ /* 0x001fc800078e00ff */
[----:B------:R-:W-:Y:S01]  /*12d40*/  IMAD.MOV.U32 R2, RZ, RZ, R0 ;  /* 0x000000ffff027224 */ /* 0x000fe200078e0000 */
[----:B----4-:R-:W-:-:S04]  /*12d50*/  @P0 SHF.R.U32.HI R2, RZ, R4, R3 ;  /* 0x00000004ff020219 */ /* 0x010fc80000011603 */
        /* <DEDUP_REMOVED lines=27> */
[----:B------:R-:W0:Y:S01]  /*12f10*/  S2R R6, SR_TID.X ;  /* 0x0000000000067919 */ /* 0x000e220000002100 */
[----:B------:R-:W-:Y:S02]  /*12f20*/  IMAD R0, R19, R5, RZ ;  /* 0x0000000513007224 */ /* 0x000fe400078e02ff */
[----:B------:R-:W1:Y:S01]  /*12f30*/  SHFL.IDX PT, R5, R4, RZ, 0x1c1f ;  /* 0x001c1fff04057589 */ /* 0x000e6200000e0000 */
[----:B0-----:R-:W-:-:S04]  /*12f40*/  LOP3.LUT R6, R6, 0x7f, RZ, 0xc0, !PT ;  /* 0x0000007f06067812 */ /* 0x001fc800078ec0ff */
[----:B------:R-:W-:Y:S02]  /*12f50*/  SHF.R.U32.HI R7, RZ, 0x2, R6 ;  /* 0x00000002ff077819 */ /* 0x000fe40000011606 */
[----:B------:R-:W0:Y:S03]  /*12f60*/  SHFL.IDX PT, R6, R3, RZ, 0x1c1f ;  /* 0x001c1fff03067589 */ /* 0x000e2600000e0000 */
[----:B------:R-:W-:-:S05]  /*12f70*/  IMAD R2, R10, 0x80, R7 ;  /* 0x000000800a027824 */ /* 0x000fca00078e0207 */
[----:B------:R-:W-:-:S13]  /*12f80*/  ISETP.GE.AND P4, PT, R2, R0, PT ;  /* 0x000000000200720c */ /* 0x000fda0003f86270 */
[----:B-1----:R-:W-:-:S05]  /*12f90*/  @!P4 IADD3 R5, P3, R9, R5, RZ ;  /* 0x000000050905c210 */ /* 0x002fca0007f7e0ff */
[----:B0-----:R-:W-:-:S04]  /*12fa0*/  @!P4 IMAD.X R6, RZ, RZ, R6, P3 ;  /* 0x000000ffff06c224 */ /* 0x001fc800018e0606 */
        /* <DEDUP_REMOVED lines=28> */
.L_x_2264:
        /* <DEDUP_REMOVED lines=12> */
.L_x_2187:
[----:B------:R-:W-:Y:S05]  /*13230*/  BSYNC B0 ;  /* 0x0000000000007941 */ /* 0x000fea0003800000 */
.L_x_2186:
[----:B------:R-:W-:Y:S01]  /*13240*/  NOP ;  /* 0x0000000000007918 */ /* 0x000fe20000000000 */
[----:B------:R-:W-:-:S13]  /*13250*/  PLOP3.LUT P0, PT, PT, PT, PT, 0x80, 0x0 ;  /* 0x000000000000781c */ /* 0x000fda0003f0f070 */
.L_x_2188:
        /* <DEDUP_REMOVED lines=18> */
.L_x_2265:
[----:B------:R-:W-:Y:S05]  /*13380*/  BSYNC B0 ;  /* 0x0000000000007941 */ /* 0x000fea0003800000 */
.L_x_2189:
[----:B------:R-:W2:Y:S04]  /*13390*/  LDL.LU R2, [R1+0x2c] ;  /* 0x00002c0001027983 */ /* 0x000ea80000300800 */
[----:B------:R-:W3:Y:S01]  /*133a0*/  LDL R3, [R1+0x8] ;  /* 0x0000080001037983 */ /* 0x000ee20000100800 */
[----:B--2---:R-:W-:-:S05]  /*133b0*/  VIADD R2, R2, 0xfffffffe ;  /* 0xfffffffe02027836 */ /* 0x004fca0000000000 */
[----:B---3--:R-:W-:-:S13]  /*133c0*/  ISETP.GE.AND P0, PT, R2, R3, PT ;  /* 0x000000030200720c */ /* 0x008fda0003f06270 */
[----:B------:R-:W-:Y:S05]  /*133d0*/  @!P0 BRA `(.L_x_2191) ;  /* 0x0000001000048947 */ /* 0x000fea0003800000 */
[----:B-1----:R1:W5:Y:S01]  /*133e0*/  LDL.LU R0, [R1] ;  /* 0x0000000001007983 */ /* 0x0023620000300800 */
[----:B------:R-:W-:-:S07]  /*133f0*/  IMAD.MOV.U32 R3, RZ, RZ, R18 ;  /* 0x000000ffff037224 */ /* 0x000fce00078e0012 */
.L_x_2213:
[----:B0-----:R-:W2:Y:S01]  /*13400*/  LDL R4, [R1+0x18] ;  /* 0x0000180001047983 */ /* 0x001ea20000100800 */
[----:B------:R-:W-:Y:S01]  /*13410*/  VIADD R18, R3, 0x1 ;  /* 0x0000000103127836 */ /* 0x000fe20000000000 */
[----:B------:R-:W-:Y:S05]  /*13420*/  YIELD ;  /* 0x0000000000007946 */ /* 0x000fea0003800000 */
[C---:B------:R-:W-:Y:S01]  /*13430*/  ISETP.NE.AND P0, PT, R18.reuse, 0x2, PT ;  /* 0x000000021200780c */ /* 0x040fe20003f05270 */
[----:B------:R-:W-:Y:S03]  /*13440*/  BSSY B0, `(.L_x_2192) ;  /* 0x0000089000007945 */ /* 0x000fe60003800000 */
[----:B------:R-:W-:-:S02]  /*13450*/  SEL R18, R18, RZ, P0 ;  /* 0x000000ff12127207 */ /* 0x000fc40000000000 */
[----:B--2---:R-:W-:Y:S02]  /*13460*/  ISETP.NE.AND P1, PT, R4, RZ, PT ;  /* 0x000000ff0400720c */ /* 0x004fe40003f25270 */
[----:B------:R-:W-:-:S04]  /*13470*/  SEL R4, RZ, 0x1, P0 ;  /* 0x00000001ff047807 */ /* 0x000fc80000000000 */
[----:B-----5:R-:W-:-:S05]  /*13480*/  LOP3.LUT R9, R0, R4, RZ, 0x3c, !PT ;  /* 0x0000000400097212 */ /* 0x020fca00078e3cff */
[----:B------:R2:W-:Y:S02]  /*13490*/  STL [R1], R9 ;  /* 0x0000000901007387 */ /* 0x0005e40000100800 */
        /* <DEDUP_REMOVED lines=25> */
.L_x_2194:
        /* <DEDUP_REMOVED lines=8> */
.L_x_2266:
[----:B------:R-:W-:Y:S05]  /*136b0*/  BSYNC B1 ;  /* 0x0000000000017941 */ /* 0x000fea0003800000 */
.L_x_2195:
        /* <DEDUP_REMOVED lines=9> */
.L_x_2198:
[----:B------:R-:W-:Y:S05]  /*13750*/  BSYNC B1 ;  /* 0x0000000000017941 */ /* 0x000fea0003800000 */
.L_x_2197:
        /* <DEDUP_REMOVED lines=12> */
.L_x_2199:
        /* <DEDUP_REMOVED lines=13> */
.L_x_2267:
[----:B------:R-:W-:Y:S05]  /*138f0*/  BSYNC B1 ;  /* 0x0000000000017941 */ /* 0x000fea0003800000 */
.L_x_2200:
[----:B------:R-:W-:Y:S01]  /*13900*/  BSSY B1, `(.L_x_2202) ;  /* 0x000000b000017945 */ /* 0x000fe20003800000 */
[----:B------:R-:W-:Y:S02]  /*13910*/  IMAD.MOV.U32 R8, RZ, RZ, 0x0 ;  /* 0x00000000ff087424 */ /* 0x000fe400078e00ff */
[----:B--2---:R-:W-:Y:S01]  /*13920*/  IMAD.MOV.U32 R9, RZ, RZ, 0x14f00000 ;  /* 0x14f00000ff097424 */ /* 0x004fe200078e00ff */
[----:B------:R-:W-:Y:S06]  /*13930*/  @P1 BRA `(.L_x_2203) ;  /* 0x00000000001c1947 */ /* 0x000fec0003800000 */
[----:B------:R-:W2:Y:S01]  /*13940*/  S2R R7, SR_TID.X ;  /* 0x0000000000077919 */ /* 0x000ea20000002100 */
[----:B0--3--:R-:W-:-:S04]  /*13950*/  IMAD.MOV.U32 R4, RZ, RZ, 0x7800 ;  /* 0x00007800ff047424 */ /* 0x009fc800078e00ff */
[----:B------:R4:W-:Y:S01]  /*13960*/  SYNCS.ARRIVE.TRANS64 RZ, [R5+URZ+0x29830], R4 ;  /* 0x0298300405ff79a7 */ /* 0x0009e2000800003f */
[----:B--2---:R-:W-:-:S04]  /*13970*/  LOP3.LUT R7, R7, 0x1f, RZ, 0xc0, !PT ;  /* 0x0000001f07077812 */ /* 0x004fc800078ec0ff */
[----:B------:R-:W-:-:S13]  /*13980*/  ISETP.NE.AND P0, PT, R7, RZ, PT ;  /* 0x000000ff0700720c */ /* 0x000fda0003f05270 */
[----:B----4-:R-:W-:Y:S05]  /*13990*/  @!P0 BRA `(.L_x_2203) ;  /* 0x0000000000048947 */ /* 0x010fea0003800000 */
[----:B------:R-:W-:Y:S01]  /*139a0*/  BPT.TRAP 0x1 ;  /* 0x000000040000795c */ /* 0x000fe20000300000 */
.L_x_2203:
[----:B------:R-:W-:Y:S05]  /*139b0*/  BSYNC B1 ;  /* 0x0000000000017941 */ /* 0x000fea0003800000 */
.L_x_2202:
[----:B------:R-:W-:Y:S01]  /*139c0*/  R2UR UR10, R10 ;  /* 0x000000000a0a72ca */ /* 0x000fe200000e0000 */
[----:B0--3--:R-:W-:Y:S01]  /*139d0*/  IMAD R4, R18, 0x7800, R17 ;  /* 0x0000780012047824 */ /* 0x009fe200078e0211 */
[----:B------:R-:W-:Y:S01]  /*139e0*/  R2UR UR6, R8 ;  /* 0x00000000080672ca */ /* 0x000fe200000e0000 */
[----:B------:R-:W-:Y:S01]  /*139f0*/  UIADD3 UR4, UP0, UR48, 0x370, URZ ;  /* 0x0000037030047890 */ /* 0x000fe2000ff1e03f */
[----:B------:R-:W-:Y:S01]  /*13a00*/  R2UR UR7, R9 ;  /* 0x00000000090772ca */ /* 0x000fe200000e0000 */
[----:B------:R-:W-:Y:S01]  /*13a10*/  VIADD R5, R5, 0x29830 ;  /* 0x0002983005057836 */ /* 0x000fe20000000000 */
[----:B------:R-:W-:Y:S01]  /*13a20*/  PLOP3.LUT P0, PT, PT, PT, PT, 0x80, 0x0 ;  /* 0x000000000000781c */ /* 0x000fe20003f0f070 */
[----:B------:R-:W-:Y:S01]  /*13a30*/  VIADD R7, R4, 0x1a400 ;  /* 0x0001a40004077836 */ /* 0x000fe20000000000 */
[----:B------:R-:W-:-:S12]  /*13a40*/  UIADD3.X UR5, URZ, UR49, URZ, UP0, !UPT ;  /* 0x000000313f057290 */ /* 0x000fd800087fe43f */
.L_x_2204:
        /* <DEDUP_REMOVED lines=15> */
.L_x_2205:
        /* <DEDUP_REMOVED lines=15> */
.L_x_2206:
        /* <DEDUP_REMOVED lines=10> */
.L_x_2193:
[----:B------:R-:W-:Y:S05]  /*13cd0*/  BSYNC B0 ;  /* 0x0000000000007941 */ /* 0x000fea0003800000 */
.L_x_2192:
[----:B------:R-:W-:-:S06]  /*13ce0*/  UISETP.NE.AND UP0, UPT, UR39, 0x3, UPT ;  /* 0x000000032700788c */ /* 0x000fcc000bf05270 */
[----:B------:R-:W-:-:S13]  /*13cf0*/  PLOP3.LUT P0, PT, PT, PT, UP0, 0x80, 0x0 ;  /* 0x000000000000781c */ /* 0x000fda0003f0f008 */
[----:B------:R-:W-:Y:S05]  /*13d00*/  @!P0 BRA `(.L_x_2207) ;  /* 0x0000000000048947 */ /* 0x000fea0003800000 */
[----:B------:R-:W-:Y:S01]  /*13d10*/  BPT.TRAP 0x1 ;  /* 0x000000040000795c */ /* 0x000fe20000300000 */
.L_x_2207:
        /* <DEDUP_REMOVED lines=8> */
.L_x_2268:
[----:B------:R-:W-:Y:S05]  /*13da0*/  BSYNC B0 ;  /* 0x0000000000007941 */ /* 0x000fea0003800000 */
.L_x_2208:
[----:B------:R-:W-:Y:S05]  /*13db0*/  @!P1 BRA `(.L_x_2210) ;  /* 0x0000000000049947 */ /* 0x000fea0003800000 */
[----:B------:R-:W-:Y:S01]  /*13dc0*/  BPT.TRAP 0x1 ;  /* 0x000000040000795c */ /* 0x000fe20000300000 */
.L_x_2210:
[----:B------:R-:W-:Y:S01]  /*13dd0*/  SHF.L.U32 R0, R0, 0x1f, RZ ;  /* 0x0000001f00007819 */ /* 0x000fe200000006ff */
[----:B------:R-:W-:-:S03]  /*13de0*/  IMAD R12, R3, 0x5000, RZ ;  /* 0x00005000030c7824 */ /* 0x000fc600078e02ff */
[----:B------:R-:W4:Y:S02]  /*13df0*/  SYNCS.PHASECHK.TRANS64.TRYWAIT P0, [R19+URZ+0x29860], R0 ;  /* 0x02986000130075a7 */ /* 0x000f24000800017f */
[----:B----4-:R-:W-:Y:S05]  /*13e00*/  @!P0 BRA `(.L_x_2211) ;  /* 0x0000002c007c8947 */ /* 0x010fea0003800000 */
.L_x_2269:
[----:B------:R-:W4:Y:S04]  /*13e10*/  LDL R3, [R1+0x24] ;  /* 0x0000240001037983 */ /* 0x000f280000100800 */
[----:B------:R-:W5:Y:S01]  /*13e20*/  LDL R13, [R1+0x20] ;  /* 0x00002000010d7983 */ /* 0x000f620000100800 */
[----:B------:R-:W-:Y:S05]  /*13e30*/  WARPSYNC.ALL ;  /* 0x0000000000007948 */ /* 0x000fea0003800000 */
[----:B----4-:R-:W-:-:S02]  /*13e40*/  LOP3.LUT R0, R12, R3, RZ, 0xfc, !PT ;  /* 0x000000030c007212 */ /* 0x010fc400078efcff */
[----:B------:R-:W4:Y:S01]  /*13e50*/  S2R R3, SR_TID.X ;  /* 0x0000000000037919 */ /* 0x000f220000002100 */
[----:B-----5:R-:W-:Y:S02]  /*13e60*/  LOP3.LUT R20, R12, R13, RZ, 0xfc, !PT ;  /* 0x0000000d0c147212 */ /* 0x020fe400078efcff */
[----:B------:R-:W-:-:S03]  /*13e70*/  IMAD.IADD R0, R17, 0x1, R0 ;  /* 0x0000000111007824 */ /* 0x000fc600078e0200 */
[----:B------:R-:W-:Y:S02]  /*13e80*/  IMAD.IADD R20, R17, 0x1, R20 ;  /* 0x0000000111147824 */ /* 0x000fe400078e0214 */
[----:B0-2---:R-:W3:Y:S01]  /*13e90*/  LDSM.16.MT88.4 R8, [R0+0xa400] ;  /* 0x00a400000008783b */ /* 0x005ee20000004200 */
[----:B----4-:R-:W-:Y:S01]  /*13ea0*/  LOP3.LUT P0, RZ, R3, 0x4, RZ, 0xc0, !PT ;  /* 0x0000000403ff7812 */ /* 0x010fe2000780c0ff */
[----:B------:R-:W-:-:S05]  /*13eb0*/  IMAD.MOV.U32 R3, RZ, RZ, 0x40 ;  /* 0x00000040ff037424 */ /* 0x000fca00078e00ff */
[----:B------:R-:W-:-:S05]  /*13ec0*/  SEL R3, R3, 0xffffffc0, !P0 ;  /* 0xffffffc003037807 */ /* 0x000fca0004000000 */
[----:B------:R-:W-:Y:S01]  /*13ed0*/  IMAD.IADD R3, R3, 0x1, R0 ;  /* 0x0000000103037824 */ /* 0x000fe200078e0200 */
[C-C-:B---3--:R-:W-:Y:S02]  /*13ee0*/  PRMT R4, R8.reuse, 0x6420, R9.reuse ;  /* 0x0000642008047816 */ /* 0x148fe40000000009 */
        /* <DEDUP_REMOVED lines=66> */
.L_x_2212:
        /* <DEDUP_REMOVED lines=14> */
.L_x_2191:
        /* <DEDUP_REMOVED lines=18> */
.L_x_2215:
[----:B------:R-:W-:Y:S05]  /*14510*/  BSYNC B0 ;  /* 0x0000000000007941 */ /* 0x000fea0003800000 */
.L_x_2214:
[----:B------:R-:W-:-:S06]  /*14520*/  UISETP.NE.AND UP0, UPT, UR39, 0x3, UPT ;  /* 0x000000032700788c */ /* 0x000fcc000bf05270 */
[----:B------:R-:W-:-:S13]  /*14530*/  PLOP3.LUT P1, PT, PT, PT, UP0, 0x80, 0x0 ;  /* 0x000000000000781c */ /* 0x000fda0003f2f008 */
[----:B------:R-:W-:Y:S05]  /*14540*/  @!P1 BRA `(.L_x_2216) ;  /* 0x0000000000049947 */ /* 0x000fea0003800000 */
[----:B------:R-:W-:Y:S01]  /*14550*/  BPT.TRAP 0x1 ;  /* 0x000000040000795c */ /* 0x000fe20000300000 */
.L_x_2216:
        /* <DEDUP_REMOVED lines=9> */
.L_x_2270:
[----:B------:R-:W-:Y:S05]  /*145f0*/  BSYNC B0 ;  /* 0x0000000000007941 */ /* 0x000fea0003800000 */
.L_x_2217:
[----:B------:R-:W-:Y:S05]  /*14600*/  @!P2 BRA `(.L_x_2219) ;  /* 0x000000000004a947 */ /* 0x000fea0003800000 */
[----:B------:R-:W-:Y:S01]  /*14610*/  BPT.TRAP 0x1 ;  /* 0x000000040000795c */ /* 0x000fe20000300000 */
.L_x_2219:
[----:B------:R-:W0:Y:S02]  /*14620*/  LDL R0, [R1] ;  /* 0x0000000001007983 */ /* 0x000e240000100800 */
[----:B0-----:R-:W-:-:S04]  /*14630*/  SHF.L.U32 R3, R0, 0x1f, RZ ;  /* 0x0000001f00037819 */ /* 0x001fc800000006ff */
[----:B------:R-:W0:Y:S02]  /*14640*/  SYNCS.PHASECHK.TRANS64.TRYWAIT P1, [R16+URZ+0x29860], R3 ;  /* 0x02986003100075a7 */ /* 0x000e24000802017f */
[----:B0-----:R-:W-:Y:S05]  /*14650*/  @!P1 BRA `(.L_x_2220) ;  /* 0x0000002400909947 */ /* 0x001fea0003800000 */
.L_x_2271:
[----:B------:R-:W2:Y:S04]  /*14660*/  LDL R2, [R1+0x24] ;  /* 0x0000240001027983 */ /* 0x000ea80000100800 */
[----:B------:R-:W3:Y:S01]  /*14670*/  LDL R12, [R1+0x20] ;  /* 0x00002000010c7983 */ /* 0x000ee20000100800 */
[----:B------:R-:W-:Y:S01]  /*14680*/  IMAD R0, R18, 0x5000, RZ ;  /* 0x0000500012007824 */ /* 0x000fe200078e02ff */
[----:B------:R-:W-:Y:S05]  /*14690*/  WARPSYNC.ALL ;  /* 0x0000000000007948 */ /* 0x000fea0003800000 */
[----:B------:R-:W1:Y:S01]  /*146a0*/  S2R R9, SR_TID.X ;  /* 0x0000000000097919 */ /* 0x000e620000002100 */
[----:B------:R-:W-:Y:S01]  /*146b0*/  IMAD.MOV.U32 R13, RZ, RZ, 0x40 ;  /* 0x00000040ff0d7424 */ /* 0x000fe200078e00ff */
[----:B-1----:R-:W-:-:S04]  /*146c0*/  LOP3.LUT P1, RZ, R9, 0x4, RZ, 0xc0, !PT ;  /* 0x0000000409ff7812 */ /* 0x002fc8000782c0ff */
[----:B------:R-:W-:Y:S02]  /*146d0*/  SEL R13, R13, 0xffffffc0, !P1 ;  /* 0xffffffc00d0d7807 */ /* 0x000fe40004800000 */
[C---:B--2---:R-:W-:Y:S02]  /*146e0*/  LOP3.LUT R2, R0.reuse, R2, RZ, 0xfc, !PT ;  /* 0x0000000200027212 */ /* 0x044fe400078efcff */
[----:B---3--:R-:W-:-:S03]  /*146f0*/  LOP3.LUT R0, R0, R12, RZ, 0xfc, !PT ;  /* 0x0000000c00007212 */ /* 0x008fc600078efcff */
[----:B------:R-:W-:-:S04]  /*14700*/  IMAD.IADD R2, R17, 0x1, R2 ;  /* 0x0000000111027824 */ /* 0x000fc800078e0202 */
        /* <DEDUP_REMOVED lines=70> */
.L_x_2221:
        /* <DEDUP_REMOVED lines=12> */
.L_x_2166:
[----:B------:R-:W-:Y:S05]  /*14c30*/  BSYNC B7 ;  /* 0x0000000000077941 */ /* 0x000fea0003800000 */
.L_x_2164:
[----:B-1----:R-:W2:Y:S02]  /*14c40*/  LDL R0, [R1+0x34] ;  /* 0x0000340001007983 */ /* 0x002ea40000100800 */
[----:B--2---:R-:W-:-:S13]  /*14c50*/  ISETP.NE.AND P0, PT, R0, RZ, PT ;  /* 0x000000ff0000720c */ /* 0x004fda0003f05270 */
[----:B------:R-:W-:Y:S05]  /*14c60*/  @!P0 BRA `(.L_x_2222) ;  /* 0x0000000000308947 */ /* 0x000fea0003800000 */
[----:B------:R-:W1:Y:S08]  /*14c70*/  S2UR UR5, SR_CgaCtaId ;  /* 0x00000000000579c3 */ /* 0x000e700000008800 */
[----:B------:R-:W-:Y:S06]  /*14c80*/  BAR.SYNC.DEFER_BLOCKING 0x5, 0x180 ;  /* 0x0146000000007b1d */ /* 0x000fec0000010000 */
[----:B------:R-:W-:-:S02]  /*14c90*/  UMOV UR4, 0x400 ;  /* 0x0000040000047882 */ /* 0x000fc40000000000 */
[----:B-1----:R-:W-:-:S06]  /*14ca0*/  ULEA UR4, UR5, UR4, 0x18 ;  /* 0x0000000405047291 */ /* 0x002fcc000f8ec03f */
[----:B------:R-:W-:-:S05]  /*14cb0*/  IMAD.U32 R17, RZ, RZ, UR4 ;  /* 0x00000004ff117e24 */ /* 0x000fca000f8e00ff */
[----:B0-----:R-:W0:Y:S04]  /*14cc0*/  LDS.128 R4, [R17+0x298d0] ;  /* 0x0298d00011047984 */ /* 0x001e280000000c00 */
[----:B0-----:R0:W-:Y:S01]  /*14cd0*/  STL.64 [R1+0x10], R4 ;  /* 0x0000100401007387 */ /* 0x0011e20000100a00 */
[----:B------:R-:W-:-:S03]  /*14ce0*/  IMAD.MOV.U32 R0, RZ, RZ, R7 ;  /* 0x000000ffff007224 */ /* 0x000fc600078e0007 */
[----:B------:R0:W-:Y:S02]  /*14cf0*/  STL [R1+0x18], R6 ;  /* 0x0000180601007387 */ /* 0x0001e40000100800 */
[----:B------:R-:W-:Y:S01]  /*14d00*/  R2UR UR42, R0 ;  /* 0x00000000002a72ca */ /* 0x000fe200000e0000 */
[----:B------:R-:W-:Y:S06]  /*14d10*/  BAR.ARV 0x4, 0x180 ;  /* 0x0106000000007b1d */ /* 0x000fec0000002000 */
[----:B------:R-:W-:Y:S08]  /*14d20*/  BRA `(.L_x_2223) ;  /* 0x0000000c00e47947 */ /* 0x000ff00003800000 */
.L_x_2222:
[----:B------:R-:W2:Y:S01]  /*14d30*/  LDL.LU R0, [R1+0x10] ;  /* 0x0000100001007983 */ /* 0x000ea20000300800 */
[----:B------:R-:W-:Y:S01]  /*14d40*/  ULDC UR4, c[0x0][0xc3c] ;  /* 0x00030f0000047ab9 */ /* 0x000fe20000000800 */
[----:B0-----:R-:W0:Y:S02]  /*14d50*/  S2R R2, SR_TID.X ;  /* 0x0000000000027919 */ /* 0x001e240000002100 */
[----:B0-----:R-:W-:-:S04]  /*14d60*/  LOP3.LUT R8, R2, 0x1f, RZ, 0xc0, !PT ;  /* 0x0000001f02087812 */ /* 0x001fc800078ec0ff */
[C---:B------:R-:W-:Y:S01]  /*14d70*/  ISETP.NE.AND P0, PT, R8.reuse, 0x1f, PT ;  /* 0x0000001f0800780c */ /* 0x040fe20003f05270 */
[----:B------:R-:W-:-:S05]  /*14d80*/  VIADD R6, R8, UR42 ;  /* 0x0000002a08067c36 */ /* 0x000fca0008000000 */
[----:B------:R-:W-:Y:S01]  /*14d90*/  ISETP.GE.OR P1, PT, R6, UR4, !P0 ;  /* 0x0000000406007c0c */ /* 0x000fe2000c726670 */
[----:B------:R-:W-:Y:S02]  /*14da0*/  IMAD.MOV.U32 R7, RZ, RZ, RZ ;  /* 0x000000ffff077224 */ /* 0x000fe400078e00ff */
[----:B--2---:R-:W-:-:S10]  /*14db0*/  IMAD.MOV.U32 R9, RZ, RZ, R0 ;  /* 0x000000ffff097224 */ /* 0x004fd400078e0000 */
[----:B------:R-:W0:Y:S01]  /*14dc0*/  @!P1 LDC.64 R2, c[0x0][0xc80] ;  /* 0x00032000ff029b82 */ /* 0x000e220000000a00 */
[----:B------:R-:W-:Y:S01]  /*14dd0*/  IMAD.MOV.U32 R0, RZ, RZ, RZ ;  /* 0x000000ffff007224 */ /* 0x000fe200078e00ff */
[----:B------:R-:W-:Y:S01]  /*14de0*/  ISETP.GE.U32.AND P2, PT, R8, 0x2, PT ;  /* 0x000000020800780c */ /* 0x000fe20003f46070 */
[----:B------:R-:W-:-:S05]  /*14df0*/  ULDC UR4, c[0x0][0xc3c] ;  /* 0x00030f0000047ab9 */ /* 0x000fca0000000800 */
[----:B------:R-:W1:Y:S01]  /*14e00*/  @!P1 LDC.64 R4, c[0x0][0xc78] ;  /* 0x00031e00ff049b82 */ /* 0x000e620000000a00 */
[----:B0-----:R-:W-:-:S05]  /*14e10*/  @!P1 IMAD.WIDE R2, R6, 0x4, R2 ;  /* 0x0000000406029825 */ /* 0x001fca00078e0202 */
[----:B------:R1:W2:Y:S02]  /*14e20*/  @!P1 LDG.E R0, desc[UR56][R2.64] ;  /* 0x0000003802009981 */ /* 0x0002a4000c1e1900 */
[----:B-1----:R-:W-:-:S05]  /*14e30*/  @!P1 IMAD.WIDE R2, R6, 0x4, R4 ;  /* 0x0000000406029825 */ /* 0x002fca00078e0204 */
[----:B------:R-:W2:Y:S01]  /*14e40*/  @!P1 LDG.E R7, desc[UR56][R2.64] ;  /* 0x0000003802079981 */ /* 0x000ea2000c1e1900 */
        /* <DEDUP_REMOVED lines=8> */
[----:B--2---:R-:W-:-:S05]  /*14ed0*/  IMAD R2, R7, R0, RZ ;  /* 0x0000000007027224 */ /* 0x004fca00078e02ff */
        /* <DEDUP_REMOVED lines=20> */
.L_x_2226:
        /* <DEDUP_REMOVED lines=38> */
.L_x_2224:
        /* <DEDUP_REMOVED lines=13> */
.L_x_2227:
[----:B---34-:R-:W-:Y:S01]  /*15350*/  IMAD R2, R5, R8, R6 ;  /* 0x0000000805027224 */ /* 0x018fe200078e0206 */
[----:B--2---:R-:W-:Y:S01]  /*15360*/  ISETP.NE.AND P0, PT, R7, 0x1, PT ;  /* 0x000000010700780c */ /* 0x004fe20003f05270 */
[----:B------:R-:W-:Y:S02]  /*15370*/  UIADD3 UR42, UR4, UR42, URZ ;  /* 0x0000002a042a7290 */ /* 0x000fe4000fffe03f */
[----:B------:R-:W-:Y:S01]  /*15380*/  IMAD.IADD R4, R4, 0x1, -R2 ;  /* 0x0000000104047824 */ /* 0x000fe200078e0a02 */
[----:B------:R2:W-:Y:S09]  /*15390*/  STL [R1+0x10], R2 ;  /* 0x0000100201007387 */ /* 0x0005f20000100800 */
[----:B------:R-:W-:Y:S05]  /*153a0*/  @!P0 BRA `(.L_x_2228) ;  /* 0x0000000000e48947 */ /* 0x000fea0003800000 */
[----:B-1----:R-:W-:-:S04]  /*153b0*/  IABS R5, R0 ;  /* 0x0000000000057213 */ /* 0x002fc80000000000 */
[----:B--2---:R-:W1:Y:S08]  /*153c0*/  I2F.RP R2, R5 ;  /* 0x0000000500027306 */ /* 0x004e700000209400 */
[----:B-1----:R-:W1:Y:S02]  /*153d0*/  MUFU.RCP R2, R2 ;  /* 0x0000000200027308 */ /* 0x002e640000001000 */
[----:B-1----:R-:W-:-:S06]  /*153e0*/  VIADD R2, R2, 0xffffffe ;  /* 0x0ffffffe02027836 */ /* 0x002fcc0000000000 */
[----:B0-----:R-:W0:Y:S02]  /*153f0*/  F2I.FTZ.U32.TRUNC.NTZ R3, R2 ;  /* 0x0000000200037305 */ /* 0x001e24000021f000 */
        /* <DEDUP_REMOVED lines=52> */
.L_x_2228:
[----:B------:R-:W-:Y:S02]  /*15740*/  ULDC.64 UR4, c[0x0][0xc90] ;  /* 0x0003240000047ab9 */ /* 0x000fe40000000a00 */
[----:B------:R-:W-:-:S06]  /*15750*/  UIMAD.WIDE UR4, UR42, 0x4, UR4 ;  /* 0x000000042a0478a5 */ /* 0x000fcc000f8e0204 */
[----:B--2---:R-:W-:Y:S02]  /*15760*/  IMAD.U32 R2, RZ, RZ, UR4 ;  /* 0x00000004ff027e24 */ /* 0x004fe4000f8e00ff */
[----:B0-----:R-:W-:-:S05]  /*15770*/  IMAD.U32 R3, RZ, RZ, UR5 ;  /* 0x00000005ff037e24 */ /* 0x001fca000f8e00ff */
        /* <DEDUP_REMOVED lines=60> */
.L_x_2229:
[----:B-1----:R-:W-:-:S05]  /*15b40*/  LOP3.LUT R3, RZ, R4, RZ, 0x33, !PT ;  /* 0x00000004ff037212 */ /* 0x002fca00078e33ff */
[----:B------:R-:W-:-:S05]  /*15b50*/  IMAD.IADD R0, R0, 0x1, R3 ;  /* 0x0000000100007824 */ /* 0x000fca00078e0203 */
[----:B------:R1:W-:Y:S01]  /*15b60*/  STL [R1+0x14], R0 ;  /* 0x0000140001007387 */ /* 0x0003e20000100800 */
[----:B------:R-:W-:Y:S05]  /*15b70*/  BRA `(.L_x_2230) ;  /* 0x0000000000107947 */ /* 0x000fea0003800000 */
.L_x_2225:
[----:B------:R0:W-:Y:S01]  /*15b80*/  STL [R1+0x10], R4 ;  /* 0x0000100401007387 */ /* 0x0001e20000100800 */
[----:B------:R-:W-:-:S03]  /*15b90*/  ULDC UR42, c[0x0][0xc3c] ;  /* 0x00030f00002a7ab9 */ /* 0x000fc60000000800 */
[----:B------:R0:W-:Y:S04]  /*15ba0*/  STL [R1+0x14], RZ ;  /* 0x000014ff01007387 */ /* 0x0001e80000100800 */
[----:B------:R0:W-:Y:S02]  /*15bb0*/  STL [R1+0x18], RZ ;  /* 0x000018ff01007387 */ /* 0x0001e40000100800 */
.L_x_2230:
[----:B0-----:R-:W2:Y:S04]  /*15bc0*/  LDL R2, [R1+0x18] ;  /* 0x0000180001027983 */ /* 0x001ea80000100800 */
[----:B------:R-:W3:Y:S04]  /*15bd0*/  LDL R3, [R1+0x14] ;  /* 0x0000140001037983 */ /* 0x000ee80000100800 */
[----:B------:R-:W4:Y:S01]  /*15be0*/  LDL R4, [R1+0x10] ;  /* 0x0000100001047983 */ /* 0x000f220000100800 */
[----:B-1----:R-:W0:Y:S02]  /*15bf0*/  S2R R0, SR_TID.X ;  /* 0x0000000000007919 */ /* 0x002e240000002100 */
        /* <DEDUP_REMOVED lines=12> */
.L_x_2223:
[----:B------:R-:W-:Y:S02]  /*15cc0*/  ULDC UR4, c[0x0][0xc3c] ;  /* 0x00030f0000047ab9 */ /* 0x000fe40000000800 */
[----:B------:R-:W-:-:S06]  /*15cd0*/  UISETP.GE.AND UP0, UPT, UR42, UR4, UPT ;  /* 0x000000042a00728c */ /* 0x000fcc000bf06270 */
[----:B------:R-:W-:-:S13]  /*15ce0*/  PLOP3.LUT P0, PT, PT, PT, UP0, 0x80, 0x0 ;  /* 0x000000000000781c */ /* 0x000fda0003f0f008 */
[----:B------:R-:W-:Y:S05]  /*15cf0*/  @!P0 BRA `(.L_x_2231) ;  /* 0xffffffb400408947 */ /* 0x000fea000383ffff */
.L_x_2159:
[----:B------:R-:W2:Y:S01]  /*15d00*/  LDL.LU R0, [R1+0x30] ;  /* 0x0000300001007983 */ /* 0x000ea20000300800 */
[----:B------:R-:W-:Y:S01]  /*15d10*/  BSSY B0, `(.L_x_2232) ;  /* 0x000000b000007945 */ /* 0x000fe20003800000 */
[----:B01----:R-:W0:Y:S01]  /*15d20*/  S2R R4, SR_CgaCtaId ;  /* 0x0000000000047919 */ /* 0x003e220000008800 */
[----:B--2---:R-:W-:-:S05]  /*15d30*/  VIADD R0, R0, 0x1 ;  /* 0x0000000100007836 */ /* 0x004fca0000000000 */
        /* <DEDUP_REMOVED lines=8> */
.L_x_2272:
[----:B------:R-:W-:Y:S05]  /*15dc0*/  BSYNC B0 ;  /* 0x0000000000007941 */ /* 0x000fea0003800000 */
.L_x_2232:
[----:B------:R-:W-:-:S03]  /*15dd0*/  UMOV UR4, 0xffffffff ;  /* 0xffffffff00047882 */ /* 0x000fc60000000000 */
[----:B------:R-:W-:Y:S05]  /*15de0*/  BRA.DIV UR4, `(.L_x_2234) ;  /* 0x0000000e04d47947 */ /* 0x000fea000b800000 */
[----:B0-----:R-:W0:Y:S02]  /*15df0*/  S2R R0, SR_TID.X ;  /* 0x0000000000007919 */ /* 0x001e240000002100 */
[----:B0-----:R-:W-:-:S04]  /*15e00*/  SHF.R.U32.HI R0, RZ, 0x5, R0 ;  /* 0x00000005ff007819 */ /* 0x001fc80000011600 */
[----:B------:R-:W-:-:S05]  /*15e10*/  LOP3.LUT R0, R0, 0x3, RZ, 0xc0, !PT ;  /* 0x0000000300007812 */ /* 0x000fca00078ec0ff */
[----:B------:R0:W1:Y:S02]  /*15e20*/  SHFL.IDX PT, R14, R0, RZ, 0x1f ;  /* 0x00001fff000e7589 */ /* 0x00006400000e0000 */
.L_x_2275:
[----:B-1----:R-:W-:Y:S01]  /*15e30*/  ISETP.NE.AND P0, PT, R14, RZ, PT ;  /* 0x000000ff0e00720c */ /* 0x002fe20003f05270 */
[----:B------:R-:W-:-:S12]  /*15e40*/  BSSY B0, `(.L_x_2235) ;  /* 0x000002c000007945 */ /* 0x000fd80003800000 */
[----:B------:R-:W-:Y:S05]  /*15e50*/  @P0 BRA `(.L_x_2236) ;  /* 0x0000000000a80947 */ /* 0x000fea0003800000 */
[----:B------:R-:W-:-:S03]  /*15e60*/  UMOV UR4, 0xffffffff ;  /* 0xffffffff00047882 */ /* 0x000fc60000000000 */
[----:B------:R-:W-:Y:S05]  /*15e70*/  BRA.DIV UR4, `(.L_x_2237) ;  /* 0x0000000e04e47947 */ /* 0x000fea000b800000 */
[----:B------:R-:W-:-:S13]  /*15e80*/  ELECT P6, URZ, PT ;  /* 0x00000000003f782f */ /* 0x000fda00038c0000 */
.L_x_2278:
[----:B------:R-:W-:Y:S05]  /*15e90*/  @!P6 BRA `(.L_x_2236) ;  /* 0x000000000098e947 */ /* 0x000fea0003800000 */
[----:B------:R-:W-:-:S06]  /*15ea0*/  ULOP3.LUT UR4, UR38, 0x2, URZ, 0xfc, !UPT ;  /* 0x0000000226047892 */ /* 0x000fcc000f8efc3f */
[----:B0-----:R-:W-:-:S05]  /*15eb0*/  IMAD.U32 R0, RZ, RZ, UR4 ;  /* 0x00000004ff007e24 */ /* 0x001fca000f8e00ff */
[----:B------:R-:W-:-:S13]  /*15ec0*/  ISETP.NE.AND P0, PT, R0, 0x3, PT ;  /* 0x000000030000780c */ /* 0x000fda0003f05270 */
[----:B------:R-:W-:Y:S05]  /*15ed0*/  @!P0 BRA `(.L_x_2238) ;  /* 0x0000000000048947 */ /* 0x000fea0003800000 */
[----:B------:R-:W-:Y:S01]  /*15ee0*/  BPT.TRAP 0x1 ;  /* 0x000000040000795c */ /* 0x000fe20000300000 */
.L_x_2238:
        /* <DEDUP_REMOVED lines=13> */
.L_x_2279:
[----:B------:R-:W1:Y:S02]  /*15fc0*/  SYNCS.PHASECHK.TRANS64.TRYWAIT P1, [R5+URZ], R0 ;  /* 0x00000000050075a7 */ /* 0x000e64000802017f */
[----:B-1----:R-:W-:Y:S05]  /*15fd0*/  @!P1 BRA `(.L_x_2240) ;  /* 0x0000000c00c09947 */ /* 0x002fea0003800000 */
.L_x_2280:
[----:B------:R-:W-:Y:S05]  /*15fe0*/  @!P0 BRA `(.L_x_2241) ;  /* 0x0000000000048947 */ /* 0x000fea0003800000 */
[----:B------:R-:W-:Y:S01]  /*15ff0*/  BPT.TRAP 0x1 ;  /* 0x000000040000795c */ /* 0x000fe20000300000 */
.L_x_2241:
[----:B-1----:R-:W-:-:S04]  /*16000*/  IMAD R5, R18, 0x8, R3 ;  /* 0x0000000812057824 */ /* 0x002fc800078e0203 */
[----:B------:R-:W1:Y:S02]  /*16010*/  SYNCS.PHASECHK.TRANS64.TRYWAIT P1, [R5+URZ+0x29860], R4 ;  /* 0x02986004050075a7 */ /* 0x000e64000802017f */
[----:B-1----:R-:W-:Y:S05]  /*16020*/  @!P1 BRA `(.L_x_2242) ;  /* 0x0000000c00c09947 */ /* 0x002fea0003800000 */
.L_x_2281:
[----:B------:R-:W-:Y:S05]  /*16030*/  @!P0 BRA `(.L_x_2243) ;  /* 0x0000000000048947 */ /* 0x000fea0003800000 */
[----:B------:R-:W-:Y:S01]  /*16040*/  BPT.TRAP 0x1 ;  /* 0x000000040000795c */ /* 0x000fe20000300000 */
.L_x_2243:
[----:B------:R-:W-:-:S04]  /*16050*/  IMAD R3, R2, 0x8, R3 ;  /* 0x0000000802037824 */ /* 0x000fc800078e0203 */
[----:B------:R-:W2:Y:S02]  /*16060*/  SYNCS.PHASECHK.TRANS64.TRYWAIT P1, [R3+URZ+0x29860], R0 ;  /* 0x02986000030075a7 */ /* 0x000ea4000802017f */
[----:B--2---:R-:W-:Y:S05]  /*16070*/  @!P1 BRA `(.L_x_2244) ;  /* 0x0000000c00c09947 */ /* 0x004fea0003800000 */
.L_x_2282:
[----:B------:R-:W-:Y:S05]  /*16080*/  @!P0 BRA `(.L_x_2245) ;  /* 0x0000000000048947 */ /* 0x000fea0003800000 */
[----:B------:R-:W-:Y:S01]  /*16090*/  BPT.TRAP 0x1 ;  /* 0x000000040000795c */ /* 0x000fe20000300000 */
.L_x_2245:
[----:B------:R-:W3:Y:S02]  /*160a0*/  SYNCS.PHASECHK.TRANS64.TRYWAIT P0, [R5+URZ+0x29880], R4 ;  /* 0x02988004050075a7 */ /* 0x000ee4000800017f */
[----:B---3--:R-:W-:Y:S05]  /*160b0*/  @!P0 BRA `(.L_x_2246) ;  /* 0x0000000c00c48947 */ /* 0x008fea0003800000 */
.L_x_2247:
[----:B----4-:R4:W0:Y:S02]  /*160c0*/  SYNCS.PHASECHK.TRANS64.TRYWAIT P0, [R3+URZ+0x29880], R0 ;  /* 0x02988000030075a7 */ /* 0x010824000800017f */
[----:B0-----:R-:W-:Y:S05]  /*160d0*/  @!P0 NANOSLEEP.SYNCS 0x989680 ;  /* 0x009896800000895d */ /* 0x001fea0003900000 */
[----:B------:R-:W0:Y:S02]  /*160e0*/  @!P0 SYNCS.PHASECHK.TRANS64 P0, [R3+URZ+0x29880], R0 ;  /* 0x02988000030085a7 */ /* 0x000e24000800007f */
[----:B0-----:R-:W-:Y:S05]  /*160f0*/  @!P0 BRA `(.L_x_2247) ;  /* 0xfffffffc00f08947 */ /* 0x001fea000383ffff */
.L_x_2236:
[----:B------:R-:W-:Y:S05]  /*16100*/  BSYNC B0 ;  /* 0x0000000000007941 */ /* 0x000fea0003800000 */
.L_x_2235:
[----:B------:R-:W-:Y:S05]  /*16110*/  EXIT ;  /* 0x000000000000794d */ /* 0x000fea0003800000 */
.L_x_2095:
[----:B0-----:R-:W-:-:S04]  /*16120*/  IMAD.U32 R3, RZ, RZ, UR41 ;  /* 0x00000029ff037e24 */ /* 0x001fc8000f8e00ff */
[----:B------:R0:W1:Y:S03]  /*16130*/  SYNCS.PHASECHK.TRANS64.TRYWAIT P0, [R3+URZ+0x29800], R0 ;  /* 0x02980000030075a7 */ /* 0x000066000800017f */
[----:B-1----:R-:W-:Y:S05]  /*16140*/  @!P0 NANOSLEEP.SYNCS 0x989680 ;  /* 0x009896800000895d */ /* 0x002fea0003900000 */
[----:B------:R-:W1:Y:S02]  /*16150*/  @!P0 SYNCS.PHASECHK.TRANS64 P0, [R3+URZ+0x29800], R0 ;  /* 0x02980000030085a7 */ /* 0x000e64000800007f */
[----:B-1----:R-:W-:Y:S05]  /*16160*/  @!P0 BRA `(.L_x_2095) ;  /* 0xfffffffc00ec8947 */ /* 0x002fea000383ffff */
[----:B------:R-:W-:Y:S05]  /*16170*/  BRA `(.L_x_2248) ;  /* 0xfffffebc009c7947 */ /* 0x000fea000383ffff */
.L_x_2099:
[----:B-1----:R1:W2:Y:S02]  /*16180*/  SYNCS.PHASECHK.TRANS64.TRYWAIT P2, [R2+URZ+0x29830], R3 ;  /* 0x02983003020075a7 */ /* 0x0022a4000804017f */
[----:B--2---:R-:W-:Y:S05]  /*16190*/  @!P2 NANOSLEEP.SYNCS 0x989680 ;  /* 0x009896800000a95d */ /* 0x004fea0003900000 */
[----:B------:R-:W2:Y:S02]  /*161a0*/  @!P2 SYNCS.PHASECHK.TRANS64 P2, [R2+URZ+0x29830], R3 ;  /* 0x029830030200a5a7 */ /* 0x000ea4000804007f */
[----:B--2---:R-:W-:Y:S05]  /*161b0*/  @!P2 BRA `(.L_x_2099) ;  /* 0xfffffffc00f0a947 */ /* 0x004fea000383ffff */
[----:B------:R-:W-:Y:S05]  /*161c0*/  BRA `(.L_x_2098) ;  /* 0xfffffebc00c07947 */ /* 0x000fea000383ffff */
.L_x_2104:
[----:B-1----:R-:W-:-:S04]  /*161d0*/  IMAD.U32 R7, RZ, RZ, UR6 ;  /* 0x00000006ff077e24 */ /* 0x002fc8000f8e00ff */
[----:B------:R1:W2:Y:S03]  /*161e0*/  SYNCS.PHASECHK.TRANS64.TRYWAIT P3, [R7+URZ+0x29830], R0 ;  /* 0x02983000070075a7 */ /* 0x0002a6000806017f */
[----:B--2---:R-:W-:Y:S05]  /*161f0*/  @!P3 NANOSLEEP.SYNCS 0x989680 ;  /* 0x009896800000b95d */ /* 0x004fea0003900000 */
[----:B------:R-:W2:Y:S02]  /*16200*/  @!P3 SYNCS.PHASECHK.TRANS64 P3, [R7+URZ+0x29830], R0 ;  /* 0x029830000700b5a7 */ /* 0x000ea4000806007f */
[----:B--2---:R-:W-:Y:S05]  /*16210*/  @!P3 BRA `(.L_x_2104) ;  /* 0xfffffffc00ecb947 */ /* 0x004fea000383ffff */
[----:B------:R-:W-:Y:S05]  /*16220*/  BRA `(.L_x_2101) ;  /* 0xfffffef000cc7947 */ /* 0x000fea000383ffff */
.L_x_2108:
[----:B-1----:R-:W-:-:S04]  /*16230*/  IMAD.U32 R7, RZ, RZ, UR6 ;  /* 0x00000006ff077e24 */ /* 0x002fc8000f8e00ff */
[----:B------:R1:W2:Y:S03]  /*16240*/  SYNCS.PHASECHK.TRANS64.TRYWAIT P3, [R7+URZ+0x29850], R0 ;  /* 0x02985000070075a7 */ /* 0x0002a6000806017f */
[----:B--2---:R-:W-:Y:S05]  /*16250*/  @!P3 NANOSLEEP.SYNCS 0x989680 ;  /* 0x009896800000b95d */ /* 0x004fea0003900000 */
[----:B------:R-:W2:Y:S02]  /*16260*/  @!P3 SYNCS.PHASECHK.TRANS64 P3, [R7+URZ+0x29850], R0 ;  /* 0x029850000700b5a7 */ /* 0x000ea4000806007f */
[----:B--2---:R-:W-:Y:S05]  /*16270*/  @!P3 BRA `(.L_x_2108) ;  /* 0xfffffffc00ecb947 */ /* 0x004fea000383ffff */
[----:B------:R-:W-:Y:S05]  /*16280*/  BRA `(.L_x_2105) ;  /* 0xfffffefc00d47947 */ /* 0x000fea000383ffff */
.L_x_2115:
[----:B-1----:R-:W-:-:S04]  /*16290*/  IMAD.U32 R9, RZ, RZ, UR6 ;  /* 0x00000006ff097e24 */ /* 0x002fc8000f8e00ff */
[----:B------:R1:W2:Y:S03]  /*162a0*/  SYNCS.PHASECHK.TRANS64.TRYWAIT P2, [R9+URZ+0x29830], R0 ;  /* 0x02983000090075a7 */ /* 0x0002a6000804017f */
[----:B--2---:R-:W-:Y:S05]  /*162b0*/  @!P2 NANOSLEEP.SYNCS 0x989680 ;  /* 0x009896800000a95d */ /* 0x004fea0003900000 */
[----:B------:R-:W2:Y:S02]  /*162c0*/  @!P2 SYNCS.PHASECHK.TRANS64 P2, [R9+URZ+0x29830], R0 ;  /* 0x029830000900a5a7 */ /* 0x000ea4000804007f */
[----:B--2---:R-:W-:Y:S05]  /*162d0*/  @!P2 BRA `(.L_x_2115) ;  /* 0xfffffffc00eca947 */ /* 0x004fea000383ffff */
[----:B------:R-:W-:Y:S05]  /*162e0*/  BRA `(.L_x_2112) ;  /* 0xffffff2800ac7947 */ /* 0x000fea000383ffff */
.L_x_2119:
[----:B-1----:R-:W-:-:S04]  /*162f0*/  IMAD.U32 R9, RZ, RZ, UR6 ;  /* 0x00000006ff097e24 */ /* 0x002fc8000f8e00ff */
[----:B------:R1:W2:Y:S03]  /*16300*/  SYNCS.PHASECHK.TRANS64.TRYWAIT P2, [R9+URZ+0x29850], R0 ;  /* 0x02985000090075a7 */ /* 0x0002a6000804017f */
[----:B--2---:R-:W-:Y:S05]  /*16310*/  @!P2 NANOSLEEP.SYNCS 0x989680 ;  /* 0x009896800000a95d */ /* 0x004fea0003900000 */
[----:B------:R-:W2:Y:S02]  /*16320*/  @!P2 SYNCS.PHASECHK.TRANS64 P2, [R9+URZ+0x29850], R0 ;  /* 0x029850000900a5a7 */ /* 0x000ea4000804007f */
[----:B--2---:R-:W-:Y:S05]  /*16330*/  @!P2 BRA `(.L_x_2119) ;  /* 0xfffffffc00eca947 */ /* 0x004fea000383ffff */
[----:B------:R-:W-:Y:S05]  /*16340*/  BRA `(.L_x_2116) ;  /* 0xffffff3400a87947 */ /* 0x000fea000383ffff */
.L_x_2125:
[----:B-1----:R-:W-:-:S04]  /*16350*/  IMAD.U32 R6, RZ, RZ, UR5 ;  /* 0x00000005ff067e24 */ /* 0x002fc8000f8e00ff */
[----:B------:R1:W2:Y:S03]  /*16360*/  SYNCS.PHASECHK.TRANS64.TRYWAIT P0, [R6+URZ+0x29850], R5 ;  /* 0x02985005060075a7 */ /* 0x0002a6000800017f */
[----:B--2---:R-:W-:Y:S05]  /*16370*/  @!P0 NANOSLEEP.SYNCS 0x989680 ;  /* 0x009896800000895d */ /* 0x004fea0003900000 */
[----:B------:R-:W2:Y:S02]  /*16380*/  @!P0 SYNCS.PHASECHK.TRANS64 P0, [R6+URZ+0x29850], R5 ;  /* 0x02985005060085a7 */ /* 0x000ea4000800007f */
[----:B--2---:R-:W-:Y:S05]  /*16390*/  @!P0 BRA `(.L_x_2125) ;  /* 0xfffffffc00ec8947 */ /* 0x004fea000383ffff */
[----:B------:R-:W-:Y:S05]  /*163a0*/  BRA `(.L_x_2124) ;  /* 0xffffff54007c7947 */ /* 0x000fea000383ffff */
.L_x_2175:
[----:B------:R-:W-:Y:S02]  /*163b0*/  IMAD.MOV.U32 R13, RZ, RZ, R0 ;  /* 0x000000ffff0d7224 */ /* 0x000fe400078e0000 */
[----:B------:R-:W-:Y:S02]  /*163c0*/  IMAD.MOV.U32 R12, RZ, RZ, RZ ;  /* 0x000000ffff0c7224 */ /* 0x000fe400078e00ff */
[----:B------:R-:W-:Y:S02]  /*163d0*/  IMAD.MOV.U32 R11, RZ, RZ, 0x1f ;  /* 0x0000001fff0b7424 */ /* 0x000fe400078e00ff */
[----:B------:R-:W-:-:S07]  /*163e0*/  IMAD.MOV.U32 R15, RZ, RZ, -0x1 ;  /* 0xffffffffff0f7424 */ /* 0x000fce00078e00ff */
[----:B0-2---:R-:W-:Y:S05]  /*163f0*/  WARPSYNC.COLLECTIVE R15, `(.L_x_2249) ;  /* 0x000000000f087348 */ /* 0x005fea0003c00000 */
[----:B------:R1:W3:Y:S02]  /*16400*/  SHFL.IDX P6, R14, R13, R12, R11 ;  /* 0x0000000c0d0e7389 */ /* 0x0002e400000c000b */
[----:B0123--:R-:W-:Y:S01]  /*16410*/  ENDCOLLECTIVE ;  /* 0x000000000000791b */ /* 0x00ffe20003800000 */
.L_x_2249:
[----:B------:R-:W-:Y:S05]  /*16420*/  BRA `(.L_x_2250) ;  /* 0xffffffbc00b07947 */ /* 0x000fea000383ffff */
.L_x_2177:
[----:B------:R-:W-:Y:S01]  /*16430*/  BSSY B0, `(.L_x_2251) ;  /* 0x0000006000007945 */ /* 0x000fe20003800000 */
[----:B------:R-:W-:-:S07]  /*16440*/  IMAD.MOV.U32 R15, RZ, RZ, -0x1 ;  /* 0xffffffffff0f7424 */ /* 0x000fce00078e00ff */
[----:B0-2---:R-:W-:Y:S05]  /*16450*/  WARPSYNC.COLLECTIVE R15, `(.L_x_2252) ;  /* 0x000000000f0c7348 */ /* 0x005fea0003c00000 */
[----:B------:R-:W-:Y:S02]  /*16460*/  ELECT P6, UR62, PT ;  /* 0x00000000003e782f */ /* 0x000fe400038c0000 */
[----:B------:R-:W-:Y:S01]  /*16470*/  MOV R14, UR62 ;  /* 0x0000003e000e7c02 */ /* 0x000fe20008000f00 */
[----:B0-2---:R-:W-:Y:S10]  /*16480*/  ENDCOLLECTIVE ;  /* 0x000000000000791b */ /* 0x005ff40003800000 */
.L_x_2252:
[----:B------:R-:W-:Y:S05]  /*16490*/  BSYNC B0 ;  /* 0x0000000000007941 */ /* 0x000fea0003800000 */
.L_x_2251:
[----:B------:R-:W-:Y:S05]  /*164a0*/  BRA `(.L_x_2253) ;  /* 0xffffffbc00b87947 */ /* 0x000fea000383ffff */
.L_x_2179:
[----:B-1----:R1:W2:Y:S02]  /*164b0*/  SYNCS.PHASECHK.TRANS64.TRYWAIT P0, [R2+URZ+0x29880], R3 ;  /* 0x02988003020075a7 */ /* 0x0022a4000800017f */
[----:B--2---:R-:W-:Y:S05]  /*164c0*/  @!P0 NANOSLEEP.SYNCS 0x989680 ;  /* 0x009896800000895d */ /* 0x004fea0003900000 */
[----:B------:R-:W2:Y:S02]  /*164d0*/  @!P0 SYNCS.PHASECHK.TRANS64 P0, [R2+URZ+0x29880], R3 ;  /* 0x02988003020085a7 */ /* 0x000ea4000800007f */
[----:B--2---:R-:W-:Y:S05]  /*164e0*/  @!P0 BRA `(.L_x_2179) ;  /* 0xfffffffc00f08947 */ /* 0x004fea000383ffff */
[----:B------:R-:W-:Y:S05]  /*164f0*/  BRA `(.L_x_2254) ;  /* 0xffffffc000187947 */ /* 0x000fea000383ffff */
.L_x_2181:
[----:B0-----:R0:W2:Y:S02]  /*16500*/  SYNCS.PHASECHK.TRANS64.TRYWAIT P0, [R2+URZ+0x29840], R3 ;  /* 0x02984003020075a7 */ /* 0x0010a4000800017f */
[----:B--2---:R-:W-:Y:S05]  /*16510*/  @!P0 NANOSLEEP.SYNCS 0x989680 ;  /* 0x009896800000895d */ /* 0x004fea0003900000 */
[----:B------:R-:W2:Y:S02]  /*16520*/  @!P0 SYNCS.PHASECHK.TRANS64 P0, [R2+URZ+0x29840], R3 ;  /* 0x02984003020085a7 */ /* 0x000ea4000800007f */
[----:B--2---:R-:W-:Y:S05]  /*16530*/  @!P0 BRA `(.L_x_2181) ;  /* 0xfffffffc00f08947 */ /* 0x004fea000383ffff */
[----:B------:R-:W-:Y:S05]  /*16540*/  BRA `(.L_x_2255) ;  /* 0xffffffc000687947 */ /* 0x000fea000383ffff */
.L_x_2185:
[----:B------:R-:W-:Y:S01]  /*16550*/  IMAD.MOV.U32 R13, RZ, RZ, R3 ;  /* 0x000000ffff0d7224 */ /* 0x000fe200078e0003 */
[----:B------:R-:W-:Y:S01]  /*16560*/  LOP3.LUT R7, R7, 0x7f, RZ, 0xc0, !PT ;  /* 0x0000007f07077812 */ /* 0x000fe200078ec0ff */
[----:B------:R-:W-:Y:S02]  /*16570*/  IMAD.MOV.U32 R12, RZ, RZ, RZ ;  /* 0x000000ffff0c7224 */ /* 0x000fe400078e00ff */
[----:B------:R-:W-:Y:S01]  /*16580*/  IMAD.MOV.U32 R11, RZ, RZ, 0x1c1f ;  /* 0x00001c1fff0b7424 */ /* 0x000fe200078e00ff */
[----:B------:R-:W-:Y:S01]  /*16590*/  SHF.R.U32.HI R2, RZ, 0x2, R7 ;  /* 0x00000002ff027819 */ /* 0x000fe20000011607 */
[----:B------:R-:W-:Y:S02]  /*165a0*/  IMAD.MOV.U32 R15, RZ, RZ, -0x1 ;  /* 0xffffffffff0f7424 */ /* 0x000fe400078e00ff */
[----:B------:R-:W-:Y:S02]  /*165b0*/  IMAD R0, R19, R5, RZ ;  /* 0x0000000513007224 */ /* 0x000fe400078e02ff */
[----:B------:R-:W-:-:S07]  /*165c0*/  IMAD R2, R10, 0x80, R2 ;  /* 0x000000800a027824 */ /* 0x000fce00078e0202 */
[----:B-----5:R-:W-:Y:S05]  /*165d0*/  WARPSYNC.COLLECTIVE R15, `(.L_x_2256) ;  /* 0x000000000f087348 */ /* 0x020fea0003c00000 */
[----:B------:R0:W1:Y:S02]  /*165e0*/  SHFL.IDX P6, R14, R13, R12, R11 ;  /* 0x0000000c0d0e7389 */ /* 0x00006400000c000b */
[----:B01---5:R-:W-:Y:S01]  /*165f0*/  ENDCOLLECTIVE ;  /* 0x000000000000791b */ /* 0x023fe20003800000 */
.L_x_2256:
[----:B------:R-:W-:Y:S01]  /*16600*/  ISETP.GE.AND P4, PT, R2, R0, PT ;  /* 0x000000000200720c */ /* 0x000fe20003f86270 */
[----:B------:R-:W-:Y:S02]  /*16610*/  IMAD.MOV.U32 R13, RZ, RZ, R4 ;  /* 0x000000ffff0d7224 */ /* 0x000fe400078e0004 */
[----:B------:R-:W-:-:S10]  /*16620*/  IMAD.MOV.U32 R6, RZ, RZ, R14 ;  /* 0x000000ffff067224 */ /* 0x000fd400078e000e */
[----:B------:R-:W-:Y:S05]  /*16630*/  WARPSYNC.COLLECTIVE R15, `(.L_x_2257) ;  /* 0x000000000f087348 */ /* 0x000fea0003c00000 */
[----:B------:R0:W1:Y:S02]  /*16640*/  SHFL.IDX P6, R14, R13, R12, R11 ;  /* 0x0000000c0d0e7389 */ /* 0x00006400000c000b */
[----:B01----:R-:W-:Y:S01]  /*16650*/  ENDCOLLECTIVE ;  /* 0x000000000000791b */ /* 0x003fe20003800000 */
.L_x_2257:
[----:B------:R-:W-:Y:S02]  /*16660*/  IMAD.MOV.U32 R13, RZ, RZ, R3 ;  /* 0x000000ffff0d7224 */ /* 0x000fe400078e0003 */
[----:B------:R-:W-:Y:S02]  /*16670*/  IMAD.MOV.U32 R12, RZ, RZ, 0x1 ;  /* 0x00000001ff0c7424 */ /* 0x000fe400078e00ff */
[----:B------:R-:W-:-:S07]  /*16680*/  IMAD.MOV.U32 R5, RZ, RZ, R14 ;  /* 0x000000ffff057224 */ /* 0x000fce00078e000e */
[----:B------:R-:W-:Y:S05]  /*16690*/  WARPSYNC.COLLECTIVE R15, `(.L_x_2258) ;  /* 0x000000000f087348 */ /* 0x000fea0003c00000 */
[----:B------:R0:W1:Y:S02]  /*166a0*/  SHFL.IDX P6, R14, R13, R12, R11 ;  /* 0x0000000c0d0e7389 */ /* 0x00006400000c000b */
[----:B01----:R-:W-:Y:S01]  /*166b0*/  ENDCOLLECTIVE ;  /* 0x000000000000791b */ /* 0x003fe20003800000 */
.L_x_2258:
        /* <DEDUP_REMOVED lines=16> */
.L_x_2259:
        /* <DEDUP_REMOVED lines=10> */
.L_x_2260:
        /* <DEDUP_REMOVED lines=16> */
.L_x_2261:
[----:B------:R-:W-:Y:S02]  /*16960*/  IMAD.MOV.U32 R13, RZ, RZ, R3 ;  /* 0x000000ffff0d7224 */ /* 0x000fe400078e0003 */
[----:B------:R-:W-:Y:S02]  /*16970*/  IMAD.MOV.U32 R12, RZ, RZ, 0x3 ;  /* 0x00000003ff0c7424 */ /* 0x000fe400078e00ff */
[----:B------:R-:W-:-:S07]  /*16980*/  IMAD.MOV.U32 R6, RZ, RZ, R14 ;  /* 0x000000ffff067224 */ /* 0x000fce00078e000e */
[----:B------:R-:W-:Y:S05]  /*16990*/  WARPSYNC.COLLECTIVE R15, `(.L_x_2262) ;  /* 0x000000000f087348 */ /* 0x000fea0003c00000 */
[----:B------:R0:W1:Y:S02]  /*169a0*/  SHFL.IDX P6, R14, R13, R12, R11 ;  /* 0x0000000c0d0e7389 */ /* 0x00006400000c000b */
[----:B01----:R-:W-:Y:S01]  /*169b0*/  ENDCOLLECTIVE ;  /* 0x000000000000791b */ /* 0x003fe20003800000 */
.L_x_2262:
        /* <DEDUP_REMOVED lines=14> */
.L_x_2263:
[----:B------:R-:W-:Y:S01]  /*16aa0*/  IMAD.MOV.U32 R4, RZ, RZ, R14 ;  /* 0x000000ffff047224 */ /* 0x000fe200078e000e */
[----:B------:R-:W-:Y:S06]  /*16ab0*/  BRA `(.L_x_2264) ;  /* 0xffffffc400ac7947 */ /* 0x000fec000383ffff */
.L_x_2190:
[----:B-1----:R1:W2:Y:S02]  /*16ac0*/  SYNCS.PHASECHK.TRANS64.TRYWAIT P0, [R17+URZ+0x29820], R0 ;  /* 0x02982000110075a7 */ /* 0x0022a4000800017f */
[----:B--2---:R-:W-:Y:S05]  /*16ad0*/  @!P0 NANOSLEEP.SYNCS 0x989680 ;  /* 0x009896800000895d */ /* 0x004fea0003900000 */
[----:B------:R-:W2:Y:S02]  /*16ae0*/  @!P0 SYNCS.PHASECHK.TRANS64 P0, [R17+URZ+0x29820], R0 ;  /* 0x02982000110085a7 */ /* 0x000ea4000800007f */
[----:B--2---:R-:W-:Y:S05]  /*16af0*/  @!P0 BRA `(.L_x_2190) ;  /* 0xfffffffc00f08947 */ /* 0x004fea000383ffff */
[----:B------:R-:W-:Y:S05]  /*16b00*/  BRA `(.L_x_2265) ;  /* 0xffffffc8001c7947 */ /* 0x000fea000383ffff */
.L_x_2196:
[----:B0-----:R0:W3:Y:S02]  /*16b10*/  SYNCS.PHASECHK.TRANS64.TRYWAIT P0, [R5+URZ+0x29880], R4 ;  /* 0x02988004050075a7 */ /* 0x0010e4000800017f */
[----:B---3--:R-:W-:Y:S05]  /*16b20*/  @!P0 NANOSLEEP.SYNCS 0x989680 ;  /* 0x009896800000895d */ /* 0x008fea0003900000 */
[----:B------:R-:W3:Y:S02]  /*16b30*/  @!P0 SYNCS.PHASECHK.TRANS64 P0, [R5+URZ+0x29880], R4 ;  /* 0x02988004050085a7 */ /* 0x000ee4000800007f */
[----:B---3--:R-:W-:Y:S05]  /*16b40*/  @!P0 BRA `(.L_x_2196) ;  /* 0xfffffffc00f08947 */ /* 0x008fea000383ffff */
[----:B------:R-:W-:Y:S05]  /*16b50*/  BRA `(.L_x_2266) ;  /* 0xffffffc800d47947 */ /* 0x000fea000383ffff */
.L_x_2201:
[----:B---3--:R3:W4:Y:S02]  /*16b60*/  SYNCS.PHASECHK.TRANS64.TRYWAIT P0, [R5+URZ+0x29840], R4 ;  /* 0x02984004050075a7 */ /* 0x008724000800017f */
[----:B----4-:R-:W-:Y:S05]  /*16b70*/  @!P0 NANOSLEEP.SYNCS 0x989680 ;  /* 0x009896800000895d */ /* 0x010fea0003900000 */
[----:B------:R-:W4:Y:S02]  /*16b80*/  @!P0 SYNCS.PHASECHK.TRANS64 P0, [R5+URZ+0x29840], R4 ;  /* 0x02984004050085a7 */ /* 0x000f24000800007f */
[----:B----4-:R-:W-:Y:S05]  /*16b90*/  @!P0 BRA `(.L_x_2201) ;  /* 0xfffffffc00f08947 */ /* 0x010fea000383ffff */
[----:B------:R-:W-:Y:S05]  /*16ba0*/  BRA `(.L_x_2267) ;  /* 0xffffffcc00507947 */ /* 0x000fea000383ffff */
.L_x_2209:
[----:B---3--:R3:W4:Y:S02]  /*16bb0*/  SYNCS.PHASECHK.TRANS64.TRYWAIT P0, [R19+URZ+0x29870], R4 ;  /* 0x02987004130075a7 */ /* 0x008724000800017f */
[----:B----4-:R-:W-:Y:S05]  /*16bc0*/  @!P0 NANOSLEEP.SYNCS 0x989680 ;  /* 0x009896800000895d */ /* 0x010fea0003900000 */
[----:B------:R-:W4:Y:S02]  /*16bd0*/  @!P0 SYNCS.PHASECHK.TRANS64 P0, [R19+URZ+0x29870], R4 ;  /* 0x02987004130085a7 */ /* 0x000f24000800007f */
[----:B----4-:R-:W-:Y:S05]  /*16be0*/  @!P0 BRA `(.L_x_2209) ;  /* 0xfffffffc00f08947 */ /* 0x010fea000383ffff */
[----:B------:R-:W-:Y:S05]  /*16bf0*/  BRA `(.L_x_2268) ;  /* 0xffffffd000687947 */ /* 0x000fea000383ffff */
.L_x_2211:
[----:B----4-:R4:W0:Y:S02]  /*16c00*/  SYNCS.PHASECHK.TRANS64.TRYWAIT P0, [R19+URZ+0x29860], R0 ;  /* 0x02986000130075a7 */ /* 0x010824000800017f */
[----:B0-----:R-:W-:Y:S05]  /*16c10*/  @!P0 NANOSLEEP.SYNCS 0x989680 ;  /* 0x009896800000895d */ /* 0x001fea0003900000 */
[----:B------:R-:W0:Y:S02]  /*16c20*/  @!P0 SYNCS.PHASECHK.TRANS64 P0, [R19+URZ+0x29860], R0 ;  /* 0x02986000130085a7 */ /* 0x000e24000800007f */
[----:B0-----:R-:W-:Y:S05]  /*16c30*/  @!P0 BRA `(.L_x_2211) ;  /* 0xfffffffc00f08947 */ /* 0x001fea000383ffff */
[----:B------:R-:W-:Y:S05]  /*16c40*/  BRA `(.L_x_2269) ;  /* 0xffffffd000707947 */ /* 0x000fea000383ffff */
.L_x_2218:
[----:B0-----:R0:W1:Y:S02]  /*16c50*/  SYNCS.PHASECHK.TRANS64.TRYWAIT P1, [R16+URZ+0x29870], R3 ;  /* 0x02987003100075a7 */ /* 0x001064000802017f */
[----:B-1----:R-:W-:Y:S05]  /*16c60*/  @!P1 NANOSLEEP.SYNCS 0x989680 ;  /* 0x009896800000995d */ /* 0x002fea0003900000 */
[----:B------:R-:W1:Y:S02]  /*16c70*/  @!P1 SYNCS.PHASECHK.TRANS64 P1, [R16+URZ+0x29870], R3 ;  /* 0x02987003100095a7 */ /* 0x000e64000802007f */
[----:B-1----:R-:W-:Y:S05]  /*16c80*/  @!P1 BRA `(.L_x_2218) ;  /* 0xfffffffc00f09947 */ /* 0x002fea000383ffff */
[----:B------:R-:W-:Y:S05]  /*16c90*/  BRA `(.L_x_2270) ;  /* 0xffffffd800547947 */ /* 0x000fea000383ffff */
.L_x_2220:
[----:B0-----:R0:W1:Y:S02]  /*16ca0*/  SYNCS.PHASECHK.TRANS64.TRYWAIT P1, [R16+URZ+0x29860], R3 ;  /* 0x02986003100075a7 */ /* 0x001064000802017f */
[----:B-1----:R-:W-:Y:S05]  /*16cb0*/  @!P1 NANOSLEEP.SYNCS 0x989680 ;  /* 0x009896800000995d */ /* 0x002fea0003900000 */
[----:B------:R-:W1:Y:S02]  /*16cc0*/  @!P1 SYNCS.PHASECHK.TRANS64 P1, [R16+URZ+0x29860], R3 ;  /* 0x02986003100095a7 */ /* 0x000e64000802007f */
[----:B-1----:R-:W-:Y:S05]  /*16cd0*/  @!P1 BRA `(.L_x_2220) ;  /* 0xfffffffc00f09947 */ /* 0x002fea000383ffff */
[----:B------:R-:W-:Y:S05]  /*16ce0*/  BRA `(.L_x_2271) ;  /* 0xffffffd8005c7947 */ /* 0x000fea000383ffff */
.L_x_2233:
[----:B0-----:R0:W1:Y:S02]  /*16cf0*/  SYNCS.PHASECHK.TRANS64.TRYWAIT P0, [R3+URZ+0x29820], R0 ;  /* 0x02982000030075a7 */ /* 0x001064000800017f */
[----:B-1----:R-:W-:Y:S05]  /*16d00*/  @!P0 NANOSLEEP.SYNCS 0x989680 ;  /* 0x009896800000895d */ /* 0x002fea0003900000 */
[----:B------:R-:W1:Y:S02]  /*16d10*/  @!P0 SYNCS.PHASECHK.TRANS64 P0, [R3+URZ+0x29820], R0 ;  /* 0x02982000030085a7 */ /* 0x000e64000800007f */
[----:B-1----:R-:W-:Y:S05]  /*16d20*/  @!P0 BRA `(.L_x_2233) ;  /* 0xfffffffc00f08947 */ /* 0x002fea000383ffff */
[----:B------:R-:W-:Y:S05]  /*16d30*/  BRA `(.L_x_2272) ;  /* 0xfffffff000207947 */ /* 0x000fea000383ffff */
.L_x_2234:
        /* <DEDUP_REMOVED lines=11> */
.L_x_2274:
[----:B------:R-:W-:Y:S05]  /*16df0*/  BSYNC B0 ;  /* 0x0000000000007941 */ /* 0x000fea0003800000 */
.L_x_2273:
[----:B------:R-:W-:Y:S05]  /*16e00*/  BRA `(.L_x_2275) ;  /* 0xfffffff000087947 */ /* 0x000fea000383ffff */
.L_x_2237:
[----:B------:R-:W-:Y:S01]  /*16e10*/  BSSY B1, `(.L_x_2276) ;  /* 0x0000006000017945 */ /* 0x000fe20003800000 */
[----:B------:R-:W-:-:S07]  /*16e20*/  IMAD.MOV.U32 R15, RZ, RZ, -0x1 ;  /* 0xffffffffff0f7424 */ /* 0x000fce00078e00ff */
[----:B0-----:R-:W-:Y:S05]  /*16e30*/  WARPSYNC.COLLECTIVE R15, `(.L_x_2277) ;  /* 0x000000000f0c7348 */ /* 0x001fea0003c00000 */
[----:B------:R-:W-:Y:S02]  /*16e40*/  ELECT P6, UR62, PT ;  /* 0x00000000003e782f */ /* 0x000fe400038c0000 */
[----:B------:R-:W-:Y:S01]  /*16e50*/  MOV R14, UR62 ;  /* 0x0000003e000e7c02 */ /* 0x000fe20008000f00 */
[----:B0-----:R-:W-:Y:S10]  /*16e60*/  ENDCOLLECTIVE ;  /* 0x000000000000791b */ /* 0x001ff40003800000 */
.L_x_2277:
[----:B------:R-:W-:Y:S05]  /*16e70*/  BSYNC B1 ;  /* 0x0000000000017941 */ /* 0x000fea0003800000 */
.L_x_2276:
[----:B------:R-:W-:Y:S05]  /*16e80*/  BRA `(.L_x_2278) ;  /* 0xfffffff000007947 */ /* 0x000fea000383ffff */
.L_x_2239:
[----:B0-----:R0:W1:Y:S02]  /*16e90*/  SYNCS.PHASECHK.TRANS64.TRYWAIT P1, [R7+URZ], R4 ;  /* 0x00000004070075a7 */ /* 0x001064000802017f */
[----:B-1----:R-:W-:Y:S05]  /*16ea0*/  @!P1 NANOSLEEP.SYNCS 0x989680 ;  /* 0x009896800000995d */ /* 0x002fea0003900000 */
[----:B------:R-:W1:Y:S02]  /*16eb0*/  @!P1 SYNCS.PHASECHK.TRANS64 P1, [R7+URZ], R4 ;  /* 0x00000004070095a7 */ /* 0x000e64000802007f */
[----:B-1----:R-:W-:Y:S05]  /*16ec0*/  @!P1 BRA `(.L_x_2239) ;  /* 0xfffffffc00f09947 */ /* 0x002fea000383ffff */
[----:B------:R-:W-:Y:S05]  /*16ed0*/  BRA `(.L_x_2279) ;  /* 0xfffffff000387947 */ /* 0x000fea000383ffff */
.L_x_2240:
[----:B-1----:R1:W2:Y:S02]  /*16ee0*/  SYNCS.PHASECHK.TRANS64.TRYWAIT P1, [R5+URZ], R0 ;  /* 0x00000000050075a7 */ /* 0x0022a4000802017f */
[----:B--2---:R-:W-:Y:S05]  /*16ef0*/  @!P1 NANOSLEEP.SYNCS 0x989680 ;  /* 0x009896800000995d */ /* 0x004fea0003900000 */
[----:B------:R-:W2:Y:S02]  /*16f00*/  @!P1 SYNCS.PHASECHK.TRANS64 P1, [R5+URZ], R0 ;  /* 0x00000000050095a7 */ /* 0x000ea4000802007f */
[----:B--2---:R-:W-:Y:S05]  /*16f10*/  @!P1 BRA `(.L_x_2240) ;  /* 0xfffffffc00f09947 */ /* 0x004fea000383ffff */
[----:B------:R-:W-:Y:S05]  /*16f20*/  BRA `(.L_x_2280) ;  /* 0xfffffff0002c7947 */ /* 0x000fea000383ffff */
.L_x_2242:
[----:B-1----:R1:W2:Y:S02]  /*16f30*/  SYNCS.PHASECHK.TRANS64.TRYWAIT P1, [R5+URZ+0x29860], R4 ;  /* 0x02986004050075a7 */ /* 0x0022a4000802017f */
[----:B--2---:R-:W-:Y:S05]  /*16f40*/  @!P1 NANOSLEEP.SYNCS 0x989680 ;  /* 0x009896800000995d */ /* 0x004fea0003900000 */
[----:B------:R-:W2:Y:S02]  /*16f50*/  @!P1 SYNCS.PHASECHK.TRANS64 P1, [R5+URZ+0x29860], R4 ;  /* 0x02986004050095a7 */ /* 0x000ea4000802007f */
[----:B--2---:R-:W-:Y:S05]  /*16f60*/  @!P1 BRA `(.L_x_2242) ;  /* 0xfffffffc00f09947 */ /* 0x004fea000383ffff */
[----:B------:R-:W-:Y:S05]  /*16f70*/  BRA `(.L_x_2281) ;  /* 0xfffffff0002c7947 */ /* 0x000fea000383ffff */
.L_x_2244:
[----:B--2---:R2:W3:Y:S02]  /*16f80*/  SYNCS.PHASECHK.TRANS64.TRYWAIT P1, [R3+URZ+0x29860], R0 ;  /* 0x02986000030075a7 */ /* 0x0044e4000802017f */
[----:B---3--:R-:W-:Y:S05]  /*16f90*/  @!P1 NANOSLEEP.SYNCS 0x989680 ;  /* 0x009896800000995d */ /* 0x008fea0003900000 */
[----:B------:R-:W3:Y:S02]  /*16fa0*/  @!P1 SYNCS.PHASECHK.TRANS64 P1, [R3+URZ+0x29860], R0 ;  /* 0x02986000030095a7 */ /* 0x000ee4000802007f */
[----:B---3--:R-:W-:Y:S05]  /*16fb0*/  @!P1 BRA `(.L_x_2244) ;  /* 0xfffffffc00f09947 */ /* 0x008fea000383ffff */
[----:B------:R-:W-:Y:S05]  /*16fc0*/  BRA `(.L_x_2282) ;  /* 0xfffffff0002c7947 */ /* 0x000fea000383ffff */
.L_x_2246:
[----:B---3--:R3:W4:Y:S02]  /*16fd0*/  SYNCS.PHASECHK.TRANS64.TRYWAIT P0, [R5+URZ+0x29880], R4 ;  /* 0x02988004050075a7 */ /* 0x008724000800017f */
[----:B----4-:R-:W-:Y:S05]  /*16fe0*/  @!P0 NANOSLEEP.SYNCS 0x989680 ;  /* 0x009896800000895d */ /* 0x010fea0003900000 */
[----:B------:R-:W4:Y:S02]  /*16ff0*/  @!P0 SYNCS.PHASECHK.TRANS64 P0, [R5+URZ+0x29880], R4 ;  /* 0x02988004050085a7 */ /* 0x000f24000800007f */
[----:B----4-:R-:W-:Y:S05]  /*17000*/  @!P0 BRA `(.L_x_2246) ;  /* 0xfffffffc00f08947 */ /* 0x010fea000383ffff */
[----:B------:R-:W-:Y:S05]  /*17010*/  BRA `(.L_x_2247) ;  /* 0xfffffff000287947 */ /* 0x000fea000383ffff */
.L_x_2283:
        /* <DEDUP_REMOVED lines=14> */
.L_x_2851:


//--------------------- .text._ZN7cutlass13device_kernelIN5flash11enable_sm90INS1_16FlashAttnFwdSm90INS1_25CollectiveMainloopFwdSm90ILi2EN4cute5tupleIJNS5_1CILi1EEES8_S8_EEENS6_IJNS7_ILi128EEENS7_ILi160EEENS7_ILi192EEEEEELi128ENS_12float_e4m3_tEfNS_4arch4Sm90ELb1ELb0ELb0ELb1ELb0ELb1ELb0ELb1ELb1ELb1ELb1ELb0EEENS1_21CollectiveEpilogueFwdINS6_IJSA_SA_SB_EEES9_NS_10bfloat16_tESG_Li256ELb1ELb1ELb1ELb1EEENS1_36VarlenDynamicPersistentTileSchedulerILi128ELi160ELi256ELi128ELb1ELb1ELb1ELb1ELb1ELb1EEEEEEEEEvNT_6ParamsE --------------------------
	.section	.text._ZN7cutlass13device_kernelIN5flash11enable_sm90INS1_16FlashAttnFwdSm90INS1_25CollectiveMainloopFwdSm90ILi2EN4cute5tupleIJNS5_1CILi1EEES8_S8_EEENS6_IJNS7_ILi128EEENS7_ILi160EEENS7_ILi192EEEEEELi128ENS_12float_e4m3_tEfNS_4arch4Sm90ELb1ELb0ELb0ELb1ELb0ELb1ELb0ELb1ELb1ELb1ELb1ELb0EEENS1_21CollectiveEpilogueFwdINS6_IJSA_SA_SB_EEES9_NS_10bfloat16_tESG_Li256ELb1ELb1ELb1ELb1EEENS1_36VarlenDynamicPersistentTileSchedulerILi128ELi160ELi256ELi128ELb1ELb1ELb1ELb1ELb1ELb1EEEEEEEEEvNT_6ParamsE,"ax",@progbits
	.align	128
.text._ZN7cutlass13device_kernelIN5flash11enable_sm90INS1_16FlashAttnFwdSm90INS1_25CollectiveMainloopFwdSm90ILi2EN4cute5tupleIJNS5_1CILi1EEES8_S8_EEENS6_IJNS7_ILi128EEENS7_ILi160EEENS7_ILi192EEEEEELi128ENS_12float_e4m3_tEfNS_4arch4Sm90ELb1ELb0ELb0ELb1ELb0ELb1ELb0ELb1ELb1ELb1ELb1ELb0EEENS1_21CollectiveEpilogueFwdINS6_IJSA_SA_SB_EEES9_NS_10bfloat16_tESG_Li256ELb1ELb1ELb1ELb1EEENS1_36VarlenDynamicPersistentTileSchedulerILi128ELi160ELi256ELi128ELb1ELb1ELb1ELb1ELb1ELb1EEEEEEEEEvNT_6ParamsE:
        .type           _ZN7cutlass13device_kernelIN5flash11enable_sm90INS1_16FlashAttnFwdSm90INS1_25CollectiveMainloopFwdSm90ILi2EN4cute5tupleIJNS5_1CILi1EEES8_S8_EEENS6_IJNS7_ILi128EEENS7_ILi160EEENS7_ILi192EEEEEELi128ENS_12float_e4m3_tEfNS_4arch4Sm90ELb1ELb0ELb0ELb1ELb0ELb1ELb0ELb1ELb1ELb1ELb1ELb0EEENS1_21CollectiveEpilogueFwdINS6_IJSA_SA_SB_EEES9_NS_10bfloat16_tESG_Li256ELb1ELb1ELb1ELb1EEENS1_36VarlenDynamicPersistentTileSchedulerILi128ELi160ELi256ELi128ELb1ELb1ELb1ELb1ELb1ELb1EEEEEEEEEvNT_6ParamsE,@function
        .size           _ZN7cutlass13device_kernelIN5flash11enable_sm90INS1_16FlashAttnFwdSm90INS1_25CollectiveMainloopFwdSm90ILi2EN4cute5tupleIJNS5_1CILi1EEES8_S8_EEENS6_IJNS7_ILi128EEENS7_ILi160EEENS7_ILi192EEEEEELi128ENS_12float_e4m3_tEfNS_4arch4Sm90ELb1ELb0ELb0ELb1ELb0ELb1ELb0ELb1ELb1ELb1ELb1ELb0EEENS1_21CollectiveEpilogueFwdINS6_IJSA_SA_SB_EEES9_NS_10bfloat16_tESG_Li256ELb1ELb1ELb1ELb1EEENS1_36VarlenDynamicPersistentTileSchedulerILi128ELi160ELi256ELi128ELb1ELb1ELb1ELb1ELb1ELb1EEEEEEEEEvNT_6ParamsE,(.L_x_2852 - _ZN7cutlass13device_kernelIN5flash11enable_sm90INS1_16FlashAttnFwdSm90INS1_25CollectiveMainloopFwdSm90ILi2EN4cute5tupleIJNS5_1CILi1EEES8_S8_EEENS6_IJNS7_ILi128EEENS7_ILi160EEENS7_ILi192EEEEEELi128ENS_12float_e4m3_tEfNS_4arch4Sm90ELb1ELb0ELb0ELb1ELb0ELb1ELb0ELb1ELb1ELb1ELb1ELb0EEENS1_21CollectiveEpilogueFwdINS6_IJSA_SA_SB_EEES9_NS_10bfloat16_tESG_Li256ELb1ELb1ELb1ELb1EEENS1_36VarlenDynamicPersistentTileSchedulerILi128ELi160ELi256ELi128ELb1ELb1ELb1ELb1ELb1ELb1EEEEEEEEEvNT_6ParamsE)
        .other          _ZN7cutlass13device_kernelIN5flash11enable_sm90INS1_16FlashAttnFwdSm90INS1_25CollectiveMainloopFwdSm90ILi2EN4cute5tupleIJNS5_1CILi1EEES8_S8_EEENS6_IJNS7_ILi128EEENS7_ILi160EEENS7_ILi192EEEEEELi128ENS_12float_e4m3_tEfNS_4arch4Sm90ELb1ELb0ELb0ELb1ELb0ELb1ELb0ELb1ELb1ELb1ELb1ELb0EEENS1_21CollectiveEpilogueFwdINS6_IJSA_SA_SB_EEES9_NS_10bfloat16_tESG_Li256ELb1ELb1ELb1ELb1EEENS1_36VarlenDynamicPersistentTileSchedulerILi128ELi160ELi256ELi128ELb1ELb1ELb1ELb1ELb1ELb1EEEEEEEEEvNT_6ParamsE,@"STO_CUDA_ENTRY STV_DEFAULT"
_ZN7cutlass13device_kernelIN5flash11enable_sm90INS1_16FlashAttnFwdSm90INS1_25CollectiveMainloopFwdSm90ILi2EN4cute5tupleIJNS5_1CILi1EEES8_S8_EEENS6_IJNS7_ILi128EEENS7_ILi160EEENS7_ILi192EEEEEELi128ENS_12float_e4m3_tEfNS_4arch4Sm90ELb1ELb0ELb0ELb1ELb0ELb1ELb0ELb1ELb1ELb1ELb1ELb0EEENS1_21CollectiveEpilogueFwdINS6_IJSA_SA_SB_EEES9_NS_10bfloat16_tESG_Li256ELb1ELb1ELb1ELb1EEENS1_36VarlenDynamicPersistentTileSchedulerILi128ELi160ELi256ELi128ELb1ELb1ELb1ELb1ELb1ELb1EEEEEEEEEvNT_6ParamsE:
        /* <DEDUP_REMOVED lines=24> */
.L_x_2285:
[----:B------:R-:W-:Y:S05]  /*0180*/  BSYNC B0 ;  /* 0x0000000000007941 */ /* 0x000fea0003800000 */
.L_x_2284:
        /* <DEDUP_REMOVED lines=41> */
.L_x_2286:
        /* <DEDUP_REMOVED lines=22> */
.L_x_2287:
        /* <DEDUP_REMOVED lines=18> */
.L_x_2288:
        /* <DEDUP_REMOVED lines=22> */
.L_x_2289:
        /* <DEDUP_REMOVED lines=22> */
.L_x_2290:
        /* <DEDUP_REMOVED lines=8> */
.L_x_2293:
        /* <DEDUP_REMOVED lines=24> */
[----:B------:R-:W-:Y:S02]  /*0b60*/  R2UR UR52, R16 ;  /* 0x00000000103472ca */ /* 0x000fe400000e0000 */
        /* <DEDUP_REMOVED lines=16> */
[----:B------:R-:W-:Y:S01]  /*0c70*/  STL [R1+0x10], R12 ;  /* 0x0000100c01007387 */ /* 0x000fe20000100800 */
[----:B------:R-:W-:Y:S01]  /*0c80*/  SHF.R.S32.HI R214, RZ, 0x4, R8 ;  /* 0x00000004ffd67819 */ /* 0x000fe20000011408 */
[----:B------:R-:W-:Y:S01]  /*0c90*/  IMAD.SHL.U32 R22, R12, 0x8, RZ ;  /* 0x000000080c167824 */ /* 0x000fe200078e00ff */
[----:B------:R-:W-:Y:S02]  /*0ca0*/  LOP3.LUT R7, R8, 0x3fffff0, RZ, 0xc0, !PT ;  /* 0x03fffff008077812 */ /* 0x000fe400078ec0ff */
[----:B------:R-:W-:Y:S01]  /*0cb0*/  LOP3.LUT R17, R2, 0xffffff80, RZ, 0xc0, !PT ;  /* 0xffffff8002117812 */ /* 0x000fe200078ec0ff */
[----:B------:R-:W-:Y:S01]  /*0cc0*/  VIADD R192, R22, 0x20 ;  /* 0x0000002016c07836 */ /* 0x000fe20000000000 */
[----:B------:R-:W-:Y:S01]  /*0cd0*/  LOP3.LUT R11, R10, 0xfffffff8, RZ, 0xc0, !PT ;  /* 0xfffffff80a0b7812 */ /* 0x000fe200078ec0ff */
[----:B------:R-:W-:Y:S01]  /*0ce0*/  IMAD.IADD R7, R0, 0x1, -R7 ;  /* 0x0000000100077824 */ /* 0x000fe200078e0a07 */
[----:B------:R-:W-:Y:S01]  /*0cf0*/  LOP3.LUT R19, R4, 0xfffffffc, RZ, 0xc0, !PT ;  /* 0xfffffffc04137812 */ /* 0x000fe200078ec0ff */
[C---:B------:R-:W-:Y:S01]  /*0d00*/  IMAD.IADD R24, R0.reuse, 0x1, -R17 ;  /* 0x0000000100187824 */ /* 0x040fe200078e0a11 */
[--C-:B------:R-:W-:Y:S01]  /*0d10*/  SHF.R.S32.HI R3, RZ, 0x2, R4.reuse ;  /* 0x00000002ff037819 */ /* 0x100fe20000011404 */
[----:B------:R-:W-:Y:S01]  /*0d20*/  IMAD.IADD R216, R0, 0x1, -R11 ;  /* 0x0000000100d87824 */ /* 0x000fe200078e0a0b */
[----:B------:R-:W-:Y:S01]  /*0d30*/  SHF.R.S32.HI R6, RZ, 0x1f, R4 ;  /* 0x0000001fff067819 */ /* 0x000fe20000011404 */
[----:B------:R-:W-:Y:S01]  /*0d40*/  VIADD R195, R22, 0x40 ;  /* 0x0000004016c37836 */ /* 0x000fe20000000000 */
[----:B------:R-:W-:Y:S01]  /*0d50*/  LEA.HI R8, R8, R214, RZ, 0x1 ;  /* 0x000000d608087211 */ /* 0x000fe200078f08ff */
[----:B------:R-:W-:Y:S01]  /*0d60*/  STL [R1+0x1c], R24 ;  /* 0x00001c1801007387 */ /* 0x000fe20000100800 */
[----:B------:R-:W-:Y:S01]  /*0d70*/  IADD3 R19, R0, -R19, RZ ;  /* 0x8000001300137210 */ /* 0x000fe20007ffe0ff */
[----:B------:R-:W-:Y:S01]  /*0d80*/  VIADD R196, R22, 0x50 ;  /* 0x0000005016c47836 */ /* 0x000fe20000000000 */
[----:B------:R-:W-:Y:S01]  /*0d90*/  LOP3.LUT R0, R9, 0xfffffc00, RZ, 0xc0, !PT ;  /* 0xfffffc0009007812 */ /* 0x000fe200078ec0ff */
[----:B------:R-:W-:Y:S01]  /*0da0*/  IMAD.SHL.U32 R207, R216, 0x8, RZ ;  /* 0x00000008d8cf7824 */ /* 0x000fe200078e00ff */
[----:B------:R-:W-:Y:S01]  /*0db0*/  LEA.HI R6, R6, R3, RZ, 0x2 ;  /* 0x0000000306067211 */ /* 0x000fe200078f10ff */
[----:B------:R-:W-:Y:S01]  /*0dc0*/  VIADD R193, R22, 0x30 ;  /* 0x0000003016c17836 */ /* 0x000fe20000000000 */
[----:B------:R-:W-:Y:S01]  /*0dd0*/  LOP3.LUT R9, R8, 0x1ffffffe, RZ, 0xc0, !PT ;  /* 0x1ffffffe08097812 */ /* 0x000fe200078ec0ff */
[----:B------:R-:W-:Y:S01]  /*0de0*/  IMAD R0, R7, 0x40, R0 ;  /* 0x0000004007007824 */ /* 0x000fe200078e0200 */
[----:B------:R-:W-:Y:S01]  /*0df0*/  SHF.R.S32.HI R188, RZ, 0x1, R5 ;  /* 0x00000001ffbc7819 */ /* 0x000fe20000011405 */
[----:B------:R-:W-:Y:S01]  /*0e00*/  VIADD R215, R207, 0x40 ;  /* 0x00000040cfd77836 */ /* 0x000fe20000000000 */
[----:B------:R-:W-:Y:S01]  /*0e10*/  LOP3.LUT R6, R6, 0xfffffffc, RZ, 0xc0, !PT ;  /* 0xfffffffc06067812 */ /* 0x000fe200078ec0ff */
[----:B------:R-:W-:Y:S01]  /*0e20*/  IMAD.IADD R9, R214, 0x1, -R9 ;  /* 0x00000001d6097824 */ /* 0x000fe200078e0a09 */
[----:B------:R-:W-:Y:S01]  /*0e30*/  SHF.R.S32.HI R7, RZ, 0x1f, R5 ;  /* 0x0000001fff077819 */ /* 0x000fe20000011405 */
[----:B------:R-:W-:Y:S01]  /*0e40*/  VIADD R221, R188, 0x80 ;  /* 0x00000080bcdd7836 */ /* 0x000fe20000000000 */
[-C--:B------:R-:W-:Y:S01]  /*0e50*/  LEA.HI R5, R5, R188.reuse, RZ, 0x1 ;  /* 0x000000bc05057211 */ /* 0x080fe200078f08ff */
[----:B------:R-:W-:Y:S01]  /*0e60*/  IMAD.IADD R6, R3, 0x1, -R6 ;  /* 0x0000000103067824 */ /* 0x000fe200078e0a06 */
[----:B------:R-:W-:Y:S01]  /*0e70*/  LEA.HI R7, R7, R188, RZ, 0x3 ;  /* 0x000000bc07077211 */ /* 0x000fe200078f18ff */
[----:B------:R-:W-:Y:S01]  /*0e80*/  IMAD R3, R9, 0x8, R0 ;  /* 0x0000000809037824 */ /* 0x000fe200078e0200 */
[----:B------:R-:W-:Y:S01]  /*0e90*/  SHF.R.S32.HI R0, RZ, 0x1f, R221 ;  /* 0x0000001fff007819 */ /* 0x000fe200000114dd */
[----:B------:R-:W-:Y:S01]  /*0ea0*/  IMAD.SHL.U32 R198, R6, 0x80, RZ ;  /* 0x0000008006c67824 */ /* 0x000fe200078e00ff */
[----:B------:R-:W-:-:S02]  /*0eb0*/  LEA.HI R11, R221, R221, RZ, 0x1 ;  /* 0x000000dddd0b7211 */ /* 0x000fc400078f08ff */
[----:B------:R0:W-:Y:S01]  /*0ec0*/  STL [R1+0x70], R3 ;  /* 0x0000700301007387 */ /* 0x0001e20000100800 */
[----:B------:R-:W-:Y:S02]  /*0ed0*/  LOP3.LUT R7, R7, 0xfffffff8, RZ, 0xc0, !PT ;  /* 0xfffffff807077812 */ /* 0x000fe400078ec0ff */
[----:B------:R-:W-:Y:S02]  /*0ee0*/  LOP3.LUT R4, R11, 0x3fffffe, RZ, 0xc0, !PT ;  /* 0x03fffffe0b047812 */ /* 0x000fe400078ec0ff */
[----:B------:R-:W-:Y:S01]  /*0ef0*/  LOP3.LUT R5, R5, 0x3fffffe, RZ, 0xc0, !PT ;  /* 0x03fffffe05057812 */ /* 0x000fe200078ec0ff */
[C---:B------:R-:W-:Y:S01]  /*0f00*/  IMAD.IADD R18, R188.reuse, 0x1, -R7 ;  /* 0x00000001bc127824 */ /* 0x040fe200078e0a07 */
[----:B------:R-:W-:Y:S02]  /*0f10*/  IADD3 R4, R221, -R4, RZ ;  /* 0x80000004dd047210 */ /* 0x000fe40007ffe0ff */
[----:B------:R-:W-:Y:S01]  /*0f20*/  SHF.R.S32.HI R25, RZ, 0x7, R2 ;  /* 0x00000007ff197819 */ /* 0x000fe20000011402 */
[----:B------:R-:W-:Y:S01]  /*0f30*/  IMAD.IADD R5, R188, 0x1, -R5 ;  /* 0x00000001bc057824 */ /* 0x000fe200078e0a05 */
[----:B0-----:R-:W-:Y:S01]  /*0f40*/  LEA.HI R3, R0, R221, RZ, 0x3 ;  /* 0x000000dd00037211 */ /* 0x001fe200078f18ff */
[----:B------:R0:W-:Y:S01]  /*0f50*/  STL [R1+0x6c], R18 ;  /* 0x00006c1201007387 */ /* 0x0001e20000100800 */
[----:B------:R-:W-:Y:S01]  /*0f60*/  LEA.HI R0, R19, R19, RZ, 0x1 ;  /* 0x0000001313007211 */ /* 0x000fe200078f08ff */
[----:B------:R-:W-:Y:S01]  /*0f70*/  IMAD R5, R214, 0x8, R5 ;  /* 0x00000008d6057824 */ /* 0x000fe200078e0205 */
[----:B------:R-:W-:Y:S01]  /*0f80*/  LEA.HI R2, R2, R25, RZ, 0x1 ;  /* 0x0000001902027211 */ /* 0x000fe200078f08ff */
[----:B------:R-:W-:Y:S01]  /*0f90*/  IMAD.SHL.U32 R8, R3, 0x40, RZ ;  /* 0x0000004003087824 */ /* 0x000fe200078e00ff */
[----:B------:R-:W-:Y:S01]  /*0fa0*/  LOP3.LUT R0, R0, 0x1ffffffe, RZ, 0xc0, !PT ;  /* 0x1ffffffe00007812 */ /* 0x000fe200078ec0ff */
[----:B------:R-:W-:Y:S01]  /*0fb0*/  IMAD.IADD R3, R22, 0x1, R192 ;  /* 0x0000000116037824 */ /* 0x000fe200078e02c0 */
[----:B------:R-:W-:Y:S01]  /*0fc0*/  LOP3.LUT R198, R198, 0x180, RZ, 0xc0, !PT ;  /* 0x00000180c6c67812 */ /* 0x000fe200078ec0ff */
[----:B------:R-:W-:Y:S01]  /*0fd0*/  IMAD.SHL.U32 R200, R5, 0x40, RZ ;  /* 0x0000004005c87824 */ /* 0x000fe200078e00ff */
[----:B------:R-:W-:Y:S01]  /*0fe0*/  LOP3.LUT R9, R8, 0xfffffe00, RZ, 0xc0, !PT ;  /* 0xfffffe0008097812 */ /* 0x000fe200078ec0ff */
[----:B------:R-:W-:Y:S01]  /*0ff0*/  IMAD.IADD R211, R19, 0x1, -R0 ;  /* 0x0000000113d37824 */ /* 0x000fe200078e0a00 */
[----:B------:R-:W-:Y:S01]  /*1000*/  SHF.R.S32.HI R0, RZ, 0x1f, R3 ;  /* 0x0000001fff007819 */ /* 0x000fe20000011403 */
[----:B------:R-:W-:Y:S01]  /*1010*/  IMAD.MOV.U32 R5, RZ, RZ, R13 ;  /* 0x000000ffff057224 */ /* 0x000fe200078e000d */
[----:B------:R-:W-:Y:S01]  /*1020*/  LOP3.LUT R2, R2, 0x3fffffe, RZ, 0xc0, !PT ;  /* 0x03fffffe02027812 */ /* 0x000fe200078ec0ff */
[----:B------:R-:W-:Y:S01]  /*1030*/  IMAD R202, R4, 0x40, R9 ;  /* 0x0000004004ca7824 */ /* 0x000fe200078e0209 */
[----:B------:R-:W-:Y:S01]  /*1040*/  SHF.R.S32.HI R4, RZ, 0x1f, R24 ;  /* 0x0000001fff047819 */ /* 0x000fe20000011418 */
[----:B------:R-:W-:Y:S01]  /*1050*/  IMAD.IADD R9, R22, 0x1, R195 ;  /* 0x0000000116097824 */ /* 0x000fe200078e02c3 */
[----:B------:R-:W-:-:S02]  /*1060*/  LEA.HI R19, R0, R3, RZ, 0x4 ;  /* 0x0000000300137211 */ /* 0x000fc400078f20ff */
[----:B------:R-:W-:Y:S01]  /*1070*/  LEA.HI R17, R0, R3, RZ, 0x6 ;  /* 0x0000000300117211 */ /* 0x000fe200078f30ff */
[----:B------:R-:W-:Y:S01]  /*1080*/  IMAD.SHL.U32 R0, R18, 0x80, RZ ;  /* 0x0000008012007824 */ /* 0x000fe200078e00ff */
[-C--:B------:R-:W-:Y:S01]  /*1090*/  LEA.HI R8, R4, R24.reuse, RZ, 0x2 ;  /* 0x0000001804087211 */ /* 0x080fe200078f10ff */
[----:B0-----:R-:W-:Y:S01]  /*10a0*/  IMAD.SHL.U32 R18, R12, 0x10, RZ ;  /* 0x000000100c127824 */ /* 0x001fe200078e00ff */
[----:B------:R-:W-:Y:S01]  /*10b0*/  LEA.HI R4, R4, R24, RZ, 0x5 ;  /* 0x0000001804047211 */ /* 0x000fe200078f28ff */
[----:B------:R-:W-:Y:S01]  /*10c0*/  IMAD.SHL.U32 R17, R17, 0x80, RZ ;  /* 0x0000008011117824 */ /* 0x000fe200078e00ff */
[--C-:B------:R-:W-:Y:S02]  /*10d0*/  SHF.R.S32.HI R7, RZ, 0x2, R8.reuse ;  /* 0x00000002ff077819 */ /* 0x100fe40000011408 */
[----:B------:R-:W-:Y:S02]  /*10e0*/  SHF.R.S32.HI R12, RZ, 0x1f, R8 ;  /* 0x0000001fff0c7819 */ /* 0x000fe40000011408 */
[----:B------:R-:W-:-:S02]  /*10f0*/  LOP3.LUT R3, R0, 0x380, RZ, 0xc0, !PT ;  /* 0x0000038000037812 */ /* 0x000fc400078ec0ff */
[----:B------:R-:W-:Y:S02]  /*1100*/  LEA.HI R12, R12, R7, RZ, 0x3 ;  /* 0x000000070c0c7211 */ /* 0x000fe400078f18ff */
[----:B------:R-:W-:Y:S02]  /*1110*/  SHF.R.U32.HI R0, RZ, 0x3, R3 ;  /* 0x00000003ff007819 */ /* 0x000fe40000011603 */
[----:B------:R-:W-:Y:S02]  /*1120*/  LOP3.LUT R3, R3, 0x10, R18, 0xf8, !PT ;  /* 0x0000001003037812 */ /* 0x000fe400078ef812 */
[----:B------:R-:W-:Y:S02]  /*1130*/  LOP3.LUT R12, R12, 0xfffffff8, RZ, 0xc0, !PT ;  /* 0xfffffff80c0c7812 */ /* 0x000fe400078ec0ff */
[----:B------:R-:W-:Y:S02]  /*1140*/  LOP3.LUT R3, R3, R0, RZ, 0x3c, !PT ;  /* 0x0000000003037212 */ /* 0x000fe400078e3cff */
[----:B------:R-:W-:-:S02]  /*1150*/  IADD3 R7, R7, -R12, RZ ;  /* 0x8000000c07077210 */ /* 0x000fc40007ffe0ff */
[----:B------:R-:W-:Y:S01]  /*1160*/  SHF.R.S32.HI R4, RZ, 0x5, R4 ;  /* 0x00000005ff047819 */ /* 0x000fe20000011404 */
[----:B------:R-:W-:Y:S01]  /*1170*/  IMAD R214, R214, 0x400, R3 ;  /* 0x00000400d6d67824 */ /* 0x000fe200078e0203 */
[----:B------:R-:W-:Y:S01]  /*1180*/  LOP3.LUT R0, R198, 0x30, R19, 0xf8, !PT ;  /* 0x00000030c6007812 */ /* 0x000fe200078ef813 */
[----:B------:R-:W-:Y:S01]  /*1190*/  IMAD.MOV.U32 R3, RZ, RZ, 0x20 ;  /* 0x00000020ff037424 */ /* 0x000fe200078e00ff */
[----:B------:R-:W-:Y:S01]  /*11a0*/  SHF.R.U32.HI R199, RZ, 0x3, R198 ;  /* 0x00000003ffc77819 */ /* 0x000fe200000116c6 */
[----:B------:R-:W-:Y:S01]  /*11b0*/  IMAD R7, R4, 0x10, R7 ;  /* 0x0000001004077824 */ /* 0x000fe200078e0207 */
[----:B------:R-:W-:Y:S02]  /*11c0*/  SHF.R.S32.HI R20, RZ, 0x1f, R9 ;  /* 0x0000001fff147819 */ /* 0x000fe40000011409 */
[----:B------:R-:W-:Y:S02]  /*11d0*/  LOP3.LUT R17, R17, 0xffffe000, RZ, 0xc0, !PT ;  /* 0xffffe00011117812 */ /* 0x000fe400078ec0ff */
[----:B------:R-:W-:-:S02]  /*11e0*/  LOP3.LUT R0, R0, R199, RZ, 0x3c, !PT ;  /* 0x000000c700007212 */ /* 0x000fc400078e3cff */
[----:B------:R-:W-:Y:S02]  /*11f0*/  IADD3 R2, R25, -R2, RZ ;  /* 0x8000000219027210 */ /* 0x000fe40007ffe0ff */
[CC--:B------:R-:W-:Y:S02]  /*1200*/  LEA.HI R21, R20.reuse, R9.reuse, RZ, 0x4 ;  /* 0x0000000914157211 */ /* 0x0c0fe400078f20ff */
[----:B------:R-:W-:Y:S01]  /*1210*/  LEA.HI R9, R20, R9, RZ, 0x6 ;  /* 0x0000000914097211 */ /* 0x000fe200078f30ff */
[----:B------:R-:W-:Y:S01]  /*1220*/  IMAD R12, R2, 0x40, R7 ;  /* 0x00000040020c7824 */ /* 0x000fe200078e0207 */
[----:B------:R-:W-:Y:S01]  /*1230*/  SHF.R.S32.HI R11, RZ, 0x1, R11 ;  /* 0x00000001ff0b7819 */ /* 0x000fe2000001140b */
[----:B------:R-:W-:Y:S01]  /*1240*/  IMAD.MOV.U32 R7, RZ, RZ, R15 ;  /* 0x000000ffff077224 */ /* 0x000fe200078e000f */
[-C--:B------:R-:W-:Y:S01]  /*1250*/  IADD3 R25, R0, R200.reuse, R17 ;  /* 0x000000c800197210 */ /* 0x080fe20007ffe011 */
[----:B------:R-:W-:Y:S01]  /*1260*/  IMAD.SHL.U32 R9, R9, 0x80, RZ ;  /* 0x0000008009097824 */ /* 0x000fe200078e00ff */
[----:B------:R-:W-:Y:S01]  /*1270*/  SHF.R.S32.HI R0, RZ, 0x3, R10 ;  /* 0x00000003ff007819 */ /* 0x000fe2000001140a */
[----:B------:R-:W-:Y:S01]  /*1280*/  IMAD.SHL.U32 R11, R11, 0x80, RZ ;  /* 0x000000800b0b7824 */ /* 0x000fe200078e00ff */
[----:B------:R-:W-:Y:S01]  /*1290*/  LOP3.LUT R8, R8, 0x7ffffffc, RZ, 0xc0, !PT ;  /* 0x7ffffffc08087812 */ /* 0x000fe200078ec0ff */
[----:B------:R-:W-:Y:S01]  /*12a0*/  STL [R1+0x68], R12 ;  /* 0x0000680c01007387 */ /* 0x000fe20000100800 */
[----:B------:R-:W-:Y:S01]  /*12b0*/  SHF.R.S32.HI R0, RZ, 0x1f, R196 ;  /* 0x0000001fff007819 */ /* 0x000fe200000114c4 */
[----:B------:R-:W-:Y:S01]  /*12c0*/  IMAD.MOV.U32 R17, RZ, RZ, RZ ;  /* 0x000000ffff117224 */ /* 0x000fe200078e00ff */
[----:B------:R-:W-:Y:S01]  /*12d0*/  LOP3.LUT R4, R198, 0x30, R21, 0xf8, !PT ;  /* 0x00000030c6047812 */ /* 0x000fe200078ef815 */
[----:B------:R-:W-:Y:S01]  /*12e0*/  IMAD.IADD R8, R24, 0x1, -R8 ;  /* 0x0000000118087824 */ /* 0x000fe200078e0a08 */
[----:B------:R-:W-:Y:S01]  /*12f0*/  SHF.R.S32.HI R2, RZ, 0x1f, R207 ;  /* 0x0000001fff027819 */ /* 0x000fe200000114cf */
[----:B------:R0:W-:Y:S01]  /*1300*/  STL [R1+0x58], R0 ;  /* 0x0000580001007387 */ /* 0x0001e20000100800 */
[----:B------:R-:W-:Y:S01]  /*1310*/  LOP3.LUT R2, R198, 0x30, R18, 0xf8, !PT ;  /* 0x00000030c6027812 */ /* 0x000fe200078ef812 */
[----:B------:R-:W-:Y:S01]  /*1320*/  IMAD.SHL.U32 R208, R8, 0x2, RZ ;  /* 0x0000000208d07824 */ /* 0x000fe200078e00ff */
[----:B------:R-:W-:Y:S01]  /*1330*/  LOP3.LUT R9, R9, 0xffffe000, RZ, 0xc0, !PT ;  /* 0xffffe00009097812 */ /* 0x000fe200078ec0ff */
[----:B------:R-:W-:Y:S01]  /*1340*/  IMAD R211, R211, 0x8, R12 ;  /* 0x00000008d3d37824 */ /* 0x000fe200078e020c */
[-C--:B------:R-:W-:Y:S01]  /*1350*/  LOP3.LUT R4, R4, R199.reuse, RZ, 0x3c, !PT ;  /* 0x000000c704047212 */ /* 0x080fe200078e3cff */
[C---:B------:R-:W-:Y:S01]  /*1360*/  VIADD R232, R208.reuse, 0x38 ;  /* 0x00000038d0e87836 */ /* 0x040fe20000000000 */
[----:B------:R-:W-:Y:S01]  /*1370*/  LOP3.LUT R201, R11, 0x180, RZ, 0xc0, !PT ;  /* 0x000001800bc97812 */ /* 0x000fe200078ec0ff */
[----:B------:R-:W-:Y:S01]  /*1380*/  VIADD R229, R208, 0x50 ;  /* 0x00000050d0e57836 */ /* 0x000fe20000000000 */
[-C--:B------:R-:W-:Y:S01]  /*1390*/  LOP3.LUT R11, R2, R199.reuse, RZ, 0x3c, !PT ;  /* 0x000000c7020b7212 */ /* 0x080fe200078e3cff */
[C---:B------:R-:W-:Y:S01]  /*13a0*/  VIADD R237, R208.reuse, 0x10 ;  /* 0x00000010d0ed7836 */ /* 0x040fe20000000000 */
[----:B0-----:R-:W-:Y:S01]  /*13b0*/  SHF.R.S32.HI R0, RZ, 0x1f, R215 ;  /* 0x0000001fff007819 */ /* 0x001fe200000114d7 */
[----:B------:R-:W-:Y:S01]  /*13c0*/  VIADD R234, R208, 0x28 ;  /* 0x00000028d0ea7836 */ /* 0x000fe20000000000 */
[----:B------:R-:W-:Y:S01]  /*13d0*/  LOP3.LUT R0, R198, 0x10, R18, 0xf8, !PT ;  /* 0x00000010c6007812 */ /* 0x000fe200078ef812 */
[----:B------:R-:W-:Y:S01]  /*13e0*/  VIADD R231, R208, 0x40 ;  /* 0x00000040d0e77836 */ /* 0x000fe20000000000 */
[-C--:B------:R-:W-:Y:S01]  /*13f0*/  IADD3 R27, R4, R200.reuse, R9 ;  /* 0x000000c8041b7210 */ /* 0x080fe20007ffe009 */
[C---:B------:R-:W-:Y:S01]  /*1400*/  VIADD R228, R208.reuse, 0x58 ;  /* 0x00000058d0e47836 */ /* 0x040fe20000000000 */
[----:B------:R-:W-:Y:S01]  /*1410*/  SHF.R.S32.HI R8, RZ, 0x4, R19 ;  /* 0x00000004ff087819 */ /* 0x000fe20000011413 */
[C---:B------:R-:W-:Y:S01]  /*1420*/  VIADD R225, R208.reuse, 0x70 ;  /* 0x00000070d0e17836 */ /* 0x040fe20000000000 */
[----:B------:R-:W-:Y:S01]  /*1430*/  SHF.R.S32.HI R4, RZ, 0x4, R21 ;  /* 0x00000004ff047819 */ /* 0x000fe20000011415 */
[----:B------:R-:W-:Y:S01]  /*1440*/  VIADD R236, R208, 0x18 ;  /* 0x00000018d0ec7836 */ /* 0x000fe20000000000 */
[----:B------:R-:W-:Y:S01]  /*1450*/  LOP3.LUT R9, R0, R199, RZ, 0x3c, !PT ;  /* 0x000000c700097212 */ /* 0x000fe200078e3cff */
[----:B------:R-:W-:Y:S01]  /*1460*/  STL [R1+0xc], R8 ;  /* 0x00000c0801007387 */ /* 0x000fe20000100800 */
[----:B------:R-:W-:Y:S01]  /*1470*/  IADD3 R0, R16, R200, R11 ;  /* 0x000000c810007210 */ /* 0x000fe20007ffe00b */
[C---:B------:R-:W-:Y:S01]  /*1480*/  VIADD R233, R208.reuse, 0x30 ;  /* 0x00000030d0e97836 */ /* 0x040fe20000000000 */
[C---:B------:R-:W-:Y:S01]  /*1490*/  IADD3 R235, R208.reuse, 0x20, RZ ;  /* 0x00000020d0eb7810 */ /* 0x040fe20007ffe0ff */
[----:B------:R-:W-:Y:S01]  /*14a0*/  STL [R1+0x18], R4 ;  /* 0x0000180401007387 */ /* 0x000fe20000100800 */
[----:B------:R-:W-:Y:S01]  /*14b0*/  IADD3 R226, R208, 0x68, RZ ;  /* 0x00000068d0e27810 */ /* 0x000fe20007ffe0ff */
[----:B------:R-:W-:Y:S01]  /*14c0*/  IMAD.IADD R210, R200, 0x1, R9 ;  /* 0x00000001c8d27824 */ /* 0x000fe200078e0209 */
[----:B------:R-:W-:Y:S01]  /*14d0*/  LOP3.LUT P0, RZ, R6, 0x2, RZ, 0xc0, !PT ;  /* 0x0000000206ff7812 */ /* 0x000fe2000780c0ff */
[----:B------:R0:W-:Y:S01]  /*14e0*/  STL [R1+0x64], R0 ;  /* 0x0000640001007387 */ /* 0x0001e20000100800 */
[----:B------:R-:W-:Y:S01]  /*14f0*/  SHF.R.S32.HI R2, RZ, 0x1f, R237 ;  /* 0x0000001fff027819 */ /* 0x000fe200000114ed */
[C---:B------:R-:W-:Y:S01]  /*1500*/  VIADD R230, R208.reuse, 0x48 ;  /* 0x00000048d0e67836 */ /* 0x040fe20000000000 */
[----:B------:R-:W-:Y:S01]  /*1510*/  SHF.R.S32.HI R2, RZ, 0x1f, R234 ;  /* 0x0000001fff027819 */ /* 0x000fe200000114ea */
[C---:B------:R-:W-:Y:S01]  /*1520*/  VIADD R227, R208.reuse, 0x60 ;  /* 0x00000060d0e37836 */ /* 0x040fe20000000000 */
[----:B------:R-:W-:Y:S01]  /*1530*/  SEL R3, R3, 0xffffffe0, !P0 ;  /* 0xffffffe003037807 */ /* 0x000fe20004000000 */
[----:B------:R-:W-:Y:S01]  /*1540*/  VIADD R224, R208, 0x78 ;  /* 0x00000078d0e07836 */ /* 0x000fe20000000000 */
[----:B------:R-:W-:Y:S01]  /*1550*/  SHF.R.S32.HI R2, RZ, 0x1f, R231 ;  /* 0x0000001fff027819 */ /* 0x000fe200000114e7 */
[----:B------:R-:W-:Y:S01]  /*1560*/  IMAD.MOV.U32 R6, RZ, RZ, R14 ;  /* 0x000000ffff067224 */ /* 0x000fe200078e000e */
[----:B------:R-:W-:Y:S01]  /*1570*/  SHF.R.S32.HI R2, RZ, 0x1f, R228 ;  /* 0x0000001fff027819 */ /* 0x000fe200000114e4 */
[----:B------:R-:W-:Y:S01]  /*1580*/  IMAD.IADD R213, R3, 0x1, R210 ;  /* 0x0000000103d57824 */ /* 0x000fe200078e02d2 */
[----:B0-----:R-:W-:-:S02]  /*1590*/  SHF.R.S32.HI R0, RZ, 0x1f, R235 ;  /* 0x0000001fff007819 */ /* 0x001fc400000114eb */
[----:B------:R-:W-:Y:S02]  /*15a0*/  SHF.R.S32.HI R0, RZ, 0x1f, R232 ;  /* 0x0000001fff007819 */ /* 0x000fe400000114e8 */
[----:B------:R-:W-:Y:S02]  /*15b0*/  SHF.R.S32.HI R0, RZ, 0x1f, R229 ;  /* 0x0000001fff007819 */ /* 0x000fe400000114e5 */
[----:B------:R-:W-:Y:S01]  /*15c0*/  SHF.R.S32.HI R0, RZ, 0x1f, R226 ;  /* 0x0000001fff007819 */ /* 0x000fe200000114e2 */
[C---:B------:R-:W-:Y:S01]  /*15d0*/  IMAD.IADD R0, R16.reuse, 0x1, R25 ;  /* 0x0000000110007824 */ /* 0x040fe200078e0219 */
[----:B------:R-:W-:Y:S01]  /*15e0*/  SHF.R.S32.HI R2, RZ, 0x1f, R225 ;  /* 0x0000001fff027819 */ /* 0x000fe200000114e1 */
[----:B------:R-:W-:Y:S01]  /*15f0*/  IMAD.IADD R2, R16, 0x1, R27 ;  /* 0x0000000110027824 */ /* 0x000fe200078e021b */
[----:B------:R-:W-:Y:S02]  /*1600*/  SHF.R.S32.HI R4, RZ, 0x1f, R236 ;  /* 0x0000001fff047819 */ /* 0x000fe400000114ec */
[----:B------:R0:W-:Y:S01]  /*1610*/  STL [R1+0x60], R0 ;  /* 0x0000600001007387 */ /* 0x0001e20000100800 */
[----:B------:R-:W-:-:S02]  /*1620*/  SHF.R.S32.HI R4, RZ, 0x1f, R233 ;  /* 0x0000001fff047819 */ /* 0x000fc400000114e9 */
[----:B------:R-:W-:Y:S01]  /*1630*/  SHF.R.S32.HI R4, RZ, 0x1f, R230 ;  /* 0x0000001fff047819 */ /* 0x000fe200000114e6 */
[----:B------:R1:W-:Y:S01]  /*1640*/  STL [R1+0x5c], R2 ;  /* 0x00005c0201007387 */ /* 0x0003e20000100800 */
[----:B------:R-:W-:Y:S02]  /*1650*/  SHF.R.S32.HI R4, RZ, 0x1f, R227 ;  /* 0x0000001fff047819 */ /* 0x000fe400000114e3 */
[----:B------:R-:W-:Y:S02]  /*1660*/  SHF.R.S32.HI R223, RZ, 0x1f, R188 ;  /* 0x0000001fffdf7819 */ /* 0x000fe400000114bc */
[----:B------:R-:W-:Y:S02]  /*1670*/  IADD3 R194, R22, 0x10, RZ ;  /* 0x0000001016c27810 */ /* 0x000fe40007ffe0ff */
[----:B0-----:R-:W-:Y:S02]  /*1680*/  IADD3 R0, R3, UR52, R210 ;  /* 0x0000003403007c10 */ /* 0x001fe4000fffe0d2 */
[----:B------:R-:W-:-:S03]  /*1690*/  SHF.R.S32.HI R4, RZ, 0x1f, R224 ;  /* 0x0000001fff047819 */ /* 0x000fc600000114e0 */
[----:B------:R1:W-:Y:S04]  /*16a0*/  STL [R1], R0 ;  /* 0x0000000001007387 */ /* 0x0003e80000100800 */
.L_x_2510:
[----:B01--4-:R-:W0:Y:S02]  /*16b0*/  LDC.64 R2, c[0x0][0xc88] ;  /* 0x00032200ff027b82 */ /* 0x013e240000000a00 */
[----:B0-----:R-:W-:-:S05]  /*16c0*/  IMAD.WIDE R2, R7, 0x4, R2 ;  /* 0x0000000407027825 */ /* 0x001fca00078e0202 */
[----:B--2---:R-:W2:Y:S01]  /*16d0*/  LDG.E R212, desc[UR54][R2.64] ;  /* 0x0000003602d47981 */ /* 0x004ea2000c1e1900 */
[----:B------:R-:W-:Y:S05]  /*16e0*/  YIELD ;  /* 0x0000000000007946 */ /* 0x000fea0003800000 */
[----:B------:R-:W-:Y:S01]  /*16f0*/  ULDC.64 UR4, c[0x0][0xa28] ;  /* 0x00028a0000047ab9 */ /* 0x000fe20000000a00 */
[----:B------:R-:W-:Y:S01]  /*1700*/  ULDC.64 UR8, c[0x0][0xa18] ;  /* 0x0002860000087ab9 */ /* 0x000fe20000000a00 */
[----:B------:R-:W-:Y:S01]  /*1710*/  ISETP.NE.U32.AND P1, PT, RZ, UR4, PT ;  /* 0x00000004ff007c0c */ /* 0x000fe2000bf25070 */
[----:B------:R-:W-:Y:S01]  /*1720*/  ULDC.64 UR6, c[0x0][0xa08] ;  /* 0x0002820000067ab9 */ /* 0x000fe20000000a00 */
[----:B------:R-:W-:Y:S01]  /*1730*/  MOV R4, RZ ;  /* 0x000000ff00047202 */ /* 0x000fe20000000f00 */
[----:B---3-5:R-:W-:Y:S01]  /*1740*/  IMAD.MOV.U32 R26, RZ, RZ, RZ ;  /* 0x000000ffff1a7224 */ /* 0x028fe200078e00ff */
        /* <DEDUP_REMOVED lines=29> */
[----:B0-----:R-:W-:Y:S06]  /*1920*/  @P2 BRA `(.L_x_2295) ;  /* 0x0000000000242947 */ /* 0x001fec0003800000 */
        /* <DEDUP_REMOVED lines=9> */
.L_x_2295:
[----:B------:R-:W-:Y:S01]  /*19c0*/  ULDC.64 UR4, c[0x0][0xa20] ;  /* 0x0002880000047ab9 */ /* 0x000fe20000000a00 */
[C---:B------:R-:W-:Y:S02]  /*19d0*/  LOP3.LUT R3, R6.reuse, 0xff000000, RZ, 0xc0, !PT ;  /* 0xff00000006037812 */ /* 0x040fe400078ec0ff */
[----:B------:R-:W-:Y:S02]  /*19e0*/  ISETP.NE.U32.AND P1, PT, RZ, UR4, PT ;  /* 0x00000004ff007c0c */ /* 0x000fe4000bf25070 */
[C---:B------:R-:W-:Y:S02]  /*19f0*/  LOP3.LUT R0, R6.reuse, 0xff0000, RZ, 0xc0, !PT ;  /* 0x00ff000006007812 */ /* 0x040fe400078ec0ff */
[----:B------:R-:W-:Y:S02]  /*1a00*/  ISETP.NE.AND.EX P1, PT, RZ, UR5, PT, P1 ;  /* 0x00000005ff007c0c */ /* 0x000fe4000bf25310 */
[----:B------:R-:W-:Y:S02]  /*1a10*/  SHF.R.U32.HI R3, RZ, 0x8, R3 ;  /* 0x00000008ff037819 */ /* 0x000fe40000011603 */
[----:B------:R-:W-:-:S02]  /*1a20*/  LOP3.LUT R209, R6, 0xffff, RZ, 0xc0, !PT ;  /* 0x0000ffff06d17812 */ /* 0x000fc400078ec0ff */
[----:B------:R-:W-:-:S07]  /*1a30*/  LEA.HI R217, R0, R3, RZ, 0x10 ;  /* 0x0000000300d97211 */ /* 0x000fce00078f80ff */
[----:B------:R-:W-:Y:S05]  /*1a40*/  @!P1 BRA `(.L_x_2296) ;  /* 0x0000000000109947 */ /* 0x000fea0003800000 */
[----:B------:R-:W-:-:S04]  /*1a50*/  IADD3 R6, P0, R218, UR4, RZ ;  /* 0x00000004da067c10 */ /* 0x000fc8000ff1e0ff */
[----:B------:R-:W-:-:S05]  /*1a60*/  IADD3.X R7, R219, UR5, RZ, P0, !PT ;  /* 0x00000005db077c10 */ /* 0x000fca00087fe4ff */
[----:B------:R0:W5:Y:S01]  /*1a70*/  LDG.E R25, desc[UR54][R6.64] ;  /* 0x0000003606197981 */ /* 0x000162000c1e1900 */
[----:B------:R-:W-:Y:S05]  /*1a80*/  BRA `(.L_x_2297) ;  /* 0x0000000000107947 */ /* 0x000fea0003800000 */
.L_x_2296:
[----:B------:R-:W-:Y:S05]  /*1a90*/  @!P0 BRA `(.L_x_2297) ;  /* 0x00000000000c8947 */ /* 0x000fea0003800000 */
[----:B------:R-:W2:Y:S04]  /*1aa0*/  LDG.E R0, desc[UR54][R12.64] ;  /* 0x000000360c007981 */ /* 0x000ea8000c1e1900 */
[----:B------:R-:W2:Y:S02]  /*1ab0*/  LDG.E R25, desc[UR54][R12.64+0x4] ;  /* 0x000004360c197981 */ /* 0x000ea4000c1e1900 */
[----:B--2---:R-:W-:-:S07]  /*1ac0*/  IMAD.IADD R25, R25, 0x1, -R0 ;  /* 0x0000000119197824 */ /* 0x004fce00078e0a00 */
.L_x_2297:
[----:B------:R-:W-:Y:S01]  /*1ad0*/  ULDC.64 UR4, c[0x0][0xa10] ;  /* 0x0002840000047ab9 */ /* 0x000fe20000000a00 */
[----:B------:R-:W1:Y:S01]  /*1ae0*/  LDC R10, c[0x0][0x448] ;  /* 0x00011200ff0a7b82 */ /* 0x000e620000000800 */
[----:B------:R-:W-:-:S04]  /*1af0*/  ISETP.NE.U32.AND P0, PT, RZ, UR4, PT ;  /* 0x00000004ff007c0c */ /* 0x000fc8000bf05070 */
[----:B------:R-:W-:Y:S01]  /*1b00*/  ISETP.NE.AND.EX P0, PT, RZ, UR5, PT, P0 ;  /* 0x00000005ff007c0c */ /* 0x000fe2000bf05300 */
[----:B------:R-:W-:-:S12]  /*1b10*/  ULDC.64 UR4, c[0x0][0xa30] ;  /* 0x00028c0000047ab9 */ /* 0x000fd80000000a00 */
[----:B0-----:R-:W0:Y:S02]  /*1b20*/  @P0 LDC.64 R6, c[0x0][0xa10] ;  /* 0x00028400ff060b82 */ /* 0x001e240000000a00 */
[----:B0-----:R-:W-:-:S05]  /*1b30*/  @P0 IMAD.WIDE R6, R212, 0x4, R6 ;  /* 0x00000004d4060825 */ /* 0x001fca00078e0206 */
[----:B------:R-:W2:Y:S04]  /*1b40*/  @P0 LDG.E R0, desc[UR54][R6.64] ;  /* 0x0000003606000981 */ /* 0x000ea8000c1e1900 */
[----:B------:R0:W2:Y:S01]  /*1b50*/  @P0 LDG.E R3, desc[UR54][R6.64+0x4] ;  /* 0x0000043606030981 */ /* 0x0000a2000c1e1900 */
[----:B------:R-:W-:Y:S01]  /*1b60*/  ISETP.NE.U32.AND P1, PT, RZ, UR4, PT ;  /* 0x00000004ff007c0c */ /* 0x000fe2000bf25070 */
[----:B-----5:R-:W-:-:S03]  /*1b70*/  IMAD.MOV.U32 R144, RZ, RZ, R25 ;  /* 0x000000ffff907224 */ /* 0x020fc600078e0019 */
[----:B------:R-:W-:-:S13]  /*1b80*/  ISETP.NE.AND.EX P1, PT, RZ, UR5, PT, P1 ;  /* 0x00000005ff007c0c */ /* 0x000fda000bf25310 */
[----:B------:R-:W-:-:S04]  /*1b90*/  @P1 IADD3 R8, P2, R218, UR4, RZ ;  /* 0x00000004da081c10 */ /* 0x000fc8000ff5e0ff */
[----:B------:R-:W-:-:S05]  /*1ba0*/  @P1 IADD3.X R9, R219, UR5, RZ, P2, !PT ;  /* 0x00000005db091c10 */ /* 0x000fca00097fe4ff */
[----:B------:R3:W5:Y:S01]  /*1bb0*/  @P1 LDG.E R144, desc[UR54][R8.64] ;  /* 0x0000003608901981 */ /* 0x000762000c1e1900 */
[----:B-1----:R-:W-:Y:S01]  /*1bc0*/  ISETP.NE.AND P1, PT, R10, 0x1, PT ;  /* 0x000000010a00780c */ /* 0x002fe20003f25270 */
[----:B------:R-:W-:Y:S01]  /*1bd0*/  IMAD.SHL.U32 R204, R5, 0x80, RZ ;  /* 0x0000008005cc7824 */ /* 0x000fe200078e00ff */
[----:B------:R-:W-:Y:S01]  /*1be0*/  BSSY B0, `(.L_x_2298) ;  /* 0x0000035000007945 */ /* 0x000fe20003800000 */
[----:B------:R-:W-:Y:S01]  /*1bf0*/  IMAD.IADD R11, R25, 0x1, -R4 ;  /* 0x00000001190b7824 */ /* 0x000fe200078e0a04 */
[----:B------:R-:W-:Y:S02]  /*1c00*/  LOP3.LUT R222, R217, 0xff, RZ, 0xc0, !PT ;  /* 0x000000ffd9de7812 */ /* 0x000fe400078ec0ff */
[----:B------:R-:W-:Y:S02]  /*1c10*/  IADD3 R5, R204, 0x7f, RZ ;  /* 0x0000007fcc057810 */ /* 0x000fe40007ffe0ff */
[----:B------:R-:W-:-:S05]  /*1c20*/  SHF.R.U32.HI R217, RZ, 0x10, R217 ;  /* 0x00000010ffd97819 */ /* 0x000fca00000116d9 */
[----:B------:R-:W1:Y:S08]  /*1c30*/  @P1 LDC R10, c[0x0][0x44c] ;  /* 0x00011300ff0a1b82 */ /* 0x000e700000000800 */
[----:B0-----:R-:W0:Y:S01]  /*1c40*/  @P1 LDC R7, c[0x0][0x450] ;  /* 0x00011400ff071b82 */ /* 0x001e220000000800 */
[----:B--2---:R-:W-:Y:S02]  /*1c50*/  @P0 IMAD.IADD R2, R3, 0x1, -R0 ;  /* 0x0000000103020824 */ /* 0x004fe400078e0a00 */
[----:B-1----:R-:W-:-:S04]  /*1c60*/  @P1 IMAD.HI.U32 R0, R5, R10, RZ ;  /* 0x0000000a05001227 */ /* 0x002fc800078e00ff */
[----:B------:R-:W-:Y:S01]  /*1c70*/  IMAD.IADD R206, R11, 0x1, R2 ;  /* 0x000000010bce7824 */ /* 0x000fe200078e0202 */
[----:B0-----:R-:W-:Y:S01]  /*1c80*/  @P1 SHF.R.U32.HI R5, RZ, R7, R0 ;  /* 0x00000007ff051219 */ /* 0x001fe20000011600 */
[----:B------:R-:W-:Y:S02]  /*1c90*/  IMAD.MOV.U32 R3, RZ, RZ, RZ ;  /* 0x000000ffff037224 */ /* 0x000fe400078e00ff */
[C---:B------:R-:W-:Y:S01]  /*1ca0*/  VIADD R0, R206.reuse, 0x9f ;  /* 0x0000009fce007836 */ /* 0x040fe20000000000 */
[----:B------:R-:W-:-:S03]  /*1cb0*/  IADD3 R166, R206, 0xa0, -R205 ;  /* 0x000000a0cea67810 */ /* 0x000fc60007ffe8cd */
[----:B------:R-:W-:-:S04]  /*1cc0*/  IMAD.HI R0, R0, 0x66666667, RZ ;  /* 0x6666666700007827 */ /* 0x000fc800078e02ff */
[----:B------:R-:W-:Y:S01]  /*1cd0*/  IMAD.IADD R5, R166, 0x1, R5 ;  /* 0x00000001a6057824 */ /* 0x000fe200078e0205 */
[----:B------:R-:W-:-:S03]  /*1ce0*/  SHF.R.U32.HI R185, RZ, 0x1f, R0 ;  /* 0x0000001fffb97819 */ /* 0x000fc60000011600 */
[----:B------:R-:W-:Y:S01]  /*1cf0*/  IMAD.HI R5, R5, 0x66666667, RZ ;  /* 0x6666666705057827 */ /* 0x000fe200078e02ff */
[----:B------:R-:W-:-:S04]  /*1d00*/  LEA.HI.SX32 R185, R0, R185, 0x1a ;  /* 0x000000b900b97211 */ /* 0x000fc800078fd2ff */
[----:B------:R-:W-:-:S04]  /*1d10*/  SHF.R.U32.HI R4, RZ, 0x1f, R5 ;  /* 0x0000001fff047819 */ /* 0x000fc80000011605 */
[----:B------:R-:W-:-:S04]  /*1d20*/  LEA.HI.SX32 R4, R5, R4, 0x1a ;  /* 0x0000000405047211 */ /* 0x000fc800078fd2ff */
[----:B---3--:R-:W-:-:S04]  /*1d30*/  VIMNMX R9, R185, R4, PT ;  /* 0x00000004b9097248 */ /* 0x008fc80003fe0100 */
[----:B------:R-:W-:-:S13]  /*1d40*/  ISETP.GE.AND P0, PT, R9, 0x1, PT ;  /* 0x000000010900780c */ /* 0x000fda0003f06270 */
        /* <DEDUP_REMOVED lines=8> */
[----:B------:R-:W-:Y:S02]  /*1dd0*/  IABS R8, R0 ;  /* 0x0000000000087213 */ /* 0x000fe40000000000 */
[----:B------:R-:W-:-:S04]  /*1de0*/  LOP3.LUT R0, R0, R10, RZ, 0x3c, !PT ;  /* 0x0000000a00007212 */ /* 0x000fc800078e3cff */
[----:B------:R-:W-:Y:S01]  /*1df0*/  ISETP.GE.AND P2, PT, R0, RZ, PT ;  /* 0x000000ff0000720c */ /* 0x000fe20003f46270 */
[----:B0-----:R-:W0:Y:S02]  /*1e00*/  MUFU.RCP R3, R3 ;  /* 0x0000000300037308 */ /* 0x001e240000001000 */
[----:B0-----:R-:W-:Y:S01]  /*1e10*/  VIADD R4, R3, 0xffffffe ;  /* 0x0ffffffe03047836 */ /* 0x001fe20000000000 */
[----:B------:R-:W-:-:S05]  /*1e20*/  IADD3 R3, RZ, -R12, RZ ;  /* 0x8000000cff037210 */ /* 0x000fca0007ffe0ff */
        /* <DEDUP_REMOVED lines=16> */
.L_x_2299:
[----:B------:R-:W-:Y:S05]  /*1f30*/  BSYNC B0 ;  /* 0x0000000000007941 */ /* 0x000fea0003800000 */
.L_x_2298:
        /* <DEDUP_REMOVED lines=17> */
[----:B------:R-:W-:Y:S01]  /*2050*/  IADD3 R0, R16, 0x1a400, RZ ;  /* 0x0001a40010007810 */ /* 0x000fe20007ffe0ff */
[----:B------:R-:W-:Y:S03]  /*2060*/  BSSY B6, `(.L_x_2301) ;  /* 0x0000013000067945 */ /* 0x000fe60003800000 */
        /* <DEDUP_REMOVED lines=9> */
[----:B------:R-:W-:Y:S01]  /*2100*/  IMAD.U32 R10, RZ, RZ, UR6 ;  /* 0x00000006ff0a7e24 */ /* 0x000fe2000f8e00ff */
[----:B------:R-:W-:Y:S01]  /*2110*/  MOV R13, RZ ;  /* 0x000000ff000d7202 */ /* 0x000fe20000000f00 */
[----:B------:R-:W-:Y:S02]  /*2120*/  IMAD.U32 R6, RZ, RZ, UR4 ;  /* 0x00000004ff067e24 */ /* 0x000fe4000f8e00ff */
[----:B------:R-:W-:-:S02]  /*2130*/  IMAD.U32 R7, RZ, RZ, UR5 ;  /* 0x00000005ff077e24 */ /* 0x000fc4000f8e00ff */
[----:B------:R-:W-:Y:S02]  /*2140*/  IMAD.U32 R11, RZ, RZ, UR7 ;  /* 0x00000007ff0b7e24 */ /* 0x000fe4000f8e00ff */
[----:B------:R-:W-:Y:S02]  /*2150*/  IMAD.MOV.U32 R8, RZ, RZ, 0x70 ;  /* 0x00000070ff087424 */ /* 0x000fe400078e00ff */
[----:B0-----:R-:W-:-:S07]  /*2160*/  IMAD.MOV.U32 R12, RZ, RZ, 0x1 ;  /* 0x00000001ff0c7424 */ /* 0x001fce00078e00ff */
[----:B------:R-:W-:-:S07]  /*2170*/  LEPC R20, `(.L_x_2302) ;  /* 0x000000001014794e */ /* 0x000fce0000000000 */
[----:B-1---5:R-:W-:Y:S05]  /*2180*/  CALL.ABS.NOINC R14 ;  /* 0x000000000e007343 */ /* 0x022fea0003c00000 */
.L_x_2302:
[----:B------:R-:W-:Y:S05]  /*2190*/  BSYNC B6 ;  /* 0x0000000000067941 */ /* 0x000fea0003800000 */
.L_x_2301:
        /* <DEDUP_REMOVED lines=20> */
.L_x_2304:
[----:B------:R-:W-:Y:S05]  /*22e0*/  BSYNC B6 ;  /* 0x0000000000067941 */ /* 0x000fea0003800000 */
.L_x_2303:
[----:B------:R-:W-:Y:S01]  /*22f0*/  ULDC.64 UR4, c[0x0][0x9f8] ;  /* 0x00027e0000047ab9 */ /* 0x000fe20000000a00 */
[----:B------:R-:W-:Y:S01]  /*2300*/  IMAD.MOV.U32 R0, RZ, RZ, R212 ;  /* 0x000000ffff007224 */ /* 0x000fe200078e00d4 */
[----:B------:R-:W-:Y:S01]  /*2310*/  ISETP.NE.U32.AND P0, PT, RZ, UR4, PT ;  /* 0x00000004ff007c0c */ /* 0x000fe2000bf05070 */
[----:B------:R-:W2:Y:S01]  /*2320*/  LDL.LU R12, [R1+0x14] ;  /* 0x00001400010c7983 */ /* 0x000ea20000300800 */
[----:B------:R-:W-:Y:S01]  /*2330*/  IMAD.IADD R119, R26, 0x1, R25 ;  /* 0x000000011a777824 */ /* 0x000fe200078e0219 */
[----:B------:R-:W0:Y:S01]  /*2340*/  LDC.64 R112, c[0x0][0x300] ;  /* 0x0000c000ff707b82 */ /* 0x000e220000000a00 */
[----:B------:R-:W-:Y:S01]  /*2350*/  ISETP.NE.AND.EX P0, PT, RZ, UR5, PT, P0 ;  /* 0x00000005ff007c0c */ /* 0x000fe2000bf05300 */
[----:B------:R-:W3:Y:S01]  /*2360*/  LDL R26, [R1+0x6c] ;  /* 0x00006c00011a7983 */ /* 0x000ee20000100800 */
[----:B------:R-:W1:Y:S01]  /*2370*/  S2R R20, SR_TID.X ;  /* 0x0000000000147919 */ /* 0x000e620000002100 */
[----:B------:R-:W-:-:S04]  /*2380*/  SHF.R.S32.HI R19, RZ, 0x1f, R18 ;  /* 0x0000001fff137819 */ /* 0x000fc80000011412 */
[----:B------:R-:W4:Y:S06]  /*2390*/  LDC.64 R106, c[0x0][0x3f8] ;  /* 0x0000fe00ff6a7b82 */ /* 0x000f2c0000000a00 */
[----:B------:R-:W-:Y:S02]  /*23a0*/  @P0 IADD3 R4, P1, R218, UR4, RZ ;  /* 0x00000004da040c10 */ /* 0x000fe4000ff3e0ff */
[----:B------:R-:W2:Y:S02]  /*23b0*/  LDC R99, c[0x0][0x3f4] ;  /* 0x0000fd00ff637b82 */ /* 0x000ea40000000800 */
[----:B------:R-:W-:Y:S01]  /*23c0*/  @P0 IADD3.X R5, R219, UR5, RZ, P1, !PT ;  /* 0x00000005db050c10 */ /* 0x000fe20008ffe4ff */
[----:B------:R-:W-:-:S04]  /*23d0*/  ULDC.64 UR4, c[0x0][0xa08] ;  /* 0x0002820000047ab9 */ /* 0x000fc80000000a00 */
[----:B------:R1:W2:Y:S01]  /*23e0*/  @P0 LDG.E R0, desc[UR54][R4.64] ;  /* 0x0000003604000981 */ /* 0x0002a2000c1e1900 */
[----:B------:R-:W-:Y:S01]  /*23f0*/  SHF.R.S32.HI R13, RZ, 0x1f, R119 ;  /* 0x0000001fff0d7819 */ /* 0x000fe20000011477 */
[-C--:B0-----:R-:W-:Y:S01]  /*2400*/  IMAD.WIDE.U32 R6, R119, R112.reuse, RZ ;  /* 0x0000007077067225 */ /* 0x081fe200078e00ff */
[----:B------:R-:W-:Y:S01]  /*2410*/  ISETP.NE.U32.AND P0, PT, RZ, UR4, PT ;  /* 0x00000004ff007c0c */ /* 0x000fe2000bf05070 */
[----:B------:R-:W0:Y:S02]  /*2420*/  LDC.64 R100, c[0x0][0x408] ;  /* 0x00010200ff647b82 */ /* 0x000e240000000a00 */
[----:B------:R-:W-:Y:S01]  /*2430*/  IMAD R8, R13, R112, RZ ;  /* 0x000000700d087224 */ /* 0x000fe200078e02ff */
[----:B------:R-:W-:Y:S01]  /*2440*/  ISETP.NE.AND.EX P0, PT, RZ, UR5, PT, P0 ;  /* 0x00000005ff007c0c */ /* 0x000fe2000bf05300 */
[----:B------:R-:W-:Y:S02]  /*2450*/  ULDC.64 UR4, c[0x0][0x308] ;  /* 0x0000c20000047ab9 */ /* 0x000fe40000000a00 */
[----:B------:R-:W-:-:S04]  /*2460*/  IMAD R3, R119, R113, R8 ;  /* 0x0000007177037224 */ /* 0x000fc800078e0208 */
[----:B------:R-:W-:Y:S01]  /*2470*/  IMAD.IADD R7, R7, 0x1, R3 ;  /* 0x0000000107077824 */ /* 0x000fe200078e0203 */
[----:B-1----:R-:W-:Y:S01]  /*2480*/  SHF.R.U32.HI R20, RZ, 0x7, R20 ;  /* 0x00000007ff147819 */ /* 0x002fe20000011614 */
[----:B------:R-:W-:-:S03]  /*2490*/  IMAD.WIDE.U32 R4, R209, UR4, R6 ;  /* 0x00000004d1047c25 */ /* 0x000fc6000f8e0006 */
[----:B------:R-:W-:Y:S01]  /*24a0*/  ISETP.NE.AND P6, PT, R20, 0x1, PT ;  /* 0x000000011400780c */ /* 0x000fe20003fc5270 */
[----:B------:R-:W-:Y:S01]  /*24b0*/  IMAD R5, R209, UR5, R5 ;  /* 0x00000005d1057c24 */ /* 0x000fe2000f8e0205 */
[----:B------:R-:W-:Y:S01]  /*24c0*/  ULDC.64 UR4, c[0x0][0x310] ;  /* 0x0000c40000047ab9 */ /* 0x000fe20000000a00 */
[----:B------:R-:W-:Y:S01]  /*24d0*/  VIADD R6, R18, 0x80 ;  /* 0x0000008012067836 */ /* 0x000fe20000000000 */
[----:B------:R-:W-:Y:S01]  /*24e0*/  SHF.R.S32.HI R23, RZ, 0x1f, R22 ;  /* 0x0000001fff177819 */ /* 0x000fe20000011416 */
[-C--:B----4-:R-:W-:Y:S02]  /*24f0*/  IMAD R11, R223, R106.reuse, RZ ;  /* 0x0000006adf0b7224 */ /* 0x090fe400078e02ff */
[----:B------:R-:W-:-:S04]  /*2500*/  IMAD.WIDE.U32 R108, R188, R106, R18 ;  /* 0x0000006abc6c7225 */ /* 0x000fc800078e0012 */
[C---:B------:R-:W-:Y:S02]  /*2510*/  IMAD R11, R188.reuse, R107, R11 ;  /* 0x0000006bbc0b7224 */ /* 0x040fe400078e020b */
[----:B------:R-:W-:-:S04]  /*2520*/  IMAD.WIDE.U32 R110, R188, R106, R22 ;  /* 0x0000006abc6e7225 */ /* 0x000fc800078e0016 */
[----:B------:R-:W-:Y:S02]  /*2530*/  IMAD.IADD R111, R111, 0x1, R11 ;  /* 0x000000016f6f7824 */ /* 0x000fe400078e020b */
[----:B------:R-:W-:Y:S02]  /*2540*/  IMAD.IADD R109, R11, 0x1, R109 ;  /* 0x000000010b6d7824 */ /* 0x000fe400078e026d */
[----:B0-----:R-:W-:-:S04]  /*2550*/  IMAD.WIDE.U32 R104, R188, R100, R22 ;  /* 0x00000064bc687225 */ /* 0x001fc800078e0016 */
[----:B------:R-:W-:Y:S01]  /*2560*/  IMAD.WIDE.U32 R102, R188, R100, R18 ;  /* 0x00000064bc667225 */ /* 0x000fe200078e0012 */
[----:B------:R-:W-:-:S03]  /*2570*/  MOV R124, 0x20 ;  /* 0x00000020007c7802 */ /* 0x000fc60000000f00 */
[----:B-----5:R-:W-:-:S04]  /*2580*/  IMAD.WIDE.U32 R110, R144, R106, R110 ;  /* 0x0000006a906e7225 */ /* 0x020fc800078e006e */
[----:B------:R-:W-:-:S04]  /*2590*/  IMAD.WIDE.U32 R108, R144, R106, R108 ;  /* 0x0000006a906c7225 */ /* 0x000fc800078e006c */
[----:B------:R-:W-:Y:S01]  /*25a0*/  IMAD.MOV.U32 R121, RZ, RZ, 0x40 ;  /* 0x00000040ff797424 */ /* 0x000fe200078e00ff */
[C---:B------:R-:W-:Y:S01]  /*25b0*/  SHF.L.U64.HI R128, R112.reuse, 0x7, R113 ;  /* 0x0000000770807819 */ /* 0x040fe20000010271 */
[----:B------:R-:W-:Y:S02]  /*25c0*/  IMAD R127, R101, 0xa0, RZ ;  /* 0x000000a0657f7824 */ /* 0x000fe400078e02ff */
[----:B------:R-:W-:Y:S02]  /*25d0*/  IMAD R125, R113, 0xa0, RZ ;  /* 0x000000a0717d7824 */ /* 0x000fe400078e02ff */
[----:B------:R-:W-:Y:S02]  /*25e0*/  IMAD.SHL.U32 R129, R112, 0x80, RZ ;  /* 0x0000008070817824 */ /* 0x000fe400078e00ff */
[----:B------:R-:W-:Y:S01]  /*25f0*/  VIADD R160, R20, 0x8 ;  /* 0x0000000814a07836 */ /* 0x000fe20000000000 */
[----:B------:R-:W-:Y:S02]  /*2600*/  SHF.R.S32.HI R145, RZ, 0x1f, R221 ;  /* 0x0000001fff917819 */ /* 0x000fe400000114dd */
[----:B--2---:R-:W-:-:S02]  /*2610*/  SHF.R.S32.HI R3, RZ, 0x1f, R0 ;  /* 0x0000001fff037819 */ /* 0x004fc40000011400 */
[----:B------:R-:W-:Y:S02]  /*2620*/  SEL R15, R0, RZ, !P0 ;  /* 0x000000ff000f7207 */ /* 0x000fe40004000000 */
[----:B------:R-:W-:Y:S01]  /*2630*/  SEL R33, R3, RZ, !P0 ;  /* 0x000000ff03217207 */ /* 0x000fe20004000000 */
[----:B------:R-:W-:Y:S02]  /*2640*/  IMAD R3, R223, R112, RZ ;  /* 0x00000070df037224 */ /* 0x000fe400078e02ff */
[----:B------:R-:W-:-:S04]  /*2650*/  IMAD.WIDE.U32 R116, R15, UR4, R4 ;  /* 0x000000040f747c25 */ /* 0x000fc8000f8e0004 */
[----:B------:R-:W-:Y:S02]  /*2660*/  IMAD R0, R33, UR4, RZ ;  /* 0x0000000421007c24 */ /* 0x000fe4000f8e02ff */
[----:B------:R-:W-:-:S04]  /*2670*/  IMAD.WIDE.U32 R4, R188, R112, R18 ;  /* 0x00000070bc047225 */ /* 0x000fc800078e0012 */
[----:B------:R-:W-:Y:S01]  /*2680*/  IMAD R7, R15, UR5, R0 ;  /* 0x000000050f077c24 */ /* 0x000fe2000f8e0200 */
[----:B------:R-:W-:Y:S05]  /*2690*/  @!P6 WARPSYNC.ALL ;  /* 0x000000000000e948 */ /* 0x000fea0003800000 */
[----:B------:R-:W-:Y:S01]  /*26a0*/  ULDC.64 UR4, c[0x0][0x330] ;  /* 0x0000cc0000047ab9 */ /* 0x000fe20000000a00 */
[----:B------:R-:W-:Y:S02]  /*26b0*/  VIADD R0, R18, 0x20 ;  /* 0x0000002012007836 */ /* 0x000fe40000000000 */
[----:B------:R-:W-:Y:S01]  /*26c0*/  IMAD R9, R188, R113, R3 ;  /* 0x00000071bc097224 */ /* 0x000fe200078e0203 */
[----:B------:R-:W-:Y:S01]  /*26d0*/  @!P6 BAR.SYNC.DEFER_BLOCKING 0x9, 0x100 ;  /* 0x024400000000eb1d */ /* 0x000fe20000010000 */
[----:B------:R-:W-:Y:S01]  /*26e0*/  IADD3 R3, P0, R116, R4, RZ ;  /* 0x0000000474037210 */ /* 0x000fe20007f1e0ff */
[----:B------:R-:W-:-:S04]  /*26f0*/  IMAD.WIDE.U32 R114, R209, UR4, R18 ;  /* 0x00000004d1727c25 */ /* 0x000fc8000f8e0012 */
[----:B------:R-:W-:Y:S01]  /*2700*/  IMAD.IADD R4, R117, 0x1, R7 ;  /* 0x0000000175047824 */ /* 0x000fe200078e0207 */
[----:B------:R-:W-:Y:S01]  /*2710*/  ULDC UR4, c[0x0][0x2f4] ;  /* 0x0000bd0000047ab9 */ /* 0x000fe20000000800 */
[----:B------:R-:W-:Y:S01]  /*2720*/  VIADD R7, R18, 0xa0 ;  /* 0x000000a012077836 */ /* 0x000fe20000000000 */
[----:B------:R-:W-:-:S04]  /*2730*/  ISETP.GE.AND P1, PT, R0, UR4, PT ;  /* 0x0000000400007c0c */ /* 0x000fc8000bf26270 */
[----:B------:R-:W-:Y:S02]  /*2740*/  ISETP.GE.AND P4, PT, R7, UR4, PT ;  /* 0x0000000407007c0c */ /* 0x000fe4000bf86270 */
[----:B------:R-:W-:Y:S02]  /*2750*/  SEL R7, RZ, 0xffffffff, P1 ;  /* 0xffffffffff077807 */ /* 0x000fe40000800000 */
[----:B------:R-:W-:Y:S02]  /*2760*/  IADD3.X R5, R4, R5, R9, P0, !PT ;  /* 0x0000000504057210 */ /* 0x000fe400007fe409 */
[----:B------:R-:W-:Y:S01]  /*2770*/  ISETP.GE.AND P2, PT, R6, UR4, PT ;  /* 0x0000000406007c0c */ /* 0x000fe2000bf46270 */
[----:B------:R-:W-:Y:S01]  /*2780*/  IMAD.SHL.U32 R9, R7, 0x2, RZ ;  /* 0x0000000207097824 */ /* 0x000fe200078e00ff */
[C---:B------:R-:W-:Y:S01]  /*2790*/  ISETP.GE.AND P0, PT, R18.reuse, UR4, PT ;  /* 0x0000000412007c0c */ /* 0x040fe2000bf06270 */
[C---:B------:R-:W-:Y:S01]  /*27a0*/  VIADD R7, R18.reuse, 0x60 ;  /* 0x0000006012077836 */ /* 0x040fe20000000000 */
[----:B------:R-:W-:-:S02]  /*27b0*/  IADD3 R6, R18, 0x40, RZ ;  /* 0x0000004012067810 */ /* 0x000fc40007ffe0ff */
[----:B------:R-:W-:Y:S02]  /*27c0*/  SEL R8, RZ, 0x1, P0 ;  /* 0x00000001ff087807 */ /* 0x000fe40000000000 */
[----:B------:R-:W-:Y:S02]  /*27d0*/  ISETP.GE.AND P0, PT, R6, UR4, PT ;  /* 0x0000000406007c0c */ /* 0x000fe4000bf06270 */
[----:B------:R-:W-:Y:S02]  /*27e0*/  ISETP.GE.AND P1, PT, R7, UR4, PT ;  /* 0x0000000407007c0c */ /* 0x000fe4000bf26270 */
[----:B------:R-:W-:Y:S02]  /*27f0*/  LOP3.LUT R8, R9, 0x2, R8, 0xe2, !PT ;  /* 0x0000000209087812 */ /* 0x000fe400078ee208 */
[----:B------:R-:W-:Y:S02]  /*2800*/  SEL R9, RZ, 0x4, P0 ;  /* 0x00000004ff097807 */ /* 0x000fe40000000000 */
[----:B------:R-:W-:-:S02]  /*2810*/  SEL R10, RZ, 0x8, P1 ;  /* 0x00000008ff0a7807 */ /* 0x000fc40000800000 */
[-C--:B------:R-:W-:Y:S02]  /*2820*/  ISETP.GE.AND P0, PT, R18, R99.reuse, PT ;  /* 0x000000631200720c */ /* 0x080fe40003f06270 */
[----:B------:R-:W-:Y:S02]  /*2830*/  LOP3.LUT R8, R10, R8, R9, 0xfe, !PT ;  /* 0x000000080a087212 */ /* 0x000fe400078efe09 */
[----:B------:R-:W-:Y:S02]  /*2840*/  SEL R9, RZ, 0x10, P2 ;  /* 0x00000010ff097807 */ /* 0x000fe40001000000 */
[----:B------:R-:W-:Y:S02]  /*2850*/  ISETP.GE.AND P3, PT, R0, R99, PT ;  /* 0x000000630000720c */ /* 0x000fe40003f66270 */
[----:B------:R-:W-:Y:S01]  /*2860*/  LOP3.LUT R35, R8, R9, RZ, 0xfc, !PT ;  /* 0x0000000908237212 */ /* 0x000fe200078efcff */
[----:B------:R-:W-:Y:S01]  /*2870*/  IMAD R115, R209, UR5, R115 ;  /* 0x00000005d1737c24 */ /* 0x000fe2000f8e0273 */
[----:B------:R-:W-:Y:S01]  /*2880*/  SEL R9, R99, RZ, P0 ;  /* 0x000000ff63097207 */ /* 0x000fe20000000000 */
[----:B------:R-:W-:Y:S01]  /*2890*/  ULDC.64 UR4, c[0x0][0x338] ;  /* 0x0000ce0000047ab9 */ /* 0x000fe20000000a00 */
[----:B------:R-:W-:-:S02]  /*28a0*/  ISETP.GE.AND P5, PT, R6, R99, PT ;  /* 0x000000630600720c */ /* 0x000fc40003fa6270 */
[----:B------:R-:W-:Y:S01]  /*28b0*/  SEL R11, R99, RZ, P3 ;  /* 0x000000ff630b7207 */ /* 0x000fe20001800000 */
[----:B------:R-:W-:Y:S02]  /*28c0*/  IMAD R33, R33, UR4, RZ ;  /* 0x0000000421217c24 */ /* 0x000fe4000f8e02ff */
[----:B------:R-:W-:Y:S02]  /*28d0*/  IMAD R8, R223, R100, RZ ;  /* 0x00000064df087224 */ /* 0x000fe400078e02ff */
[----:B------:R-:W-:Y:S02]  /*28e0*/  IMAD.IADD R9, R18, 0x1, R9 ;  /* 0x0000000112097824 */ /* 0x000fe400078e0209 */
[----:B------:R-:W-:Y:S02]  /*28f0*/  IMAD.IADD R11, R0, 0x1, R11 ;  /* 0x00000001000b7824 */ /* 0x000fe400078e020b */
[C---:B------:R-:W-:Y:S02]  /*2900*/  IMAD R33, R15.reuse, UR5, R33 ;  /* 0x000000050f217c24 */ /* 0x040fe4000f8e0221 */
[----:B------:R-:W-:Y:S01]  /*2910*/  IMAD.WIDE.U32 R114, R15, UR4, R114 ;  /* 0x000000040f727c25 */ /* 0x000fe2000f8e0072 */
[----:B------:R-:W-:-:S03]  /*2920*/  LOP3.LUT R12, R12, 0xfffffffe, RZ, 0xc0, !PT ;  /* 0xfffffffe0c0c7812 */ /* 0x000fc600078ec0ff */
[----:B------:R-:W-:Y:S01]  /*2930*/  IMAD R15, R188, R101, R8 ;  /* 0x00000065bc0f7224 */ /* 0x000fe200078e0208 */
[----:B------:R-:W-:Y:S02]  /*2940*/  SHF.R.S32.HI R8, RZ, 0x1f, R9 ;  /* 0x0000001fff087819 */ /* 0x000fe40000011409 */
[----:B------:R-:W-:Y:S01]  /*2950*/  SHF.R.S32.HI R10, RZ, 0x1f, R11 ;  /* 0x0000001fff0a7819 */ /* 0x000fe2000001140b */
[----:B------:R-:W-:Y:S01]  /*2960*/  IMAD.IADD R105, R105, 0x1, R15 ;  /* 0x0000000169697824 */ /* 0x000fe200078e020f */
[-C--:B------:R-:W-:Y:S01]  /*2970*/  LEA.HI R25, R8, R9.reuse, RZ, 0x4 ;  /* 0x0000000908197211 */ /* 0x080fe200078f20ff */
[----:B------:R-:W-:Y:S01]  /*2980*/  IMAD.IADD R103, R15, 0x1, R103 ;  /* 0x000000010f677824 */ /* 0x000fe200078e0267 */
[----:B------:R-:W-:Y:S02]  /*2990*/  SEL R15, R99, RZ, P5 ;  /* 0x000000ff630f7207 */ /* 0x000fe40002800000 */
[----:B------:R-:W-:Y:S02]  /*29a0*/  @P5 LOP3.LUT R12, R12, 0x1, RZ, 0xfc, !PT ;  /* 0x000000010c0c5812 */ /* 0x000fe400078efcff */
[----:B------:R-:W-:-:S02]  /*29b0*/  LEA.HI R9, R8, R9, RZ, 0x6 ;  /* 0x0000000908097211 */ /* 0x000fc400078f30ff */
[CC--:B------:R-:W-:Y:S02]  /*29c0*/  LEA.HI R27, R10.reuse, R11.reuse, RZ, 0x4 ;  /* 0x0000000b0a1b7211 */ /* 0x0c0fe400078f20ff */
[----:B------:R-:W-:Y:S02]  /*29d0*/  LEA.HI R10, R10, R11, RZ, 0x6 ;  /* 0x0000000b0a0a7211 */ /* 0x000fe400078f30ff */
[----:B------:R-:W-:Y:S01]  /*29e0*/  IADD3 R14, R6, R15, RZ ;  /* 0x0000000f060e7210 */ /* 0x000fe20007ffe0ff */
[----:B------:R0:W-:Y:S01]  /*29f0*/  STL [R1+0x14], R12 ;  /* 0x0000140c01007387 */ /* 0x0001e20000100800 */
[----:B------:R-:W-:Y:S02]  /*2a00*/  SHF.R.S32.HI R9, RZ, 0x6, R9 ;  /* 0x00000006ff097819 */ /* 0x000fe40000011409 */
[----:B------:R-:W-:Y:S02]  /*2a10*/  SHF.R.S32.HI R11, RZ, 0x6, R10 ;  /* 0x00000006ff0b7819 */ /* 0x000fe4000001140a */
[----:B------:R-:W-:Y:S01]  /*2a20*/  SHF.R.S32.HI R21, RZ, 0x1f, R14 ;  /* 0x0000001fff157819 */ /* 0x000fe2000001140e */
[----:B------:R-:W-:Y:S01]  /*2a30*/  IMAD R143, R9, 0x2800, R200 ;  /* 0x00002800098f7824 */ /* 0x000fe200078e02c8 */
[----:B------:R-:W-:-:S02]  /*2a40*/  LOP3.LUT R10, R198, 0x30, R25, 0xf8, !PT ;  /* 0x00000030c60a7812 */ /* 0x000fc400078ef819 */
[----:B0-----:R-:W-:Y:S01]  /*2a50*/  LOP3.LUT R12, R198, 0x30, R27, 0xf8, !PT ;  /* 0x00000030c60c7812 */ /* 0x001fe200078ef81b */
[----:B------:R-:W-:Y:S01]  /*2a60*/  IMAD R141, R9, 0x2800, R202 ;  /* 0x00002800098d7824 */ /* 0x000fe200078e02ca */
[-C--:B------:R-:W-:Y:S01]  /*2a70*/  LEA.HI R29, R21, R14.reuse, RZ, 0x4 ;  /* 0x0000000e151d7211 */ /* 0x080fe200078f20ff */
[----:B------:R-:W-:Y:S01]  /*2a80*/  IMAD R142, R11, 0x2800, R200 ;  /* 0x000028000b8e7824 */ /* 0x000fe200078e02c8 */
[-C--:B------:R-:W-:Y:S02]  /*2a90*/  LOP3.LUT R9, R12, R199.reuse, RZ, 0x3c, !PT ;  /* 0x000000c70c097212 */ /* 0x080fe400078e3cff */
[----:B------:R-:W-:Y:S02]  /*2aa0*/  LOP3.LUT R10, R10, R199, RZ, 0x3c, !PT ;  /* 0x000000c70a0a7212 */ /* 0x000fe400078e3cff */
[----:B------:R-:W-:Y:S01]  /*2ab0*/  LEA.HI R14, R21, R14, RZ, 0x6 ;  /* 0x0000000e150e7211 */ /* 0x000fe200078f30ff */
[----:B------:R-:W-:Y:S02]  /*2ac0*/  IMAD.IADD R142, R142, 0x1, R9 ;  /* 0x000000018e8e7824 */ /* 0x000fe400078e0209 */
[----:B------:R-:W-:Y:S01]  /*2ad0*/  IMAD.IADD R143, R143, 0x1, R10 ;  /* 0x000000018f8f7824 */ /* 0x000fe200078e020a */
[----:B------:R-:W-:-:S02]  /*2ae0*/  SHF.R.S32.HI R9, RZ, 0x6, R14 ;  /* 0x00000006ff097819 */ /* 0x000fc4000001140e */
[----:B------:R-:W-:Y:S02]  /*2af0*/  LOP3.LUT R10, R198, 0x30, R29, 0xf8, !PT ;  /* 0x00000030c60a7812 */ /* 0x000fe400078ef81d */
[----:B------:R-:W-:Y:S01]  /*2b00*/  SHF.R.U32.HI R8, RZ, 0x3, R201 ;  /* 0x00000003ff087819 */ /* 0x000fe200000116c9 */
[----:B------:R-:W-:Y:S01]  /*2b10*/  IMAD R140, R9, 0x2800, R200 ;  /* 0x00002800098c7824 */ /* 0x000fe200078e02c8 */
[----:B------:R-:W-:Y:S01]  /*2b20*/  LOP3.LUT R15, R201, 0x30, R25, 0xf8, !PT ;  /* 0x00000030c90f7812 */ /* 0x000fe200078ef819 */
[--C-:B------:R-:W-:Y:S01]  /*2b30*/  IMAD R131, R9, 0x2800, R202.reuse ;  /* 0x0000280009837824 */ /* 0x100fe200078e02ca */
[----:B------:R-:W-:Y:S01]  /*2b40*/  LOP3.LUT R9, R10, R199, RZ, 0x3c, !PT ;  /* 0x000000c70a097212 */ /* 0x000fe200078e3cff */
[----:B------:R-:W-:Y:S01]  /*2b50*/  IMAD R133, R11, 0x2800, R202 ;  /* 0x000028000b857824 */ /* 0x000fe200078e02ca */
[----:B------:R-:W-:Y:S02]  /*2b60*/  SHF.R.S32.HI R11, RZ, 0x1f, R144 ;  /* 0x0000001fff0b7819 */ /* 0x000fe40000011490 */
[----:B------:R-:W-:-:S02]  /*2b70*/  LOP3.LUT R12, R15, R8, RZ, 0x3c, !PT ;  /* 0x000000080f0c7212 */ /* 0x000fc400078e3cff */
[----:B---3--:R-:W-:Y:S02]  /*2b80*/  R2P PR, R26, 0x6 ;  /* 0x000000061a007804 */ /* 0x008fe40000000000 */
[C---:B------:R-:W-:Y:S01]  /*2b90*/  LOP3.LUT R21, R201.reuse, 0x30, R29, 0xf8, !PT ;  /* 0x00000030c9157812 */ /* 0x040fe200078ef81d */
[----:B------:R-:W-:Y:S01]  /*2ba0*/  IMAD.IADD R140, R140, 0x1, R9 ;  /* 0x000000018c8c7824 */ /* 0x000fe200078e0209 */
[----:B------:R-:W-:Y:S01]  /*2bb0*/  LOP3.LUT R15, R201, 0x30, R27, 0xf8, !PT ;  /* 0x00000030c90f7812 */ /* 0x000fe200078ef81b */
[----:B------:R-:W-:Y:S01]  /*2bc0*/  IMAD R9, R11, R106, RZ ;  /* 0x0000006a0b097224 */ /* 0x000fe200078e02ff */
[----:B------:R-:W-:Y:S01]  /*2bd0*/  LOP3.LUT R10, R21, R8, RZ, 0x3c, !PT ;  /* 0x00000008150a7212 */ /* 0x000fe200078e3cff */
[----:B------:R-:W-:Y:S01]  /*2be0*/  IMAD.IADD R141, R141, 0x1, R12 ;  /* 0x000000018d8d7824 */ /* 0x000fe200078e020c */
[----:B------:R-:W-:Y:S01]  /*2bf0*/  SEL R124, R124, 0xffffffe0, !P1 ;  /* 0xffffffe07c7c7807 */ /* 0x000fe20004800000 */
[----:B------:R-:W-:Y:S01]  /*2c00*/  IMAD R11, R11, R100, RZ ;  /* 0x000000640b0b7224 */ /* 0x000fe200078e02ff */
[----:B------:R-:W-:-:S02]  /*2c10*/  LOP3.LUT R12, R15, R8, RZ, 0x3c, !PT ;  /* 0x000000080f0c7212 */ /* 0x000fc400078e3cff */
[----:B------:R-:W-:Y:S01]  /*2c20*/  IADD3 R118, P1, R188, R119, RZ ;  /* 0x00000077bc767210 */ /* 0x000fe20007f3e0ff */
[----:B------:R-:W-:Y:S01]  /*2c30*/  IMAD R21, R144, R107, R9 ;  /* 0x0000006b90157224 */ /* 0x000fe200078e0209 */
[----:B------:R-:W-:Y:S01]  /*2c40*/  SEL R32, RZ, 0x20, P4 ;  /* 0x00000020ff207807 */ /* 0x000fe20002000000 */
[----:B------:R-:W-:Y:S01]  /*2c50*/  IMAD.IADD R131, R131, 0x1, R10 ;  /* 0x0000000183837824 */ /* 0x000fe200078e020a */
[C---:B------:R-:W-:Y:S01]  /*2c60*/  SHF.L.U64.HI R9, R106.reuse, 0x7, R107 ;  /* 0x000000076a097819 */ /* 0x040fe2000001026b */
[----:B------:R-:W-:Y:S02]  /*2c70*/  IMAD.IADD R133, R133, 0x1, R12 ;  /* 0x0000000185857824 */ /* 0x000fe400078e020c */
[----:B------:R-:W-:Y:S02]  /*2c80*/  IMAD R15, R107, 0xa0, RZ ;  /* 0x000000a06b0f7824 */ /* 0x000fe400078e02ff */
[----:B------:R-:W-:Y:S02]  /*2c90*/  IMAD.SHL.U32 R10, R106, 0x80, RZ ;  /* 0x000000806a0a7824 */ /* 0x000fe400078e00ff */
[----:B------:R-:W-:Y:S01]  /*2ca0*/  IMAD R31, R144, R101, R11 ;  /* 0x00000065901f7224 */ /* 0x000fe200078e020b */
[----:B------:R-:W-:Y:S01]  /*2cb0*/  SHF.L.U64.HI R11, R100, 0x7, R101 ;  /* 0x00000007640b7819 */ /* 0x000fe20000010265 */
[----:B------:R-:W-:Y:S01]  /*2cc0*/  IMAD.X R119, R223, 0x1, R13, P1 ;  /* 0x00000001df777824 */ /* 0x000fe200008e060d */
[----:B------:R-:W-:Y:S01]  /*2cd0*/  SEL R121, R121, 0xffffffc0, !P2 ;  /* 0xffffffc079797807 */ /* 0x000fe20005000000 */
[----:B------:R-:W-:Y:S01]  /*2ce0*/  IMAD.WIDE.U32 R106, R106, 0xa0, RZ ;  /* 0x000000a06a6a7825 */ /* 0x000fe200078e00ff */
[----:B------:R-:W-:-:S02]  /*2cf0*/  SHF.R.S32.HI R26, RZ, 0x4, R27 ;  /* 0x00000004ff1a7819 */ /* 0x000fc4000001141b */
[----:B------:R-:W-:Y:S01]  /*2d00*/  SHF.R.S32.HI R28, RZ, 0x4, R29 ;  /* 0x00000004ff1c7819 */ /* 0x000fe2000001141d */
[----:B------:R-:W-:Y:S01]  /*2d10*/  IMAD.SHL.U32 R12, R100, 0x80, RZ ;  /* 0x00000080640c7824 */ /* 0x000fe200078e00ff */
[----:B------:R-:W-:Y:S01]  /*2d20*/  LOP3.LUT R39, R35, R32, RZ, 0xfc, !PT ;  /* 0x0000002023277212 */ /* 0x000fe200078efcff */
[----:B------:R-:W-:Y:S01]  /*2d30*/  IMAD.WIDE.U32 R104, R144, R100, R104 ;  /* 0x0000006490687225 */ /* 0x000fe200078e0068 */
[----:B------:R-:W-:-:S03]  /*2d40*/  LOP3.LUT R27, R27, 0xfffffff0, RZ, 0xc0, !PT ;  /* 0xfffffff01b1b7812 */ /* 0x000fc600078ec0ff */
[----:B------:R-:W-:Y:S01]  /*2d50*/  IMAD.WIDE.U32 R102, R144, R100, R102 ;  /* 0x0000006490667225 */ /* 0x000fe200078e0066 */
[----:B------:R-:W-:-:S03]  /*2d60*/  LOP3.LUT R29, R29, 0xfffffff0, RZ, 0xc0, !PT ;  /* 0xfffffff01d1d7812 */ /* 0x000fc600078ec0ff */
[----:B------:R-:W-:Y:S02]  /*2d70*/  IMAD.IADD R13, R111, 0x1, R21 ;  /* 0x000000016f0d7824 */ /* 0x000fe400078e0215 */
[----:B------:R-:W-:Y:S01]  /*2d80*/  IMAD.IADD R14, R21, 0x1, R109 ;  /* 0x00000001150e7824 */ /* 0x000fe200078e026d */
[----:B------:R-:W-:Y:S01]  /*2d90*/  SHF.R.S32.HI R21, RZ, 0x4, R25 ;  /* 0x00000004ff157819 */ /* 0x000fe20000011419 */
[----:B------:R-:W-:Y:S01]  /*2da0*/  IMAD.WIDE.U32 R100, R100, 0xa0, RZ ;  /* 0x000000a064647825 */ /* 0x000fe200078e00ff */
[----:B------:R-:W-:-:S03]  /*2db0*/  LOP3.LUT R25, R25, 0xfffffff0, RZ, 0xc0, !PT ;  /* 0xfffffff019197812 */ /* 0x000fc600078ec0ff */
[----:B------:R-:W-:Y:S01]  /*2dc0*/  IMAD.WIDE.U32 R112, R112, 0xa0, RZ ;  /* 0x000000a070707825 */ /* 0x000fe200078e00ff */
[----:B------:R-:W-:Y:S02]  /*2dd0*/  LOP3.LUT R34, R35, 0x1, RZ, 0xc0, !PT ;  /* 0x0000000123227812 */ /* 0x000fe400078ec0ff */
        /* <DEDUP_REMOVED lines=8> */
[----:B------:R-:W-:Y:S01]  /*2e60*/  IADD3 R127, R101, R127, RZ ;  /* 0x0000007f657f7210 */ /* 0x000fe20007ffe0ff */
[----:B------:R-:W-:Y:S01]  /*2e70*/  IMAD.IADD R130, R124, 0x1, R121 ;  /* 0x000000017c827824 */ /* 0x000fe200078e0279 */
[----:B------:R-:W-:Y:S01]  /*2e80*/  SHF.R.S32.HI R30, RZ, 0x1f, R25 ;  /* 0x0000001fff1e7819 */ /* 0x000fe20000011419 */
[----:B------:R-:W-:Y:S01]  /*2e90*/  IMAD.IADD R125, R113, 0x1, R125 ;  /* 0x00000001717d7824 */ /* 0x000fe200078e027d */
[----:B------:R-:W-:Y:S01]  /*2ea0*/  SHF.R.S32.HI R31, RZ, 0x1f, R27 ;  /* 0x0000001fff1f7819 */ /* 0x000fe2000001141b */
[----:B------:R-:W-:Y:S01]  /*2eb0*/  IMAD.IADD R33, R115, 0x1, R33 ;  /* 0x0000000173217824 */ /* 0x000fe200078e0221 */
[----:B------:R-:W-:-:S02]  /*2ec0*/  SHF.R.S32.HI R32, RZ, 0x1f, R29 ;  /* 0x0000001fff207819 */ /* 0x000fc4000001141d */
[----:B------:R-:W-:-:S07]  /*2ed0*/  LOP3.LUT R39, R39, 0x20, RZ, 0xc0, !PT ;  /* 0x0000002027277812 */ /* 0x000fce00078ec0ff */
.L_x_2404:
[----:B------:R-:W2:Y:S01]  /*2ee0*/  LDL.LU R42, [R1+0x14] ;  /* 0x00001400012a7983 */ /* 0x000ea20000300800 */
[----:B------:R-:W0:Y:S01]  /*2ef0*/  LDC.64 R122, c[0x0][0x2e8] ;  /* 0x0000ba00ff7a7b82 */ /* 0x000e220000000a00 */
[----:B------:R-:W-:Y:S01]  /*2f00*/  VIADD R51, R24, 0xffffffff ;  /* 0xffffffff18337836 */ /* 0x000fe20000000000 */
[----:B------:R-:W-:Y:S05]  /*2f10*/  YIELD ;  /* 0x0000000000007946 */ /* 0x000fea0003800000 */
[----:B------:R-:W-:Y:S01]  /*2f20*/  ISETP.GT.AND P4, PT, R51, R120, PT ;  /* 0x000000783300720c */ /* 0x000fe20003f84270 */
[----:B------:R-:W1:Y:S01]  /*2f30*/  LDC R132, c[0x0][0x3f4] ;  /* 0x0000fd00ff847b82 */ /* 0x000e620000000800 */
[----:B------:R-:W-:Y:S01]  /*2f40*/  SHF.R.S32.HI R40, RZ, 0x1f, R51 ;  /* 0x0000001fff287819 */ /* 0x000fe20000011433 */
[-C--:B------:R-:W-:Y:S01]  /*2f50*/  IMAD R41, R125, R51.reuse, RZ ;  /* 0x000000337d297224 */ /* 0x080fe200078e02ff */
[----:B------:R-:W-:Y:S01]  /*2f60*/  BSSY B0, `(.L_x_2305) ;  /* 0x0000caa000007945 */ /* 0x000fe20003800000 */
[----:B------:R-:W-:-:S04]  /*2f70*/  IMAD.WIDE.U32 R134, R112, R51, RZ ;  /* 0x0000003370867225 */ /* 0x000fc800078e00ff */
[----:B------:R-:W-:Y:S01]  /*2f80*/  IMAD R41, R40, R112, R41 ;  /* 0x0000007028297224 */ /* 0x000fe200078e0229 */
[----:B------:R-:W-:Y:S01]  /*2f90*/  IADD3 R45, P1, P2, R3, R134, R129 ;  /* 0x00000086032d7210 */ /* 0x000fe20007a3e081 */
[----:B------:R-:W-:Y:S02]  /*2fa0*/  IMAD R47, R17, 0x7800, R210 ;  /* 0x00007800112f7824 */ /* 0x000fe400078e02d2 */
[----:B------:R-:W-:Y:S02]  /*2fb0*/  IMAD.IADD R92, R135, 0x1, R41 ;  /* 0x00000001875c7824 */ /* 0x000fe400078e0229 */
[----:B------:R-:W-:Y:S01]  /*2fc0*/  IMAD R41, R17, 0x7800, R213 ;  /* 0x0000780011297824 */ /* 0x000fe200078e02d5 */
[C---:B------:R-:W-:Y:S02]  /*2fd0*/  IADD3 R47, R16.reuse, R47, RZ ;  /* 0x0000002f102f7210 */ /* 0x040fe40007ffe0ff */
[----:B------:R-:W-:Y:S01]  /*2fe0*/  IADD3.X R24, R5, R92, R128, P1, P2 ;  /* 0x0000005c05187210 */ /* 0x000fe20000fe4480 */
[----:B------:R-:W-:Y:S01]  /*2ff0*/  IMAD.IADD R46, R16, 0x1, R41 ;  /* 0x00000001102e7824 */ /* 0x000fe200078e0229 */
[----:B0-----:R-:W-:-:S04]  /*3000*/  IADD3 R48, P1, P2, R134, R122, R3 ;  /* 0x0000007a86307210 */ /* 0x001fc80007a3e003 */
[----:B------:R-:W-:Y:S02]  /*3010*/  IADD3.X R49, R92, R123, R5, P1, P2 ;  /* 0x0000007b5c317210 */ /* 0x000fe40000fe4405 */
[----:B-1----:R-:W-:Y:S02]  /*3020*/  ISETP.GE.AND P1, PT, R132, 0x1, PT ;  /* 0x000000018400780c */ /* 0x002fe40003f26270 */
[----:B------:R-:W-:-:S05]  /*3030*/  IADD3 R44, P2, R45, R122, RZ ;  /* 0x0000007a2d2c7210 */ /* 0x000fca0007f5e0ff */
[----:B------:R-:W-:Y:S02]  /*3040*/  IMAD.X R45, R24, 0x1, R123, P2 ;  /* 0x00000001182d7824 */ /* 0x000fe400010e067b */
[----:B------:R-:W-:Y:S01]  /*3050*/  IMAD.MOV.U32 R24, RZ, RZ, R51 ;  /* 0x000000ffff187224 */ /* 0x000fe200078e0033 */
[----:B--2---:R-:W-:-:S04]  /*3060*/  LOP3.LUT R42, R42, 0xfffffffd, RZ, 0xc0, !PT ;  /* 0xfffffffd2a2a7812 */ /* 0x004fc800078ec0ff */
[----:B------:R-:W-:-:S05]  /*3070*/  @P4 LOP3.LUT R42, R42, 0x2, RZ, 0xfc, !PT ;  /* 0x000000022a2a4812 */ /* 0x000fca00078efcff */
[----:B------:R0:W-:Y:S01]  /*3080*/  STL [R1+0x14], R42 ;  /* 0x0000142a01007387 */ /* 0x0001e20000100800 */
        /* <DEDUP_REMOVED lines=36> */
[----:B0-----:R-:W-:-:S04]  /*32d0*/  IADD3 R42, P1, P4, R104, UR4, R88 ;  /* 0x00000004682a7c10 */ /* 0x001fc8000fc3e058 */
        /* <DEDUP_REMOVED lines=29> */
.L_x_2309:
[----:B------:R-:W-:Y:S05]  /*34b0*/  BSYNC B1 ;  /* 0x0000000000017941 */ /* 0x000fea0003800000 */
.L_x_2308:
        /* <DEDUP_REMOVED lines=54> */
.L_x_2311:
[----:B------:R-:W-:Y:S05]  /*3820*/  BSYNC B1 ;  /* 0x0000000000017941 */ /* 0x000fea0003800000 */
.L_x_2310:
        /* <DEDUP_REMOVED lines=25> */
[----:B------:R-:W-:Y:S01]  /*39c0*/  IMAD.MOV.U32 R151, RZ, RZ, R72 ;  /* 0x000000ffff977224 */ /* 0x000fe200078e0048 */
[----:B------:R-:W-:Y:S06]  /*39d0*/  @!P1 BRA `(.L_x_2312) ;  /* 0x0000000000049947 */ /* 0x000fec0003800000 */
[----:B------:R-:W-:Y:S01]  /*39e0*/  BPT.TRAP 0x1 ;  /* 0x000000040000795c */ /* 0x000fe20000300000 */
.L_x_2312:
[----:B------:R-:W-:Y:S01]  /*39f0*/  IMAD R97, R17, 0x8, R16 ;  /* 0x0000000811617824 */ /* 0x000fe200078e0210 */
[----:B------:R-:W-:Y:S01]  /*3a00*/  SHF.L.U32 R98, R191, 0x1f, RZ ;  /* 0x0000001fbf627819 */ /* 0x000fe200000006ff */
[----:B------:R-:W-:Y:S03]  /*3a10*/  BSSY B1, `(.L_x_2313) ;  /* 0x0000003000017945 */ /* 0x000fe60003800000 */
[----:B------:R-:W3:Y:S02]  /*3a20*/  SYNCS.PHASECHK.TRANS64.TRYWAIT P5, [R97+URZ+0x29890], R98 ;  /* 0x02989062610075a7 */ /* 0x000ee400080a017f */
[----:B---3--:R-:W-:Y:S05]  /*3a30*/  @!P5 BRA `(.L_x_2314) ;  /* 0x000002b0001cd947 */ /* 0x008fea0003800000 */
.L_x_2649:
[----:B------:R-:W-:Y:S05]  /*3a40*/  BSYNC B1 ;  /* 0x0000000000017941 */ /* 0x000fea0003800000 */
.L_x_2313:
        /* <DEDUP_REMOVED lines=16> */
[----:B------:R-:W-:Y:S01]  /*3b50*/  LOP3.LUT R135, R135, 0xff00, R165, 0xf8, !PT ;  /* 0x0000ff0087877812 */ /* 0x000fe200078ef8a5 */
[----:B------:R-:W-:Y:S01]  /*3b60*/  IMAD.SHL.U32 R167, R167, 0x100, RZ ;  /* 0x00000100a7a77824 */ /* 0x000fe200078e00ff */
[----:B-1----:R-:W-:-:S02]  /*3b70*/  F2FP.F16.E4M3.UNPACK_B R165, R41 ;  /* 0x00000029ffa5723e */ /* 0x002fc400020006ff */
[----:B------:R-:W-:Y:S02]  /*3b80*/  LOP3.LUT R135, R135, 0xff0000, R136, 0xf8, !PT ;  /* 0x00ff000087877812 */ /* 0x000fe400078ef888 */
[-C--:B------:R-:W-:Y:S02]  /*3b90*/  F2FP.F16.E4M3.UNPACK_B R136, R164.reuse.H1 ;  /* 0x000000a4ff88723e */ /* 0x080fe400030006ff */
[----:B------:R-:W-:Y:S01]  /*3ba0*/  SHF.R.U32.HI R134, RZ, 0x10, R137 ;  /* 0x00000010ff867819 */ /* 0x000fe20000011689 */
[--C-:B------:R-:W-:Y:S01]  /*3bb0*/  HADD2.F32 R137, -RZ, R165.reuse.H1_H1 ;  /* 0x300000a5ff897230 */ /* 0x100fe20000004100 */
[----:B------:R-:W-:Y:S01]  /*3bc0*/  LOP3.LUT R168, R168, 0xff00, R167, 0xf8, !PT ;  /* 0x0000ff00a8a87812 */ /* 0x000fe200078ef8a7 */
[----:B------:R-:W-:Y:S01]  /*3bd0*/  HADD2.F32 R170, -RZ, R136.H0_H0 ;  /* 0x20000088ffaa7230 */ /* 0x000fe20000004100 */
[----:B------:R-:W-:Y:S01]  /*3be0*/  F2FP.F16.E4M3.UNPACK_B R167, R163.H1 ;  /* 0x000000a3ffa7723e */ /* 0x000fe200030006ff */
[----:B------:R-:W-:Y:S01]  /*3bf0*/  HADD2.F32 R165, -RZ, R165.H0_H0 ;  /* 0x200000a5ffa57230 */ /* 0x000fe20000004100 */
[----:B------:R-:W-:-:S02]  /*3c00*/  F2FP.F16.E4M3.UNPACK_B R164, R164 ;  /* 0x000000a4ffa4723e */ /* 0x000fc400020006ff */
[-C--:B------:R-:W-:Y:S01]  /*3c10*/  FMUL.FTZ R171, R137, R170.reuse ;  /* 0x000000aa89ab7220 */ /* 0x080fe20000410000 */
[--C-:B------:R-:W-:Y:S02]  /*3c20*/  HADD2.F32 R169, -RZ, R167.reuse.H0_H0 ;  /* 0x200000a7ffa97230 */ /* 0x100fe40000004100 */
[----:B------:R-:W-:Y:S01]  /*3c30*/  FMUL.FTZ R170, R165, R170 ;  /* 0x000000aaa5aa7220 */ /* 0x000fe20000410000 */
        /* <DEDUP_REMOVED lines=70> */
[----:B------:R-:W-:Y:S01]  /*40a0*/  MOV R41, R137 ;  /* 0x0000008900297202 */ /* 0x000fe20000000f00 */
[-C--:B------:R-:W-:Y:S02]  /*40b0*/  FFMA.FTZ R165, R136, R135.reuse, -R165 ;  /* 0x0000008788a57223 */ /* 0x080fe400000108a5 */
        /* <DEDUP_REMOVED lines=13> */
.L_x_2320:
[----:B------:R-:W-:Y:S05]  /*4190*/  BSYNC B3 ;  /* 0x0000000000037941 */ /* 0x000fea0003800000 */
.L_x_2319:
[----:B-1----:R4:W-:Y:S02]  /*41a0*/  STG.E.128 desc[UR54][R48.64], R40 ;  /* 0x0000002830007986 */ /* 0x0029e4000c101d36 */
.L_x_2318:
[----:B------:R-:W-:Y:S05]  /*41b0*/  BSYNC B2 ;  /* 0x0000000000027941 */ /* 0x000fea0003800000 */
.L_x_2317:
        /* <DEDUP_REMOVED lines=50> */
[----:B------:R-:W-:Y:S01]  /*44e0*/  HADD2.F32 R137, -RZ, R164.H1_H1 ;  /* 0x300000a4ff897230 */ /* 0x000fe20000004100 */
[----:B------:R-:W-:Y:S01]  /*44f0*/  F2FP.SATFINITE.E4M3.F32.PACK_AB_MERGE_C R122, R135, R122, RZ ;  /* 0x0000007a877a723e */ /* 0x000fe200048070ff */
[----:B------:R-:W-:Y:S01]  /*4500*/  HADD2.F32 R165, -RZ, R136.H0_H0 ;  /* 0x20000088ffa57230 */ /* 0x000fe20000004100 */
[----:B------:R-:W-:Y:S01]  /*4510*/  F2FP.F16.E4M3.UNPACK_B R41, R41 ;  /* 0x00000029ff29723e */ /* 0x000fe200020006ff */
[----:B------:R-:W-:Y:S01]  /*4520*/  HADD2.F32 R164, -RZ, R164.H0_H0 ;  /* 0x200000a4ffa47230 */ /* 0x000fe20000004100 */
[----:B------:R-:W-:Y:S01]  /*4530*/  F2FP.SATFINITE.E4M3.F32.PACK_AB_MERGE_C R123, R123, R134, R122 ;  /* 0x000000867b7b723e */ /* 0x000fe2000480707a */
[----:B------:R-:W-:-:S02]  /*4540*/  HADD2.F32 R136, -RZ, R136.H1_H1 ;  /* 0x30000088ff887230 */ /* 0x000fc40000004100 */
[C---:B------:R-:W-:Y:S01]  /*4550*/  FMUL.FTZ R167, R137.reuse, R165 ;  /* 0x000000a589a77220 */ /* 0x040fe20000410000 */
[-C--:B------:R-:W-:Y:S02]  /*4560*/  F2FP.F16.E4M3.UNPACK_B R122, R42.reuse ;  /* 0x0000002aff7a723e */ /* 0x080fe400020006ff */
        /* <DEDUP_REMOVED lines=55> */
.L_x_2324:
[----:B------:R-:W-:Y:S05]  /*48e0*/  BSYNC B3 ;  /* 0x0000000000037941 */ /* 0x000fea0003800000 */
.L_x_2323:
[----:B-1----:R0:W-:Y:S02]  /*48f0*/  STG.E.128 desc[UR54][R48.64+0x20], R40 ;  /* 0x0000202830007986 */ /* 0x0021e4000c101d36 */
.L_x_2322:
[----:B------:R-:W-:Y:S05]  /*4900*/  BSYNC B2 ;  /* 0x0000000000027941 */ /* 0x000fea0003800000 */
.L_x_2321:
        /* <DEDUP_REMOVED lines=111> */
.L_x_2328:
[----:B------:R-:W-:Y:S05]  /*5000*/  BSYNC B3 ;  /* 0x0000000000037941 */ /* 0x000fea0003800000 */
.L_x_2327:
[----:B-1----:R0:W-:Y:S02]  /*5010*/  STG.E.128 desc[UR54][R48.64+0x40], R40 ;  /* 0x0000402830007986 */ /* 0x0021e4000c101d36 */
.L_x_2326:
[----:B------:R-:W-:Y:S05]  /*5020*/  BSYNC B2 ;  /* 0x0000000000027941 */ /* 0x000fea0003800000 */
.L_x_2325:
        /* <DEDUP_REMOVED lines=9> */
[----:B------:R-:W-:Y:S01]  /*50c0*/  LOP3.LUT R86, R83, 0xff0000ff, RZ, 0xc0, !PT ;  /* 0xff0000ff53567812 */ /* 0x000fe200078ec0ff */
[----:B------:R-:W-:Y:S01]  /*50d0*/  IMAD.SHL.U32 R93, R93, 0x100, RZ ;  /* 0x000001005d5d7824 */ /* 0x000fe200078e00ff */
[----:B------:R-:W-:Y:S02]  /*50e0*/  LOP3.LUT R84, R85, 0xff0000ff, RZ, 0xc0, !PT ;  /* 0xff0000ff55547812 */ /* 0x000fe400078ec0ff */
[----:B------:R-:W-:Y:S02]  /*50f0*/  SHF.L.U32 R87, R87, 0x8, RZ ;  /* 0x0000000857577819 */ /* 0x000fe400000006ff */
[----:B------:R-:W-:-:S02]  /*5100*/  F2FP.F16.E4M3.UNPACK_B R82, R157.H1 ;  /* 0x0000009dff52723e */ /* 0x000fc400030006ff */
[----:B-1----:R-:W-:Y:S02]  /*5110*/  F2FP.F16.E4M3.UNPACK_B R92, R41 ;  /* 0x00000029ff5c723e */ /* 0x002fe400020006ff */
[----:B------:R-:W-:Y:S01]  /*5120*/  LOP3.LUT R86, R86, 0xff00, R87, 0xf8, !PT ;  /* 0x0000ff0056567812 */ /* 0x000fe200078ef857 */
[----:B------:R-:W-:Y:S01]  /*5130*/  HADD2.F32 R95, -RZ, R82.H0_H0 ;  /* 0x20000052ff5f7230 */ /* 0x000fe20000004100 */
[----:B------:R-:W-:Y:S01]  /*5140*/  LOP3.LUT R84, R84, 0xff00, R93, 0xf8, !PT ;  /* 0x0000ff0054547812 */ /* 0x000fe200078ef85d */
[--C-:B------:R-:W-:Y:S01]  /*5150*/  HADD2.F32 R87, -RZ, R92.reuse.H1_H1 ;  /* 0x3000005cff577230 */ /* 0x100fe20000004100 */
[----:B------:R-:W-:Y:S01]  /*5160*/  F2FP.F16.E4M3.UNPACK_B R93, R156.H1 ;  /* 0x0000009cff5d723e */ /* 0x000fe200030006ff */
[----:B------:R-:W-:Y:S01]  /*5170*/  HADD2.F32 R92, -RZ, R92.H0_H0 ;  /* 0x2000005cff5c7230 */ /* 0x000fe20000004100 */
[----:B------:R-:W-:Y:S02]  /*5180*/  SHF.R.U32.HI R85, RZ, 0x10, R85 ;  /* 0x00000010ff557819 */ /* 0x000fe40000011655 */
[----:B------:R-:W-:Y:S01]  /*5190*/  FMUL.FTZ R122, R87, R95 ;  /* 0x0000005f577a7220 */ /* 0x000fe20000410000 */
[----:B------:R-:W-:-:S02]  /*51a0*/  HADD2.F32 R94, -RZ, R93.H0_H0 ;  /* 0x2000005dff5e7230 */ /* 0x000fc40000004100 */
[C---:B------:R-:W-:Y:S01]  /*51b0*/  FMUL.FTZ R95, R92.reuse, R95 ;  /* 0x0000005f5c5f7220 */ /* 0x040fe20000410000 */
[----:B------:R-:W-:Y:S01]  /*51c0*/  SHF.R.U32.HI R83, RZ, 0x10, R83 ;  /* 0x00000010ff537819 */ /* 0x000fe20000011653 */
[----:B------:R-:W-:Y:S01]  /*51d0*/  IMAD.U32 R85, R85, 0x10000, RZ ;  /* 0x0001000055557824 */ /* 0x000fe200078e00ff */
[----:B------:R-:W-:Y:S01]  /*51e0*/  F2FP.F16.E4M3.UNPACK_B R157, R157 ;  /* 0x0000009dff9d723e */ /* 0x000fe200020006ff */
[-C--:B------:R-:W-:Y:S01]  /*51f0*/  FFMA.FTZ R87, R87, R94.reuse, R95 ;  /* 0x0000005e57577223 */ /* 0x080fe2000001005f */
[----:B------:R-:W-:Y:S01]  /*5200*/  F2FP.F16.E4M3.UNPACK_B R95, R41.H1 ;  /* 0x00000029ff5f723e */ /* 0x000fe200030006ff */
[----:B------:R-:W-:Y:S01]  /*5210*/  FFMA.FTZ R92, R92, R94, -R122 ;  /* 0x0000005e5c5c7223 */ /* 0x000fe2000001087a */
[----:B------:R-:W-:Y:S01]  /*5220*/  HADD2.F32 R94, -RZ, R82.H1_H1 ;  /* 0x30000052ff5e7230 */ /* 0x000fe20000004100 */
[----:B------:R-:W-:Y:S01]  /*5230*/  LOP3.LUT R84, R84, 0xff0000, R85, 0xf8, !PT ;  /* 0x00ff000054547812 */ /* 0x000fe200078ef855 */
[----:B------:R-:W-:Y:S01]  /*5240*/  HADD2.F32 R93, -RZ, R93.H1_H1 ;  /* 0x3000005dff5d7230 */ /* 0x000fe20000004100 */
[----:B------:R-:W-:Y:S01]  /*5250*/  F2FP.F16.E4M3.UNPACK_B R156, R156 ;  /* 0x0000009cff9c723e */ /* 0x000fe200020006ff */
[--C-:B------:R-:W-:Y:S01]  /*5260*/  HADD2.F32 R41, -RZ, R95.reuse.H1_H1 ;  /* 0x3000005fff297230 */ /* 0x100fe20000004100 */
[-C--:B------:R-:W-:Y:S01]  /*5270*/  F2FP.F16.E4M3.UNPACK_B R85, R84.reuse.H1 ;  /* 0x00000054ff55723e */ /* 0x080fe200030006ff */
[----:B------:R-:W-:Y:S01]  /*5280*/  HADD2.F32 R82, -RZ, R95.H0_H0 ;  /* 0x2000005fff527230 */ /* 0x000fe20000004100 */
[----:B------:R-:W-:Y:S01]  /*5290*/  F2FP.F16.E4M3.UNPACK_B R84, R84 ;  /* 0x00000054ff54723e */ /* 0x000fe200020006ff */
[----:B------:R-:W-:-:S02]  /*52a0*/  IMAD.U32 R83, R83, 0x10000, RZ ;  /* 0x0001000053537824 */ /* 0x000fc400078e00ff */
[CC--:B------:R-:W-:Y:S01]  /*52b0*/  FMUL.FTZ R95, R41.reuse, R94.reuse ;  /* 0x0000005e295f7220 */ /* 0x0c0fe20000410000 */
[--C-:B------:R-:W-:Y:S02]  /*52c0*/  HADD2.F32 R122, -RZ, R85.reuse.H0_H0 ;  /* 0x20000055ff7a7230 */ /* 0x100fe40000004100 */
[C---:B------:R-:W-:Y:S01]  /*52d0*/  FMUL.FTZ R94, R82.reuse, R94 ;  /* 0x0000005e525e7220 */ /* 0x040fe20000410000 */
[----:B------:R-:W-:Y:S02]  /*52e0*/  HADD2.F32 R85, -RZ, R85.H1_H1 ;  /* 0x30000055ff557230 */ /* 0x000fe40000004100 */
[-C--:B------:R-:W-:Y:S01]  /*52f0*/  FFMA.FTZ R82, R82, R93.reuse, -R95 ;  /* 0x0000005d52527223 */ /* 0x080fe2000001085f */
[----:B------:R-:W-:Y:S01]  /*5300*/  LOP3.LUT R83, R86, 0xff0000, R83, 0xf8, !PT ;  /* 0x00ff000056537812 */ /* 0x000fe200078ef853 */
[----:B------:R-:W-:Y:S01]  /*5310*/  FFMA.FTZ R41, R41, R93, R94 ;  /* 0x0000005d29297223 */ /* 0x000fe2000001005e */
[----:B------:R-:W-:Y:S02]  /*5320*/  F2FP.F16.E4M3.UNPACK_B R95, R43 ;  /* 0x0000002bff5f723e */ /* 0x000fe400020006ff */
[----:B------:R-:W-:-:S02]  /*5330*/  F2FP.F16.E4M3.UNPACK_B R86, R83.H1 ;  /* 0x00000053ff56723e */ /* 0x000fc400030006ff */
[----:B------:R-:W-:Y:S01]  /*5340*/  F2FP.F16.E4M3.UNPACK_B R43, R43.H1 ;  /* 0x0000002bff2b723e */ /* 0x000fe200030006ff */
[--C-:B------:R-:W-:Y:S01]  /*5350*/  HADD2.F32 R93, -RZ, R95.reuse.H1_H1 ;  /* 0x3000005fff5d7230 */ /* 0x100fe20000004100 */
[----:B------:R-:W-:Y:S01]  /*5360*/  F2FP.SATFINITE.E4M3.F32.PACK_AB_MERGE_C R41, R41, R82, RZ ;  /* 0x000000522929723e */ /* 0x000fe200048070ff */
[----:B------:R-:W-:Y:S02]  /*5370*/  HADD2.F32 R95, -RZ, R95.H0_H0 ;  /* 0x2000005fff5f7230 */ /* 0x000fe40000004100 */
[--C-:B------:R-:W-:Y:S02]  /*5380*/  HADD2.F32 R94, -RZ, R86.reuse.H0_H0 ;  /* 0x20000056ff5e7230 */ /* 0x100fe40000004100 */
[----:B------:R-:W-:Y:S01]  /*5390*/  FMUL.FTZ R123, R93, R122 ;  /* 0x0000007a5d7b7220 */ /* 0x000fe20000410000 */
[----:B------:R-:W-:Y:S01]  /*53a0*/  HADD2.F32 R86, -RZ, R86.H1_H1 ;  /* 0x30000056ff567230 */ /* 0x000fe20000004100 */
[----:B------:R-:W-:Y:S02]  /*53b0*/  F2FP.SATFINITE.E4M3.F32.PACK_AB_MERGE_C R41, R87, R92, R41 ;  /* 0x0000005c5729723e */ /* 0x000fe40004807029 */
[C---:B------:R-:W-:Y:S01]  /*53c0*/  FFMA.FTZ R123, R95.reuse, R94, -R123 ;  /* 0x0000005e5f7b7223 */ /* 0x040fe2000001087b */
[----:B------:R-:W-:-:S04]  /*53d0*/  FMUL.FTZ R95, R95, R122 ;  /* 0x0000007a5f5f7220 */ /* 0x000fc80000410000 */
[----:B------:R-:W-:Y:S01]  /*53e0*/  FFMA.FTZ R95, R93, R94, R95 ;  /* 0x0000005e5d5f7223 */ /* 0x000fe2000001005f */
[--C-:B------:R-:W-:Y:S02]  /*53f0*/  HADD2.F32 R93, -RZ, R43.reuse.H1_H1 ;  /* 0x3000002bff5d7230 */ /* 0x100fe40000004100 */
[----:B------:R-:W-:-:S03]  /*5400*/  HADD2.F32 R43, -RZ, R43.H0_H0 ;  /* 0x2000002bff2b7230 */ /* 0x000fc60000004100 */
[----:B------:R-:W-:-:S04]  /*5410*/  FMUL.FTZ R94, R93, R85 ;  /* 0x000000555d5e7220 */ /* 0x000fc80000410000 */
[C---:B------:R-:W-:Y:S01]  /*5420*/  FFMA.FTZ R94, R43.reuse, R86, -R94 ;  /* 0x000000562b5e7223 */ /* 0x040fe2000001085e */
[----:B------:R-:W-:Y:S01]  /*5430*/  FMUL.FTZ R43, R43, R85 ;  /* 0x000000552b2b7220 */ /* 0x000fe20000410000 */
[----:B------:R-:W-:-:S03]  /*5440*/  F2FP.F16.E4M3.UNPACK_B R85, R83 ;  /* 0x00000053ff55723e */ /* 0x000fc600020006ff */
[----:B------:R-:W-:Y:S01]  /*5450*/  FFMA.FTZ R43, R93, R86, R43 ;  /* 0x000000565d2b7223 */ /* 0x000fe2000001002b */
[-C--:B------:R-:W-:Y:S01]  /*5460*/  F2FP.F16.E4M3.UNPACK_B R86, R42.reuse ;  /* 0x0000002aff56723e */ /* 0x080fe200020006ff */
[----:B------:R-:W-:Y:S01]  /*5470*/  HADD2.F32 R93, -RZ, R84.H0_H0 ;  /* 0x20000054ff5d7230 */ /* 0x000fe20000004100 */
[----:B------:R-:W-:Y:S01]  /*5480*/  F2FP.F16.E4M3.UNPACK_B R42, R42.H1 ;  /* 0x0000002aff2a723e */ /* 0x000fe200030006ff */
[--C-:B------:R-:W-:Y:S01]  /*5490*/  HADD2.F32 R87, -RZ, R85.reuse.H0_H0 ;  /* 0x20000055ff577230 */ /* 0x100fe20000004100 */
[----:B------:R-:W-:Y:S01]  /*54a0*/  F2FP.SATFINITE.E4M3.F32.PACK_AB_MERGE_C R94, R43, R94, RZ ;  /* 0x0000005e2b5e723e */ /* 0x000fe200048070ff */
[--C-:B------:R-:W-:Y:S02]  /*54b0*/  HADD2.F32 R82, -RZ, R86.reuse.H1_H1 ;  /* 0x30000056ff527230 */ /* 0x100fe40000004100 */
[----:B------:R-:W-:Y:S01]  /*54c0*/  HADD2.F32 R86, -RZ, R86.H0_H0 ;  /* 0x20000056ff567230 */ /* 0x000fe20000004100 */
[----:B------:R-:W-:Y:S01]  /*54d0*/  F2FP.SATFINITE.E4M3.F32.PACK_AB_MERGE_C R43, R95, R123, R94 ;  /* 0x0000007b5f2b723e */ /* 0x000fe2000480705e */
[----:B------:R-:W-:-:S02]  /*54e0*/  HADD2.F32 R85, -RZ, R85.H1_H1 ;  /* 0x30000055ff557230 */ /* 0x000fc40000004100 */
[-C--:B------:R-:W-:Y:S01]  /*54f0*/  FMUL.FTZ R83, R82, R93.reuse ;  /* 0x0000005d52537220 */ /* 0x080fe20000410000 */
[----:B------:R-:W-:-:S03]  /*5500*/  FMUL.FTZ R93, R86, R93 ;  /* 0x0000005d565d7220 */ /* 0x000fc60000410000 */
[-C--:B------:R-:W-:Y:S01]  /*5510*/  FFMA.FTZ R83, R86, R87.reuse, -R83 ;  /* 0x0000005756537223 */ /* 0x080fe20000010853 */
[----:B------:R-:W-:Y:S01]  /*5520*/  F2FP.F16.E4M3.UNPACK_B R86, R40.H1 ;  /* 0x00000028ff56723e */ /* 0x000fe200030006ff */
[----:B------:R-:W-:Y:S01]  /*5530*/  FFMA.FTZ R82, R82, R87, R93 ;  /* 0x0000005752527223 */ /* 0x000fe2000001005d */
[----:B------:R-:W-:Y:S02]  /*5540*/  HADD2.F32 R87, -RZ, R84.H1_H1 ;  /* 0x30000054ff577230 */ /* 0x000fe40000004100 */
[--C-:B------:R-:W-:Y:S02]  /*5550*/  HADD2.F32 R84, -RZ, R42.reuse.H1_H1 ;  /* 0x3000002aff547230 */ /* 0x100fe40000004100 */
[----:B------:R-:W-:-:S03]  /*5560*/  HADD2.F32 R42, -RZ, R42.H0_H0 ;  /* 0x2000002aff2a7230 */ /* 0x000fc60000004100 */
[-C--:B------:R-:W-:Y:S02]  /*5570*/  FMUL.FTZ R93, R84, R87.reuse ;  /* 0x00000057545d7220 */ /* 0x080fe40000410000 */
[C---:B------:R-:W-:Y:S02]  /*5580*/  FMUL.FTZ R87, R42.reuse, R87 ;  /* 0x000000572a577220 */ /* 0x040fe40000410000 */
[-C--:B------:R-:W-:Y:S01]  /*5590*/  FFMA.FTZ R42, R42, R85.reuse, -R93 ;  /* 0x000000552a2a7223 */ /* 0x080fe2000001085d */
[----:B------:R-:W-:Y:S02]  /*55a0*/  HADD2.F32 R93, -RZ, R157.H1_H1 ;  /* 0x3000009dff5d7230 */ /* 0x000fe40000004100 */
[----:B------:R-:W-:Y:S01]  /*55b0*/  FFMA.FTZ R85, R84, R85, R87 ;  /* 0x0000005554557223 */ /* 0x000fe20000010057 */
[--C-:B------:R-:W-:Y:S02]  /*55c0*/  HADD2.F32 R84, -RZ, R86.reuse.H1_H1 ;  /* 0x30000056ff547230 */ /* 0x100fe40000004100 */
[----:B------:R-:W-:-:S02]  /*55d0*/  HADD2.F32 R86, -RZ, R86.H0_H0 ;  /* 0x20000056ff567230 */ /* 0x000fc40000004100 */
[--C-:B------:R-:W-:Y:S02]  /*55e0*/  HADD2.F32 R87, -RZ, R156.reuse.H1_H1 ;  /* 0x3000009cff577230 */ /* 0x100fe40000004100 */
[-C--:B------:R-:W-:Y:S01]  /*55f0*/  FMUL.FTZ R135, R84, R93.reuse ;  /* 0x0000005d54877220 */ /* 0x080fe20000410000 */
[----:B------:R-:W-:Y:S02]  /*5600*/  HADD2.F32 R157, -RZ, R157.H0_H0 ;  /* 0x2000009dff9d7230 */ /* 0x000fe40000004100 */
[C---:B------:R-:W-:Y:S01]  /*5610*/  FMUL.FTZ R93, R86.reuse, R93 ;  /* 0x0000005d565d7220 */ /* 0x040fe20000410000 */
[----:B------:R-:W-:Y:S01]  /*5620*/  F2FP.SATFINITE.E4M3.F32.PACK_AB_MERGE_C R42, R85, R42, RZ ;  /* 0x0000002a552a723e */ /* 0x000fe200048070ff */
[-C--:B------:R-:W-:Y:S02]  /*5630*/  FFMA.FTZ R86, R86, R87.reuse, -R135 ;  /* 0x0000005756567223 */ /* 0x080fe40000010887 */
[----:B------:R-:W-:Y:S01]  /*5640*/  FFMA.FTZ R93, R84, R87, R93 ;  /* 0x00000057545d7223 */ /* 0x000fe2000001005d */
[----:B------:R-:W-:Y:S01]  /*5650*/  F2FP.F16.E4M3.UNPACK_B R84, R40 ;  /* 0x00000028ff54723e */ /* 0x000fe200020006ff */
[----:B------:R-:W-:Y:S01]  /*5660*/  HADD2.F32 R87, -RZ, R156.H0_H0 ;  /* 0x2000009cff577230 */ /* 0x000fe20000004100 */
[----:B------:R-:W-:-:S02]  /*5670*/  F2FP.SATFINITE.E4M3.F32.PACK_AB_MERGE_C R42, R82, R83, R42 ;  /* 0x00000053522a723e */ /* 0x000fc4000480702a */
[----:B------:R-:W-:Y:S01]  /*5680*/  F2FP.SATFINITE.E4M3.F32.PACK_AB_MERGE_C R86, R93, R86, RZ ;  /* 0x000000565d56723e */ /* 0x000fe200048070ff */
[--C-:B------:R-:W-:Y:S02]  /*5690*/  HADD2.F32 R40, -RZ, R84.reuse.H1_H1 ;  /* 0x30000054ff287230 */ /* 0x100fe40000004100 */
[----:B------:R-:W-:-:S03]  /*56a0*/  HADD2.F32 R84, -RZ, R84.H0_H0 ;  /* 0x20000054ff547230 */ /* 0x000fc60000004100 */
[-C--:B------:R-:W-:Y:S02]  /*56b0*/  FMUL.FTZ R135, R40, R157.reuse ;  /* 0x0000009d28877220 */ /* 0x080fe40000410000 */
[C---:B------:R-:W-:Y:S02]  /*56c0*/  FMUL.FTZ R157, R84.reuse, R157 ;  /* 0x0000009d549d7220 */ /* 0x040fe40000410000 */
[-C--:B------:R-:W-:Y:S02]  /*56d0*/  FFMA.FTZ R84, R84, R87.reuse, -R135 ;  /* 0x0000005754547223 */ /* 0x080fe40000010887 */
[----:B------:R-:W-:-:S05]  /*56e0*/  FFMA.FTZ R157, R40, R87, R157 ;  /* 0x00000057289d7223 */ /* 0x000fca000001009d */
[----:B------:R-:W-:-:S07]  /*56f0*/  F2FP.SATFINITE.E4M3.F32.PACK_AB_MERGE_C R40, R157, R84, R86 ;  /* 0x000000549d28723e */ /* 0x000fce0004807056 */
.L_x_2332:
[----:B------:R-:W-:Y:S05]  /*5700*/  BSYNC B3 ;  /* 0x0000000000037941 */ /* 0x000fea0003800000 */
.L_x_2331:
[----:B-1----:R0:W-:Y:S02]  /*5710*/  STG.E.128 desc[UR54][R48.64+0x60], R40 ;  /* 0x0000602830007986 */ /* 0x0021e4000c101d36 */
.L_x_2330:
[----:B------:R-:W-:Y:S05]  /*5720*/  BSYNC B2 ;  /* 0x0000000000027941 */ /* 0x000fea0003800000 */
.L_x_2329:
        /* <DEDUP_REMOVED lines=17> */
[----:B------:R-:W-:-:S03]  /*5840*/  FMUL.FTZ R84, R80, R84 ;  /* 0x0000005450547220 */ /* 0x000fc60000410000 */
[-C--:B------:R-:W-:Y:S01]  /*5850*/  FFMA.FTZ R80, R80, R83.reuse, -R87 ;  /* 0x0000005350507223 */ /* 0x080fe20000010857 */
[----:B------:R-:W-:Y:S01]  /*5860*/  FFMA.FTZ R85, R85, R83, R84 ;  /* 0x0000005355557223 */ /* 0x000fe20000010054 */
[----:B------:R-:W-:Y:S01]  /*5870*/  F2FP.F16.E4M3.UNPACK_B R83, R78.H1 ;  /* 0x0000004eff53723e */ /* 0x000fe200030006ff */
[----:B------:R-:W-:Y:S02]  /*5880*/  IMAD.MOV.U32 R78, RZ, RZ, R40 ;  /* 0x000000ffff4e7224 */ /* 0x000fe400078e0028 */
[----:B------:R-:W-:Y:S02]  /*5890*/  HADD2.F32 R40, -RZ, R41.H1_H1 ;  /* 0x30000029ff287230 */ /* 0x000fe40000004100 */
[--C-:B------:R-:W-:Y:S02]  /*58a0*/  HADD2.F32 R87, -RZ, R83.reuse.H1_H1 ;  /* 0x30000053ff577230 */ /* 0x100fe40000004100 */
[----:B------:R-:W-:-:S03]  /*58b0*/  HADD2.F32 R83, -RZ, R83.H0_H0 ;  /* 0x20000053ff537230 */ /* 0x000fc60000004100 */
[-C--:B------:R-:W-:Y:S02]  /*58c0*/  FMUL.FTZ R84, R87, R82.reuse ;  /* 0x0000005257547220 */ /* 0x080fe40000410000 */
[C---:B------:R-:W-:Y:S02]  /*58d0*/  FMUL.FTZ R86, R83.reuse, R82 ;  /* 0x0000005253567220 */ /* 0x040fe40000410000 */
[-C--:B------:R-:W-:Y:S01]  /*58e0*/  FFMA.FTZ R82, R83, R40.reuse, -R84 ;  /* 0x0000002853527223 */ /* 0x080fe20000010854 */
[----:B------:R-:W-:Y:S01]  /*58f0*/  F2FP.F16.E4M3.UNPACK_B R84, R155 ;  /* 0x0000009bff54723e */ /* 0x000fe200020006ff */
[----:B------:R-:W-:Y:S01]  /*5900*/  FFMA.FTZ R87, R87, R40, R86 ;  /* 0x0000002857577223 */ /* 0x000fe20000010056 */
[----:B------:R-:W-:Y:S02]  /*5910*/  F2FP.F16.E4M3.UNPACK_B R40, R78.H1 ;  /* 0x0000004eff28723e */ /* 0x000fe400030006ff */
[----:B------:R-:W-:Y:S01]  /*5920*/  F2FP.F16.E4M3.UNPACK_B R83, R154 ;  /* 0x0000009aff53723e */ /* 0x000fe200020006ff */
[----:B------:R-:W-:Y:S01]  /*5930*/  HADD2.F32 R92, -RZ, R84.H1_H1 ;  /* 0x30000054ff5c7230 */ /* 0x000fe20000004100 */
[----:B------:R-:W-:Y:S01]  /*5940*/  F2FP.F16.E4M3.UNPACK_B R78, R78 ;  /* 0x0000004eff4e723e */ /* 0x000fe200020006ff */
[----:B------:R-:W-:-:S02]  /*5950*/  HADD2.F32 R41, -RZ, R40.H1_H1 ;  /* 0x30000028ff297230 */ /* 0x000fc40000004100 */
[----:B------:R-:W-:Y:S02]  /*5960*/  HADD2.F32 R40, -RZ, R40.H0_H0 ;  /* 0x20000028ff287230 */ /* 0x000fe40000004100 */
[----:B------:R-:W-:Y:S02]  /*5970*/  HADD2.F32 R86, -RZ, R83.H1_H1 ;  /* 0x30000053ff567230 */ /* 0x000fe40000004100 */
[-C--:B------:R-:W-:Y:S01]  /*5980*/  FMUL.FTZ R93, R41, R92.reuse ;  /* 0x0000005c295d7220 */ /* 0x080fe20000410000 */
[----:B------:R-:W-:-:S03]  /*5990*/  FMUL.FTZ R92, R40, R92 ;  /* 0x0000005c285c7220 */ /* 0x000fc60000410000 */
[-C--:B------:R-:W-:Y:S01]  /*59a0*/  FFMA.FTZ R40, R40, R86.reuse, -R93 ;  /* 0x0000005628287223 */ /* 0x080fe2000001085d */
[----:B------:R-:W-:Y:S02]  /*59b0*/  HADD2.F32 R93, -RZ, R84.H0_H0 ;  /* 0x20000054ff5d7230 */ /* 0x000fe40000004100 */
[----:B------:R-:W-:Y:S01]  /*59c0*/  FFMA.FTZ R41, R41, R86, R92 ;  /* 0x0000005629297223 */ /* 0x000fe2000001005c */
[----:B------:R-:W-:Y:S01]  /*59d0*/  F2FP.SATFINITE.E4M3.F32.PACK_AB_MERGE_C R86, R87, R82, RZ ;  /* 0x000000525756723e */ /* 0x000fe200048070ff */
[--C-:B------:R-:W-:Y:S01]  /*59e0*/  HADD2.F32 R82, -RZ, R78.reuse.H1_H1 ;  /* 0x3000004eff527230 */ /* 0x100fe20000004100 */
[----:B------:R-:W-:Y:S01]  /*59f0*/  LOP3.LUT R84, R81, 0xff0000ff, RZ, 0xc0, !PT ;  /* 0xff0000ff51547812 */ /* 0x000fe200078ec0ff */
[----:B------:R-:W-:Y:S01]  /*5a00*/  HADD2.F32 R78, -RZ, R78.H0_H0 ;  /* 0x2000004eff4e7230 */ /* 0x000fe20000004100 */
[----:B------:R-:W-:Y:S01]  /*5a10*/  F2FP.SATFINITE.E4M3.F32.PACK_AB_MERGE_C R80, R85, R80, R86 ;  /* 0x000000505550723e */ /* 0x000fe20004807056 */
[----:B------:R-:W-:Y:S02]  /*5a20*/  HADD2.F32 R87, -RZ, R83.H0_H0 ;  /* 0x20000053ff577230 */ /* 0x000fe40000004100 */
[-C--:B------:R-:W-:Y:S01]  /*5a30*/  FMUL.FTZ R83, R82, R93.reuse ;  /* 0x0000005d52537220 */ /* 0x080fe20000410000 */
[--C-:B------:R-:W-:Y:S01]  /*5a40*/  SHF.R.U32.HI R85, RZ, 0x8, R81.reuse ;  /* 0x00000008ff557819 */ /* 0x100fe20000011651 */
[C---:B------:R-:W-:Y:S01]  /*5a50*/  FMUL.FTZ R93, R78.reuse, R93 ;  /* 0x0000005d4e5d7220 */ /* 0x040fe20000410000 */
[----:B------:R-:W-:Y:S01]  /*5a60*/  SHF.R.U32.HI R86, RZ, 0x10, R81 ;  /* 0x00000010ff567819 */ /* 0x000fe20000011651 */
[-C--:B------:R-:W-:Y:S01]  /*5a70*/  FFMA.FTZ R83, R78, R87.reuse, -R83 ;  /* 0x000000574e537223 */ /* 0x080fe20000010853 */
[----:B------:R-:W-:Y:S01]  /*5a80*/  SHF.R.U32.HI R92, RZ, 0x10, R79 ;  /* 0x00000010ff5c7819 */ /* 0x000fe2000001164f */
[----:B------:R-:W-:Y:S01]  /*5a90*/  FFMA.FTZ R78, R82, R87, R93 ;  /* 0x00000057524e7223 */ /* 0x000fe2000001005d */
[----:B------:R-:W-:Y:S01]  /*5aa0*/  SHF.R.U32.HI R87, RZ, 0x8, R79 ;  /* 0x00000008ff577819 */ /* 0x000fe2000001164f */
[----:B------:R-:W-:Y:S01]  /*5ab0*/  IMAD.SHL.U32 R81, R85, 0x100, RZ ;  /* 0x0000010055517824 */ /* 0x000fe200078e00ff */
[----:B------:R-:W-:-:S02]  /*5ac0*/  LOP3.LUT R82, R79, 0xff0000ff, RZ, 0xc0, !PT ;  /* 0xff0000ff4f527812 */ /* 0x000fc400078ec0ff */
[----:B------:R-:W-:Y:S01]  /*5ad0*/  F2FP.SATFINITE.E4M3.F32.PACK_AB_MERGE_C R40, R41, R40, RZ ;  /* 0x000000282928723e */ /* 0x000fe200048070ff */
[----:B------:R-:W-:Y:S01]  /*5ae0*/  IMAD.SHL.U32 R79, R87, 0x100, RZ ;  /* 0x00000100574f7824 */ /* 0x000fe200078e00ff */
[----:B------:R-:W-:Y:S01]  /*5af0*/  LOP3.LUT R84, R84, 0xff00, R81, 0xf8, !PT ;  /* 0x0000ff0054547812 */ /* 0x000fe200078ef851 */
[----:B------:R-:W-:Y:S01]  /*5b00*/  IMAD.MOV.U32 R41, RZ, RZ, R80 ;  /* 0x000000ffff297224 */ /* 0x000fe200078e0050 */
[----:B------:R-:W-:Y:S02]  /*5b10*/  SHF.L.U32 R81, R86, 0x10, RZ ;  /* 0x0000001056517819 */ /* 0x000fe400000006ff */
[----:B------:R-:W-:Y:S01]  /*5b20*/  LOP3.LUT R82, R82, 0xff00, R79, 0xf8, !PT ;  /* 0x0000ff0052527812 */ /* 0x000fe200078ef84f */
[----:B------:R-:W-:Y:S01]  /*5b30*/  IMAD.U32 R79, R92, 0x10000, RZ ;  /* 0x000100005c4f7824 */ /* 0x000fe200078e00ff */
[----:B------:R-:W-:Y:S01]  /*5b40*/  LOP3.LUT R81, R84, 0xff0000, R81, 0xf8, !PT ;  /* 0x00ff000054517812 */ /* 0x000fe200078ef851 */
[----:B------:R-:W-:Y:S01]  /*5b50*/  IMAD.MOV.U32 R84, RZ, RZ, R43 ;  /* 0x000000ffff547224 */ /* 0x000fe200078e002b */
[----:B------:R-:W-:-:S02]  /*5b60*/  F2FP.SATFINITE.E4M3.F32.PACK_AB_MERGE_C R40, R78, R83, R40 ;  /* 0x000000534e28723e */ /* 0x000fc40004807028 */
[----:B------:R-:W-:Y:S02]  /*5b70*/  LOP3.LUT R79, R82, 0xff0000, R79, 0xf8, !PT ;  /* 0x00ff0000524f7812 */ /* 0x000fe400078ef84f */
[----:B------:R-:W-:Y:S02]  /*5b80*/  F2FP.F16.E4M3.UNPACK_B R43, R84 ;  /* 0x00000054ff2b723e */ /* 0x000fe400020006ff */
[----:B------:R-:W-:Y:S02]  /*5b90*/  F2FP.F16.E4M3.UNPACK_B R92, R81.H1 ;  /* 0x00000051ff5c723e */ /* 0x000fe400030006ff */
[----:B------:R-:W-:Y:S01]  /*5ba0*/  F2FP.F16.E4M3.UNPACK_B R85, R79.H1 ;  /* 0x0000004fff55723e */ /* 0x000fe200030006ff */
[--C-:B------:R-:W-:Y:S02]  /*5bb0*/  HADD2.F32 R86, -RZ, R43.reuse.H1_H1 ;  /* 0x3000002bff567230 */ /* 0x100fe40000004100 */
[----:B------:R-:W-:Y:S02]  /*5bc0*/  HADD2.F32 R82, -RZ, R92.H0_H0 ;  /* 0x2000005cff527230 */ /* 0x000fe40000004100 */
[----:B------:R-:W-:-:S02]  /*5bd0*/  HADD2.F32 R43, -RZ, R43.H0_H0 ;  /* 0x2000002bff2b7230 */ /* 0x000fc40000004100 */
[--C-:B------:R-:W-:Y:S02]  /*5be0*/  HADD2.F32 R87, -RZ, R85.reuse.H0_H0 ;  /* 0x20000055ff577230 */ /* 0x100fe40000004100 */
[CC--:B------:R-:W-:Y:S01]  /*5bf0*/  FMUL.FTZ R94, R86.reuse, R82.reuse ;  /* 0x00000052565e7220 */ /* 0x0c0fe20000410000 */
[----:B------:R-:W-:Y:S02]  /*5c00*/  HADD2.F32 R92, -RZ, R92.H1_H1 ;  /* 0x3000005cff5c7230 */ /* 0x000fe40000004100 */
        /* <DEDUP_REMOVED lines=10> */
[----:B------:R-:W-:Y:S01]  /*5cb0*/  FFMA.FTZ R42, R86, R85, -R93 ;  /* 0x00000055562a7223 */ /* 0x000fe2000001085d */
[----:B------:R-:W-:Y:S01]  /*5cc0*/  F2FP.F16.E4M3.UNPACK_B R93, R81 ;  /* 0x00000051ff5d723e */ /* 0x000fe200020006ff */
[----:B------:R-:W-:Y:S01]  /*5cd0*/  FFMA.FTZ R85, R87, R85, R92 ;  /* 0x0000005557557223 */ /* 0x000fe2000001005c */
[-C--:B------:R-:W-:Y:S02]  /*5ce0*/  F2FP.F16.E4M3.UNPACK_B R86, R84.reuse.H1 ;  /* 0x00000054ff56723e */ /* 0x080fe400030006ff */
[----:B------:R-:W-:Y:S01]  /*5cf0*/  F2FP.F16.E4M3.UNPACK_B R81, R79 ;  /* 0x0000004fff51723e */ /* 0x000fe200020006ff */
[----:B------:R-:W-:Y:S01]  /*5d00*/  HADD2.F32 R79, -RZ, R93.H1_H1 ;  /* 0x3000005dff4f7230 */ /* 0x000fe20000004100 */
[----:B------:R-:W-:Y:S01]  /*5d10*/  F2FP.F16.E4M3.UNPACK_B R84, R84 ;  /* 0x00000054ff54723e */ /* 0x000fe200020006ff */
[--C-:B------:R-:W-:Y:S01]  /*5d20*/  HADD2.F32 R87, -RZ, R86.reuse.H1_H1 ;  /* 0x30000056ff577230 */ /* 0x100fe20000004100 */
[----:B------:R-:W-:Y:S01]  /*5d30*/  F2FP.SATFINITE.E4M3.F32.PACK_AB_MERGE_C R85, R85, R42, RZ ;  /* 0x0000002a5555723e */ /* 0x000fe200048070ff */
[----:B------:R-:W-:-:S02]  /*5d40*/  HADD2.F32 R86, -RZ, R86.H0_H0 ;  /* 0x20000056ff567230 */ /* 0x000fc40000004100 */
[----:B------:R-:W-:Y:S02]  /*5d50*/  HADD2.F32 R92, -RZ, R81.H1_H1 ;  /* 0x30000051ff5c7230 */ /* 0x000fe40000004100 */
[-C--:B------:R-:W-:Y:S01]  /*5d60*/  FMUL.FTZ R95, R87, R79.reuse ;  /* 0x0000004f575f7220 */ /* 0x080fe20000410000 */
[----:B------:R-:W-:Y:S02]  /*5d70*/  HADD2.F32 R93, -RZ, R93.H0_H0 ;  /* 0x2000005dff5d7230 */ /* 0x000fe40000004100 */
[C---:B------:R-:W-:Y:S01]  /*5d80*/  FMUL.FTZ R94, R86.reuse, R79 ;  /* 0x0000004f565e7220 */ /* 0x040fe20000410000 */
[----:B------:R-:W-:Y:S02]  /*5d90*/  HADD2.F32 R81, -RZ, R81.H0_H0 ;  /* 0x20000051ff517230 */ /* 0x000fe40000004100 */
[----:B------:R-:W-:Y:S01]  /*5da0*/  FFMA.FTZ R79, R86, R92, -R95 ;  /* 0x0000005c564f7223 */ /* 0x000fe2000001085f */
        /* <DEDUP_REMOVED lines=10> */
.L_x_2336:
[----:B------:R-:W-:Y:S05]  /*5e50*/  BSYNC B3 ;  /* 0x0000000000037941 */ /* 0x000fea0003800000 */
.L_x_2335:
[----:B-1----:R0:W-:Y:S02]  /*5e60*/  STG.E.128 desc[UR54][R48.64+0x80], R40 ;  /* 0x0000802830007986 */ /* 0x0021e4000c101d36 */
.L_x_2334:
[----:B------:R-:W-:Y:S05]  /*5e70*/  BSYNC B2 ;  /* 0x0000000000027941 */ /* 0x000fea0003800000 */
.L_x_2333:
        /* <DEDUP_REMOVED lines=52> */
[----:B------:R-:W-:Y:S01]  /*61c0*/  SHF.R.U32.HI R85, RZ, 0x8, R77 ;  /* 0x00000008ff557819 */ /* 0x000fe2000001164d */
[----:B------:R-:W-:Y:S01]  /*61d0*/  FFMA.FTZ R83, R83, R80, R82 ;  /* 0x0000005053537223 */ /* 0x000fe20000010052 */
[----:B------:R-:W-:-:S02]  /*61e0*/  LOP3.LUT R80, R77, 0xff0000ff, RZ, 0xc0, !PT ;  /* 0xff0000ff4d507812 */ /* 0x000fc400078ec0ff */
[----:B------:R-:W-:Y:S01]  /*61f0*/  SHF.R.U32.HI R82, RZ, 0x10, R77 ;  /* 0x00000010ff527819 */ /* 0x000fe2000001164d */
[----:B------:R-:W-:Y:S01]  /*6200*/  IMAD.SHL.U32 R85, R85, 0x100, RZ ;  /* 0x0000010055557824 */ /* 0x000fe200078e00ff */
[----:B------:R-:W-:Y:S02]  /*6210*/  LOP3.LUT R77, R75, 0xff0000ff, RZ, 0xc0, !PT ;  /* 0xff0000ff4b4d7812 */ /* 0x000fe400078ec0ff */
[----:B------:R-:W-:Y:S01]  /*6220*/  F2FP.SATFINITE.E4M3.F32.PACK_AB_MERGE_C R40, R83, R78, R76 ;  /* 0x0000004e5328723e */ /* 0x000fe2000480704c */
[----:B------:R-:W-:Y:S01]  /*6230*/  IMAD.U32 R82, R82, 0x10000, RZ ;  /* 0x0001000052527824 */ /* 0x000fe200078e00ff */
[----:B------:R-:W-:Y:S01]  /*6240*/  LOP3.LUT R85, R80, 0xff00, R85, 0xf8, !PT ;  /* 0x0000ff0050557812 */ /* 0x000fe200078ef855 */
[----:B------:R-:W-:-:S05]  /*6250*/  IMAD.SHL.U32 R80, R86, 0x100, RZ ;  /* 0x0000010056507824 */ /* 0x000fca00078e00ff */
[----:B------:R-:W-:Y:S02]  /*6260*/  LOP3.LUT R75, R77, 0xff00, R80, 0xf8, !PT ;  /* 0x0000ff004d4b7812 */ /* 0x000fe400078ef850 */
[----:B------:R-:W-:Y:S01]  /*6270*/  LOP3.LUT R77, R85, 0xff0000, R82, 0xf8, !PT ;  /* 0x00ff0000554d7812 */ /* 0x000fe200078ef852 */
[----:B------:R-:W-:Y:S01]  /*6280*/  IMAD.MOV.U32 R82, RZ, RZ, R43 ;  /* 0x000000ffff527224 */ /* 0x000fe200078e002b */
[----:B------:R-:W-:Y:S02]  /*6290*/  SHF.L.U32 R80, R84, 0x10, RZ ;  /* 0x0000001054507819 */ /* 0x000fe400000006ff */
[----:B------:R-:W-:Y:S02]  /*62a0*/  F2FP.F16.E4M3.UNPACK_B R85, R77.H1 ;  /* 0x0000004dff55723e */ /* 0x000fe400030006ff */
[----:B------:R-:W-:Y:S02]  /*62b0*/  F2FP.F16.E4M3.UNPACK_B R43, R82 ;  /* 0x00000052ff2b723e */ /* 0x000fe400020006ff */
[----:B------:R-:W-:Y:S01]  /*62c0*/  LOP3.LUT R75, R75, 0xff0000, R80, 0xf8, !PT ;  /* 0x00ff00004b4b7812 */ /* 0x000fe200078ef850 */
[----:B------:R-:W-:-:S02]  /*62d0*/  HADD2.F32 R87, -RZ, R85.H0_H0 ;  /* 0x20000055ff577230 */ /* 0x000fc40000004100 */
[--C-:B------:R-:W-:Y:S01]  /*62e0*/  HADD2.F32 R80, -RZ, R43.reuse.H1_H1 ;  /* 0x3000002bff507230 */ /* 0x100fe20000004100 */
        /* <DEDUP_REMOVED lines=26> */
[CC--:B------:R-:W-:Y:S01]  /*6490*/  FMUL.FTZ R94, R84.reuse, R75.reuse ;  /* 0x0000004b545e7220 */ /* 0x0c0fe20000410000 */
[----:B------:R-:W-:Y:S02]  /*64a0*/  HADD2.F32 R92, -RZ, R92.H0_H0 ;  /* 0x2000005cff5c7230 */ /* 0x000fe40000004100 */
[C---:B------:R-:W-:Y:S01]  /*64b0*/  FMUL.FTZ R93, R77.reuse, R75 ;  /* 0x0000004b4d5d7220 */ /* 0x040fe20000410000 */
[----:B------:R-:W-:Y:S02]  /*64c0*/  HADD2.F32 R86, -RZ, R86.H0_H0 ;  /* 0x20000056ff567230 */ /* 0x000fe40000004100 */
[-C--:B------:R-:W-:Y:S01]  /*64d0*/  FFMA.FTZ R75, R77, R87.reuse, -R94 ;  /* 0x000000574d4b7223 */ /* 0x080fe2000001085e */
[--C-:B------:R-:W-:Y:S02]  /*64e0*/  HADD2.F32 R77, -RZ, R82.reuse.H1_H1 ;  /* 0x30000052ff4d7230 */ /* 0x100fe40000004100 */
[----:B------:R-:W-:Y:S01]  /*64f0*/  FFMA.FTZ R84, R84, R87, R93 ;  /* 0x0000005754547223 */ /* 0x000fe2000001005d */
[----:B------:R-:W-:Y:S01]  /*6500*/  HADD2.F32 R82, -RZ, R82.H0_H0 ;  /* 0x20000052ff527230 */ /* 0x000fe20000004100 */
[----:B------:R-:W-:Y:S01]  /*6510*/  F2FP.SATFINITE.E4M3.F32.PACK_AB_MERGE_C R43, R80, R43, R85 ;  /* 0x0000002b502b723e */ /* 0x000fe20004807055 */
[----:B------:R-:W-:-:S02]  /*6520*/  FMUL.FTZ R87, R77, R92 ;  /* 0x0000005c4d577220 */ /* 0x000fc40000410000 */
[----:B------:R-:W-:Y:S01]  /*6530*/  F2FP.SATFINITE.E4M3.F32.PACK_AB_MERGE_C R75, R84, R75, RZ ;  /* 0x0000004b544b723e */ /* 0x000fe200048070ff */
[C---:B------:R-:W-:Y:S01]  /*6540*/  FMUL.FTZ R92, R82.reuse, R92 ;  /* 0x0000005c525c7220 */ /* 0x040fe20000410000 */
[----:B------:R-:W-:-:S03]  /*6550*/  FFMA.FTZ R87, R82, R86, -R87 ;  /* 0x0000005652577223 */ /* 0x000fc60000010857 */
[----:B------:R-:W-:-:S05]  /*6560*/  FFMA.FTZ R92, R77, R86, R92 ;  /* 0x000000564d5c7223 */ /* 0x000fca000001005c */
[----:B------:R-:W-:-:S07]  /*6570*/  F2FP.SATFINITE.E4M3.F32.PACK_AB_MERGE_C R42, R92, R87, R75 ;  /* 0x000000575c2a723e */ /* 0x000fce000480704b */
.L_x_2338:
[----:B------:R-:W-:Y:S05]  /*6580*/  BSYNC B2 ;  /* 0x0000000000027941 */ /* 0x000fea0003800000 */
.L_x_2337:
[----:B-1----:R0:W-:Y:S02]  /*6590*/  STG.E.128 desc[UR54][R48.64+0xa0], R40 ;  /* 0x0000a02830007986 */ /* 0x0021e4000c101d36 */
.L_x_2316:
[----:B------:R-:W-:Y:S05]  /*65a0*/  BSYNC B1 ;  /* 0x0000000000017941 */ /* 0x000fea0003800000 */
.L_x_2315:
        /* <DEDUP_REMOVED lines=49> */
[-C--:B------:R-:W-:Y:S01]  /*68c0*/  F2FP.F16.E4M3.UNPACK_B R82, R49.reuse.H1 ;  /* 0x00000031ff52723e */ /* 0x080fe200030006ff */
[----:B------:R-:W-:Y:S01]  /*68d0*/  HADD2.F32 R73, -RZ, R71.H0_H0 ;  /* 0x20000047ff497230 */ /* 0x000fe20000004100 */
[----:B------:R-:W-:Y:S01]  /*68e0*/  F2FP.F16.E4M3.UNPACK_B R81, R49 ;  /* 0x00000031ff51723e */ /* 0x000fe200020006ff */
[----:B------:R-:W-:-:S02]  /*68f0*/  HADD2.F32 R71, -RZ, R70.H0_H0 ;  /* 0x20000046ff477230 */ /* 0x000fc40000004100 */
[CC--:B------:R-:W-:Y:S01]  /*6900*/  FMUL.FTZ R78, R74.reuse, R75.reuse ;  /* 0x0000004b4a4e7220 */ /* 0x0c0fe20000410000 */
[----:B------:R-:W-:Y:S02]  /*6910*/  HADD2.F32 R72, -RZ, R70.H1_H1 ;  /* 0x30000046ff487230 */ /* 0x000fe40000004100 */
[C---:B------:R-:W-:Y:S01]  /*6920*/  FMUL.FTZ R75, R73.reuse, R75 ;  /* 0x0000004b494b7220 */ /* 0x040fe20000410000 */
[--C-:B------:R-:W-:Y:S01]  /*6930*/  HADD2.F32 R70, -RZ, R150.reuse.H1_H1 ;  /* 0x30000096ff467230 */ /* 0x100fe20000004100 */
[----:B------:R-:W-:Y:S01]  /*6940*/  F2FP.F16.E4M3.UNPACK_B R49, R48 ;  /* 0x00000030ff31723e */ /* 0x000fe200020006ff */
[----:B------:R-:W-:Y:S02]  /*6950*/  HADD2.F32 R151, -RZ, R151.H0_H0 ;  /* 0x20000097ff977230 */ /* 0x000fe40000004100 */
[----:B------:R-:W-:Y:S02]  /*6960*/  HADD2.F32 R150, -RZ, R150.H0_H0 ;  /* 0x20000096ff967230 */ /* 0x000fe40000004100 */
[-C--:B------:R-:W-:Y:S01]  /*6970*/  FFMA.FTZ R73, R73, R70.reuse, -R78 ;  /* 0x0000004649497223 */ /* 0x080fe2000001084e */
[----:B------:R-:W-:Y:S01]  /*6980*/  FFMA.FTZ R78, R74, R70, R75 ;  /* 0x000000464a4e7223 */ /* 0x000fe2000001004b */
[----:B------:R-:W-:Y:S01]  /*6990*/  FMUL.FTZ R76, R72, R151 ;  /* 0x00000097484c7220 */ /* 0x000fe20000410000 */
[----:B------:R-:W-:Y:S01]  /*69a0*/  F2FP.F16.E4M3.UNPACK_B R74, R43.H1 ;  /* 0x0000002bff4a723e */ /* 0x000fe200030006ff */
[C---:B------:R-:W-:Y:S01]  /*69b0*/  FMUL.FTZ R151, R71.reuse, R151 ;  /* 0x0000009747977220 */ /* 0x040fe20000410000 */
[----:B------:R-:W-:Y:S01]  /*69c0*/  F2FP.F16.E4M3.UNPACK_B R75, R42.H1 ;  /* 0x0000002aff4b723e */ /* 0x000fe200030006ff */
[-C--:B------:R-:W-:Y:S01]  /*69d0*/  FFMA.FTZ R70, R71, R150.reuse, -R76 ;  /* 0x0000009647467223 */ /* 0x080fe2000001084c */
[----:B------:R-:W-:Y:S01]  /*69e0*/  F2FP.SATFINITE.E4M3.F32.PACK_AB_MERGE_C R73, R78, R73, RZ ;  /* 0x000000494e49723e */ /* 0x000fe200048070ff */
[----:B------:R-:W-:Y:S01]  /*69f0*/  FFMA.FTZ R71, R72, R150, R151 ;  /* 0x0000009648477223 */ /* 0x000fe20000010097 */
[--C-:B------:R-:W-:Y:S01]  /*6a00*/  HADD2.F32 R77, -RZ, R74.reuse.H0_H0 ;  /* 0x2000004aff4d7230 */ /* 0x100fe20000004100 */
[----:B------:R-:W-:Y:S01]  /*6a10*/  F2FP.SATFINITE.E4M3.F32.PACK_AB_MERGE_C R72, R80, R79, RZ ;  /* 0x0000004f5048723e */ /* 0x000fe200048070ff */
[----:B------:R-:W-:Y:S01]  /*6a20*/  HADD2.F32 R78, -RZ, R74.H1_H1 ;  /* 0x3000004aff4e7230 */ /* 0x000fe20000004100 */
[----:B------:R-:W-:Y:S01]  /*6a30*/  F2FP.F16.E4M3.UNPACK_B R74, R48.H1 ;  /* 0x00000030ff4a723e */ /* 0x000fe200030006ff */
[----:B------:R-:W-:Y:S01]  /*6a40*/  HADD2.F32 R79, -RZ, R82.H1_H1 ;  /* 0x30000052ff4f7230 */ /* 0x000fe20000004100 */
[----:B------:R-:W-:Y:S01]  /*6a50*/  F2FP.F16.E4M3.UNPACK_B R42, R42 ;  /* 0x0000002aff2a723e */ /* 0x000fe200020006ff */
[----:B------:R-:W-:Y:S01]  /*6a60*/  HADD2.F32 R76, -RZ, R75.H1_H1 ;  /* 0x3000004bff4c7230 */ /* 0x000fe20000004100 */
[----:B------:R-:W-:Y:S01]  /*6a70*/  F2FP.SATFINITE.E4M3.F32.PACK_AB_MERGE_C R41, R41, R40, R72 ;  /* 0x000000282929723e */ /* 0x000fe20004807048 */
        /* <DEDUP_REMOVED lines=14> */
[--C-:B------:R-:W-:Y:S02]  /*6b60*/  HADD2.F32 R76, -RZ, R77.reuse.H0_H0 ;  /* 0x2000004dff4c7230 */ /* 0x100fe40000004100 */
[----:B------:R-:W-:Y:S01]  /*6b70*/  FFMA.FTZ R43, R78, R80, R85 ;  /* 0x000000504e2b7223 */ /* 0x000fe20000010055 */
[----:B------:R-:W-:Y:S01]  /*6b80*/  HADD2.F32 R77, -RZ, R77.H1_H1 ;  /* 0x3000004dff4d7230 */ /* 0x000fe20000004100 */
[----:B------:R-:W-:Y:S01]  /*6b90*/  F2FP.SATFINITE.E4M3.F32.PACK_AB_MERGE_C R40, R71, R70, R73 ;  /* 0x000000464728723e */ /* 0x000fe20004807049 */
[----:B------:R-:W-:Y:S01]  /*6ba0*/  HADD2.F32 R42, -RZ, R42.H1_H1 ;  /* 0x3000002aff2a7230 */ /* 0x000fe20000004100 */
[----:B------:R-:W-:Y:S01]  /*6bb0*/  F2FP.SATFINITE.E4M3.F32.PACK_AB_MERGE_C R83, R83, R84, RZ ;  /* 0x000000545353723e */ /* 0x000fe200048070ff */
[----:B------:R-:W-:-:S02]  /*6bc0*/  HADD2.F32 R81, -RZ, R81.H0_H0 ;  /* 0x20000051ff517230 */ /* 0x000fc40000004100 */
        /* <DEDUP_REMOVED lines=13> */
.L_x_2343:
[----:B------:R-:W-:Y:S05]  /*6ca0*/  BSYNC B2 ;  /* 0x0000000000027941 */ /* 0x000fea0003800000 */
.L_x_2342:
[----:B-1----:R0:W-:Y:S02]  /*6cb0*/  STG.E.128 desc[UR54][R44.64], R40 ;  /* 0x000000282c007986 */ /* 0x0021e4000c101d36 */
.L_x_2341:
[----:B------:R-:W-:Y:S05]  /*6cc0*/  BSYNC B1 ;  /* 0x0000000000017941 */ /* 0x000fea0003800000 */
.L_x_2340:
        /* <DEDUP_REMOVED lines=13> */
[----:B------:R-:W-:Y:S02]  /*6da0*/  SHF.R.U32.HI R71, RZ, 0x10, R69 ;  /* 0x00000010ff477819 */ /* 0x000fe40000011645 */
[----:B------:R-:W-:-:S02]  /*6db0*/  LOP3.LUT R68, R69, 0xff0000ff, RZ, 0xc0, !PT ;  /* 0xff0000ff45447812 */ /* 0x000fc400078ec0ff */
[----:B------:R-:W-:Y:S02]  /*6dc0*/  SHF.L.U32 R67, R67, 0x8, RZ ;  /* 0x0000000843437819 */ /* 0x000fe400000006ff */
        /* <DEDUP_REMOVED lines=94> */
.L_x_2347:
[----:B------:R-:W-:Y:S05]  /*73b0*/  BSYNC B2 ;  /* 0x0000000000027941 */ /* 0x000fea0003800000 */
.L_x_2346:
[----:B-1----:R0:W-:Y:S02]  /*73c0*/  STG.E.128 desc[UR54][R44.64+0x20], R40 ;  /* 0x000020282c007986 */ /* 0x0021e4000c101d36 */
.L_x_2345:
[----:B------:R-:W-:Y:S05]  /*73d0*/  BSYNC B1 ;  /* 0x0000000000017941 */ /* 0x000fea0003800000 */
.L_x_2344:
        /* <DEDUP_REMOVED lines=110> */
.L_x_2351:
[----:B------:R-:W-:Y:S05]  /*7ac0*/  BSYNC B2 ;  /* 0x0000000000027941 */ /* 0x000fea0003800000 */
.L_x_2350:
[----:B-1----:R0:W-:Y:S02]  /*7ad0*/  STG.E.128 desc[UR54][R44.64+0x40], R40 ;  /* 0x000040282c007986 */ /* 0x0021e4000c101d36 */
.L_x_2349:
[----:B------:R-:W-:Y:S05]  /*7ae0*/  BSYNC B1 ;  /* 0x0000000000017941 */ /* 0x000fea0003800000 */
.L_x_2348:
        /* <DEDUP_REMOVED lines=9> */
[--C-:B------:R-:W-:Y:S01]  /*7b80*/  SHF.R.U32.HI R48, RZ, 0x8, R59.reuse ;  /* 0x00000008ff307819 */ /* 0x100fe2000001163b */
[----:B------:R-:W-:Y:S01]  /*7b90*/  IMAD.MOV.U32 R58, RZ, RZ, R40 ;  /* 0x000000ffff3a7224 */ /* 0x000fe200078e0028 */
[----:B------:R-:W-:Y:S01]  /*7ba0*/  SHF.R.U32.HI R64, RZ, 0x10, R59 ;  /* 0x00000010ff407819 */ /* 0x000fe2000001163b */
[----:B------:R-:W-:Y:S01]  /*7bb0*/  IMAD.SHL.U32 R60, R60, 0x100, RZ ;  /* 0x000001003c3c7824 */ /* 0x000fe200078e00ff */
[----:B------:R-:W-:Y:S02]  /*7bc0*/  LOP3.LUT R59, R59, 0xff0000ff, RZ, 0xc0, !PT ;  /* 0xff0000ff3b3b7812 */ /* 0x000fe400078ec0ff */
[----:B------:R-:W-:Y:S01]  /*7bd0*/  SHF.R.U32.HI R63, RZ, 0x10, R61 ;  /* 0x00000010ff3f7819 */ /* 0x000fe2000001163d */
[----:B------:R-:W-:Y:S01]  /*7be0*/  IMAD.U32 R41, R64, 0x10000, RZ ;  /* 0x0001000040297824 */ /* 0x000fe200078e00ff */
[----:B------:R-:W-:-:S02]  /*7bf0*/  SHF.L.U32 R48, R48, 0x8, RZ ;  /* 0x0000000830307819 */ /* 0x000fc400000006ff */
[----:B------:R-:W-:Y:S02]  /*7c00*/  LOP3.LUT R61, R61, 0xff0000ff, RZ, 0xc0, !PT ;  /* 0xff0000ff3d3d7812 */ /* 0x000fe400078ec0ff */
[----:B------:R-:W-:Y:S01]  /*7c10*/  LOP3.LUT R48, R59, 0xff00, R48, 0xf8, !PT ;  /* 0x0000ff003b307812 */ /* 0x000fe200078ef830 */
[----:B------:R-:W-:Y:S01]  /*7c20*/  IMAD.U32 R59, R63, 0x10000, RZ ;  /* 0x000100003f3b7824 */ /* 0x000fe200078e00ff */
[----:B------:R-:W-:Y:S02]  /*7c30*/  LOP3.LUT R62, R61, 0xff00, R60, 0xf8, !PT ;  /* 0x0000ff003d3e7812 */ /* 0x000fe400078ef83c */
        /* <DEDUP_REMOVED lines=27> */
[----:B------:R-:W-:-:S02]  /*7df0*/  HADD2.F32 R62, -RZ, R59.H1_H1 ;  /* 0x3000003bff3e7230 */ /* 0x000fc40000004100 */
[----:B------:R-:W-:Y:S01]  /*7e00*/  HADD2.F32 R61, -RZ, R59.H0_H0 ;  /* 0x2000003bff3d7230 */ /* 0x000fe20000004100 */
[----:B------:R-:W-:Y:S01]  /*7e10*/  F2FP.SATFINITE.E4M3.F32.PACK_AB_MERGE_C R74, R68, R67, RZ ;  /* 0x00000043444a723e */ /* 0x000fe200048070ff */
[--C-:B------:R-:W-:Y:S02]  /*7e20*/  HADD2.F32 R59, -RZ, R58.reuse.H0_H0 ;  /* 0x2000003aff3b7230 */ /* 0x100fe40000004100 */
[-C--:B------:R-:W-:Y:S01]  /*7e30*/  FMUL.FTZ R66, R62, R63.reuse ;  /* 0x0000003f3e427220 */ /* 0x080fe20000410000 */
[----:B------:R-:W-:Y:S02]  /*7e40*/  HADD2.F32 R60, -RZ, R58.H1_H1 ;  /* 0x3000003aff3c7230 */ /* 0x000fe40000004100 */
[----:B------:R-:W-:Y:S01]  /*7e50*/  FMUL.FTZ R63, R61, R63 ;  /* 0x0000003f3d3f7220 */ /* 0x000fe20000410000 */
[----:B------:R-:W-:Y:S01]  /*7e60*/  HADD2.F32 R58, -RZ, R138.H1_H1 ;  /* 0x3000008aff3a7230 */ /* 0x000fe20000004100 */
[----:B------:R-:W-:Y:S01]  /*7e70*/  F2FP.F16.E4M3.UNPACK_B R67, R48.H1 ;  /* 0x00000030ff43723e */ /* 0x000fe200030006ff */
[----:B------:R-:W-:-:S02]  /*7e80*/  HADD2.F32 R139, -RZ, R139.H0_H0 ;  /* 0x2000008bff8b7230 */ /* 0x000fc40000004100 */
[----:B------:R-:W-:Y:S02]  /*7e90*/  HADD2.F32 R138, -RZ, R138.H0_H0 ;  /* 0x2000008aff8a7230 */ /* 0x000fe40000004100 */
[-C--:B------:R-:W-:Y:S01]  /*7ea0*/  FFMA.FTZ R66, R61, R58.reuse, -R66 ;  /* 0x0000003a3d427223 */ /* 0x080fe20000010842 */
[----:B------:R-:W-:Y:S01]  /*7eb0*/  FFMA.FTZ R63, R62, R58, R63 ;  /* 0x0000003a3e3f7223 */ /* 0x000fe2000001003f */
[C---:B------:R-:W-:Y:S01]  /*7ec0*/  FMUL.FTZ R64, R60.reuse, R139 ;  /* 0x0000008b3c407220 */ /* 0x040fe20000410000 */
[----:B------:R-:W-:Y:S01]  /*7ed0*/  F2FP.F16.E4M3.UNPACK_B R61, R43.H1 ;  /* 0x0000002bff3d723e */ /* 0x000fe200030006ff */
[C---:B------:R-:W-:Y:S01]  /*7ee0*/  FMUL.FTZ R139, R59.reuse, R139 ;  /* 0x0000008b3b8b7220 */ /* 0x040fe20000410000 */
[----:B------:R-:W-:Y:S02]  /*7ef0*/  HADD2.F32 R68, -RZ, R67.H1_H1 ;  /* 0x30000043ff447230 */ /* 0x000fe40000004100 */
[----:B------:R-:W-:Y:S01]  /*7f00*/  FFMA.FTZ R58, R59, R138, -R64 ;  /* 0x0000008a3b3a7223 */ /* 0x000fe20000010840 */
[----:B------:R-:W-:Y:S01]  /*7f10*/  F2FP.SATFINITE.E4M3.F32.PACK_AB_MERGE_C R72, R63, R66, RZ ;  /* 0x000000423f48723e */ /* 0x000fe200048070ff */
[----:B------:R-:W-:Y:S01]  /*7f20*/  FFMA.FTZ R59, R60, R138, R139 ;  /* 0x0000008a3c3b7223 */ /* 0x000fe2000001008b */
[--C-:B------:R-:W-:Y:S01]  /*7f30*/  HADD2.F32 R62, -RZ, R61.reuse.H0_H0 ;  /* 0x2000003dff3e7230 */ /* 0x100fe20000004100 */
[-C--:B------:R-:W-:Y:S01]  /*7f40*/  F2FP.F16.E4M3.UNPACK_B R64, R41.reuse.H1 ;  /* 0x00000029ff40723e */ /* 0x080fe200030006ff */
[----:B------:R-:W-:Y:S01]  /*7f50*/  HADD2.F32 R61, -RZ, R61.H1_H1 ;  /* 0x3000003dff3d7230 */ /* 0x000fe20000004100 */
[----:B------:R-:W-:Y:S01]  /*7f60*/  F2FP.F16.E4M3.UNPACK_B R60, R42.H1 ;  /* 0x0000002aff3c723e */ /* 0x000fe200030006ff */
[----:B------:R-:W-:Y:S01]  /*7f70*/  HADD2.F32 R67, -RZ, R67.H0_H0 ;  /* 0x20000043ff437230 */ /* 0x000fe20000004100 */
[----:B------:R-:W-:Y:S01]  /*7f80*/  F2FP.F16.E4M3.UNPACK_B R66, R48 ;  /* 0x00000030ff42723e */ /* 0x000fe200020006ff */
[----:B------:R-:W-:Y:S01]  /*7f90*/  HADD2.F32 R65, -RZ, R64.H1_H1 ;  /* 0x30000040ff417230 */ /* 0x000fe20000004100 */
[----:B------:R-:W-:Y:S01]  /*7fa0*/  F2FP.F16.E4M3.UNPACK_B R63, R41 ;  /* 0x00000029ff3f723e */ /* 0x000fe200020006ff */
[----:B------:R-:W-:-:S02]  /*7fb0*/  HADD2.F32 R48, -RZ, R60.H1_H1 ;  /* 0x3000003cff307230 */ /* 0x000fc40000004100 */
[----:B------:R-:W-:Y:S01]  /*7fc0*/  FMUL.FTZ R41, R61, R68 ;  /* 0x000000443d297220 */ /* 0x000fe20000410000 */
[----:B------:R-:W-:Y:S01]  /*7fd0*/  HADD2.F32 R69, -RZ, R66.H1_H1 ;  /* 0x30000042ff457230 */ /* 0x000fe20000004100 */
[----:B------:R-:W-:Y:S01]  /*7fe0*/  F2FP.F16.E4M3.UNPACK_B R43, R43 ;  /* 0x0000002bff2b723e */ /* 0x000fe200020006ff */
[----:B------:R-:W-:Y:S02]  /*7ff0*/  HADD2.F32 R60, -RZ, R60.H0_H0 ;  /* 0x2000003cff3c7230 */ /* 0x000fe40000004100 */
[----:B------:R-:W-:Y:S01]  /*8000*/  FFMA.FTZ R70, R62, R65, -R41 ;  /* 0x000000413e467223 */ /* 0x000fe20000010829 */
[----:B------:R-:W-:Y:S02]  /*8010*/  HADD2.F32 R41, -RZ, R63.H1_H1 ;  /* 0x3000003fff297230 */ /* 0x000fe40000004100 */
[-C--:B------:R-:W-:Y:S01]  /*8020*/  FMUL.FTZ R71, R48, R69.reuse ;  /* 0x0000004530477220 */ /* 0x080fe20000410000 */
[----:B------:R-:W-:Y:S01]  /*8030*/  F2FP.F16.E4M3.UNPACK_B R42, R42 ;  /* 0x0000002aff2a723e */ /* 0x000fe200020006ff */
[----:B------:R-:W-:Y:S01]  /*8040*/  FMUL.FTZ R69, R60, R69 ;  /* 0x000000453c457220 */ /* 0x000fe20000410000 */
[----:B------:R-:W-:Y:S01]  /*8050*/  FMUL.FTZ R68, R62, R68 ;  /* 0x000000443e447220 */ /* 0x000fe20000410000 */
[----:B------:R-:W-:Y:S01]  /*8060*/  FFMA.FTZ R71, R60, R41, -R71 ;  /* 0x000000293c477223 */ /* 0x000fe20000010847 */
[----:B------:R-:W-:-:S02]  /*8070*/  HADD2.F32 R66, -RZ, R66.H0_H0 ;  /* 0x20000042ff427230 */ /* 0x000fc40000004100 */
[----:B------:R-:W-:Y:S01]  /*8080*/  FFMA.FTZ R62, R48, R41, R69 ;  /* 0x00000029303e7223 */ /* 0x000fe20000010045 */
[--C-:B------:R-:W-:Y:S02]  /*8090*/  HADD2.F32 R48, -RZ, R43.reuse.H0_H0 ;  /* 0x2000002bff307230 */ /* 0x100fe40000004100 */
[----:B------:R-:W-:Y:S01]  /*80a0*/  FFMA.FTZ R73, R61, R65, R68 ;  /* 0x000000413d497223 */ /* 0x000fe20000010044 */
[--C-:B------:R-:W-:Y:S02]  /*80b0*/  HADD2.F32 R41, -RZ, R42.reuse.H0_H0 ;  /* 0x2000002aff297230 */ /* 0x100fe40000004100 */
[----:B------:R-:W-:Y:S02]  /*80c0*/  HADD2.F32 R43, -RZ, R43.H1_H1 ;  /* 0x3000002bff2b7230 */ /* 0x000fe40000004100 */
[----:B------:R-:W-:Y:S01]  /*80d0*/  FMUL.FTZ R68, R48, R67 ;  /* 0x0000004330447220 */ /* 0x000fe20000410000 */
[----:B------:R-:W-:Y:S02]  /*80e0*/  HADD2.F32 R42, -RZ, R42.H1_H1 ;  /* 0x3000002aff2a7230 */ /* 0x000fe40000004100 */
[----:B------:R-:W-:Y:S01]  /*80f0*/  FMUL.FTZ R61, R41, R66 ;  /* 0x00000042293d7220 */ /* 0x000fe20000410000 */
[----:B------:R-:W-:-:S02]  /*8100*/  HADD2.F32 R64, -RZ, R64.H0_H0 ;  /* 0x20000040ff407230 */ /* 0x000fc40000004100 */
[C---:B------:R-:W-:Y:S01]  /*8110*/  FMUL.FTZ R65, R43.reuse, R67 ;  /* 0x000000432b417220 */ /* 0x040fe20000410000 */
[----:B------:R-:W-:Y:S02]  /*8120*/  HADD2.F32 R63, -RZ, R63.H0_H0 ;  /* 0x2000003fff3f7230 */ /* 0x000fe40000004100 */
[----:B------:R-:W-:Y:S01]  /*8130*/  FMUL.FTZ R60, R42, R66 ;  /* 0x000000422a3c7220 */ /* 0x000fe20000410000 */
[----:B------:R-:W-:Y:S01]  /*8140*/  F2FP.SATFINITE.E4M3.F32.PACK_AB_MERGE_C R62, R62, R71, RZ ;  /* 0x000000473e3e723e */ /* 0x000fe200048070ff */
[-C--:B------:R-:W-:Y:S01]  /*8150*/  FFMA.FTZ R65, R48, R64.reuse, -R65 ;  /* 0x0000004030417223 */ /* 0x080fe20000010841 */
[----:B------:R-:W-:Y:S01]  /*8160*/  FFMA.FTZ R68, R43, R64, R68 ;  /* 0x000000402b447223 */ /* 0x000fe20000010044 */
[-C--:B------:R-:W-:Y:S01]  /*8170*/  FFMA.FTZ R60, R41, R63.reuse, -R60 ;  /* 0x0000003f293c7223 */ /* 0x080fe2000001083c */
[----:B------:R-:W-:Y:S01]  /*8180*/  FFMA.FTZ R61, R42, R63, R61 ;  /* 0x0000003f2a3d7223 */ /* 0x000fe2000001003d */
[----:B------:R-:W-:Y:S02]  /*8190*/  F2FP.SATFINITE.E4M3.F32.PACK_AB_MERGE_C R70, R73, R70, RZ ;  /* 0x000000464946723e */ /* 0x000fe400048070ff */
[----:B------:R-:W-:-:S02]  /*81a0*/  F2FP.SATFINITE.E4M3.F32.PACK_AB_MERGE_C R41, R49, R40, R74 ;  /* 0x000000283129723e */ /* 0x000fc4000480704a */
[----:B------:R-:W-:Y:S02]  /*81b0*/  F2FP.SATFINITE.E4M3.F32.PACK_AB_MERGE_C R40, R59, R58, R72 ;  /* 0x0000003a3b28723e */ /* 0x000fe40004807048 */
[----:B------:R-:W-:Y:S02]  /*81c0*/  F2FP.SATFINITE.E4M3.F32.PACK_AB_MERGE_C R42, R61, R60, R62 ;  /* 0x0000003c3d2a723e */ /* 0x000fe4000480703e */
[----:B------:R-:W-:-:S07]  /*81d0*/  F2FP.SATFINITE.E4M3.F32.PACK_AB_MERGE_C R43, R68, R65, R70 ;  /* 0x00000041442b723e */ /* 0x000fce0004807046 */
.L_x_2355:
[----:B------:R-:W-:Y:S05]  /*81e0*/  BSYNC B2 ;  /* 0x0000000000027941 */ /* 0x000fea0003800000 */
.L_x_2354:
[----:B-1----:R0:W-:Y:S02]  /*81f0*/  STG.E.128 desc[UR54][R44.64+0x60], R40 ;  /* 0x000060282c007986 */ /* 0x0021e4000c101d36 */
.L_x_2353:
[----:B------:R-:W-:Y:S05]  /*8200*/  BSYNC B1 ;  /* 0x0000000000017941 */ /* 0x000fea0003800000 */
.L_x_2352:
        /* <DEDUP_REMOVED lines=14> */
[----:B------:R-:W-:Y:S01]  /*82f0*/  LOP3.LUT R54, R57, 0xff0000ff, RZ, 0xc0, !PT ;  /* 0xff0000ff39367812 */ /* 0x000fe200078ec0ff */
[----:B------:R-:W-:Y:S01]  /*8300*/  IMAD.SHL.U32 R55, R55, 0x100, RZ ;  /* 0x0000010037377824 */ /* 0x000fe200078e00ff */
[----:B------:R-:W-:Y:S01]  /*8310*/  LOP3.LUT R48, R48, 0xff00, R49, 0xf8, !PT ;  /* 0x0000ff0030307812 */ /* 0x000fe200078ef831 */
[----:B------:R-:W-:Y:S01]  /*8320*/  IMAD.U32 R58, R58, 0x10000, RZ ;  /* 0x000100003a3a7824 */ /* 0x000fe200078e00ff */
[----:B------:R-:W-:-:S02]  /*8330*/  SHF.L.U32 R49, R56, 0x10, RZ ;  /* 0x0000001038317819 */ /* 0x000fc400000006ff */
        /* <DEDUP_REMOVED lines=91> */
.L_x_2359:
[----:B------:R-:W-:Y:S05]  /*88f0*/  BSYNC B2 ;  /* 0x0000000000027941 */ /* 0x000fea0003800000 */
.L_x_2358:
[----:B-1----:R0:W-:Y:S02]  /*8900*/  STG.E.128 desc[UR54][R44.64+0x80], R40 ;  /* 0x000080282c007986 */ /* 0x0021e4000c101d36 */
.L_x_2357:
[----:B------:R-:W-:Y:S05]  /*8910*/  BSYNC B1 ;  /* 0x0000000000017941 */ /* 0x000fea0003800000 */
.L_x_2356:
        /* <DEDUP_REMOVED lines=109> */
.L_x_2361:
[----:B------:R-:W-:Y:S05]  /*8ff0*/  BSYNC B1 ;  /* 0x0000000000017941 */ /* 0x000fea0003800000 */
.L_x_2360:
[----:B-1----:R0:W-:Y:S01]  /*9000*/  STG.E.128 desc[UR54][R44.64+0xa0], R40 ;  /* 0x0000a0282c007986 */ /* 0x0021e2000c101d36 */
[----:B------:R-:W-:Y:S05]  /*9010*/  BRA `(.L_x_2339) ;  /* 0x0000006800787947 */ /* 0x000fea0003800000 */
.L_x_2307:
        /* <DEDUP_REMOVED lines=43> */
.L_x_2363:
[----:B------:R-:W-:Y:S05]  /*92d0*/  BSYNC B1 ;  /* 0x0000000000017941 */ /* 0x000fea0003800000 */
.L_x_2362:
        /* <DEDUP_REMOVED lines=45> */
.L_x_2365:
[----:B------:R-:W-:Y:S05]  /*95b0*/  BSYNC B1 ;  /* 0x0000000000017941 */ /* 0x000fea0003800000 */
.L_x_2364:
        /* <DEDUP_REMOVED lines=28> */
.L_x_2366:
[----:B------:R-:W-:Y:S01]  /*9780*/  IMAD R97, R17, 0x8, R16 ;  /* 0x0000000811617824 */ /* 0x000fe200078e0210 */
[----:B------:R-:W-:Y:S01]  /*9790*/  SHF.L.U32 R98, R191, 0x1f, RZ ;  /* 0x0000001fbf627819 */ /* 0x000fe200000006ff */
[----:B------:R-:W1:Y:S01]  /*97a0*/  LDC R150, c[0x0][0x2f4] ;  /* 0x0000bd00ff967b82 */ /* 0x000e620000000800 */
[----:B------:R-:W-:Y:S01]  /*97b0*/  BSSY B1, `(.L_x_2367) ;  /* 0x0000004000017945 */ /* 0x000fe20003800000 */
[----:B------:R-:W-:Y:S01]  /*97c0*/  IMAD.MOV.U32 R135, RZ, RZ, R92 ;  /* 0x000000ffff877224 */ /* 0x000fe200078e005c */
[----:B------:R-:W2:Y:S02]  /*97d0*/  SYNCS.PHASECHK.TRANS64.TRYWAIT P5, [R97+URZ+0x29890], R98 ;  /* 0x02989062610075a7 */ /* 0x000ea400080a017f */
[----:B--2---:R-:W-:Y:S05]  /*97e0*/  @!P5 BRA `(.L_x_2368) ;  /* 0x0000025000c4d947 */ /* 0x004fea0003800000 */
.L_x_2650:
[----:B------:R-:W-:Y:S05]  /*97f0*/  BSYNC B1 ;  /* 0x0000000000017941 */ /* 0x000fea0003800000 */
.L_x_2367:
        /* <DEDUP_REMOVED lines=8> */
[----:B------:R-:W-:-:S04]  /*9880*/  IMAD R165, R188, R137, R165 ;  /* 0x00000089bca57224 */ /* 0x000fc800078e02a5 */
[----:B------:R-:W-:Y:S02]  /*9890*/  IMAD.IADD R165, R165, 0x1, R139 ;  /* 0x00000001a5a57824 */ /* 0x000fe400078e028b */
[----:B------:R-:W-:Y:S05]  /*98a0*/  @!P4 BRA `(.L_x_2372) ;  /* 0x0000000c00dcc947 */ /* 0x000fea0003800000 */
        /* <DEDUP_REMOVED lines=12> */
[----:B------:R-:W-:-:S04]  /*9970*/  LOP3.LUT R88, R88, R199, RZ, 0x3c, !PT ;  /* 0x000000c758587212 */ /* 0x000fc800078e3cff */
[----:B------:R-:W-:-:S05]  /*9980*/  IADD3 R88, R89, R88, RZ ;  /* 0x0000005859587210 */ /* 0x000fca0007ffe0ff */
        /* <DEDUP_REMOVED lines=15> */
[----:B------:R-:W-:Y:S01]  /*9a80*/  IMAD.SHL.U32 R53, R53, 0x100, RZ ;  /* 0x0000010035357824 */ /* 0x000fe200078e00ff */
[----:B------:R-:W-:-:S02]  /*9a90*/  SHF.R.U32.HI R55, RZ, 0x8, R41 ;  /* 0x00000008ff377819 */ /* 0x000fc40000011629 */
[----:B------:R-:W-:Y:S02]  /*9aa0*/  SHF.R.U32.HI R176, RZ, 0x10, R41 ;  /* 0x00000010ffb07819 */ /* 0x000fe40000011629 */
[----:B------:R-:W-:Y:S01]  /*9ab0*/  LOP3.LUT R52, R52, 0xff00, R179, 0xf8, !PT ;  /* 0x0000ff0034347812 */ /* 0x000fe200078ef8b3 */
[----:B------:R-:W-:Y:S01]  /*9ac0*/  IMAD.SHL.U32 R179, R55, 0x100, RZ ;  /* 0x0000010037b37824 */ /* 0x000fe200078e00ff */
[----:B------:R-:W-:Y:S02]  /*9ad0*/  LOP3.LUT R178, R41, 0xff0000ff, RZ, 0xc0, !PT ;  /* 0xff0000ff29b27812 */ /* 0x000fe400078ec0ff */
[----:B------:R-:W-:Y:S01]  /*9ae0*/  LOP3.LUT R55, R177, 0xff00, R53, 0xf8, !PT ;  /* 0x0000ff00b1377812 */ /* 0x000fe200078ef835 */
[----:B------:R-:W-:Y:S01]  /*9af0*/  IMAD.U32 R53, R176, 0x10000, RZ ;  /* 0x00010000b0357824 */ /* 0x000fe200078e00ff */
[----:B------:R-:W-:Y:S02]  /*9b00*/  LOP3.LUT R178, R178, 0xff00, R179, 0xf8, !PT ;  /* 0x0000ff00b2b27812 */ /* 0x000fe400078ef8b3 */
[----:B------:R-:W-:-:S02]  /*9b10*/  LOP3.LUT R176, R52, 0xff0000, R40, 0xf8, !PT ;  /* 0x00ff000034b07812 */ /* 0x000fc400078ef828 */
        /* <DEDUP_REMOVED lines=31> */
[----:B------:R-:W-:Y:S01]  /*9d10*/  SHF.L.U32 R42, R42, 0x10, RZ ;  /* 0x000000102a2a7819 */ /* 0x000fe200000006ff */
[----:B------:R-:W-:Y:S01]  /*9d20*/  HADD2.F32 R182, -RZ, R179.H0_H0 ;  /* 0x200000b3ffb67230 */ /* 0x000fe20000004100 */
[----:B------:R-:W-:Y:S01]  /*9d30*/  LOP3.LUT R43, R43, 0xff00, R54, 0xf8, !PT ;  /* 0x0000ff002b2b7812 */ /* 0x000fe200078ef836 */
        /* <DEDUP_REMOVED lines=12> */
[----:B------:R-:W-:-:S02]  /*9e00*/  IMAD.U32 R41, R41, 0x10000, RZ ;  /* 0x0001000029297824 */ /* 0x000fc400078e00ff */
[-C--:B------:R-:W-:Y:S01]  /*9e10*/  FFMA.FTZ R179, R180, R176.reuse, -R181 ;  /* 0x000000b0b4b37223 */ /* 0x080fe200000108b5 */
[----:B------:R-:W-:Y:S01]  /*9e20*/  FFMA.FTZ R176, R93, R176, R182 ;  /* 0x000000b05db07223 */ /* 0x000fe200000100b6 */
[----:B------:R-:W-:Y:S01]  /*9e30*/  LOP3.LUT R93, R55, 0xff0000, R42, 0xf8, !PT ;  /* 0x00ff0000375d7812 */ /* 0x000fe200078ef82a */
[----:B------:R-:W-:Y:S01]  /*9e40*/  IMAD.MOV.U32 R42, RZ, RZ, R95 ;  /* 0x000000ffff2a7224 */ /* 0x000fe200078e005f */
[----:B------:R-:W-:Y:S01]  /*9e50*/  LOP3.LUT R41, R43, 0xff0000, R41, 0xf8, !PT ;  /* 0x00ff00002b297812 */ /* 0x000fe200078ef829 */
[----:B------:R-:W-:Y:S01]  /*9e60*/  HADD2.F32 R183, -RZ, R54.H0_H0 ;  /* 0x20000036ffb77230 */ /* 0x000fe20000004100 */
[----:B------:R-:W-:Y:S02]  /*9e70*/  F2FP.F16.E4M3.UNPACK_B R180, R93 ;  /* 0x0000005dffb4723e */ /* 0x000fe400020006ff */
[-C--:B------:R-:W-:Y:S02]  /*9e80*/  F2FP.F16.E4M3.UNPACK_B R43, R42.reuse ;  /* 0x0000002aff2b723e */ /* 0x080fe400020006ff */
[-C--:B------:R-:W-:Y:S01]  /*9e90*/  F2FP.F16.E4M3.UNPACK_B R95, R41.reuse ;  /* 0x00000029ff5f723e */ /* 0x080fe200020006ff */
[----:B------:R-:W-:Y:S01]  /*9ea0*/  HADD2.F32 R182, -RZ, R180.H0_H0 ;  /* 0x200000b4ffb67230 */ /* 0x000fe20000004100 */
[----:B------:R-:W-:Y:S01]  /*9eb0*/  F2FP.F16.E4M3.UNPACK_B R42, R42.H1 ;  /* 0x0000002aff2a723e */ /* 0x000fe200030006ff */
[----:B------:R-:W-:Y:S01]  /*9ec0*/  HADD2.F32 R181, -RZ, R43.H0_H0 ;  /* 0x2000002bffb57230 */ /* 0x000fe20000004100 */
[----:B------:R-:W-:Y:S01]  /*9ed0*/  F2FP.F16.E4M3.UNPACK_B R41, R41.H1 ;  /* 0x00000029ff29723e */ /* 0x000fe200030006ff */
[----:B------:R-:W-:Y:S01]  /*9ee0*/  HADD2.F32 R55, -RZ, R95.H0_H0 ;  /* 0x2000005fff377230 */ /* 0x000fe20000004100 */
        /* <DEDUP_REMOVED lines=124> */
[----:B------:R-:W-:Y:S01]  /*a6b0*/  FFMA.FTZ R92, R90, R174, -R92 ;  /* 0x000000ae5a5c7223 */ /* 0x000fe2000001085c */
[----:B------:R-:W-:-:S02]  /*a6c0*/  IMAD.MOV.U32 R95, RZ, RZ, R42 ;  /* 0x000000ffff5f7224 */ /* 0x000fc400078e002a */
[----:B------:R-:W-:Y:S02]  /*a6d0*/  FFMA.FTZ R173, R94, R174, R173 ;  /* 0x000000ae5ead7223 */ /* 0x000fe400000100ad */
[----:B------:R-:W-:Y:S01]  /*a6e0*/  F2FP.SATFINITE.E4M3.F32.PACK_AB_MERGE_C R171, R92, R171, R89 ;  /* 0x000000ab5cab723e */ /* 0x000fe20004807059 */
[----:B------:R-:W-:Y:S02]  /*a6f0*/  IMAD.MOV.U32 R89, RZ, RZ, R177 ;  /* 0x000000ffff597224 */ /* 0x000fe400078e00b1 */
[----:B------:R-:W-:Y:S01]  /*a700*/  F2FP.SATFINITE.E4M3.F32.PACK_AB_MERGE_C R172, R173, R172, R88 ;  /* 0x000000acadac723e */ /* 0x000fe20004807058 */
[----:B------:R-:W-:Y:S02]  /*a710*/  IMAD.MOV.U32 R88, RZ, RZ, R176 ;  /* 0x000000ffff587224 */ /* 0x000fe400078e00b0 */
[----:B------:R-:W-:Y:S01]  /*a720*/  IMAD.MOV.U32 R92, RZ, RZ, R41 ;  /* 0x000000ffff5c7224 */ /* 0x000fe200078e0029 */
[----:B------:R-:W-:Y:S01]  /*a730*/  MOV R94, R172 ;  /* 0x000000ac005e7202 */ /* 0x000fe20000000f00 */
[----:B------:R-:W-:-:S07]  /*a740*/  IMAD.MOV.U32 R90, RZ, RZ, R171 ;  /* 0x000000ffff5a7224 */ /* 0x000fce00078e00ab */
.L_x_2374:
[----:B------:R-:W-:Y:S05]  /*a750*/  BSYNC B3 ;  /* 0x0000000000037941 */ /* 0x000fea0003800000 */
.L_x_2373:
        /* <DEDUP_REMOVED lines=12> */
.L_x_2372:
[----:B------:R-:W-:Y:S05]  /*a820*/  BSYNC B2 ;  /* 0x0000000000027941 */ /* 0x000fea0003800000 */
.L_x_2371:
        /* <DEDUP_REMOVED lines=28> */
[----:B------:R-:W-:Y:S02]  /*a9f0*/  SHF.R.U32.HI R44, RZ, 0x10, R59 ;  /* 0x00000010ff2c7819 */ /* 0x000fe4000001163b */
[----:B------:R-:W-:Y:S02]  /*aa00*/  SHF.R.U32.HI R59, RZ, 0x8, R45 ;  /* 0x00000008ff3b7819 */ /* 0x000fe4000001162d */
[----:B------:R-:W-:Y:S01]  /*aa10*/  SHF.R.U32.HI R58, RZ, 0x10, R57 ;  /* 0x00000010ff3a7819 */ /* 0x000fe20000011639 */
[----:B------:R-:W-:Y:S01]  /*aa20*/  IMAD.U32 R44, R44, 0x10000, RZ ;  /* 0x000100002c2c7824 */ /* 0x000fe200078e00ff */
[----:B------:R-:W-:-:S02]  /*aa30*/  LOP3.LUT R56, R57, 0xff0000ff, RZ, 0xc0, !PT ;  /* 0xff0000ff39387812 */ /* 0x000fc400078ec0ff */
[----:B------:R-:W-:Y:S01]  /*aa40*/  LOP3.LUT R91, R45, 0xff0000ff, RZ, 0xc0, !PT ;  /* 0xff0000ff2d5b7812 */ /* 0x000fe200078ec0ff */
[----:B------:R-:W-:Y:S01]  /*aa50*/  IMAD.U32 R58, R58, 0x10000, RZ ;  /* 0x000100003a3a7824 */ /* 0x000fe200078e00ff */
[----:B------:R-:W-:Y:S02]  /*aa60*/  SHF.R.U32.HI R92, RZ, 0x10, R45 ;  /* 0x00000010ff5c7819 */ /* 0x000fe4000001162d */
[--C-:B------:R-:W-:Y:S02]  /*aa70*/  SHF.R.U32.HI R45, RZ, 0x8, R47.reuse ;  /* 0x00000008ff2d7819 */ /* 0x100fe4000001162f */
[----:B------:R-:W-:Y:S01]  /*aa80*/  LOP3.LUT R46, R47, 0xff0000ff, RZ, 0xc0, !PT ;  /* 0xff0000ff2f2e7812 */ /* 0x000fe200078ec0ff */
[----:B------:R-:W-:Y:S01]  /*aa90*/  IMAD.U32 R92, R92, 0x10000, RZ ;  /* 0x000100005c5c7824 */ /* 0x000fe200078e00ff */
[----:B------:R-:W-:Y:S01]  /*aaa0*/  SHF.R.U32.HI R57, RZ, 0x10, R47 ;  /* 0x00000010ff397819 */ /* 0x000fe2000001162f */
[----:B------:R-:W-:Y:S01]  /*aab0*/  IMAD.SHL.U32 R47, R59, 0x100, RZ ;  /* 0x000001003b2f7824 */ /* 0x000fe200078e00ff */
[----:B------:R-:W-:Y:S01]  /*aac0*/  LOP3.LUT R56, R56, 0xff00, R93, 0xf8, !PT ;  /* 0x0000ff0038387812 */ /* 0x000fe200078ef85d */
[----:B------:R-:W-:Y:S01]  /*aad0*/  IMAD.SHL.U32 R45, R45, 0x100, RZ ;  /* 0x000001002d2d7824 */ /* 0x000fe200078e00ff */
[----:B------:R-:W-:-:S02]  /*aae0*/  SHF.L.U32 R90, R90, 0x8, RZ ;  /* 0x000000085a5a7819 */ /* 0x000fc400000006ff */
        /* <DEDUP_REMOVED lines=23> */
[----:B------:R-:W-:Y:S01]  /*ac60*/  LOP3.LUT R46, R46, 0xff00, R45, 0xf8, !PT ;  /* 0x0000ff002e2e7812 */ /* 0x000fe200078ef82d */
[----:B------:R-:W-:Y:S01]  /*ac70*/  IMAD.U32 R45, R57, 0x10000, RZ ;  /* 0x00010000392d7824 */ /* 0x000fe200078e00ff */
[----:B------:R-:W-:-:S02]  /*ac80*/  LOP3.LUT R57, R59, 0xff0000, R44, 0xf8, !PT ;  /* 0x00ff00003b397812 */ /* 0x000fc400078ef82c */
[-C--:B------:R-:W-:Y:S01]  /*ac90*/  FMUL.FTZ R89, R94, R92.reuse ;  /* 0x0000005c5e597220 */ /* 0x080fe20000410000 */
[C---:B------:R-:W-:Y:S01]  /*aca0*/  FMUL.FTZ R92, R47.reuse, R92 ;  /* 0x0000005c2f5c7220 */ /* 0x040fe20000410000 */
        /* <DEDUP_REMOVED lines=8> */
[----:B------:R-:W-:Y:S01]  /*ad30*/  MOV R59, R43 ;  /* 0x0000002b003b7202 */ /* 0x000fe20000000f00 */
[----:B------:R-:W-:Y:S01]  /*ad40*/  HADD2.F32 R95, -RZ, R92.H0_H0 ;  /* 0x2000005cff5f7230 */ /* 0x000fe20000004100 */
[----:B------:R-:W-:Y:S01]  /*ad50*/  F2FP.F16.E4M3.UNPACK_B R46, R45 ;  /* 0x0000002dff2e723e */ /* 0x000fe200020006ff */
[----:B------:R-:W-:Y:S01]  /*ad60*/  HADD2.F32 R56, -RZ, R93.H0_H0 ;  /* 0x2000005dff387230 */ /* 0x000fe20000004100 */
[----:B------:R-:W-:Y:S01]  /*ad70*/  F2FP.F16.E4M3.UNPACK_B R43, R59 ;  /* 0x0000003bff2b723e */ /* 0x000fe200020006ff */
[----:B------:R-:W-:-:S02]  /*ad80*/  HADD2.F32 R58, -RZ, R58.H1_H1 ;  /* 0x3000003aff3a7230 */ /* 0x000fc40000004100 */
[CC--:B------:R-:W-:Y:S01]  /*ad90*/  FMUL.FTZ R171, R41.reuse, R95.reuse ;  /* 0x0000005f29ab7220 */ /* 0x0c0fe20000410000 */
[----:B------:R-:W-:Y:S02]  /*ada0*/  HADD2.F32 R92, -RZ, R92.H1_H1 ;  /* 0x3000005cff5c7230 */ /* 0x000fe40000004100 */
[C---:B------:R-:W-:Y:S01]  /*adb0*/  FMUL.FTZ R95, R56.reuse, R95 ;  /* 0x0000005f385f7220 */ /* 0x040fe20000410000 */
[----:B------:R-:W-:Y:S01]  /*adc0*/  F2FP.F16.E4M3.UNPACK_B R45, R45.H1 ;  /* 0x0000002dff2d723e */ /* 0x000fe200030006ff */
[-C--:B------:R-:W-:Y:S01]  /*add0*/  FFMA.FTZ R56, R56, R94.reuse, -R171 ;  /* 0x0000005e38387223 */ /* 0x080fe200000108ab */
[----:B------:R-:W-:Y:S02]  /*ade0*/  HADD2.F32 R171, -RZ, R43.H0_H0 ;  /* 0x2000002bffab7230 */ /* 0x000fe40000004100 */
[----:B------:R-:W-:Y:S01]  /*adf0*/  FFMA.FTZ R41, R41, R94, R95 ;  /* 0x0000005e29297223 */ /* 0x000fe2000001005f */
[----:B------:R-:W-:Y:S02]  /*ae00*/  HADD2.F32 R94, -RZ, R93.H1_H1 ;  /* 0x3000005dff5e7230 */ /* 0x000fe40000004100 */
[----:B------:R-:W-:-:S02]  /*ae10*/  HADD2.F32 R93, -RZ, R91.H1_H1 ;  /* 0x3000005bff5d7230 */ /* 0x000fc40000004100 */
[-C--:B------:R-:W-:Y:S01]  /*ae20*/  FMUL.FTZ R91, R58, R92.reuse ;  /* 0x0000005c3a5b7220 */ /* 0x080fe20000410000 */
[----:B------:R-:W-:Y:S02]  /*ae30*/  HADD2.F32 R43, -RZ, R43.H1_H1 ;  /* 0x3000002bff2b7230 */ /* 0x000fe40000004100 */
[C---:B------:R-:W-:Y:S01]  /*ae40*/  FMUL.FTZ R92, R94.reuse, R92 ;  /* 0x0000005c5e5c7220 */ /* 0x040fe20000410000 */
        /* <DEDUP_REMOVED lines=136> */
[----:B------:R-:W-:-:S03]  /*b6d0*/  F2FP.SATFINITE.E4M3.F32.PACK_AB_MERGE_C R55, R56, R92, R55 ;  /* 0x0000005c3837723e */ /* 0x000fc60004807037 */
[----:B------:R-:W-:Y:S02]  /*b6e0*/  F2FP.SATFINITE.E4M3.F32.PACK_AB_MERGE_C R168, R169, R168, R42 ;  /* 0x000000a8a9a8723e */ /* 0x000fe4000480702a */
[----:B------:R-:W-:-:S03]  /*b6f0*/  IMAD.MOV.U32 R42, RZ, RZ, R55 ;  /* 0x000000ffff2a7224 */ /* 0x000fc600078e0037 */
[----:B------:R-:W-:Y:S02]  /*b700*/  IMAD.MOV.U32 R54, RZ, RZ, R168 ;  /* 0x000000ffff367224 */ /* 0x000fe400078e00a8 */
[----:B------:R-:W-:-:S07]  /*b710*/  IMAD.MOV.U32 R55, RZ, RZ, R45 ;  /* 0x000000ffff377224 */ /* 0x000fce00078e002d */
.L_x_2378:
[----:B------:R-:W-:Y:S05]  /*b720*/  BSYNC B3 ;  /* 0x0000000000037941 */ /* 0x000fea0003800000 */
.L_x_2377:
[----:B------:R-:W-:-:S13]  /*b730*/  ISETP.GE.AND P4, PT, R88, R150, PT ;  /* 0x000000965800720c */ /* 0x000fda0003f86270 */
[--C-:B------:R-:W-:Y:S02]  /*b740*/  @!P4 SHF.R.S32.HI R47, RZ, 0x1f, R88.reuse ;  /* 0x0000001fff2fc819 */ /* 0x100fe40000011458 */
[----:B------:R-:W-:-:S04]  /*b750*/  @!P4 IADD3 R46, P5, P6, R116, R138, R88 ;  /* 0x0000008a742ec210 */ /* 0x000fc80007ebe058 */
[----:B------:R-:W-:Y:S02]  /*b760*/  @!P4 IADD3.X R47, R4, R165, R47, P5, P6 ;  /* 0x000000a5042fc210 */ /* 0x000fe40002fec42f */
[----:B------:R-:W-:-:S04]  /*b770*/  IADD3 R57, P5, P6, R116, R138, R27 ;  /* 0x0000008a74397210 */ /* 0x000fc80007ebe01b */
[----:B------:R-:W-:Y:S02]  /*b780*/  IADD3.X R45, R4, R165, R31, P5, P6 ;  /* 0x000000a5042d7210 */ /* 0x000fe40002fec41f */
[----:B------:R-:W-:-:S04]  /*b790*/  IADD3 R44, P5, R57, R122, RZ ;  /* 0x0000007a392c7210 */ /* 0x000fc80007fbe0ff */
[----:B------:R-:W-:Y:S02]  /*b7a0*/  IADD3.X R45, R45, R123, RZ, P5, !PT ;  /* 0x0000007b2d2d7210 */ /* 0x000fe40002ffe4ff */
[----:B------:R-:W-:-:S03]  /*b7b0*/  @!P4 IADD3 R46, P5, R46, R122, RZ ;  /* 0x0000007a2e2ec210 */ /* 0x000fc60007fbe0ff */
[----:B-1----:R3:W-:Y:S02]  /*b7c0*/  STG.E.128 desc[UR54][R44.64], R40 ;  /* 0x000000282c007986 */ /* 0x0027e4000c101d36 */
[----:B------:R-:W-:-:S05]  /*b7d0*/  @!P4 IMAD.X R47, R47, 0x1, R123, P5 ;  /* 0x000000012f2fc824 */ /* 0x000fca00028e067b */
[----:B0-----:R3:W-:Y:S03]  /*b7e0*/  @!P4 STG.E.128 desc[UR54][R46.64], R52 ;  /* 0x000000342e00c986 */ /* 0x0017e6000c101d36 */
.L_x_2376:
[----:B------:R-:W-:Y:S05]  /*b7f0*/  BSYNC B2 ;  /* 0x0000000000027941 */ /* 0x000fea0003800000 */
.L_x_2375:
        /* <DEDUP_REMOVED lines=26> */
[----:B------:R-:W-:Y:S02]  /*b9a0*/  SHF.R.U32.HI R54, RZ, 0x8, R61 ;  /* 0x00000008ff367819 */ /* 0x000fe4000001163d */
[----:B------:R-:W-:Y:S01]  /*b9b0*/  SHF.R.U32.HI R55, RZ, 0x8, R63 ;  /* 0x00000008ff377819 */ /* 0x000fe2000001163f */
[----:B------:R-:W-:Y:S01]  /*b9c0*/  IMAD.SHL.U32 R58, R58, 0x100, RZ ;  /* 0x000001003a3a7824 */ /* 0x000fe200078e00ff */
[----:B------:R-:W-:Y:S01]  /*b9d0*/  SHF.R.U32.HI R57, RZ, 0x10, R49 ;  /* 0x00000010ff397819 */ /* 0x000fe20000011631 */
[----:B------:R-:W-:Y:S01]  /*b9e0*/  IMAD.SHL.U32 R59, R54, 0x100, RZ ;  /* 0x00000100363b7824 */ /* 0x000fe200078e00ff */
[----:B------:R-:W-:Y:S01]  /*b9f0*/  LOP3.LUT R49, R49, 0xff0000ff, RZ, 0xc0, !PT ;  /* 0xff0000ff31317812 */ /* 0x000fe200078ec0ff */
[----:B------:R-:W-:Y:S01]  /*ba00*/  IMAD.SHL.U32 R55, R55, 0x100, RZ ;  /* 0x0000010037377824 */ /* 0x000fe200078e00ff */
[----:B------:R-:W-:-:S02]  /*ba10*/  SHF.R.U32.HI R50, RZ, 0x10, R61 ;  /* 0x00000010ff327819 */ /* 0x000fc4000001163d */
[----:B------:R-:W-:Y:S02]  /*ba20*/  LOP3.LUT R53, R61, 0xff0000ff, RZ, 0xc0, !PT ;  /* 0xff0000ff3d357812 */ /* 0x000fe400078ec0ff */
[----:B------:R-:W-:Y:S02]  /*ba30*/  LOP3.LUT R60, R63, 0xff0000ff, RZ, 0xc0, !PT ;  /* 0xff0000ff3f3c7812 */ /* 0x000fe400078ec0ff */
[----:B------:R-:W-:Y:S01]  /*ba40*/  LOP3.LUT R49, R49, 0xff00, R58, 0xf8, !PT ;  /* 0x0000ff0031317812 */ /* 0x000fe200078ef83a */
[----:B------:R-:W-:Y:S01]  /*ba50*/  IMAD.U32 R58, R57, 0x10000, RZ ;  /* 0x00010000393a7824 */ /* 0x000fe200078e00ff */
[----:B------:R-:W-:Y:S02]  /*ba60*/  LOP3.LUT R53, R53, 0xff00, R59, 0xf8, !PT ;  /* 0x0000ff0035357812 */ /* 0x000fe400078ef83b */
[----:B------:R-:W-:Y:S02]  /*ba70*/  SHF.L.U32 R50, R50, 0x10, RZ ;  /* 0x0000001032327819 */ /* 0x000fe400000006ff */
        /* <DEDUP_REMOVED lines=51> */
[----:B------:R-:W-:Y:S01]  /*bdb0*/  LOP3.LUT R45, R51, 0xff00, R45, 0xf8, !PT ;  /* 0x0000ff00332d7812 */ /* 0x000fe200078ef82d */
[----:B------:R-:W-:Y:S01]  /*bdc0*/  IMAD.U32 R51, R54, 0x10000, RZ ;  /* 0x0001000036337824 */ /* 0x000fe200078e00ff */
[----:B------:R-:W-:Y:S02]  /*bdd0*/  LOP3.LUT R54, R60, 0xff0000, R48, 0xf8, !PT ;  /* 0x00ff00003c367812 */ /* 0x000fe400078ef830 */
[----:B------:R-:W-:-:S02]  /*bde0*/  F2FP.F16.E4M3.UNPACK_B R48, R47 ;  /* 0x0000002fff30723e */ /* 0x000fc400020006ff */
[----:B------:R-:W-:Y:S02]  /*bdf0*/  LOP3.LUT R45, R45, 0xff0000, R51, 0xf8, !PT ;  /* 0x00ff00002d2d7812 */ /* 0x000fe400078ef833 */
[----:B------:R-:W-:Y:S01]  /*be00*/  F2FP.F16.E4M3.UNPACK_B R43, R56 ;  /* 0x00000038ff2b723e */ /* 0x000fe200020006ff */
[----:B------:R-:W-:Y:S01]  /*be10*/  HADD2.F32 R62, -RZ, R48.H0_H0 ;  /* 0x20000030ff3e7230 */ /* 0x000fe20000004100 */
[----:B------:R-:W-:Y:S02]  /*be20*/  F2FP.F16.E4M3.UNPACK_B R60, R45 ;  /* 0x0000002dff3c723e */ /* 0x000fe400020006ff */
[-C--:B------:R-:W-:Y:S01]  /*be30*/  F2FP.F16.E4M3.UNPACK_B R61, R54.reuse ;  /* 0x00000036ff3d723e */ /* 0x080fe200020006ff */
[----:B------:R-:W-:Y:S01]  /*be40*/  HADD2.F32 R88, -RZ, R43.H0_H0 ;  /* 0x2000002bff587230 */ /* 0x000fe20000004100 */
[----:B------:R-:W-:Y:S01]  /*be50*/  F2FP.F16.E4M3.UNPACK_B R47, R47.H1 ;  /* 0x0000002fff2f723e */ /* 0x000fe200030006ff */
[--C-:B------:R-:W-:Y:S01]  /*be60*/  HADD2.F32 R51, -RZ, R60.reuse.H0_H0 ;  /* 0x2000003cff337230 */ /* 0x100fe20000004100 */
[----:B------:R-:W-:Y:S01]  /*be70*/  F2FP.F16.E4M3.UNPACK_B R45, R45.H1 ;  /* 0x0000002dff2d723e */ /* 0x000fe200030006ff */
[----:B------:R-:W-:Y:S01]  /*be80*/  HADD2.F32 R63, -RZ, R61.H0_H0 ;  /* 0x2000003dff3f7230 */ /* 0x000fe20000004100 */
[----:B------:R-:W-:Y:S01]  /*be90*/  F2FP.F16.E4M3.UNPACK_B R54, R54.H1 ;  /* 0x00000036ff36723e */ /* 0x000fe200030006ff */
[----:B------:R-:W-:-:S02]  /*bea0*/  HADD2.F32 R60, -RZ, R60.H1_H1 ;  /* 0x3000003cff3c7230 */ /* 0x000fc40000004100 */
[-C--:B------:R-:W-:Y:S01]  /*beb0*/  FMUL.FTZ R89, R62, R51.reuse ;  /* 0x000000333e597220 */ /* 0x080fe20000410000 */
[----:B------:R-:W-:Y:S01]  /*bec0*/  FMUL.FTZ R51, R88, R51 ;  /* 0x0000003358337220 */ /* 0x000fe20000410000 */
[----:B------:R-:W-:Y:S01]  /*bed0*/  HADD2.F32 R43, -RZ, R43.H1_H1 ;  /* 0x3000002bff2b7230 */ /* 0x000fe20000004100 */
[----:B------:R-:W-:Y:S01]  /*bee0*/  F2FP.SATFINITE.E4M3.F32.PACK_AB_MERGE_C R57, R57, R58, R53 ;  /* 0x0000003a3939723e */ /* 0x000fe20004807035 */
[----:B------:R-:W-:Y:S02]  /*bef0*/  HADD2.F32 R61, -RZ, R61.H1_H1 ;  /* 0x3000003dff3d7230 */ /* 0x000fe40000004100 */
[-C--:B------:R-:W-:Y:S01]  /*bf00*/  FFMA.FTZ R62, R62, R63.reuse, R51 ;  /* 0x0000003f3e3e7223 */ /* 0x080fe20000010033 */
[----:B------:R-:W-:Y:S02]  /*bf10*/  HADD2.F32 R51, -RZ, R48.H1_H1 ;  /* 0x30000030ff337230 */ /* 0x000fe40000004100 */
[----:B------:R-:W-:Y:S01]  /*bf20*/  FFMA.FTZ R89, R88, R63, -R89 ;  /* 0x0000003f58597223 */ /* 0x000fe20000010859 */
[--C-:B------:R-:W-:Y:S01]  /*bf30*/  HADD2.F32 R63, -RZ, R45.reuse.H0_H0 ;  /* 0x2000002dff3f7230 */ /* 0x100fe20000004100 */
[----:B------:R-:W-:Y:S01]  /*bf40*/  F2FP.F16.E4M3.UNPACK_B R53, R44.H1 ;  /* 0x0000002cff35723e */ /* 0x000fe200030006ff */
[----:B------:R-:W-:-:S02]  /*bf50*/  HADD2.F32 R45, -RZ, R45.H1_H1 ;  /* 0x3000002dff2d7230 */ /* 0x000fc40000004100 */
[-C--:B------:R-:W-:Y:S01]  /*bf60*/  FMUL.FTZ R48, R51, R60.reuse ;  /* 0x0000003c33307220 */ /* 0x080fe20000410000 */
[----:B------:R-:W-:Y:S02]  /*bf70*/  F2FP.SATFINITE.E4M3.F32.PACK_AB_MERGE_C R41, R55, R41, RZ ;  /* 0x000000293729723e */ /* 0x000fe400048070ff */
[----:B------:R-:W-:Y:S01]  /*bf80*/  F2FP.F16.E4M3.UNPACK_B R55, R163.H1 ;  /* 0x000000a3ff37723e */ /* 0x000fe200030006ff */
        /* <DEDUP_REMOVED lines=8> */
[----:B------:R-:W-:Y:S01]  /*c010*/  F2FP.F16.E4M3.UNPACK_B R163, R163 ;  /* 0x000000a3ffa3723e */ /* 0x000fe200020006ff */
[----:B------:R-:W-:-:S02]  /*c020*/  HADD2.F32 R47, -RZ, R47.H1_H1 ;  /* 0x3000002fff2f7230 */ /* 0x000fc40000004100 */
[--C-:B------:R-:W-:Y:S02]  /*c030*/  HADD2.F32 R61, -RZ, R51.reuse.H0_H0 ;  /* 0x20000033ff3d7230 */ /* 0x100fe40000004100 */
        /* <DEDUP_REMOVED lines=11> */
[-C--:B------:R-:W-:Y:S01]  /*c0f0*/  F2FP.F16.E4M3.UNPACK_B R45, R161.reuse.H1 ;  /* 0x000000a1ff2d723e */ /* 0x080fe200030006ff */
[--C-:B------:R-:W-:Y:S01]  /*c100*/  HADD2.F32 R54, -RZ, R53.reuse.H0_H0 ;  /* 0x20000035ff367230 */ /* 0x100fe20000004100 */
[-C--:B------:R-:W-:Y:S01]  /*c110*/  F2FP.F16.E4M3.UNPACK_B R51, R40.reuse.H1 ;  /* 0x00000028ff33723e */ /* 0x080fe200030006ff */
        /* <DEDUP_REMOVED lines=37> */
[----:B------:R-:W-:Y:S01]  /*c370*/  FFMA.FTZ R53, R40, R163, -R53 ;  /* 0x000000a328357223 */ /* 0x000fe20000010835 */
[----:B------:R-:W-:Y:S01]  /*c380*/  F2FP.SATFINITE.E4M3.F32.PACK_AB_MERGE_C R45, R45, R63, RZ ;  /* 0x0000003f2d2d723e */ /* 0x000fe200048070ff */
[----:B------:R-:W-:Y:S01]  /*c390*/  FFMA.FTZ R40, R44, R163, R161 ;  /* 0x000000a32c287223 */ /* 0x000fe200000100a1 */
[----:B------:R-:W-:Y:S01]  /*c3a0*/  IMAD.MOV.U32 R44, RZ, RZ, R42 ;  /* 0x000000ffff2c7224 */ /* 0x000fe200078e002a */
        /* <DEDUP_REMOVED lines=37> */
[----:B------:R-:W-:Y:S01]  /*c600*/  F2FP.SATFINITE.E4M3.F32.PACK_AB_MERGE_C R91, R42, R91, RZ ;  /* 0x0000005b2a5b723e */ /* 0x000fe200048070ff */
[C---:B------:R-:W-:Y:S02]  /*c610*/  FMUL.FTZ R162, R44.reuse, R162 ;  /* 0x000000a22ca27220 */ /* 0x040fe40000410000 */
[-C--:B------:R-:W-:Y:S01]  /*c620*/  FFMA.FTZ R53, R44, R164.reuse, -R53 ;  /* 0x000000a42c357223 */ /* 0x080fe20000010835 */
[----:B------:R-:W-:Y:S01]  /*c630*/  F2FP.SATFINITE.E4M3.F32.PACK_AB_MERGE_C R44, R40, R59, R45 ;  /* 0x0000003b282c723e */ /* 0x000fe2000480702d */
[----:B------:R-:W-:Y:S01]  /*c640*/  FFMA.FTZ R162, R46, R164, R162 ;  /* 0x000000a42ea27223 */ /* 0x000fe200000100a2 */
[----:B------:R-:W-:Y:S01]  /*c650*/  F2FP.SATFINITE.E4M3.F32.PACK_AB_MERGE_C R45, R49, R50, R41 ;  /* 0x00000032312d723e */ /* 0x000fe20004807029 */
[----:B------:R-:W-:Y:S01]  /*c660*/  IMAD.MOV.U32 R40, RZ, RZ, R58 ;  /* 0x000000ffff287224 */ /* 0x000fe200078e003a */
[----:B------:R-:W-:Y:S01]  /*c670*/  F2FP.SATFINITE.E4M3.F32.PACK_AB_MERGE_C R42, R53, R60, R51 ;  /* 0x0000003c352a723e */ /* 0x000fe20004807033 */
[----:B------:R-:W-:Y:S01]  /*c680*/  IMAD.MOV.U32 R41, RZ, RZ, R57 ;  /* 0x000000ffff297224 */ /* 0x000fe200078e0039 */
[----:B------:R-:W-:-:S07]  /*c690*/  F2FP.SATFINITE.E4M3.F32.PACK_AB_MERGE_C R46, R162, R88, R91 ;  /* 0x00000058a22e723e */ /* 0x000fce000480705b */
.L_x_2380:
[----:B------:R-:W-:Y:S05]  /*c6a0*/  BSYNC B2 ;  /* 0x0000000000027941 */ /* 0x000fea0003800000 */
.L_x_2379:
        /* <DEDUP_REMOVED lines=12> */
.L_x_2370:
[----:B------:R-:W-:Y:S05]  /*c770*/  BSYNC B1 ;  /* 0x0000000000017941 */ /* 0x000fea0003800000 */
.L_x_2369:
        /* <DEDUP_REMOVED lines=39> */
[----:B---3--:R-:W-:Y:S01]  /*c9f0*/  IMAD.MOV.U32 R56, RZ, RZ, R44 ;  /* 0x000000ffff387224 */ /* 0x008fe200078e002c */
[----:B------:R-:W-:Y:S01]  /*ca00*/  F2FP.F16.E4M3.UNPACK_B R58, R156.H1 ;  /* 0x0000009cff3a723e */ /* 0x000fe200030006ff */
[----:B-1----:R-:W-:Y:S01]  /*ca10*/  IMAD.MOV.U32 R55, RZ, RZ, R40 ;  /* 0x000000ffff377224 */ /* 0x002fe200078e0028 */
[----:B------:R-:W-:Y:S02]  /*ca20*/  F2FP.F16.E4M3.UNPACK_B R53, R158.H1 ;  /* 0x0000009eff35723e */ /* 0x000fe400030006ff */
[----:B------:R-:W-:Y:S01]  /*ca30*/  F2FP.F16.E4M3.UNPACK_B R57, R56.H1 ;  /* 0x00000038ff39723e */ /* 0x000fe200030006ff */
[----:B------:R-:W-:Y:S01]  /*ca40*/  HADD2.F32 R61, -RZ, R58.H0_H0 ;  /* 0x2000003aff3d7230 */ /* 0x000fe20000004100 */
[-C--:B------:R-:W-:Y:S01]  /*ca50*/  F2FP.F16.E4M3.UNPACK_B R54, R55.reuse.H1 ;  /* 0x00000037ff36723e */ /* 0x080fe200030006ff */
[----:B------:R-:W-:Y:S01]  /*ca60*/  HADD2.F32 R59, -RZ, R53.H0_H0 ;  /* 0x20000035ff3b7230 */ /* 0x000fe20000004100 */
[----:B------:R-:W-:Y:S01]  /*ca70*/  F2FP.F16.E4M3.UNPACK_B R55, R55 ;  /* 0x00000037ff37723e */ /* 0x000fe200020006ff */
[----:B------:R-:W-:Y:S01]  /*ca80*/  HADD2.F32 R40, -RZ, R57.H0_H0 ;  /* 0x20000039ff287230 */ /* 0x000fe20000004100 */
[----:B------:R-:W-:Y:S01]  /*ca90*/  F2FP.F16.E4M3.UNPACK_B R60, R158 ;  /* 0x0000009eff3c723e */ /* 0x000fe200020006ff */
[----:B------:R-:W-:Y:S01]  /*caa0*/  HADD2.F32 R44, -RZ, R54.H0_H0 ;  /* 0x20000036ff2c7230 */ /* 0x000fe20000004100 */
[----:B0-----:R-:W-:Y:S01]  /*cab0*/  F2FP.F16.E4M3.UNPACK_B R88, R42.H1 ;  /* 0x0000002aff58723e */ /* 0x001fe200030006ff */
        /* <DEDUP_REMOVED lines=8> */
[CC--:B------:R-:W-:Y:S01]  /*cb40*/  FMUL.FTZ R59, R57.reuse, R58.reuse ;  /* 0x0000003a393b7220 */ /* 0x0c0fe20000410000 */
[C---:B------:R-:W-:Y:S01]  /*cb50*/  FMUL.FTZ R58, R54.reuse, R58 ;  /* 0x0000003a363a7220 */ /* 0x040fe20000410000 */
[----:B------:R-:W-:Y:S01]  /*cb60*/  HADD2.F32 R61, -RZ, R60.H0_H0 ;  /* 0x2000003cff3d7230 */ /* 0x000fe20000004100 */
[----:B------:R-:W-:Y:S01]  /*cb70*/  F2FP.F16.E4M3.UNPACK_B R91, R159.H1 ;  /* 0x0000009fff5b723e */ /* 0x000fe200030006ff */
[-C--:B------:R-:W-:Y:S01]  /*cb80*/  FFMA.FTZ R54, R54, R53.reuse, -R59 ;  /* 0x0000003536367223 */ /* 0x080fe2000001083b */
[----:B------:R-:W-:Y:S01]  /*cb90*/  FFMA.FTZ R53, R57, R53, R58 ;  /* 0x0000003539357223 */ /* 0x000fe2000001003a */
[----:B------:R-:W-:Y:S01]  /*cba0*/  F2FP.F16.E4M3.UNPACK_B R58, R156 ;  /* 0x0000009cff3a723e */ /* 0x000fe200020006ff */
[--C-:B------:R-:W-:Y:S01]  /*cbb0*/  HADD2.F32 R59, -RZ, R55.reuse.H0_H0 ;  /* 0x20000037ff3b7230 */ /* 0x100fe20000004100 */
[----:B------:R-:W-:Y:S01]  /*cbc0*/  F2FP.F16.E4M3.UNPACK_B R57, R56 ;  /* 0x00000038ff39723e */ /* 0x000fe200020006ff */
[----:B------:R-:W-:Y:S01]  /*cbd0*/  HADD2.F32 R55, -RZ, R55.H1_H1 ;  /* 0x30000037ff377230 */ /* 0x000fe20000004100 */
[----:B------:R-:W-:Y:S01]  /*cbe0*/  F2FP.F16.E4M3.UNPACK_B R42, R42 ;  /* 0x0000002aff2a723e */ /* 0x000fe200020006ff */
[--C-:B------:R-:W-:Y:S01]  /*cbf0*/  HADD2.F32 R62, -RZ, R58.reuse.H0_H0 ;  /* 0x2000003aff3e7230 */ /* 0x100fe20000004100 */
[----:B------:R-:W-:Y:S01]  /*cc00*/  F2FP.F16.E4M3.UNPACK_B R159, R159 ;  /* 0x0000009fff9f723e */ /* 0x000fe200020006ff */
[----:B------:R-:W-:Y:S01]  /*cc10*/  HADD2.F32 R56, -RZ, R57.H0_H0 ;  /* 0x20000039ff387230 */ /* 0x000fe20000004100 */
[----:B------:R-:W-:Y:S01]  /*cc20*/  LOP3.LUT R66, R65, 0xff0000ff, RZ, 0xc0, !PT ;  /* 0xff0000ff41427812 */ /* 0x000fe200078ec0ff */
[----:B------:R-:W-:-:S02]  /*cc30*/  HADD2.F32 R58, -RZ, R58.H1_H1 ;  /* 0x3000003aff3a7230 */ /* 0x000fc40000004100 */
[-C--:B------:R-:W-:Y:S01]  /*cc40*/  FMUL.FTZ R63, R59, R62.reuse ;  /* 0x0000003e3b3f7220 */ /* 0x080fe20000410000 */
[----:B------:R-:W-:Y:S02]  /*cc50*/  HADD2.F32 R57, -RZ, R57.H1_H1 ;  /* 0x30000039ff397230 */ /* 0x000fe40000004100 */
[C---:B------:R-:W-:Y:S01]  /*cc60*/  FMUL.FTZ R64, R56.reuse, R62 ;  /* 0x0000003e38407220 */ /* 0x040fe20000410000 */
[----:B------:R-:W-:Y:S02]  /*cc70*/  HADD2.F32 R60, -RZ, R60.H1_H1 ;  /* 0x3000003cff3c7230 */ /* 0x000fe40000004100 */
[-C--:B------:R-:W-:Y:S01]  /*cc80*/  FFMA.FTZ R56, R56, R61.reuse, R63 ;  /* 0x0000003d38387223 */ /* 0x080fe2000001003f */
[--C-:B------:R-:W-:Y:S01]  /*cc90*/  SHF.R.U32.HI R63, RZ, 0x10, R79.reuse ;  /* 0x00000010ff3f7819 */ /* 0x100fe2000001164f */
[-C--:B------:R-:W-:Y:S01]  /*cca0*/  FMUL.FTZ R62, R57, R58.reuse ;  /* 0x0000003a393e7220 */ /* 0x080fe20000410000 */
[----:B------:R-:W-:Y:S01]  /*ccb0*/  FFMA.FTZ R59, R59, R61, -R64 ;  /* 0x0000003d3b3b7223 */ /* 0x000fe20000010840 */
[----:B------:R-:W-:Y:S01]  /*ccc0*/  FMUL.FTZ R64, R55, R58 ;  /* 0x0000003a37407220 */ /* 0x000fe20000410000 */
[----:B------:R-:W-:Y:S01]  /*ccd0*/  LOP3.LUT R61, R79, 0xff0000ff, RZ, 0xc0, !PT ;  /* 0xff0000ff4f3d7812 */ /* 0x000fe200078ec0ff */
[----:B------:R-:W-:Y:S01]  /*cce0*/  FFMA.FTZ R58, R55, R60, -R62 ;  /* 0x0000003c373a7223 */ /* 0x000fe2000001083e */
[----:B------:R-:W-:Y:S01]  /*ccf0*/  SHF.R.U32.HI R62, RZ, 0x8, R79 ;  /* 0x00000008ff3e7819 */ /* 0x000fe2000001164f */
        /* <DEDUP_REMOVED lines=8> */
[----:B------:R-:W-:-:S02]  /*cd80*/  HADD2.F32 R46, -RZ, R46.H1_H1 ;  /* 0x3000002eff2e7230 */ /* 0x000fc40000004100 */
[----:B------:R-:W-:Y:S01]  /*cd90*/  FFMA.FTZ R55, R57, R60, R64 ;  /* 0x0000003c39377223 */ /* 0x000fe20000010040 */
[--C-:B------:R-:W-:Y:S01]  /*cda0*/  HADD2.F32 R90, -RZ, R89.reuse.H0_H0 ;  /* 0x20000059ff5a7230 */ /* 0x100fe20000004100 */
[----:B------:R-:W-:Y:S01]  /*cdb0*/  SHF.R.U32.HI R57, RZ, 0x8, R77 ;  /* 0x00000008ff397819 */ /* 0x000fe2000001164d */
[----:B------:R-:W-:Y:S01]  /*cdc0*/  HADD2.F32 R89, -RZ, R89.H1_H1 ;  /* 0x30000059ff597230 */ /* 0x000fe20000004100 */
[--C-:B------:R-:W-:Y:S01]  /*cdd0*/  SHF.R.U32.HI R64, RZ, 0x8, R65.reuse ;  /* 0x00000008ff407819 */ /* 0x100fe20000011641 */
[----:B------:R-:W-:Y:S02]  /*cde0*/  HADD2.F32 R88, -RZ, R88.H1_H1 ;  /* 0x30000058ff587230 */ /* 0x000fe40000004100 */
[-C--:B------:R-:W-:Y:S01]  /*cdf0*/  FMUL.FTZ R94, R90, R95.reuse ;  /* 0x0000005f5a5e7220 */ /* 0x080fe20000410000 */
[C---:B------:R-:W-:Y:S01]  /*ce00*/  FMUL.FTZ R95, R92.reuse, R95 ;  /* 0x0000005f5c5f7220 */ /* 0x040fe20000410000 */
[----:B------:R-:W-:Y:S01]  /*ce10*/  HADD2.F32 R91, -RZ, R91.H1_H1 ;  /* 0x3000005bff5b7230 */ /* 0x000fe20000004100 */
[----:B------:R-:W-:Y:S01]  /*ce20*/  SHF.R.U32.HI R65, RZ, 0x10, R65 ;  /* 0x00000010ff417819 */ /* 0x000fe20000011641 */
[-C--:B------:R-:W-:Y:S01]  /*ce30*/  FFMA.FTZ R94, R92, R93.reuse, -R94 ;  /* 0x0000005d5c5e7223 */ /* 0x080fe2000001085e */
[----:B------:R-:W-:Y:S01]  /*ce40*/  FFMA.FTZ R95, R90, R93, R95 ;  /* 0x0000005d5a5f7223 */ /* 0x000fe2000001005f */
[-C--:B------:R-:W-:Y:S01]  /*ce50*/  FMUL.FTZ R90, R89, R46.reuse ;  /* 0x0000002e595a7220 */ /* 0x080fe20000410000 */
[C---:B------:R-:W-:Y:S01]  /*ce60*/  FMUL.FTZ R46, R88.reuse, R46 ;  /* 0x0000002e582e7220 */ /* 0x040fe20000410000 */
[----:B------:R-:W-:Y:S01]  /*ce70*/  HADD2.F32 R93, -RZ, R157.H0_H0 ;  /* 0x2000009dff5d7230 */ /* 0x000fe20000004100 */
[----:B------:R-:W-:Y:S01]  /*ce80*/  LOP3.LUT R60, R77, 0xff0000ff, RZ, 0xc0, !PT ;  /* 0xff0000ff4d3c7812 */ /* 0x000fe200078ec0ff */
[-C--:B------:R-:W-:Y:S01]  /*ce90*/  FFMA.FTZ R88, R88, R91.reuse, -R90 ;  /* 0x0000005b58587223 */ /* 0x080fe2000001085a */
[----:B------:R-:W-:Y:S01]  /*cea0*/  FFMA.FTZ R46, R89, R91, R46 ;  /* 0x0000005b592e7223 */ /* 0x000fe2000001002e */
[----:B------:R-:W-:Y:S01]  /*ceb0*/  HADD2.F32 R89, -RZ, R79.H0_H0 ;  /* 0x2000004fff597230 */ /* 0x000fe20000004100 */
[----:B------:R-:W-:Y:S01]  /*cec0*/  SHF.R.U32.HI R76, RZ, 0x10, R77 ;  /* 0x00000010ff4c7819 */ /* 0x000fe2000001164d */
[----:B------:R-:W-:Y:S01]  /*ced0*/  HADD2.F32 R91, -RZ, R42.H0_H0 ;  /* 0x2000002aff5b7230 */ /* 0x000fe20000004100 */
[----:B------:R-:W-:Y:S01]  /*cee0*/  SHF.R.U32.HI R77, RZ, 0x8, R67 ;  /* 0x00000008ff4d7819 */ /* 0x000fe20000011643 */
        /* <DEDUP_REMOVED lines=9> */
[----:B------:R-:W-:Y:S01]  /*cf80*/  LOP3.LUT R78, R67, 0xff0000ff, RZ, 0xc0, !PT ;  /* 0xff0000ff434e7812 */ /* 0x000fe200078ec0ff */
[----:B------:R-:W-:Y:S01]  /*cf90*/  IMAD.SHL.U32 R57, R57, 0x100, RZ ;  /* 0x0000010039397824 */ /* 0x000fe200078e00ff */
[----:B------:R-:W-:Y:S01]  /*cfa0*/  SHF.R.U32.HI R67, RZ, 0x10, R67 ;  /* 0x00000010ff437819 */ /* 0x000fe20000011643 */
[----:B------:R-:W-:-:S02]  /*cfb0*/  IMAD.SHL.U32 R89, R64, 0x100, RZ ;  /* 0x0000010040597824 */ /* 0x000fc400078e00ff */
[-C--:B------:R-:W-:Y:S01]  /*cfc0*/  FMUL.FTZ R79, R90, R157.reuse ;  /* 0x0000009d5a4f7220 */ /* 0x080fe20000410000 */
[----:B------:R-:W-:Y:S01]  /*cfd0*/  FMUL.FTZ R157, R42, R157 ;  /* 0x0000009d2a9d7220 */ /* 0x000fe20000410000 */
[----:B------:R-:W-:Y:S01]  /*cfe0*/  LOP3.LUT R57, R60, 0xff00, R57, 0xf8, !PT ;  /* 0x0000ff003c397812 */ /* 0x000fe200078ef839 */
[----:B------:R-:W-:Y:S02]  /*cff0*/  IMAD.U32 R65, R65, 0x10000, RZ ;  /* 0x0001000041417824 */ /* 0x000fe400078e00ff */
[-C--:B------:R-:W-:Y:S01]  /*d000*/  FFMA.FTZ R79, R42, R159.reuse, -R79 ;  /* 0x0000009f2a4f7223 */ /* 0x080fe2000001084f */
[----:B------:R-:W-:Y:S01]  /*d010*/  IMAD.SHL.U32 R42, R62, 0x100, RZ ;  /* 0x000001003e2a7824 */ /* 0x000fe200078e00ff */
[----:B------:R-:W-:Y:S01]  /*d020*/  LOP3.LUT R60, R66, 0xff00, R89, 0xf8, !PT ;  /* 0x0000ff00423c7812 */ /* 0x000fe200078ef859 */
[----:B------:R-:W-:Y:S01]  /*d030*/  IMAD.SHL.U32 R77, R77, 0x100, RZ ;  /* 0x000001004d4d7824 */ /* 0x000fe200078e00ff */
[----:B------:R-:W-:Y:S01]  /*d040*/  SHF.L.U32 R63, R63, 0x10, RZ ;  /* 0x000000103f3f7819 */ /* 0x000fe200000006ff */
[----:B------:R-:W-:Y:S01]  /*d050*/  IMAD.U32 R76, R76, 0x10000, RZ ;  /* 0x000100004c4c7824 */ /* 0x000fe200078e00ff */
[----:B------:R-:W-:Y:S01]  /*d060*/  LOP3.LUT R42, R61, 0xff00, R42, 0xf8, !PT ;  /* 0x0000ff003d2a7812 */ /* 0x000fe200078ef82a */
[----:B------:R-:W-:Y:S01]  /*d070*/  IMAD.U32 R62, R67, 0x10000, RZ ;  /* 0x00010000433e7824 */ /* 0x000fe200078e00ff */
[----:B------:R-:W-:Y:S01]  /*d080*/  F2FP.SATFINITE.E4M3.F32.PACK_AB_MERGE_C R54, R54, R44, RZ ;  /* 0x0000002c3636723e */ /* 0x000fe200048070ff */
[----:B------:R-:W-:Y:S01]  /*d090*/  FFMA.FTZ R90, R90, R159, R157 ;  /* 0x0000009f5a5a7223 */ /* 0x000fe2000001009d */
[----:B------:R-:W-:-:S02]  /*d0a0*/  F2FP.SATFINITE.E4M3.F32.PACK_AB_MERGE_C R53, R53, R40, RZ ;  /* 0x000000283535723e */ /* 0x000fc400048070ff */
[----:B------:R-:W-:Y:S02]  /*d0b0*/  LOP3.LUT R60, R60, 0xff0000, R65, 0xf8, !PT ;  /* 0x00ff00003c3c7812 */ /* 0x000fe400078ef841 */
[----:B------:R-:W-:Y:S02]  /*d0c0*/  LOP3.LUT R77, R78, 0xff00, R77, 0xf8, !PT ;  /* 0x0000ff004e4d7812 */ /* 0x000fe400078ef84d */
[----:B------:R-:W-:Y:S02]  /*d0d0*/  LOP3.LUT R42, R42, 0xff0000, R63, 0xf8, !PT ;  /* 0x00ff00002a2a7812 */ /* 0x000fe400078ef83f */
[----:B------:R-:W-:Y:S02]  /*d0e0*/  F2FP.SATFINITE.E4M3.F32.PACK_AB_MERGE_C R40, R58, R59, R54 ;  /* 0x0000003b3a28723e */ /* 0x000fe40004807036 */
[----:B------:R-:W-:Y:S02]  /*d0f0*/  F2FP.SATFINITE.E4M3.F32.PACK_AB_MERGE_C R55, R55, R56, R53 ;  /* 0x000000383737723e */ /* 0x000fe40004807035 */
[----:B------:R-:W-:-:S02]  /*d100*/  LOP3.LUT R57, R57, 0xff0000, R76, 0xf8, !PT ;  /* 0x00ff000039397812 */ /* 0x000fc400078ef84c */
[----:B------:R-:W-:Y:S02]  /*d110*/  F2FP.F16.E4M3.UNPACK_B R58, R45 ;  /* 0x0000002dff3a723e */ /* 0x000fe400020006ff */
[----:B------:R-:W-:Y:S02]  /*d120*/  F2FP.F16.E4M3.UNPACK_B R63, R60 ;  /* 0x0000003cff3f723e */ /* 0x000fe400020006ff */
[----:B------:R-:W-:Y:S01]  /*d130*/  F2FP.F16.E4M3.UNPACK_B R56, R41 ;  /* 0x00000029ff38723e */ /* 0x000fe200020006ff */
[----:B------:R-:W-:Y:S01]  /*d140*/  HADD2.F32 R53, -RZ, R58.H0_H0 ;  /* 0x2000003aff357230 */ /* 0x000fe20000004100 */
[----:B------:R-:W-:Y:S01]  /*d150*/  LOP3.LUT R44, R77, 0xff0000, R62, 0xf8, !PT ;  /* 0x00ff00004d2c7812 */ /* 0x000fe200078ef83e */
[----:B------:R-:W-:Y:S01]  /*d160*/  HADD2.F32 R61, -RZ, R63.H0_H0 ;  /* 0x2000003fff3d7230 */ /* 0x000fe20000004100 */
[-C--:B------:R-:W-:Y:S01]  /*d170*/  F2FP.F16.E4M3.UNPACK_B R62, R57.reuse ;  /* 0x00000039ff3e723e */ /* 0x080fe200020006ff */
[--C-:B------:R-:W-:Y:S01]  /*d180*/  HADD2.F32 R54, -RZ, R56.reuse.H0_H0 ;  /* 0x20000038ff367230 */ /* 0x100fe20000004100 */
[----:B------:R-:W-:Y:S01]  /*d190*/  F2FP.F16.E4M3.UNPACK_B R57, R57.H1 ;  /* 0x00000039ff39723e */ /* 0x000fe200030006ff */
[----:B------:R-:W-:-:S02]  /*d1a0*/  HADD2.F32 R56, -RZ, R56.H1_H1 ;  /* 0x30000038ff387230 */ /* 0x000fc40000004100 */
[CC--:B------:R-:W-:Y:S01]  /*d1b0*/  FMUL.FTZ R65, R53.reuse, R61.reuse ;  /* 0x0000003d35417220 */ /* 0x0c0fe20000410000 */
[----:B------:R-:W-:Y:S02]  /*d1c0*/  HADD2.F32 R59, -RZ, R62.H0_H0 ;  /* 0x2000003eff3b7230 */ /* 0x000fe40000004100 */
[C---:B------:R-:W-:Y:S01]  /*d1d0*/  FMUL.FTZ R64, R54.reuse, R61 ;  /* 0x0000003d36407220 */ /* 0x040fe20000410000 */
[----:B------:R-:W-:Y:S01]  /*d1e0*/  HADD2.F32 R61, -RZ, R58.H1_H1 ;  /* 0x3000003aff3d7230 */ /* 0x000fe20000004100 */
[----:B------:R-:W-:Y:S01]  /*d1f0*/  F2FP.F16.E4M3.UNPACK_B R58, R41.H1 ;  /* 0x00000029ff3a723e */ /* 0x000fe200030006ff */
[----:B------:R-:W-:Y:S02]  /*d200*/  HADD2.F32 R62, -RZ, R62.H1_H1 ;  /* 0x3000003eff3e7230 */ /* 0x000fe40000004100 */
[-C--:B------:R-:W-:Y:S01]  /*d210*/  FFMA.FTZ R54, R54, R59.reuse, -R65 ;  /* 0x0000003b36367223 */ /* 0x080fe20000010841 */
[----:B------:R-:W-:Y:S01]  /*d220*/  FFMA.FTZ R53, R53, R59, R64 ;  /* 0x0000003b35357223 */ /* 0x000fe20000010040 */
[----:B------:R-:W-:Y:S01]  /*d230*/  F2FP.F16.E4M3.UNPACK_B R59, R45.H1 ;  /* 0x0000002dff3b723e */ /* 0x000fe200030006ff */
[----:B------:R-:W-:Y:S01]  /*d240*/  HADD2.F32 R45, -RZ, R63.H1_H1 ;  /* 0x3000003fff2d7230 */ /* 0x000fe20000004100 */
[----:B------:R-:W-:-:S02]  /*d250*/  F2FP.F16.E4M3.UNPACK_B R63, R60.H1 ;  /* 0x0000003cff3f723e */ /* 0x000fc400030006ff */
[----:B------:R-:W-:Y:S01]  /*d260*/  F2FP.SATFINITE.E4M3.F32.PACK_AB_MERGE_C R88, R88, R94, RZ ;  /* 0x0000005e5858723e */ /* 0x000fe200048070ff */
[----:B------:R-:W-:Y:S02]  /*d270*/  HADD2.F32 R60, -RZ, R59.H0_H0 ;  /* 0x2000003bff3c7230 */ /* 0x000fe40000004100 */
[-C--:B------:R-:W-:Y:S01]  /*d280*/  FMUL.FTZ R41, R61, R45.reuse ;  /* 0x0000002d3d297220 */ /* 0x080fe20000410000 */
[C---:B------:R-:W-:Y:S01]  /*d290*/  FMUL.FTZ R66, R56.reuse, R45 ;  /* 0x0000002d38427220 */ /* 0x040fe20000410000 */
[----:B------:R-:W-:Y:S01]  /*d2a0*/  HADD2.F32 R64, -RZ, R63.H0_H0 ;  /* 0x2000003fff407230 */ /* 0x000fe20000004100 */
[----:B------:R-:W-:Y:S01]  /*d2b0*/  F2FP.SATFINITE.E4M3.F32.PACK_AB_MERGE_C R79, R79, R92, R88 ;  /* 0x0000005c4f4f723e */ /* 0x000fe20004807058 */
[----:B------:R-:W-:Y:S02]  /*d2c0*/  HADD2.F32 R45, -RZ, R58.H0_H0 ;  /* 0x2000003aff2d7230 */ /* 0x000fe40000004100 */
[-C--:B------:R-:W-:Y:S01]  /*d2d0*/  FFMA.FTZ R41, R56, R62.reuse, -R41 ;  /* 0x0000003e38297223 */ /* 0x080fe20000010829 */
[----:B------:R-:W-:Y:S01]  /*d2e0*/  FFMA.FTZ R56, R61, R62, R66 ;  /* 0x0000003e3d387223 */ /* 0x000fe20000010042 */
[----:B------:R-:W-:-:S02]  /*d2f0*/  HADD2.F32 R61, -RZ, R57.H0_H0 ;  /* 0x20000039ff3d7230 */ /* 0x000fc40000004100 */
[CC--:B------:R-:W-:Y:S01]  /*d300*/  FMUL.FTZ R66, R60.reuse, R64.reuse ;  /* 0x000000403c427220 */ /* 0x0c0fe20000410000 */
[----:B------:R-:W-:Y:S02]  /*d310*/  HADD2.F32 R62, -RZ, R59.H1_H1 ;  /* 0x3000003bff3e7230 */ /* 0x000fe40000004100 */
[C---:B------:R-:W-:Y:S01]  /*d320*/  FMUL.FTZ R65, R45.reuse, R64 ;  /* 0x000000402d417220 */ /* 0x040fe20000410000 */
[----:B------:R-:W-:Y:S02]  /*d330*/  HADD2.F32 R59, -RZ, R63.H1_H1 ;  /* 0x3000003fff3b7230 */ /* 0x000fe40000004100 */
[-C--:B------:R-:W-:Y:S01]  /*d340*/  FFMA.FTZ R45, R45, R61.reuse, -R66 ;  /* 0x0000003d2d2d7223 */ /* 0x080fe20000010842 */
[----:B------:R-:W-:Y:S01]  /*d350*/  HADD2.F32 R58, -RZ, R58.H1_H1 ;  /* 0x3000003aff3a7230 */ /* 0x000fe20000004100 */
[----:B------:R-:W-:Y:S01]  /*d360*/  F2FP.F16.E4M3.UNPACK_B R64, R42 ;  /* 0x0000002aff40723e */ /* 0x000fe200020006ff */
[----:B------:R-:W-:Y:S02]  /*d370*/  HADD2.F32 R63, -RZ, R57.H1_H1 ;  /* 0x30000039ff3f7230 */ /* 0x000fe40000004100 */
[----:B------:R-:W-:Y:S01]  /*d380*/  FFMA.FTZ R57, R60, R61, R65 ;  /* 0x0000003d3c397223 */ /* 0x000fe20000010041 */
[----:B------:R-:W-:Y:S01]  /*d390*/  FMUL.FTZ R67, R62, R59 ;  /* 0x0000003b3e437220 */ /* 0x000fe20000410000 */
[----:B------:R-:W-:Y:S01]  /*d3a0*/  F2FP.F16.E4M3.UNPACK_B R60, R47 ;  /* 0x0000002fff3c723e */ /* 0x000fe200020006ff */
[C---:B------:R-:W-:Y:S01]  /*d3b0*/  FMUL.FTZ R65, R58.reuse, R59 ;  /* 0x0000003b3a417220 */ /* 0x040fe20000410000 */
[----:B------:R-:W-:Y:S01]  /*d3c0*/  F2FP.F16.E4M3.UNPACK_B R61, R44 ;  /* 0x0000002cff3d723e */ /* 0x000fe200020006ff */
[----:B------:R-:W-:Y:S01]  /*d3d0*/  FFMA.FTZ R58, R58, R63, -R67 ;  /* 0x0000003f3a3a7223 */ /* 0x000fe20000010843 */
[----:B------:R-:W-:Y:S01]  /*d3e0*/  F2FP.F16.E4M3.UNPACK_B R59, R43 ;  /* 0x0000002bff3b723e */ /* 0x000fe200020006ff */
[----:B------:R-:W-:Y:S01]  /*d3f0*/  FFMA.FTZ R62, R62, R63, R65 ;  /* 0x0000003f3e3e7223 */ /* 0x000fe20000010041 */
[----:B------:R-:W-:Y:S01]  /*d400*/  HADD2.F32 R65, -RZ, R60.H0_H0 ;  /* 0x2000003cff417230 */ /* 0x000fe20000004100 */
[----:B------:R-:W-:Y:S01]  /*d410*/  F2FP.F16.E4M3.UNPACK_B R47, R47.H1 ;  /* 0x0000002fff2f723e */ /* 0x000fe200030006ff */
[----:B------:R-:W-:Y:S01]  /*d420*/  HADD2.F32 R76, -RZ, R61.H0_H0 ;  /* 0x2000003dff4c7230 */ /* 0x000fe20000004100 */
[----:B------:R-:W-:Y:S01]  /*d430*/  F2FP.SATFINITE.E4M3.F32.PACK_AB_MERGE_C R45, R58, R45, RZ ;  /* 0x0000002d3a2d723e */ /* 0x000fe200048070ff */
        /* <DEDUP_REMOVED lines=10> */
[----:B------:R-:W-:Y:S01]  /*d4e0*/  F2FP.F16.E4M3.UNPACK_B R76, R44.H1 ;  /* 0x0000002cff4c723e */ /* 0x000fe200030006ff */
[----:B------:R-:W-:Y:S01]  /*d4f0*/  HADD2.F32 R64, -RZ, R64.H1_H1 ;  /* 0x30000040ff407230 */ /* 0x000fe20000004100 */
[----:B------:R-:W-:Y:S01]  /*d500*/  F2FP.F16.E4M3.UNPACK_B R44, R43.H1 ;  /* 0x0000002bff2c723e */ /* 0x000fe200030006ff */
[----:B------:R-:W-:Y:S01]  /*d510*/  HADD2.F32 R43, -RZ, R47.H0_H0 ;  /* 0x2000002fff2b7230 */ /* 0x000fe20000004100 */
[----:B------:R-:W-:Y:S01]  /*d520*/  F2FP.F16.E4M3.UNPACK_B R66, R42.H1 ;  /* 0x0000002aff42723e */ /* 0x000fe200030006ff */
[----:B------:R-:W-:Y:S01]  /*d530*/  HADD2.F32 R77, -RZ, R76.H0_H0 ;  /* 0x2000004cff4d7230 */ /* 0x000fe20000004100 */
[----:B------:R-:W-:Y:S01]  /*d540*/  F2FP.SATFINITE.E4M3.F32.PACK_AB_MERGE_C R57, R62, R57, RZ ;  /* 0x000000393e39723e */ /* 0x000fe200048070ff */
[----:B------:R-:W-:Y:S01]  /*d550*/  HADD2.F32 R42, -RZ, R44.H0_H0 ;  /* 0x2000002cff2a7230 */ /* 0x000fe20000004100 */
[----:B------:R-:W-:Y:S01]  /*d560*/  F2FP.SATFINITE.E4M3.F32.PACK_AB_MERGE_C R41, R41, R54, R45 ;  /* 0x000000362929723e */ /* 0x000fe2000480702d */
        /* <DEDUP_REMOVED lines=9> */
[CC--:B------:R-:W-:Y:S01]  /*d600*/  FMUL.FTZ R67, R47.reuse, R76.reuse ;  /* 0x0000004c2f437220 */ /* 0x0c0fe20000410000 */
[----:B------:R-:W-:Y:S01]  /*d610*/  F2FP.SATFINITE.E4M3.F32.PACK_AB_MERGE_C R46, R90, R93, R46 ;  /* 0x0000005d5a2e723e */ /* 0x000fe2000480702e */
[----:B------:R-:W-:Y:S01]  /*d620*/  FMUL.FTZ R76, R44, R76 ;  /* 0x0000004c2c4c7220 */ /* 0x000fe20000410000 */
[----:B------:R-:W-:Y:S01]  /*d630*/  F2FP.SATFINITE.E4M3.F32.PACK_AB_MERGE_C R45, R56, R53, R57 ;  /* 0x00000035382d723e */ /* 0x000fe20004807039 */
[-C--:B------:R-:W-:Y:S01]  /*d640*/  FFMA.FTZ R67, R44, R66.reuse, -R67 ;  /* 0x000000422c437223 */ /* 0x080fe20000010843 */
[CC--:B------:R-:W-:Y:S01]  /*d650*/  FMUL.FTZ R44, R60.reuse, R61.reuse ;  /* 0x0000003d3c2c7220 */ /* 0x0c0fe20000410000 */
[----:B------:R-:W-:Y:S01]  /*d660*/  FFMA.FTZ R76, R47, R66, R76 ;  /* 0x000000422f4c7223 */ /* 0x000fe2000001004c */
[C---:B------:R-:W-:Y:S02]  /*d670*/  FMUL.FTZ R61, R59.reuse, R61 ;  /* 0x0000003d3b3d7220 */ /* 0x040fe40000410000 */
[----:B------:R-:W-:Y:S01]  /*d680*/  FFMA.FTZ R44, R59, R64, -R44 ;  /* 0x000000403b2c7223 */ /* 0x000fe2000001082c */
[----:B------:R-:W-:Y:S01]  /*d690*/  F2FP.SATFINITE.E4M3.F32.PACK_AB_MERGE_C R42, R67, R42, RZ ;  /* 0x0000002a432a723e */ /* 0x000fe200048070ff */
[----:B------:R-:W-:Y:S01]  /*d6a0*/  FFMA.FTZ R60, R60, R64, R61 ;  /* 0x000000403c3c7223 */ /* 0x000fe2000001003d */
[----:B------:R-:W-:-:S02]  /*d6b0*/  F2FP.SATFINITE.E4M3.F32.PACK_AB_MERGE_C R76, R76, R43, RZ ;  /* 0x0000002b4c4c723e */ /* 0x000fc400048070ff */
[----:B------:R-:W-:Y:S01]  /*d6c0*/  F2FP.SATFINITE.E4M3.F32.PACK_AB_MERGE_C R43, R44, R63, R42 ;  /* 0x0000003f2c2b723e */ /* 0x000fe2000480702a */
[----:B------:R-:W-:Y:S01]  /*d6d0*/  IMAD.MOV.U32 R44, RZ, RZ, R55 ;  /* 0x000000ffff2c7224 */ /* 0x000fe200078e0037 */
[----:B------:R-:W-:Y:S01]  /*d6e0*/  F2FP.SATFINITE.E4M3.F32.PACK_AB_MERGE_C R47, R60, R65, R76 ;  /* 0x000000413c2f723e */ /* 0x000fe2000480704c */
[----:B------:R-:W-:-:S07]  /*d6f0*/  IMAD.MOV.U32 R42, RZ, RZ, R79 ;  /* 0x000000ffff2a7224 */ /* 0x000fce00078e004f */
.L_x_2384:
[----:B------:R-:W-:Y:S05]  /*d700*/  BSYNC B2 ;  /* 0x0000000000027941 */ /* 0x000fea0003800000 */
.L_x_2383:
[----:B-1----:R1:W-:Y:S04]  /*d710*/  STG.E.128 desc[UR54][R48.64], R40 ;  /* 0x0000002830007986 */ /* 0x0023e8000c101d36 */
[----:B---3--:R1:W-:Y:S02]  /*d720*/  @!P2 STG.E.128 desc[UR54][R50.64], R44 ;  /* 0x0000002c3200a986 */ /* 0x0083e4000c101d36 */
.L_x_2382:
[----:B------:R-:W-:Y:S05]  /*d730*/  BSYNC B1 ;  /* 0x0000000000017941 */ /* 0x000fea0003800000 */
.L_x_2381:
        /* <DEDUP_REMOVED lines=46> */
[----:B------:R-:W-:Y:S01]  /*da20*/  LOP3.LUT R61, R83, 0xff0000ff, RZ, 0xc0, !PT ;  /* 0xff0000ff533d7812 */ /* 0x000fe200078ec0ff */
[----:B------:R-:W-:Y:S01]  /*da30*/  IMAD.U32 R44, R66, 0x10000, RZ ;  /* 0x00010000422c7824 */ /* 0x000fe200078e00ff */
[----:B------:R-:W-:-:S02]  /*da40*/  SHF.R.U32.HI R60, RZ, 0x8, R71 ;  /* 0x00000008ff3c7819 */ /* 0x000fc40000011647 */
[----:B------:R-:W-:Y:S01]  /*da50*/  LOP3.LUT R63, R61, 0xff00, R40, 0xf8, !PT ;  /* 0x0000ff003d3f7812 */ /* 0x000fe200078ef828 */
[----:B------:R-:W-:Y:S01]  /*da60*/  IMAD.U32 R40, R64, 0x10000, RZ ;  /* 0x0001000040287824 */ /* 0x000fe200078e00ff */
[----:B------:R-:W-:Y:S02]  /*da70*/  SHF.R.U32.HI R62, RZ, 0x8, R69 ;  /* 0x00000008ff3e7819 */ /* 0x000fe40000011645 */
[----:B------:R-:W-:Y:S02]  /*da80*/  LOP3.LUT R67, R71, 0xff0000ff, RZ, 0xc0, !PT ;  /* 0xff0000ff47437812 */ /* 0x000fe400078ec0ff */
[----:B------:R-:W-:Y:S01]  /*da90*/  SHF.L.U32 R46, R60, 0x8, RZ ;  /* 0x000000083c2e7819 */ /* 0x000fe200000006ff */
[----:B------:R-:W-:Y:S01]  /*daa0*/  IMAD.SHL.U32 R42, R62, 0x100, RZ ;  /* 0x000001003e2a7824 */ /* 0x000fe200078e00ff */
[----:B------:R-:W-:Y:S02]  /*dab0*/  LOP3.LUT R44, R59, 0xff0000, R44, 0xf8, !PT ;  /* 0x00ff00003b2c7812 */ /* 0x000fe400078ef82c */
[----:B------:R-:W-:-:S02]  /*dac0*/  F2FP.F16.E4M3.UNPACK_B R64, R151.H1 ;  /* 0x00000097ff40723e */ /* 0x000fc400030006ff */
[----:B------:R-:W-:Y:S02]  /*dad0*/  F2FP.F16.E4M3.UNPACK_B R61, R58.H1 ;  /* 0x0000003aff3d723e */ /* 0x000fe400030006ff */
[----:B------:R-:W-:Y:S02]  /*dae0*/  F2FP.F16.E4M3.UNPACK_B R59, R57.H1 ;  /* 0x00000039ff3b723e */ /* 0x000fe400030006ff */
[----:B------:R-:W-:Y:S01]  /*daf0*/  SHF.R.U32.HI R54, RZ, 0x10, R71 ;  /* 0x00000010ff367819 */ /* 0x000fe20000011647 */
[----:B------:R-:W-:Y:S01]  /*db00*/  HADD2.F32 R62, -RZ, R61.H0_H0 ;  /* 0x2000003dff3e7230 */ /* 0x000fe20000004100 */
[----:B------:R-:W-:Y:S01]  /*db10*/  SHF.R.U32.HI R53, RZ, 0x10, R69 ;  /* 0x00000010ff357819 */ /* 0x000fe20000011645 */
[----:B------:R-:W-:Y:S01]  /*db20*/  HADD2.F32 R60, -RZ, R59.H0_H0 ;  /* 0x2000003bff3c7230 */ /* 0x000fe20000004100 */
[----:B------:R-:W-:Y:S01]  /*db30*/  LOP3.LUT R71, R67, 0xff00, R46, 0xf8, !PT ;  /* 0x0000ff0043477812 */ /* 0x000fe200078ef82e */
[----:B------:R-:W-:Y:S01]  /*db40*/  HADD2.F32 R67, -RZ, R64.H0_H0 ;  /* 0x20000040ff437230 */ /* 0x000fe20000004100 */
[----:B------:R-:W-:Y:S01]  /*db50*/  LOP3.LUT R40, R63, 0xff0000, R40, 0xf8, !PT ;  /* 0x00ff00003f287812 */ /* 0x000fe200078ef828 */
[----:B------:R-:W-:Y:S01]  /*db60*/  IMAD.U32 R46, R53, 0x10000, RZ ;  /* 0x00010000352e7824 */ /* 0x000fe200078e00ff */
[----:B------:R-:W-:-:S02]  /*db70*/  LOP3.LUT R65, R69, 0xff0000ff, RZ, 0xc0, !PT ;  /* 0xff0000ff45417812 */ /* 0x000fc400078ec0ff */
[----:B------:R-:W-:Y:S01]  /*db80*/  F2FP.F16.E4M3.UNPACK_B R63, R153.H1 ;  /* 0x00000099ff3f723e */ /* 0x000fe200030006ff */
[-C--:B------:R-:W-:Y:S01]  /*db90*/  FMUL.FTZ R53, R62, R67.reuse ;  /* 0x000000433e357220 */ /* 0x080fe20000410000 */
[----:B------:R-:W-:Y:S01]  /*dba0*/  LOP3.LUT R69, R65, 0xff00, R42, 0xf8, !PT ;  /* 0x0000ff0041457812 */ /* 0x000fe200078ef82a */
[----:B------:R-:W-:Y:S01]  /*dbb0*/  FMUL.FTZ R67, R60, R67 ;  /* 0x000000433c437220 */ /* 0x000fe20000410000 */
[----:B------:R-:W-:Y:S01]  /*dbc0*/  IMAD.U32 R42, R54, 0x10000, RZ ;  /* 0x00010000362a7824 */ /* 0x000fe200078e00ff */
[----:B------:R-:W-:Y:S01]  /*dbd0*/  F2FP.F16.E4M3.UNPACK_B R151, R151 ;  /* 0x00000097ff97723e */ /* 0x000fe200020006ff */
[----:B------:R-:W-:Y:S01]  /*dbe0*/  HADD2.F32 R65, -RZ, R63.H0_H0 ;  /* 0x2000003fff417230 */ /* 0x000fe20000004100 */
[----:B------:R-:W-:Y:S02]  /*dbf0*/  F2FP.F16.E4M3.UNPACK_B R153, R153 ;  /* 0x00000099ff99723e */ /* 0x000fe400020006ff */
[----:B------:R-:W-:Y:S01]  /*dc00*/  LOP3.LUT R42, R71, 0xff0000, R42, 0xf8, !PT ;  /* 0x00ff0000472a7812 */ /* 0x000fe200078ef82a */
[----:B------:R-:W-:-:S02]  /*dc10*/  HADD2.F32 R66, -RZ, R151.H0_H0 ;  /* 0x20000097ff427230 */ /* 0x000fc40000004100 */
[-C--:B------:R-:W-:Y:S01]  /*dc20*/  FFMA.FTZ R53, R60, R65.reuse, -R53 ;  /* 0x000000413c357223 */ /* 0x080fe20000010835 */
[----:B------:R-:W-:Y:S01]  /*dc30*/  FFMA.FTZ R54, R62, R65, R67 ;  /* 0x000000413e367223 */ /* 0x000fe20000010043 */
[----:B------:R-:W-:Y:S01]  /*dc40*/  HADD2.F32 R65, -RZ, R63.H1_H1 ;  /* 0x3000003fff417230 */ /* 0x000fe20000004100 */
[----:B------:R-:W-:Y:S01]  /*dc50*/  F2FP.F16.E4M3.UNPACK_B R62, R58 ;  /* 0x0000003aff3e723e */ /* 0x000fe200020006ff */
[----:B------:R-:W-:Y:S01]  /*dc60*/  HADD2.F32 R63, -RZ, R64.H1_H1 ;  /* 0x30000040ff3f7230 */ /* 0x000fe20000004100 */
[----:B------:R-:W-:Y:S01]  /*dc70*/  LOP3.LUT R46, R69, 0xff0000, R46, 0xf8, !PT ;  /* 0x00ff0000452e7812 */ /* 0x000fe200078ef82e */
[----:B------:R-:W-:Y:S02]  /*dc80*/  HADD2.F32 R60, -RZ, R59.H1_H1 ;  /* 0x3000003bff3c7230 */ /* 0x000fe40000004100 */
[----:B------:R-:W-:Y:S01]  /*dc90*/  HADD2.F32 R64, -RZ, R61.H1_H1 ;  /* 0x3000003dff407230 */ /* 0x000fe20000004100 */
[----:B------:R-:W-:Y:S01]  /*dca0*/  F2FP.F16.E4M3.UNPACK_B R61, R57 ;  /* 0x00000039ff3d723e */ /* 0x000fe200020006ff */
[----:B------:R-:W-:-:S02]  /*dcb0*/  HADD2.F32 R151, -RZ, R151.H1_H1 ;  /* 0x30000097ff977230 */ /* 0x000fc40000004100 */
[-C--:B------:R-:W-:Y:S01]  /*dcc0*/  FMUL.FTZ R67, R60, R63.reuse ;  /* 0x0000003f3c437220 */ /* 0x080fe20000410000 */
        /* <DEDUP_REMOVED lines=85> */
[-C--:B------:R-:W-:Y:S01]  /*e220*/  FFMA.FTZ R60, R60, R62.reuse, -R65 ;  /* 0x0000003e3c3c7223 */ /* 0x080fe20000010841 */
[----:B------:R-:W-:Y:S01]  /*e230*/  F2FP.F16.E4M3.UNPACK_B R59, R41.H1 ;  /* 0x00000029ff3b723e */ /* 0x000fe200030006ff */
[----:B------:R-:W-:Y:S01]  /*e240*/  FFMA.FTZ R41, R63, R62, R66 ;  /* 0x0000003e3f297223 */ /* 0x000fe20000010042 */
[----:B------:R-:W-:Y:S01]  /*e250*/  HADD2.F32 R46, -RZ, R61.H0_H0 ;  /* 0x2000003dff2e7230 */ /* 0x000fe20000004100 */
[-C--:B------:R-:W-:Y:S01]  /*e260*/  F2FP.F16.E4M3.UNPACK_B R70, R42.reuse ;  /* 0x0000002aff46723e */ /* 0x080fe200020006ff */
[----:B------:R-:W-:Y:S01]  /*e270*/  HADD2.F32 R63, -RZ, R64.H0_H0 ;  /* 0x20000040ff3f7230 */ /* 0x000fe20000004100 */
[----:B------:R-:W-:Y:S01]  /*e280*/  F2FP.F16.E4M3.UNPACK_B R71, R42.H1 ;  /* 0x0000002aff47723e */ /* 0x000fe200030006ff */
[----:B------:R-:W-:Y:S01]  /*e290*/  HADD2.F32 R45, -RZ, R59.H0_H0 ;  /* 0x2000003bff2d7230 */ /* 0x000fe20000004100 */
[----:B------:R-:W-:Y:S01]  /*e2a0*/  F2FP.F16.E4M3.UNPACK_B R67, R40 ;  /* 0x00000028ff43723e */ /* 0x000fe200020006ff */
[----:B------:R-:W-:-:S02]  /*e2b0*/  HADD2.F32 R62, -RZ, R61.H1_H1 ;  /* 0x3000003dff3e7230 */ /* 0x000fc40000004100 */
[-C--:B------:R-:W-:Y:S01]  /*e2c0*/  FMUL.FTZ R66, R46, R63.reuse ;  /* 0x0000003f2e427220 */ /* 0x080fe20000410000 */
[----:B------:R-:W-:Y:S02]  /*e2d0*/  HADD2.F32 R65, -RZ, R64.H1_H1 ;  /* 0x30000040ff417230 */ /* 0x000fe40000004100 */
[----:B------:R-:W-:Y:S01]  /*e2e0*/  FMUL.FTZ R63, R45, R63 ;  /* 0x0000003f2d3f7220 */ /* 0x000fe20000410000 */
[----:B------:R-:W-:Y:S01]  /*e2f0*/  HADD2.F32 R59, -RZ, R59.H1_H1 ;  /* 0x3000003bff3b7230 */ /* 0x000fe20000004100 */
[----:B------:R-:W-:Y:S01]  /*e300*/  F2FP.SATFINITE.E4M3.F32.PACK_AB_MERGE_C R53, R152, R69, R77 ;  /* 0x000000459835723e */ /* 0x000fe2000480704d */
[--C-:B------:R-:W-:Y:S02]  /*e310*/  HADD2.F32 R61, -RZ, R44.reuse.H0_H0 ;  /* 0x2000002cff3d7230 */ /* 0x100fe40000004100 */
[-C--:B------:R-:W-:Y:S01]  /*e320*/  FMUL.FTZ R68, R62, R65.reuse ;  /* 0x000000413e447220 */ /* 0x080fe20000410000 */
[----:B------:R-:W-:Y:S02]  /*e330*/  HADD2.F32 R64, -RZ, R44.H1_H1 ;  /* 0x3000002cff407230 */ /* 0x000fe40000004100 */
[----:B------:R-:W-:Y:S01]  /*e340*/  FMUL.FTZ R65, R59, R65 ;  /* 0x000000413b417220 */ /* 0x000fe20000410000 */
[----:B------:R-:W-:-:S02]  /*e350*/  HADD2.F32 R77, -RZ, R71.H0_H0 ;  /* 0x20000047ff4d7230 */ /* 0x000fc40000004100 */
[-C--:B------:R-:W-:Y:S01]  /*e360*/  FFMA.FTZ R44, R45, R61.reuse, -R66 ;  /* 0x0000003d2d2c7223 */ /* 0x080fe20000010842 */
[----:B------:R-:W-:Y:S01]  /*e370*/  FFMA.FTZ R45, R46, R61, R63 ;  /* 0x0000003d2e2d7223 */ /* 0x000fe2000001003f */
[----:B------:R-:W-:Y:S01]  /*e380*/  F2FP.F16.E4M3.UNPACK_B R63, R47 ;  /* 0x0000002fff3f723e */ /* 0x000fe200020006ff */
[-C--:B------:R-:W-:Y:S01]  /*e390*/  FFMA.FTZ R59, R59, R64.reuse, -R68 ;  /* 0x000000403b3b7223 */ /* 0x080fe20000010844 */
[----:B------:R-:W-:Y:S01]  /*e3a0*/  FFMA.FTZ R46, R62, R64, R65 ;  /* 0x000000403e2e7223 */ /* 0x000fe20000010041 */
[----:B------:R-:W-:Y:S01]  /*e3b0*/  F2FP.F16.E4M3.UNPACK_B R61, R43 ;  /* 0x0000002bff3d723e */ /* 0x000fe200020006ff */
[----:B------:R-:W-:Y:S01]  /*e3c0*/  HADD2.F32 R42, -RZ, R67.H0_H0 ;  /* 0x20000043ff2a7230 */ /* 0x000fe20000004100 */
[----:B------:R-:W-:Y:S01]  /*e3d0*/  F2FP.F16.E4M3.UNPACK_B R64, R47.H1 ;  /* 0x0000002fff40723e */ /* 0x000fe200030006ff */
[----:B------:R-:W-:Y:S01]  /*e3e0*/  HADD2.F32 R65, -RZ, R63.H0_H0 ;  /* 0x2000003fff417230 */ /* 0x000fe20000004100 */
[----:B------:R-:W-:Y:S01]  /*e3f0*/  F2FP.F16.E4M3.UNPACK_B R43, R43.H1 ;  /* 0x0000002bff2b723e */ /* 0x000fe200030006ff */
        /* <DEDUP_REMOVED lines=9> */
[----:B------:R-:W-:Y:S01]  /*e490*/  FMUL.FTZ R78, R47, R40 ;  /* 0x000000282f4e7220 */ /* 0x000fe20000410000 */
[----:B------:R-:W-:Y:S02]  /*e4a0*/  HADD2.F32 R71, -RZ, R71.H1_H1 ;  /* 0x30000047ff477230 */ /* 0x000fe40000004100 */
[-C--:B------:R-:W-:Y:S01]  /*e4b0*/  FMUL.FTZ R79, R66, R77.reuse ;  /* 0x0000004d424f7220 */ /* 0x080fe20000410000 */
[----:B------:R-:W-:Y:S02]  /*e4c0*/  HADD2.F32 R43, -RZ, R43.H1_H1 ;  /* 0x3000002bff2b7230 */ /* 0x000fe40000004100 */
        /* <DEDUP_REMOVED lines=13> */
[----:B------:R-:W-:Y:S01]  /*e5a0*/  FMUL.FTZ R70, R61, R70 ;  /* 0x000000463d467220 */ /* 0x000fe20000410000 */
[-C--:B------:R-:W-:Y:S01]  /*e5b0*/  FFMA.FTZ R76, R43, R68.reuse, -R76 ;  /* 0x000000442b4c7223 */ /* 0x080fe2000001084c */
[----:B------:R-:W-:Y:S01]  /*e5c0*/  FFMA.FTZ R64, R64, R68, R71 ;  /* 0x0000004440407223 */ /* 0x000fe20000010047 */
[----:B------:R-:W-:Y:S01]  /*e5d0*/  FFMA.FTZ R42, R65, R42, R78 ;  /* 0x0000002a412a7223 */ /* 0x000fe2000001004e */
[-C--:B------:R-:W-:Y:S01]  /*e5e0*/  FFMA.FTZ R61, R61, R62.reuse, -R66 ;  /* 0x0000003e3d3d7223 */ /* 0x080fe20000010842 */
        /* <DEDUP_REMOVED lines=10> */
[----:B------:R-:W-:Y:S01]  /*e690*/  IMAD.MOV.U32 R42, RZ, RZ, R54 ;  /* 0x000000ffff2a7224 */ /* 0x000fe200078e0036 */
[----:B------:R-:W-:-:S07]  /*e6a0*/  MOV R46, R53 ;  /* 0x00000035002e7202 */ /* 0x000fce0000000f00 */
.L_x_2388:
[----:B------:R-:W-:Y:S05]  /*e6b0*/  BSYNC B2 ;  /* 0x0000000000027941 */ /* 0x000fea0003800000 */
.L_x_2387:
[----:B-1----:R4:W-:Y:S04]  /*e6c0*/  STG.E.128 desc[UR54][R48.64], R40 ;  /* 0x0000002830007986 */ /* 0x0029e8000c101d36 */
[----:B---3--:R4:W-:Y:S02]  /*e6d0*/  @!P2 STG.E.128 desc[UR54][R50.64], R44 ;  /* 0x0000002c3200a986 */ /* 0x0089e4000c101d36 */
.L_x_2386:
[----:B------:R-:W-:Y:S05]  /*e6e0*/  BSYNC B1 ;  /* 0x0000000000017941 */ /* 0x000fea0003800000 */
.L_x_2385:
[----:B------:R-:W-:-:S13]  /*e6f0*/  ISETP.NE.AND P2, PT, R36, RZ, PT ;  /* 0x000000ff2400720c */ /* 0x000fda0003f45270 */
[----:B------:R-:W-:Y:S05]  /*e700*/  @!P2 BRA `(.L_x_2339) ;  /* 0x0000001000bca947 */ /* 0x000fea0003800000 */
[----:B-1--4-:R-:W3:Y:S01]  /*e710*/  LDL R40, [R1+0x14] ;  /* 0x0000140001287983 */ /* 0x012ee20000100800 */
[----:B------:R-:W-:Y:S01]  /*e720*/  IADD3 R49, P2, P4, R116, R134, R29 ;  /* 0x0000008674317210 */ /* 0x000fe20007c5e01d */
[----:B------:R-:W-:Y:S03]  /*e730*/  BSSY B1, `(.L_x_2389) ;  /* 0x00000ec000017945 */ /* 0x000fe60003800000 */
[----:B------:R-:W-:Y:S02]  /*e740*/  IADD3.X R42, R4, R52, R32, P2, P4 ;  /* 0x00000034042a7210 */ /* 0x000fe400017e8420 */
[----:B------:R-:W-:-:S05]  /*e750*/  IADD3 R48, P2, R49, R122, RZ ;  /* 0x0000007a31307210 */ /* 0x000fca0007f5e0ff */
[----:B------:R-:W-:Y:S01]  /*e760*/  IMAD.X R49, R42, 0x1, R123, P2 ;  /* 0x000000012a317824 */ /* 0x000fe200010e067b */
[----:B------:R-:W-:Y:S02]  /*e770*/  ISETP.GE.AND P2, PT, R6, R132, PT ;  /* 0x000000840600720c */ /* 0x000fe40003f46270 */
        /* <DEDUP_REMOVED lines=25> */
[----:B------:R-:W-:Y:S01]  /*e910*/  IMAD.MOV.U32 R56, RZ, RZ, R40 ;  /* 0x000000ffff387224 */ /* 0x000fe200078e0028 */
[----:B------:R-:W-:Y:S02]  /*e920*/  SHF.R.U32.HI R61, RZ, 0x8, R73 ;  /* 0x00000008ff3d7819 */ /* 0x000fe40000011649 */
[----:B------:R-:W-:Y:S02]  /*e930*/  SHF.R.U32.HI R60, RZ, 0x8, R75 ;  /* 0x00000008ff3c7819 */ /* 0x000fe4000001164b */
[----:B------:R-:W-:Y:S01]  /*e940*/  SHF.L.U32 R41, R53, 0x8, RZ ;  /* 0x0000000835297819 */ /* 0x000fe200000006ff */
[----:B------:R-:W-:Y:S01]  /*e950*/  IMAD.MOV.U32 R53, RZ, RZ, R42 ;  /* 0x000000ffff357224 */ /* 0x000fe200078e002a */
[----:B------:R-:W-:Y:S01]  /*e960*/  SHF.R.U32.HI R64, RZ, 0x8, R87 ;  /* 0x00000008ff407819 */ /* 0x000fe20000011657 */
[----:B------:R-:W-:Y:S01]  /*e970*/  IMAD.U32 R42, R66, 0x10000, RZ ;  /* 0x00010000422a7824 */ /* 0x000fe200078e00ff */
[----:B------:R-:W-:Y:S01]  /*e980*/  LOP3.LUT R41, R54, 0xff00, R41, 0xf8, !PT ;  /* 0x0000ff0036297812 */ /* 0x000fe200078ef829 */
[----:B------:R-:W-:Y:S01]  /*e990*/  IMAD.SHL.U32 R44, R61, 0x100, RZ ;  /* 0x000001003d2c7824 */ /* 0x000fe200078e00ff */
[----:B------:R-:W-:Y:S01]  /*e9a0*/  SHF.R.U32.HI R62, RZ, 0x10, R87 ;  /* 0x00000010ff3e7819 */ /* 0x000fe20000011657 */
[----:B------:R-:W-:Y:S01]  /*e9b0*/  IMAD.SHL.U32 R54, R60, 0x100, RZ ;  /* 0x000001003c367824 */ /* 0x000fe200078e00ff */
[----:B------:R-:W-:Y:S01]  /*e9c0*/  LOP3.LUT R57, R73, 0xff0000ff, RZ, 0xc0, !PT ;  /* 0xff0000ff49397812 */ /* 0x000fe200078ec0ff */
[----:B------:R-:W-:Y:S01]  /*e9d0*/  IMAD.SHL.U32 R40, R64, 0x100, RZ ;  /* 0x0000010040287824 */ /* 0x000fe200078e00ff */
[----:B------:R-:W-:-:S02]  /*e9e0*/  LOP3.LUT R59, R75, 0xff0000ff, RZ, 0xc0, !PT ;  /* 0xff0000ff4b3b7812 */ /* 0x000fc400078ec0ff */
[----:B------:R-:W-:Y:S02]  /*e9f0*/  LOP3.LUT R55, R87, 0xff0000ff, RZ, 0xc0, !PT ;  /* 0xff0000ff57377812 */ /* 0x000fe400078ec0ff */
[----:B------:R-:W-:Y:S01]  /*ea00*/  LOP3.LUT R42, R41, 0xff0000, R42, 0xf8, !PT ;  /* 0x00ff0000292a7812 */ /* 0x000fe200078ef82a */
[----:B------:R-:W-:Y:S01]  /*ea10*/  IMAD.U32 R41, R62, 0x10000, RZ ;  /* 0x000100003e297824 */ /* 0x000fe200078e00ff */
[----:B------:R-:W-:Y:S02]  /*ea20*/  LOP3.LUT R44, R57, 0xff00, R44, 0xf8, !PT ;  /* 0x0000ff00392c7812 */ /* 0x000fe400078ef82c */
[----:B------:R-:W-:Y:S02]  /*ea30*/  LOP3.LUT R64, R59, 0xff00, R54, 0xf8, !PT ;  /* 0x0000ff003b407812 */ /* 0x000fe400078ef836 */
[----:B------:R-:W-:Y:S02]  /*ea40*/  LOP3.LUT R40, R55, 0xff00, R40, 0xf8, !PT ;  /* 0x0000ff0037287812 */ /* 0x000fe400078ef828 */
[----:B------:R-:W-:-:S02]  /*ea50*/  F2FP.F16.E4M3.UNPACK_B R62, R146.H1 ;  /* 0x00000092ff3e723e */ /* 0x000fc400030006ff */
        /* <DEDUP_REMOVED lines=13> */
[----:B------:R-:W-:Y:S02]  /*eb30*/  IMAD.U32 R65, R65, 0x10000, RZ ;  /* 0x0001000041417824 */ /* 0x000fe400078e00ff */
        /* <DEDUP_REMOVED lines=163> */
[----:B------:R-:W-:-:S02]  /*f570*/  F2FP.SATFINITE.E4M3.F32.PACK_AB_MERGE_C R60, R60, R69, RZ ;  /* 0x000000453c3c723e */ /* 0x000fc400048070ff */
[----:B------:R-:W-:Y:S01]  /*f580*/  F2FP.SATFINITE.E4M3.F32.PACK_AB_MERGE_C R41, R45, R56, R42 ;  /* 0x000000382d29723e */ /* 0x000fe2000480702a */
[----:B------:R-:W-:Y:S01]  /*f590*/  IMAD.MOV.U32 R42, RZ, RZ, R53 ;  /* 0x000000ffff2a7224 */ /* 0x000fe200078e0035 */
[----:B------:R-:W-:Y:S02]  /*f5a0*/  F2FP.SATFINITE.E4M3.F32.PACK_AB_MERGE_C R43, R47, R70, R43 ;  /* 0x000000462f2b723e */ /* 0x000fe4000480702b */
[----:B------:R-:W-:Y:S01]  /*f5b0*/  F2FP.SATFINITE.E4M3.F32.PACK_AB_MERGE_C R45, R44, R57, R50 ;  /* 0x000000392c2d723e */ /* 0x000fe20004807032 */
[----:B------:R-:W-:Y:S01]  /*f5c0*/  IMAD.MOV.U32 R44, RZ, RZ, R54 ;  /* 0x000000ffff2c7224 */ /* 0x000fe200078e0036 */
[----:B------:R-:W-:Y:S02]  /*f5d0*/  F2FP.SATFINITE.E4M3.F32.PACK_AB_MERGE_C R47, R66, R75, R60 ;  /* 0x0000004b422f723e */ /* 0x000fe4000480703c */
[----:B------:R-:W-:-:S07]  /*f5e0*/  MOV R40, R55 ;  /* 0x0000003700287202 */ /* 0x000fce0000000f00 */
.L_x_2390:
[----:B------:R-:W-:Y:S05]  /*f5f0*/  BSYNC B1 ;  /* 0x0000000000017941 */ /* 0x000fea0003800000 */
.L_x_2389:
        /* <DEDUP_REMOVED lines=10> */
.L_x_2306:
[----:B------:R-:W-:-:S06]  /*f6a0*/  UISETP.NE.AND UP0, UPT, UR53, 0x3, UPT ;  /* 0x000000033500788c */ /* 0x000fcc000bf05270 */
[----:B------:R-:W-:-:S13]  /*f6b0*/  PLOP3.LUT P1, PT, PT, PT, UP0, 0x80, 0x0 ;  /* 0x000000000000781c */ /* 0x000fda0003f2f008 */
[----:B------:R-:W-:Y:S05]  /*f6c0*/  @!P1 BRA `(.L_x_2391) ;  /* 0x0000000000049947 */ /* 0x000fea0003800000 */
[----:B------:R-:W-:Y:S01]  /*f6d0*/  BPT.TRAP 0x1 ;  /* 0x000000040000795c */ /* 0x000fe20000300000 */
.L_x_2391:
[----:B------:R-:W-:Y:S01]  /*f6e0*/  IMAD R97, R17, 0x8, R16 ;  /* 0x0000000811617824 */ /* 0x000fe200078e0210 */
[----:B------:R-:W-:Y:S01]  /*f6f0*/  SHF.L.U32 R98, R191, 0x1f, RZ ;  /* 0x0000001fbf627819 */ /* 0x000fe200000006ff */
[----:B------:R-:W-:Y:S01]  /*f700*/  IMAD R96, R24, -0xa0, R2 ;  /* 0xffffff6018607824 */ /* 0x000fe200078e0202 */
[----:B------:R-:W-:Y:S02]  /*f710*/  BSSY B1, `(.L_x_2392) ;  /* 0x0000004000017945 */ /* 0x000fe40003800000 */
[----:B------:R-:W1:Y:S02]  /*f720*/  SYNCS.PHASECHK.TRANS64.TRYWAIT P2, [R97+URZ+0x29890], R98 ;  /* 0x02989062610075a7 */ /* 0x000e64000804017f */
[----:B------:R-:W-:Y:S01]  /*f730*/  VIMNMX R96, R96, 0xa0, PT ;  /* 0x000000a060607848 */ /* 0x000fe20003fe0100 */
[----:B-1----:R-:W-:Y:S06]  /*f740*/  @!P2 BRA `(.L_x_2393) ;  /* 0x000001f40000a947 */ /* 0x002fec0003800000 */
.L_x_2651:
[----:B------:R-:W-:Y:S05]  /*f750*/  BSYNC B1 ;  /* 0x0000000000017941 */ /* 0x000fea0003800000 */
.L_x_2392:
        /* <DEDUP_REMOVED lines=21> */
.L_x_2395:
[----:B------:R-:W-:Y:S05]  /*f8b0*/  BSYNC B1 ;  /* 0x0000000000017941 */ /* 0x000fea0003800000 */
.L_x_2394:
        /* <DEDUP_REMOVED lines=20> */
.L_x_2339:
[----:B------:R-:W-:Y:S05]  /*fa00*/  BSYNC B0 ;  /* 0x0000000000007941 */ /* 0x000fea0003800000 */
.L_x_2305:
        /* <DEDUP_REMOVED lines=17> */
.L_x_2397:
[----:B------:R-:W-:Y:S05]  /*fb20*/  BSYNC B0 ;  /* 0x0000000000007941 */ /* 0x000fea0003800000 */
.L_x_2396:
[----:B------:R-:W1:Y:S01]  /*fb30*/  SYNCS.PHASECHK.TRANS64.TRYWAIT P1, [R97+URZ+0x298b0], R98 ;  /* 0x0298b062610075a7 */ /* 0x000e62000802017f */
[----:B------:R-:W-:Y:S01]  /*fb40*/  ULDC UR42, c[0x0][0x320] ;  /* 0x0000c800002a7ab9 */ /* 0x000fe20000000800 */
[----:B------:R-:W-:Y:S01]  /*fb50*/  ULDC.64 UR38, c[0x0][0x328] ;  /* 0x0000ca0000267ab9 */ /* 0x000fe20000000a00 */
[----:B------:R-:W-:Y:S01]  /*fb60*/  ULDC.64 UR40, c[0x0][0x318] ;  /* 0x0000c60000287ab9 */ /* 0x000fe20000000a00 */
[----:B------:R-:W-:Y:S01]  /*fb70*/  BSSY B0, `(.L_x_2398) ;  /* 0x0000003000007945 */ /* 0x000fe20003800000 */
[----:B------:R-:W-:-:S03]  /*fb80*/  IMAD R41, R17, 0x5000, R214 ;  /* 0x0000500011297824 */ /* 0x000fc600078e02d6 */
[----:B-1----:R-:W-:Y:S05]  /*fb90*/  @!P1 BRA `(.L_x_2399) ;  /* 0x000001f000009947 */ /* 0x002fea0003800000 */
.L_x_2652:
[----:B------:R-:W-:Y:S05]  /*fba0*/  BSYNC B0 ;  /* 0x0000000000007941 */ /* 0x000fea0003800000 */
.L_x_2398:
[----:B------:R-:W-:Y:S01]  /*fbb0*/  ISETP.GE.AND P1, PT, R188, R96, PT ;  /* 0x00000060bc00720c */ /* 0x000fe20003f26270 */
[----:B------:R-:W-:Y:S01]  /*fbc0*/  BSSY B0, `(.L_x_2400) ;  /* 0x000001a000007945 */ /* 0x000fe20003800000 */
[C---:B------:R-:W-:Y:S01]  /*fbd0*/  IMAD.IADD R48, R16.reuse, 0x1, R41 ;  /* 0x0000000110307824 */ /* 0x040fe200078e0229 */
[-C--:B------:R-:W-:Y:S01]  /*fbe0*/  IADD3 R49, R16, R41.reuse, R124 ;  /* 0x0000002910317210 */ /* 0x080fe20007ffe07c */
[----:B---3--:R-:W-:Y:S01]  /*fbf0*/  IMAD.WIDE R44, R24, 0xa0, R118 ;  /* 0x000000a0182c7825 */ /* 0x008fe200078e0276 */
[CC--:B------:R-:W-:Y:S02]  /*fc00*/  IADD3 R50, R16.reuse, R41.reuse, R121 ;  /* 0x0000002910327210 */ /* 0x0c0fe40007ffe079 */
[----:B------:R-:W-:-:S06]  /*fc10*/  IADD3 R51, R16, R41, R130 ;  /* 0x0000002910337210 */ /* 0x000fcc0007ffe082 */
[----:B------:R-:W-:Y:S05]  /*fc20*/  @P1 BRA `(.L_x_2401) ;  /* 0x00000000004c1947 */ /* 0x000fea0003800000 */
[----:B------:R-:W-:Y:S01]  /*fc30*/  MOV R41, R33 ;  /* 0x0000002100297202 */ /* 0x000fe20000000f00 */
[----:B0-----:R-:W-:Y:S02]  /*fc40*/  IMAD.MOV.U32 R40, RZ, RZ, R114 ;  /* 0x000000ffff287224 */ /* 0x001fe400078e0072 */
        /* <DEDUP_REMOVED lines=17> */
.L_x_2401:
[----:B------:R-:W-:Y:S05]  /*fd60*/  BSYNC B0 ;  /* 0x0000000000007941 */ /* 0x000fea0003800000 */
.L_x_2400:
        /* <DEDUP_REMOVED lines=24> */
.L_x_2403:
[----:B------:R-:W-:Y:S05]  /*fef0*/  BSYNC B0 ;  /* 0x0000000000007941 */ /* 0x000fea0003800000 */
.L_x_2402:
        /* <DEDUP_REMOVED lines=23> */
.L_x_2300:
[----:B------:R-:W-:Y:S05]  /*10070*/  @P0 BRA `(.L_x_2405) ;  /* 0x00000000000c0947 */ /* 0x000fea0003800000 */
[----:B------:R-:W0:Y:S01]  /*10080*/  FENCE.VIEW.ASYNC.G ;  /* 0x00000000000073c6 */ /* 0x000e220000000100 */
[----:B------:R-:W-:Y:S05]  /*10090*/  WARPSYNC.ALL ;  /* 0x0000000000007948 */ /* 0x000fea0003800000 */
[----:B0-----:R-:W-:Y:S06]  /*100a0*/  BAR.ARV 0xc, 0x180 ;  /* 0x0306000000007b1d */ /* 0x001fec0000002000 */
.L_x_2405:
[----:B------:R-:W-:Y:S01]  /*100b0*/  ULDC.64 UR6, c[0x0][0x998] ;  /* 0x0002660000067ab9 */ /* 0x000fe20000000a00 */
[----:B------:R-:W-:Y:S01]  /*100c0*/  ULDC.64 UR4, c[0x0][0x990] ;  /* 0x0002640000047ab9 */ /* 0x000fe20000000a00 */
[----:B------:R-:W-:Y:S02]  /*100d0*/  ISETP.NE.U32.AND P1, PT, RZ, UR6, PT ;  /* 0x00000006ff007c0c */ /* 0x000fe4000bf25070 */
[----:B------:R-:W-:Y:S02]  /*100e0*/  ISETP.NE.U32.AND P0, PT, RZ, UR4, PT ;  /* 0x00000004ff007c0c */ /* 0x000fe4000bf05070 */
[----:B------:R-:W-:Y:S02]  /*100f0*/  ISETP.NE.AND.EX P1, PT, RZ, UR7, PT, P1 ;  /* 0x00000007ff007c0c */ /* 0x000fe4000bf25310 */
[----:B------:R-:W-:-:S11]  /*10100*/  ISETP.NE.AND.EX P0, PT, RZ, UR5, PT, P0 ;  /* 0x00000005ff007c0c */ /* 0x000fd6000bf05300 */
[----:B------:R-:W0:Y:S08]  /*10110*/  @P1 LDC.64 R8, c[0x0][0x9b8] ;  /* 0x00026e00ff081b82 */ /* 0x000e300000000a00 */
        /* <DEDUP_REMOVED lines=8> */
[----:B------:R-:W-:Y:S01]  /*101a0*/  @P0 IMAD R7, R212, R7, R0 ;  /* 0x00000007d4070224 */ /* 0x000fe200078e0200 */
[----:B------:R-:W-:Y:S01]  /*101b0*/  MOV R0, 0x3f800000 ;  /* 0x3f80000000007802 */ /* 0x000fe20000000f00 */
[----:B------:R-:W-:Y:S02]  /*101c0*/  @P1 IMAD.IADD R5, R5, 0x1, R9 ;  /* 0x0000000105051824 */ /* 0x000fe400078e0209 */
[----:B------:R-:W-:Y:S02]  /*101d0*/  @P0 IMAD.IADD R3, R3, 0x1, R7 ;  /* 0x0000000103030824 */ /* 0x000fe400078e0207 */
[----:B--2---:R-:W-:-:S04]  /*101e0*/  @P1 IMAD.WIDE.U32 R6, R209, R12, R4 ;  /* 0x0000000cd1061225 */ /* 0x004fc800078e0004 */
[----:B---3--:R-:W-:Y:S01]  /*101f0*/  @P0 IMAD.WIDE.U32 R2, R209, R10, R2 ;  /* 0x0000000ad1020225 */ /* 0x008fe200078e0002 */
[----:B------:R-:W-:-:S03]  /*10200*/  @P1 LEA R8, P3, R6, UR6, 0x2 ;  /* 0x0000000606081c11 */ /* 0x000fc6000f8610ff */
[C---:B------:R-:W-:Y:S01]  /*10210*/  @P1 IMAD R5, R209.reuse, R13, R7 ;  /* 0x0000000dd1051224 */ /* 0x040fe200078e0207 */
[----:B------:R-:W-:Y:S01]  /*10220*/  @P0 LEA R4, P2, R2, UR4, 0x2 ;  /* 0x0000000402040c11 */ /* 0x000fe2000f8410ff */
[----:B------:R-:W-:Y:S01]  /*10230*/  @P0 IMAD R3, R209, R11, R3 ;  /* 0x0000000bd1030224 */ /* 0x000fe200078e0203 */
[----:B------:R-:W-:Y:S02]  /*10240*/  ULDC UR4, c[0x0][0x988] ;  /* 0x0002620000047ab9 */ /* 0x000fe40000000800 */
[----:B------:R-:W-:Y:S02]  /*10250*/  @P1 LEA.HI.X R9, R6, UR7, R5, 0x2, P3 ;  /* 0x0000000706091c11 */ /* 0x000fe400098f1405 */
[----:B------:R-:W-:Y:S01]  /*10260*/  @P0 LEA.HI.X R5, R2, UR5, R3, 0x2, P2 ;  /* 0x0000000502050c11 */ /* 0x000fe200090f1403 */
[----:B------:R-:W-:Y:S01]  /*10270*/  IMAD.MOV.U32 R3, RZ, RZ, 0x3f800000 ;  /* 0x3f800000ff037424 */ /* 0x000fe200078e00ff */
[----:B------:R-:W0:Y:S01]  /*10280*/  LDC R2, c[0x0][0x448] ;  /* 0x00011200ff027b82 */ /* 0x000e220000000800 */
[----:B------:R-:W2:Y:S04]  /*10290*/  @P1 LDG.E R0, desc[UR54][R8.64] ;  /* 0x0000003608001981 */ /* 0x000ea8000c1e1900 */
[----:B------:R-:W2:Y:S01]  /*102a0*/  @P0 LDG.E R3, desc[UR54][R4.64] ;  /* 0x0000003604030981 */ /* 0x000ea2000c1e1900 */
[----:B------:R-:W-:Y:S01]  /*102b0*/  VIADD R7, R204, 0x7f ;  /* 0x0000007fcc077836 */ /* 0x000fe20000000000 */
[----:B------:R-:W-:Y:S01]  /*102c0*/  BSSY B0, `(.L_x_2406) ;  /* 0x000002d000007945 */ /* 0x000fe20003800000 */
[----:B------:R-:W-:Y:S01]  /*102d0*/  IMAD.MOV.U32 R104, RZ, RZ, RZ ;  /* 0x000000ffff687224 */ /* 0x000fe200078e00ff */
[----:B0-----:R-:W-:-:S13]  /*102e0*/  ISETP.NE.AND P0, PT, R2, 0x1, PT ;  /* 0x000000010200780c */ /* 0x001fda0003f05270 */
[----:B------:R-:W0:Y:S08]  /*102f0*/  @P0 LDC R2, c[0x0][0x44c] ;  /* 0x00011300ff020b82 */ /* 0x000e300000000800 */
[----:B------:R-:W1:Y:S01]  /*10300*/  @P0 LDC R11, c[0x0][0x450] ;  /* 0x00011400ff0b0b82 */ /* 0x000e620000000800 */
[----:B0-----:R-:W-:-:S05]  /*10310*/  @P0 IMAD.HI.U32 R2, R7, R2, RZ ;  /* 0x0000000207020227 */ /* 0x001fca00078e00ff */
[----:B-1----:R-:W-:-:S05]  /*10320*/  @P0 SHF.R.U32.HI R7, RZ, R11, R2 ;  /* 0x0000000bff070219 */ /* 0x002fca0000011602 */
[----:B------:R-:W-:-:S04]  /*10330*/  IMAD.IADD R7, R166, 0x1, R7 ;  /* 0x00000001a6077824 */ /* 0x000fc800078e0207 */
[----:B------:R-:W-:-:S05]  /*10340*/  IMAD.HI R7, R7, 0x66666667, RZ ;  /* 0x6666666707077827 */ /* 0x000fca00078e02ff */
[----:B------:R-:W-:-:S04]  /*10350*/  SHF.R.U32.HI R2, RZ, 0x1f, R7 ;  /* 0x0000001fff027819 */ /* 0x000fc80000011607 */
[----:B------:R-:W-:-:S04]  /*10360*/  LEA.HI.SX32 R2, R7, R2, 0x1a ;  /* 0x0000000207027211 */ /* 0x000fc800078fd2ff */
[----:B------:R-:W-:-:S04]  /*10370*/  VIMNMX R185, R185, R2, PT ;  /* 0x00000002b9b97248 */ /* 0x000fc80003fe0100 */
[----:B------:R-:W-:Y:S01]  /*10380*/  ISETP.GE.AND P0, PT, R185, 0x1, PT ;  /* 0x00000001b900780c */ /* 0x000fe20003f06270 */
[----:B--2---:R-:W-:-:S04]  /*10390*/  FMUL.FTZ R0, R3, R0 ;  /* 0x0000000003007220 */ /* 0x004fc80000410000 */
[----:B------:R-:W-:-:S08]  /*103a0*/  FMUL.FTZ R2, R0, UR4 ;  /* 0x0000000400027c20 */ /* 0x000fd00008410000 */
[----:B------:R-:W-:Y:S05]  /*103b0*/  @!P0 BRA `(.L_x_2407) ;  /* 0x0000000000748947 */ /* 0x000fea0003800000 */
        /* <DEDUP_REMOVED lines=14> */
[----:B0-----:R-:W-:Y:S01]  /*104a0*/  MOV R4, RZ ;  /* 0x000000ff00047202 */ /* 0x001fe20000000f00 */
        /* <DEDUP_REMOVED lines=14> */
.L_x_2407:
[----:B------:R-:W-:Y:S05]  /*10590*/  BSYNC B0 ;  /* 0x0000000000007941 */ /* 0x000fea0003800000 */
.L_x_2406:
[-C--:B------:R-:W-:Y:S01]  /*105a0*/  IMAD R203, R222, R104.reuse, RZ ;  /* 0x00000068decb7224 */ /* 0x080fe200078e02ff */
[----:B------:R-:W-:Y:S02]  /*105b0*/  PLOP3.LUT P0, PT, PT, PT, PT, 0x80, 0x0 ;  /* 0x000000000000781c */ /* 0x000fe40003f0f070 */
[----:B------:R-:W-:Y:S02]  /*105c0*/  CS2R R14, SRZ ;  /* 0x00000000000e7805 */ /* 0x000fe4000001ff00 */
[----:B------:R-:W-:Y:S02]  /*105d0*/  CS2R R88, SRZ ;  /* 0x0000000000587805 */ /* 0x000fe4000001ff00 */
[----:B------:R-:W-:Y:S02]  /*105e0*/  CS2R R10, SRZ ;  /* 0x00000000000a7805 */ /* 0x000fe4000001ff00 */
[----:B------:R-:W-:Y:S02]  /*105f0*/  VIADDMNMX R104, R203, R104, R185, PT ;  /* 0x00000068cb687246 */ /* 0x000fe400038001b9 */
[----:B------:R-:W-:-:S02]  /*10600*/  CS2R R58, SRZ ;  /* 0x00000000003a7805 */ /* 0x000fc4000001ff00 */
[----:B------:R-:W-:Y:S02]  /*10610*/  CS2R R56, SRZ ;  /* 0x0000000000387805 */ /* 0x000fe4000001ff00 */
[----:B------:R-:W-:Y:S02]  /*10620*/  CS2R R80, SRZ ;  /* 0x0000000000507805 */ /* 0x000fe4000001ff00 */
[----:B------:R-:W-:Y:S01]  /*10630*/  ISETP.GT.AND P1, PT, R104, R203, PT ;  /* 0x000000cb6800720c */ /* 0x000fe20003f24270 */
[----:B------:R-:W-:Y:S01]  /*10640*/  IMAD.MOV.U32 R55, RZ, RZ, RZ ;  /* 0x000000ffff377224 */ /* 0x000fe200078e00ff */
[----:B------:R-:W-:Y:S02]  /*10650*/  CS2R R112, SRZ ;  /* 0x0000000000707805 */ /* 0x000fe4000001ff00 */
[----:B------:R-:W-:Y:S02]  /*10660*/  CS2R R90, SRZ ;  /* 0x00000000005a7805 */ /* 0x000fe4000001ff00 */
[----:B------:R-:W-:-:S02]  /*10670*/  CS2R R68, SRZ ;  /* 0x0000000000447805 */ /* 0x000fc4000001ff00 */
[----:B------:R-:W-:Y:S02]  /*10680*/  CS2R R96, SRZ ;  /* 0x0000000000607805 */ /* 0x000fe4000001ff00 */
[----:B------:R-:W-:Y:S02]  /*10690*/  CS2R R92, SRZ ;  /* 0x00000000005c7805 */ /* 0x000fe4000001ff00 */
[----:B------:R-:W-:Y:S02]  /*106a0*/  CS2R R52, SRZ ;  /* 0x0000000000347805 */ /* 0x000fe4000001ff00 */
[----:B------:R-:W-:Y:S01]  /*106b0*/  CS2R R116, SRZ ;  /* 0x0000000000747805 */ /* 0x000fe2000001ff00 */
[----:B------:R-:W-:Y:S01]  /*106c0*/  IMAD.MOV.U32 R102, RZ, RZ, RZ ;  /* 0x000000ffff667224 */ /* 0x000fe200078e00ff */
[----:B------:R-:W-:Y:S02]  /*106d0*/  CS2R R40, SRZ ;  /* 0x0000000000287805 */ /* 0x000fe4000001ff00 */
[----:B------:R-:W-:Y:S01]  /*106e0*/  MOV R63, RZ ;  /* 0x000000ff003f7202 */ /* 0x000fe20000000f00 */
[----:B------:R-:W-:Y:S01]  /*106f0*/  IMAD.MOV.U32 R65, RZ, RZ, RZ ;  /* 0x000000ffff417224 */ /* 0x000fe200078e00ff */
[----:B------:R-:W-:-:S02]  /*10700*/  CS2R R44, SRZ ;  /* 0x00000000002c7805 */ /* 0x000fc4000001ff00 */
[----:B------:R-:W-:Y:S02]  /*10710*/  CS2R R36, SRZ ;  /* 0x0000000000247805 */ /* 0x000fe4000001ff00 */
[----:B------:R-:W-:Y:S01]  /*10720*/  CS2R R38, SRZ ;  /* 0x0000000000267805 */ /* 0x000fe2000001ff00 */
[----:B------:R-:W-:Y:S01]  /*10730*/  IMAD.MOV.U32 R121, RZ, RZ, RZ ;  /* 0x000000ffff797224 */ /* 0x000fe200078e00ff */
[----:B------:R-:W-:Y:S02]  /*10740*/  CS2R R34, SRZ ;  /* 0x0000000000227805 */ /* 0x000fe4000001ff00 */
[----:B------:R-:W-:Y:S02]  /*10750*/  CS2R R114, SRZ ;  /* 0x0000000000727805 */ /* 0x000fe4000001ff00 */
[----:B------:R-:W-:Y:S02]  /*10760*/  CS2R R28, SRZ ;  /* 0x00000000001c7805 */ /* 0x000fe4000001ff00 */
        /* <DEDUP_REMOVED lines=16> */
[----:B------:R-:W-:Y:S01]  /*10870*/  IMAD.MOV.U32 R87, RZ, RZ, RZ ;  /* 0x000000ffff577224 */ /* 0x000fe200078e00ff */
[----:B------:R-:W-:Y:S06]  /*10880*/  @!P1 BRA `(.L_x_2408) ;  /* 0x0000012400489947 */ /* 0x000fec0003800000 */
[----:B------:R-:W-:-:S03]  /*10890*/  UMOV UR4, 0xffffffff ;  /* 0xffffffff00047882 */ /* 0x000fc60000000000 */
[----:B------:R-:W-:Y:S05]  /*108a0*/  BRA.DIV UR4, `(.L_x_2409) ;  /* 0x000001e204d07947 */ /* 0x000fea000b800000 */
[----:B------:R-:W0:Y:S02]  /*108b0*/  S2R R0, SR_TID.X ;  /* 0x0000000000007919 */ /* 0x000e240000002100 */
[C---:B0-----:R-:W-:Y:S01]  /*108c0*/  IADD3 R3, R0.reuse, -0x80, RZ ;  /* 0xffffff8000037810 */ /* 0x041fe20007ffe0ff */
[----:B------:R-:W-:-:S05]  /*108d0*/  VIADD R0, R0, 0xffffff80 ;  /* 0xffffff8000007836 */ /* 0x000fca0000000000 */
[----:B------:R-:W-:-:S04]  /*108e0*/  SHF.R.S32.HI R0, RZ, 0x1f, R0 ;  /* 0x0000001fff007819 */ /* 0x000fc80000011400 */
[----:B------:R-:W-:-:S04]  /*108f0*/  LEA.HI R0, R0, R3, RZ, 0x7 ;  /* 0x0000000300007211 */ /* 0x000fc800078f38ff */
[----:B------:R-:W-:-:S05]  /*10900*/  SHF.R.S32.HI R0, RZ, 0x7, R0 ;  /* 0x00000007ff007819 */ /* 0x000fca0000011400 */
[----:B------:R0:W1:Y:S02]  /*10910*/  SHFL.IDX PT, R197, R0, RZ, 0x1f ;  /* 0x00001fff00c57589 */ /* 0x00006400000e0000 */
.L_x_2655:
        /* <DEDUP_REMOVED lines=17> */
[----:B------:R-:W-:Y:S01]  /*10a30*/  MOV R11, UR5 ;  /* 0x00000005000b7c02 */ /* 0x000fe20008000f00 */
[----:B------:R-:W-:Y:S02]  /*10a40*/  IMAD.U32 R7, RZ, RZ, UR7 ;  /* 0x00000007ff077e24 */ /* 0x000fe4000f8e00ff */
[----:B------:R-:W-:-:S02]  /*10a50*/  IMAD.U32 R10, RZ, RZ, UR4 ;  /* 0x00000004ff0a7e24 */ /* 0x000fc4000f8e00ff */
[----:B------:R-:W-:Y:S02]  /*10a60*/  IMAD.MOV.U32 R8, RZ, RZ, 0x70 ;  /* 0x00000070ff087424 */ /* 0x000fe400078e00ff */
[----:B------:R-:W-:Y:S02]  /*10a70*/  IMAD.MOV.U32 R12, RZ, RZ, 0x1 ;  /* 0x00000001ff0c7424 */ /* 0x000fe400078e00ff */
[----:B0-----:R-:W-:-:S07]  /*10a80*/  IMAD.MOV.U32 R13, RZ, RZ, RZ ;  /* 0x000000ffff0d7224 */ /* 0x001fce00078e00ff */
[----:B------:R-:W-:-:S07]  /*10a90*/  LEPC R20, `(.L_x_2410) ;  /* 0x000000001014794e */ /* 0x000fce0000000000 */
[----:B-1---5:R-:W-:Y:S05]  /*10aa0*/  CALL.ABS.NOINC R14 ;  /* 0x000000000e007343 */ /* 0x022fea0003c00000 */
.L_x_2410:
        /* <DEDUP_REMOVED lines=13> */
.L_x_2414:
[----:B-1----:R1:W2:Y:S02]  /*10b80*/  SYNCS.PHASECHK.TRANS64.TRYWAIT P0, [R16+URZ+0x29800], R3 ;  /* 0x02980003100075a7 */ /* 0x0022a4000800017f */
[----:B--2---:R-:W-:Y:S05]  /*10b90*/  @!P0 NANOSLEEP.SYNCS 0x989680 ;  /* 0x009896800000895d */ /* 0x004fea0003900000 */
[----:B------:R-:W2:Y:S02]  /*10ba0*/  @!P0 SYNCS.PHASECHK.TRANS64 P0, [R16+URZ+0x29800], R3 ;  /* 0x02980003100085a7 */ /* 0x000ea4000800007f */
[----:B--2---:R-:W-:Y:S05]  /*10bb0*/  @!P0 BRA `(.L_x_2414) ;  /* 0xfffffffc00f08947 */ /* 0x004fea000383ffff */
.L_x_2413:
[----:B------:R-:W-:Y:S05]  /*10bc0*/  BSYNC B0 ;  /* 0x0000000000007941 */ /* 0x000fea0003800000 */
.L_x_2412:
[----:B------:R-:W-:Y:S05]  /*10bd0*/  BRA `(.L_x_2415) ;  /* 0x0000006c00dc7947 */ /* 0x000fea0003800000 */
.L_x_2411:
        /* <DEDUP_REMOVED lines=30> */
.L_x_2416:
[----:B------:R-:W-:Y:S01]  /*10dc0*/  ULDC.U8 UR4, c[0x0][0x410] ;  /* 0x0001040000047ab9 */ /* 0x000fe20000000000 */
[----:B------:R-:W-:Y:S01]  /*10dd0*/  BSSY B0, `(.L_x_2417) ;  /* 0x00006cf000007945 */ /* 0x000fe20003800000 */
[----:B------:R-:W-:Y:S02]  /*10de0*/  ISETP.NE.AND P0, PT, RZ, UR4, PT ;  /* 0x00000004ff007c0c */ /* 0x000fe4000bf05270 */
[----:B------:R-:W-:-:S11]  /*10df0*/  IADD3 R10, R188, R204, RZ ;  /* 0x000000ccbc0a7210 */ /* 0x000fd60007ffe0ff */
        /* <DEDUP_REMOVED lines=32> */
[----:B------:R0:W4:Y:S02]  /*11000*/  SHFL.IDX PT, R14, R5, RZ, 0x1e1f ;  /* 0x001e1fff050e7589 */ /* 0x00012400000e0000 */
.L_x_2661:
        /* <DEDUP_REMOVED lines=16> */
[----:B------:R-:W3:Y:S01]  /*11110*/  LDL R50, [R1+0x58] ;  /* 0x0000580001327983 */ /* 0x000ee20000100800 */
[----:B------:R-:W-:Y:S01]  /*11120*/  ULDC UR4, c[0x0][0x3f4] ;  /* 0x0000fd0000047ab9 */ /* 0x000fe20000000800 */
[----:B------:R-:W-:Y:S02]  /*11130*/  SHF.R.S32.HI R5, RZ, 0x1f, R194 ;  /* 0x0000001fff057819 */ /* 0x000fe400000114c2 */
[----:B------:R-:W-:Y:S02]  /*11140*/  CS2R R34, SRZ ;  /* 0x0000000000227805 */ /* 0x000fe4000001ff00 */
[----:B------:R-:W-:Y:S02]  /*11150*/  ISETP.GE.AND P5, PT, R194, UR4, PT ;  /* 0x00000004c2007c0c */ /* 0x000fe4000bfa6270 */
[----:B------:R-:W-:Y:S02]  /*11160*/  CS2R R32, SRZ ;  /* 0x0000000000207805 */ /* 0x000fe4000001ff00 */
[----:B------:R-:W-:-:S02]  /*11170*/  ISETP.GE.AND P2, PT, R192, UR4, PT ;  /* 0x00000004c0007c0c */ /* 0x000fc4000bf46270 */
[----:B------:R-:W-:Y:S02]  /*11180*/  CS2R R30, SRZ ;  /* 0x00000000001e7805 */ /* 0x000fe4000001ff00 */
[----:B------:R-:W-:Y:S02]  /*11190*/  ISETP.GE.AND P3, PT, R193, UR4, PT ;  /* 0x00000004c1007c0c */ /* 0x000fe4000bf66270 */
[----:B------:R-:W-:-:S03]  /*111a0*/  SHF.R.S32.HI R13, RZ, 0x1f, R192 ;  /* 0x0000001fff0d7819 */ /* 0x000fc600000114c0 */
[CC--:B----4-:R-:W-:Y:S02]  /*111b0*/  @!P5 IADD3 R8, P1, R194.reuse, R14.reuse, RZ ;  /* 0x0000000ec208d210 */ /* 0x0d0fe40007f3e0ff */
[-C--:B--2---:R-:W-:Y:S02]  /*111c0*/  @!P5 IADD3 R6, P0, R194, R3.reuse, RZ ;  /* 0x00000003c206d210 */ /* 0x084fe40007f1e0ff */
[----:B------:R-:W-:Y:S01]  /*111d0*/  @!P2 IADD3 R10, P4, R192, R3, RZ ;  /* 0x00000003c00aa210 */ /* 0x000fe20007f9e0ff */
[--C-:B---3--:R-:W-:Y:S01]  /*111e0*/  @!P5 IMAD.X R9, R4, 0x1, R5.reuse, P1 ;  /* 0x000000010409d824 */ /* 0x108fe200008e0605 */
[----:B------:R-:W-:Y:S01]  /*111f0*/  ISETP.GE.AND P1, PT, R195, UR4, PT ;  /* 0x00000004c3007c0c */ /* 0x000fe2000bf26270 */
[----:B-1----:R-:W-:Y:S01]  /*11200*/  @!P5 IMAD.X R7, R0, 0x1, R5, P0 ;  /* 0x000000010007d824 */ /* 0x002fe200000e0605 */
[----:B------:R-:W-:Y:S02]  /*11210*/  @!P2 IADD3 R12, P0, R192, R14, RZ ;  /* 0x0000000ec00ca210 */ /* 0x000fe40007f1e0ff */
[----:B------:R-:W-:-:S02]  /*11220*/  CS2R R28, SRZ ;  /* 0x00000000001c7805 */ /* 0x000fc4000001ff00 */
[----:B------:R-:W-:Y:S01]  /*11230*/  @!P2 IADD3.X R11, R0, R13, RZ, P4, !PT ;  /* 0x0000000d000ba210 */ /* 0x000fe200027fe4ff */
[----:B------:R-:W5:Y:S01]  /*11240*/  @!P5 LD.E.64 R32, desc[UR54][R8.64] ;  /* 0x000000360820d980 */ /* 0x000f62000c101b00 */
[----:B------:R-:W-:Y:S01]  /*11250*/  SHF.R.S32.HI R5, RZ, 0x1f, R193 ;  /* 0x0000001fff057819 */ /* 0x000fe200000114c1 */
[----:B------:R-:W-:Y:S01]  /*11260*/  @!P2 IMAD.X R13, R4, 0x1, R13, P0 ;  /* 0x00000001040da824 */ /* 0x000fe200000e060d */
[C---:B------:R-:W-:Y:S01]  /*11270*/  @!P3 IADD3 R38, P4, R193.reuse, R14, RZ ;  /* 0x0000000ec126b210 */ /* 0x040fe20007f9e0ff */
[----:B------:R0:W5:Y:S01]  /*11280*/  @!P5 LD.E.64 R34, desc[UR54][R6.64] ;  /* 0x000000360622d980 */ /* 0x000162000c101b00 */
[----:B------:R-:W-:Y:S02]  /*11290*/  @!P3 IADD3 R36, P5, R193, R3, RZ ;  /* 0x00000003c124b210 */ /* 0x000fe40007fbe0ff */
[----:B------:R-:W-:Y:S01]  /*112a0*/  ISETP.GE.AND P0, PT, R22, UR4, PT ;  /* 0x0000000416007c0c */ /* 0x000fe2000bf06270 */
[----:B------:R-:W5:Y:S01]  /*112b0*/  @!P2 LD.E.64 R30, desc[UR54][R10.64] ;  /* 0x000000360a1ea980 */ /* 0x000f62000c101b00 */
[--C-:B------:R-:W-:Y:S01]  /*112c0*/  @!P3 IMAD.X R39, R4, 0x1, R5.reuse, P4 ;  /* 0x000000010427b824 */ /* 0x100fe200020e0605 */
[----:B------:R-:W-:Y:S01]  /*112d0*/  CS2R R26, SRZ ;  /* 0x00000000001a7805 */ /* 0x000fe2000001ff00 */
[----:B------:R-:W-:Y:S01]  /*112e0*/  @!P3 IMAD.X R37, R0, 0x1, R5, P5 ;  /* 0x000000010025b824 */ /* 0x000fe200028e0605 */
[----:B------:R1:W5:Y:S01]  /*112f0*/  @!P2 LD.E.64 R28, desc[UR54][R12.64] ;  /* 0x000000360c1ca980 */ /* 0x000362000c101b00 */
[----:B------:R-:W-:-:S02]  /*11300*/  ISETP.GE.AND P2, PT, R196, UR4, PT ;  /* 0x00000004c4007c0c */ /* 0x000fc4000bf46270 */
[----:B------:R-:W-:Y:S02]  /*11310*/  CS2R R24, SRZ ;  /* 0x0000000000187805 */ /* 0x000fe4000001ff00 */
[----:B0-----:R-:W-:Y:S02]  /*11320*/  SHF.R.S32.HI R7, RZ, 0x1f, R195 ;  /* 0x0000001fff077819 */ /* 0x001fe400000114c3 */
[----:B------:R-:W-:Y:S02]  /*11330*/  CS2R R20, SRZ ;  /* 0x0000000000147805 */ /* 0x000fe4000001ff00 */
[C---:B------:R-:W-:Y:S01]  /*11340*/  @!P1 IADD3 R42, P4, R195.reuse, R3, RZ ;  /* 0x00000003c32a9210 */ /* 0x040fe20007f9e0ff */
[----:B------:R0:W5:Y:S01]  /*11350*/  @!P3 LD.E.64 R26, desc[UR54][R36.64] ;  /* 0x00000036241ab980 */ /* 0x000162000c101b00 */
[----:B------:R-:W-:Y:S02]  /*11360*/  @!P1 IADD3 R46, P5, R195, R14, RZ ;  /* 0x0000000ec32e9210 */ /* 0x000fe40007fbe0ff */
[----:B-1----:R-:W-:Y:S01]  /*11370*/  CS2R R12, SRZ ;  /* 0x00000000000c7805 */ /* 0x002fe2000001ff00 */
[--C-:B------:R-:W-:Y:S01]  /*11380*/  @!P1 IMAD.X R43, R0, 0x1, R7.reuse, P4 ;  /* 0x00000001002b9824 */ /* 0x100fe200020e0607 */
[----:B------:R1:W5:Y:S01]  /*11390*/  @!P3 LD.E.64 R24, desc[UR54][R38.64] ;  /* 0x000000362618b980 */ /* 0x000362000c101b00 */
[----:B------:R-:W-:Y:S01]  /*113a0*/  @!P1 IMAD.X R47, R4, 0x1, R7, P5 ;  /* 0x00000001042f9824 */ /* 0x000fe200028e0607 */
[----:B------:R-:W-:-:S02]  /*113b0*/  @!P0 SHF.R.S32.HI R5, RZ, 0x1f, R22 ;  /* 0x0000001fff058819 */ /* 0x000fc40000011416 */
[CC--:B------:R-:W-:Y:S01]  /*113c0*/  @!P0 IADD3 R6, P3, R22.reuse, R3.reuse, RZ ;  /* 0x0000000316068210 */ /* 0x0c0fe20007f7e0ff */
[----:B------:R2:W5:Y:S04]  /*113d0*/  @!P1 LD.E.64 R20, desc[UR54][R42.64] ;  /* 0x000000362a149980 */ /* 0x000568000c101b00 */
[----:B------:R2:W5:Y:S01]  /*113e0*/  @!P1 LD.E.64 R12, desc[UR54][R46.64] ;  /* 0x000000362e0c9980 */ /* 0x000562000c101b00 */
[-C--:B------:R-:W-:Y:S01]  /*113f0*/  @!P0 IADD3 R40, P1, R22, R14.reuse, RZ ;  /* 0x0000000e16288210 */ /* 0x080fe20007f3e0ff */
[----:B------:R-:W-:Y:S01]  /*11400*/  @!P0 IMAD.X R7, R0, 0x1, R5, P3 ;  /* 0x0000000100078824 */ /* 0x000fe200018e0605 */
[C---:B------:R-:W-:Y:S02]  /*11410*/  @!P2 IADD3 R14, P4, R196.reuse, R14, RZ ;  /* 0x0000000ec40ea210 */ /* 0x040fe40007f9e0ff */
[----:B------:R-:W-:-:S02]  /*11420*/  @!P2 IADD3 R48, P3, R196, R3, RZ ;  /* 0x00000003c430a210 */ /* 0x000fc40007f7e0ff */
[----:B0-----:R-:W-:Y:S02]  /*11430*/  CS2R R36, SRZ ;  /* 0x0000000000247805 */ /* 0x001fe4000001ff00 */
[----:B-1----:R-:W-:Y:S02]  /*11440*/  CS2R R38, SRZ ;  /* 0x0000000000267805 */ /* 0x002fe4000001ff00 */
[----:B------:R-:W-:Y:S02]  /*11450*/  CS2R R10, SRZ ;  /* 0x00000000000a7805 */ /* 0x000fe4000001ff00 */
[----:B------:R-:W-:Y:S01]  /*11460*/  CS2R R8, SRZ ;  /* 0x0000000000087805 */ /* 0x000fe2000001ff00 */
[----:B------:R-:W-:Y:S01]  /*11470*/  @!P0 IMAD.X R41, R4, 0x1, R5, P1 ;  /* 0x0000000104298824 */ /* 0x000fe200008e0605 */
[----:B------:R2:W5:Y:S04]  /*11480*/  @!P0 LD.E.64 R36, desc[UR54][R6.64] ;  /* 0x0000003606248980 */ /* 0x000568000c101b00 */
[----:B------:R2:W5:Y:S01]  /*11490*/  @!P0 LD.E.64 R38, desc[UR54][R40.64] ;  /* 0x0000003628268980 */ /* 0x000562000c101b00 */
[----:B------:R-:W-:Y:S01]  /*114a0*/  @!P2 IADD3.X R49, R0, R50, RZ, P3, !PT ;  /* 0x000000320031a210 */ /* 0x000fe20001ffe4ff */
[----:B------:R-:W-:-:S04]  /*114b0*/  @!P2 IMAD.X R15, R4, 0x1, R50, P4 ;  /* 0x00000001040fa824 */ /* 0x000fc800020e0632 */
[----:B------:R2:W5:Y:S04]  /*114c0*/  @!P2 LD.E.64 R10, desc[UR54][R48.64] ;  /* 0x00000036300aa980 */ /* 0x000568000c101b00 */
[----:B------:R2:W5:Y:S02]  /*114d0*/  @!P2 LD.E.64 R8, desc[UR54][R14.64] ;  /* 0x000000360e08a980 */ /* 0x000564000c101b00 */
.L_x_2421:
[----:B------:R-:W-:Y:S05]  /*114e0*/  BSYNC B1 ;  /* 0x0000000000017941 */ /* 0x000fea0003800000 */
.L_x_2420:
        /* <DEDUP_REMOVED lines=8> */
[----:B------:R-:W0:Y:S02]  /*11570*/  SYNCS.PHASECHK.TRANS64.TRYWAIT P0, [R16+URZ+0x29800], R5 ;  /* 0x02980005100075a7 */ /* 0x000e24000800017f */
[----:B0-----:R-:W-:Y:S05]  /*11580*/  @!P0 BRA `(.L_x_2423) ;  /* 0x000001d800488947 */ /* 0x001fea0003800000 */
.L_x_2662:
[----:B------:R-:W-:Y:S05]  /*11590*/  BSYNC B1 ;  /* 0x0000000000017941 */ /* 0x000fea0003800000 */
.L_x_2422:
[----:B------:R-:W-:Y:S05]  /*115a0*/  @P1 BRA `(.L_x_2424) ;  /* 0x0000006400441947 */ /* 0x000fea0003800000 */
[----:B------:R-:W2:Y:S01]  /*115b0*/  LDC R3, c[0x0][0x3f4] ;  /* 0x0000fd00ff037b82 */ /* 0x000ea20000000800 */
[----:B------:R-:W-:Y:S01]  /*115c0*/  BSSY B1, `(.L_x_2425) ;  /* 0x000007f000017945 */ /* 0x000fe20003800000 */
[----:B-1----:R-:W-:Y:S01]  /*115d0*/  IMAD.IADD R0, R16, 0x1, R210 ;  /* 0x0000000110007824 */ /* 0x002fe200078e02d2 */
[-C--:B--2---:R-:W-:Y:S02]  /*115e0*/  ISETP.GE.AND P0, PT, R22, R3.reuse, PT ;  /* 0x000000031600720c */ /* 0x084fe40003f06270 */
[-C--:B------:R-:W-:Y:S02]  /*115f0*/  ISETP.GE.AND P1, PT, R194, R3.reuse, PT ;  /* 0x00000003c200720c */ /* 0x080fe40003f26270 */
[-C--:B------:R-:W-:Y:S02]  /*11600*/  ISETP.GE.AND P2, PT, R192, R3.reuse, PT ;  /* 0x00000003c000720c */ /* 0x080fe40003f46270 */
[-C--:B------:R-:W-:Y:S02]  /*11610*/  ISETP.GE.AND P3, PT, R193, R3.reuse, PT ;  /* 0x00000003c100720c */ /* 0x080fe40003f66270 */
[----:B------:R-:W-:-:S02]  /*11620*/  ISETP.GE.AND P4, PT, R195, R3, PT ;  /* 0x00000003c300720c */ /* 0x000fc40003f86270 */
[----:B------:R-:W-:-:S03]  /*11630*/  ISETP.GE.AND P5, PT, R196, R3, PT ;  /* 0x00000003c400720c */ /* 0x000fc60003fa6270 */
[----:B------:R-:W-:Y:S10]  /*11640*/  @P0 BRA `(.L_x_2426) ;  /* 0x0000000400d80947 */ /* 0x000ff40003800000 */
[----:B0--3--:R-:W0:Y:S01]  /*11650*/  LDS.128 R4, [R0+0x14400] ;  /* 0x0144000000047984 */ /* 0x009e220000000c00 */
[----:B----45:R-:W-:Y:S02]  /*11660*/  SHF.R.U32.HI R14, RZ, 0x8, R36 ;  /* 0x00000008ff0e7819 */ /* 0x030fe40000011624 */
        /* <DEDUP_REMOVED lines=116> */
.L_x_2426:
[----:B------:R-:W-:Y:S05]  /*11db0*/  BSYNC B1 ;  /* 0x0000000000017941 */ /* 0x000fea0003800000 */
.L_x_2425:
[----:B------:R-:W-:Y:S04]  /*11dc0*/  BSSY B1, `(.L_x_2427) ;  /* 0x000007d000017945 */ /* 0x000fe80003800000 */
[----:B------:R-:W-:Y:S05]  /*11dd0*/  @P1 BRA `(.L_x_2428) ;  /* 0x0000000400ec1947 */ /* 0x000fea0003800000 */
[----:B------:R-:W0:Y:S01]  /*11de0*/  LDL R49, [R1] ;  /* 0x0000000001317983 */ /* 0x000e220000100800 */
        /* <DEDUP_REMOVED lines=13> */
[----:B----4-:R-:W-:Y:S02]  /*11ec0*/  LOP3.LUT R14, R34, 0xff, RZ, 0xc0, !PT ;  /* 0x000000ff220e7812 */ /* 0x010fe400078ec0ff */
        /* <DEDUP_REMOVED lines=16> */
[----:B------:R-:W-:Y:S02]  /*11fd0*/  F2FP.F16.E4M3.UNPACK_B R38, R41 ;  /* 0x00000029ff26723e */ /* 0x000fe400020006ff */
[----:B------:R-:W-:Y:S02]  /*11fe0*/  F2FP.F16.E4M3.UNPACK_B R35, R37 ;  /* 0x00000025ff23723e */ /* 0x000fe400020006ff */
[----:B------:R-:W-:Y:S01]  /*11ff0*/  LOP3.LUT R39, R39, 0xff000000, R32, 0xf8, !PT ;  /* 0xff00000027277812 */ /* 0x000fe200078ef820 */
[--C-:B------:R-:W-:Y:S01]  /*12000*/  HADD2.F32 R40, -RZ, R38.reuse.H1_H1 ;  /* 0x30000026ff287230 */ /* 0x100fe20000004100 */
[----:B------:R-:W-:Y:S01]  /*12010*/  LOP3.LUT R34, R15, 0xff000000, R34, 0xf8, !PT ;  /* 0xff0000000f227812 */ /* 0x000fe200078ef822 */
[--C-:B------:R-:W-:Y:S01]  /*12020*/  HADD2.F32 R36, -RZ, R35.reuse.H1_H1 ;  /* 0x30000023ff247230 */ /* 0x100fe20000004100 */
[----:B------:R-:W-:Y:S01]  /*12030*/  F2FP.F16.E4M3.UNPACK_B R41, R41.H1 ;  /* 0x00000029ff29723e */ /* 0x000fe200030006ff */
[----:B------:R-:W-:Y:S01]  /*12040*/  HADD2.F32 R38, -RZ, R38.H0_H0 ;  /* 0x20000026ff267230 */ /* 0x000fe20000004100 */
[----:B------:R-:W-:Y:S01]  /*12050*/  F2FP.F16.E4M3.UNPACK_B R37, R37.H1 ;  /* 0x00000025ff25723e */ /* 0x000fe200030006ff */
[----:B------:R-:W-:Y:S01]  /*12060*/  HADD2.F32 R35, -RZ, R35.H0_H0 ;  /* 0x20000023ff237230 */ /* 0x000fe20000004100 */
[----:B01-3--:R-:W0:Y:S02]  /*12070*/  LDS.128 R4, [R49] ;  /* 0x0000000031047984 */ /* 0x00be240000000c00 */
[----:B0-----:R-:W-:-:S02]  /*12080*/  F2FP.F16.E4M3.UNPACK_B R3, R6.H1 ;  /* 0x00000006ff03723e */ /* 0x001fc400030006ff */
[----:B------:R-:W-:Y:S02]  /*12090*/  F2FP.F16.E4M3.UNPACK_B R6, R6 ;  /* 0x00000006ff06723e */ /* 0x000fe400020006ff */
[-C--:B------:R-:W-:Y:S01]  /*120a0*/  F2FP.F16.E4M3.UNPACK_B R32, R7.reuse ;  /* 0x00000007ff20723e */ /* 0x080fe200020006ff */
[--C-:B------:R-:W-:Y:S01]  /*120b0*/  HADD2.F32 R14, -RZ, R3.reuse.H1_H1 ;  /* 0x30000003ff0e7230 */ /* 0x100fe20000004100 */
[----:B------:R-:W-:Y:S01]  /*120c0*/  F2FP.F16.E4M3.UNPACK_B R33, R7.H1 ;  /* 0x00000007ff21723e */ /* 0x000fe200030006ff */
[----:B------:R-:W-:Y:S01]  /*120d0*/  HADD2.F32 R15, -RZ, R3.H0_H0 ;  /* 0x20000003ff0f7230 */ /* 0x000fe20000004100 */
[-C--:B------:R-:W-:Y:S02]  /*120e0*/  F2FP.F16.E4M3.UNPACK_B R7, R5.reuse ;  /* 0x00000005ff07723e */ /* 0x080fe400020006ff */
[C---:B------:R-:W-:Y:S01]  /*120f0*/  FMUL.FTZ R42, R14.reuse, R40 ;  /* 0x000000280e2a7220 */ /* 0x040fe20000410000 */
[----:B------:R-:W-:Y:S01]  /*12100*/  FMUL.FTZ R43, R14, R36 ;  /* 0x000000240e2b7220 */ /* 0x000fe20000410000 */
[----:B------:R-:W-:Y:S01]  /*12110*/  F2FP.F16.E4M3.UNPACK_B R14, R5.H1 ;  /* 0x00000005ff0e723e */ /* 0x000fe200030006ff */
[----:B------:R-:W-:-:S02]  /*12120*/  HADD2.F32 R5, -RZ, R6.H1_H1 ;  /* 0x30000006ff057230 */ /* 0x000fc40000004100 */
[C---:B------:R-:W-:Y:S01]  /*12130*/  FFMA.FTZ R42, R15.reuse, R36, -R42 ;  /* 0x000000240f2a7223 */ /* 0x040fe2000001082a */
[----:B------:R-:W-:Y:S01]  /*12140*/  FFMA.FTZ R45, R15, R40, R43 ;  /* 0x000000280f2d7223 */ /* 0x000fe2000001002b */
[----:B------:R-:W-:Y:S01]  /*12150*/  HADD2.F32 R6, -RZ, R6.H0_H0 ;  /* 0x20000006ff067230 */ /* 0x000fe20000004100 */
[----:B------:R-:W-:Y:S01]  /*12160*/  F2FP.F16.E4M3.UNPACK_B R3, R4 ;  /* 0x00000004ff03723e */ /* 0x000fe200020006ff */
[C---:B------:R-:W-:Y:S01]  /*12170*/  FMUL.FTZ R15, R5.reuse, R38 ;  /* 0x00000026050f7220 */ /* 0x040fe20000410000 */
[-C--:B------:R-:W-:Y:S01]  /*12180*/  FMUL.FTZ R43, R5, R35.reuse ;  /* 0x00000023052b7220 */ /* 0x080fe20000410000 */
[----:B------:R-:W-:Y:S01]  /*12190*/  HADD2.F32 R5, -RZ, R32.H1_H1 ;  /* 0x30000020ff057230 */ /* 0x000fe20000004100 */
[----:B------:R-:W-:Y:S01]  /*121a0*/  F2FP.F16.E4M3.UNPACK_B R4, R4.H1 ;  /* 0x00000004ff04723e */ /* 0x000fe200030006ff */
[----:B------:R-:W-:Y:S02]  /*121b0*/  HADD2.F32 R36, -RZ, R41.H0_H0 ;  /* 0x20000029ff247230 */ /* 0x000fe40000004100 */
[----:B------:R-:W-:Y:S01]  /*121c0*/  FFMA.FTZ R40, R6, R35, -R15 ;  /* 0x0000002306287223 */ /* 0x000fe2000001080f */
[----:B------:R-:W-:-:S02]  /*121d0*/  HADD2.F32 R15, -RZ, R37.H0_H0 ;  /* 0x20000025ff0f7230 */ /* 0x000fc40000004100 */
[----:B------:R-:W-:Y:S01]  /*121e0*/  FFMA.FTZ R43, R6, R38, R43 ;  /* 0x00000026062b7223 */ /* 0x000fe2000001002b */
        /* <DEDUP_REMOVED lines=12> */
[-C--:B------:R-:W-:Y:S01]  /*122b0*/  F2FP.F16.E4M3.UNPACK_B R15, R34.reuse ;  /* 0x00000022ff0f723e */ /* 0x080fe200020006ff */
[C---:B------:R-:W-:Y:S01]  /*122c0*/  FFMA.FTZ R48, R33.reuse, R37, -R38 ;  /* 0x0000002521307223 */ /* 0x040fe20000010826 */
[----:B------:R-:W-:Y:S02]  /*122d0*/  HADD2.F32 R6, -RZ, R4.H1_H1 ;  /* 0x30000004ff067230 */ /* 0x000fe40000004100 */
[----:B------:R-:W-:Y:S01]  /*122e0*/  FFMA.FTZ R41, R33, R41, R32 ;  /* 0x0000002921297223 */ /* 0x000fe20000010020 */
[--C-:B------:R-:W-:Y:S01]  /*122f0*/  HADD2.F32 R35, -RZ, R5.reuse.H1_H1 ;  /* 0x30000005ff237230 */ /* 0x100fe20000004100 */
[----:B------:R-:W-:Y:S01]  /*12300*/  F2FP.F16.E4M3.UNPACK_B R34, R34.H1 ;  /* 0x00000022ff22723e */ /* 0x000fe200030006ff */
[----:B------:R-:W-:Y:S01]  /*12310*/  HADD2.F32 R33, -RZ, R5.H0_H0 ;  /* 0x20000005ff217230 */ /* 0x000fe20000004100 */
[----:B------:R-:W-:Y:S01]  /*12320*/  F2FP.F16.E4M3.UNPACK_B R39, R39.H1 ;  /* 0x00000027ff27723e */ /* 0x000fe200030006ff */
[----:B------:R-:W-:-:S02]  /*12330*/  HADD2.F32 R32, -RZ, R15.H1_H1 ;  /* 0x3000000fff207230 */ /* 0x000fc40000004100 */
[C---:B------:R-:W-:Y:S01]  /*12340*/  FMUL.FTZ R36, R6.reuse, R35 ;  /* 0x0000002306247220 */ /* 0x040fe20000410000 */
[----:B------:R-:W-:Y:S02]  /*12350*/  HADD2.F32 R5, -RZ, R4.H0_H0 ;  /* 0x20000004ff057230 */ /* 0x000fe40000004100 */
[----:B------:R-:W-:Y:S02]  /*12360*/  HADD2.F32 R4, -RZ, R3.H1_H1 ;  /* 0x30000003ff047230 */ /* 0x000fe40000004100 */
[-C--:B------:R-:W-:Y:S01]  /*12370*/  FMUL.FTZ R38, R6, R32.reuse ;  /* 0x0000002006267220 */ /* 0x080fe20000410000 */
[----:B------:R-:W-:Y:S02]  /*12380*/  HADD2.F32 R15, -RZ, R15.H0_H0 ;  /* 0x2000000fff0f7230 */ /* 0x000fe40000004100 */
[C---:B------:R-:W-:Y:S01]  /*12390*/  FFMA.FTZ R36, R5.reuse, R32, -R36 ;  /* 0x0000002005247223 */ /* 0x040fe20000010824 */
[----:B------:R-:W-:Y:S02]  /*123a0*/  HADD2.F32 R3, -RZ, R3.H0_H0 ;  /* 0x20000003ff037230 */ /* 0x000fe40000004100 */
[C---:B------:R-:W-:Y:S01]  /*123b0*/  FMUL.FTZ R6, R4.reuse, R33 ;  /* 0x0000002104067220 */ /* 0x040fe20000410000 */
[----:B------:R-:W-:Y:S01]  /*123c0*/  FFMA.FTZ R35, R5, R35, R38 ;  /* 0x0000002305237223 */ /* 0x000fe20000010026 */
[----:B------:R-:W-:Y:S01]  /*123d0*/  FMUL.FTZ R4, R4, R15 ;  /* 0x0000000f04047220 */ /* 0x000fe20000410000 */
[----:B------:R-:W-:-:S02]  /*123e0*/  HADD2.F32 R5, -RZ, R34.H1_H1 ;  /* 0x30000022ff057230 */ /* 0x000fc40000004100 */
[C---:B------:R-:W-:Y:S01]  /*123f0*/  FFMA.FTZ R32, R3.reuse, R15, -R6 ;  /* 0x0000000f03207223 */ /* 0x040fe20000010806 */
[--C-:B------:R-:W-:Y:S02]  /*12400*/  HADD2.F32 R15, -RZ, R39.reuse.H1_H1 ;  /* 0x30000027ff0f7230 */ /* 0x100fe40000004100 */
[----:B------:R-:W-:Y:S01]  /*12410*/  FFMA.FTZ R33, R3, R33, R4 ;  /* 0x0000002103217223 */ /* 0x000fe20000010004 */
[----:B------:R-:W-:Y:S02]  /*12420*/  HADD2.F32 R4, -RZ, R14.H1_H1 ;  /* 0x3000000eff047230 */ /* 0x000fe40000004100 */
[----:B------:R-:W-:Y:S02]  /*12430*/  HADD2.F32 R6, -RZ, R39.H0_H0 ;  /* 0x20000027ff067230 */ /* 0x000fe40000004100 */
[----:B------:R-:W-:Y:S02]  /*12440*/  HADD2.F32 R3, -RZ, R7.H1_H1 ;  /* 0x30000007ff037230 */ /* 0x000fe40000004100 */
[----:B------:R-:W-:Y:S01]  /*12450*/  FMUL.FTZ R37, R4, R15 ;  /* 0x0000000f04257220 */ /* 0x000fe20000410000 */
[----:B------:R-:W-:-:S02]  /*12460*/  HADD2.F32 R34, -RZ, R34.H0_H0 ;  /* 0x20000022ff227230 */ /* 0x000fc40000004100 */
        /* <DEDUP_REMOVED lines=18> */
.L_x_2428:
[----:B------:R-:W-:Y:S05]  /*12590*/  BSYNC B1 ;  /* 0x0000000000017941 */ /* 0x000fea0003800000 */
.L_x_2427:
[----:B------:R-:W-:Y:S04]  /*125a0*/  BSSY B1, `(.L_x_2429) ;  /* 0x0000078000017945 */ /* 0x000fe80003800000 */
[----:B------:R-:W-:Y:S05]  /*125b0*/  @P2 BRA `(.L_x_2430) ;  /* 0x0000000400d82947 */ /* 0x000fea0003800000 */
[----:B0123--:R-:W0:Y:S01]  /*125c0*/  LDS.128 R4, [R0+0x16400] ;  /* 0x0164000000047984 */ /* 0x00fe220000000c00 */
        /* <DEDUP_REMOVED lines=117> */
.L_x_2430:
[----:B------:R-:W-:Y:S05]  /*12d20*/  BSYNC B1 ;  /* 0x0000000000017941 */ /* 0x000fea0003800000 */
.L_x_2429:
        /* <DEDUP_REMOVED lines=43> */
[----:B0123--:R-:W0:Y:S02]  /*12fe0*/  LDS.128 R4, [R40+0x2000] ;  /* 0x0020000028047984 */ /* 0x00fe240000000c00 */
        /* <DEDUP_REMOVED lines=81> */
.L_x_2432:
[----:B------:R-:W-:Y:S05]  /*13500*/  BSYNC B1 ;  /* 0x0000000000017941 */ /* 0x000fea0003800000 */
.L_x_2431:
[----:B------:R-:W-:Y:S04]  /*13510*/  BSSY B1, `(.L_x_2433) ;  /* 0x0000078000017945 */ /* 0x000fe80003800000 */
[----:B------:R-:W-:Y:S05]  /*13520*/  @P4 BRA `(.L_x_2434) ;  /* 0x0000000400d84947 */ /* 0x000fea0003800000 */
[----:B0123--:R-:W0:Y:S01]  /*13530*/  LDS.128 R4, [R0+0x18400] ;  /* 0x0184000000047984 */ /* 0x00fe220000000c00 */
[----:B----45:R-:W-:Y:S02]  /*13540*/  SHF.R.U32.HI R14, RZ, 0x8, R20 ;  /* 0x00000008ff0e7819 */ /* 0x030fe40000011614 */
[----:B------:R-:W-:Y:S02]  /*13550*/  SHF.R.U32.HI R24, RZ, 0x8, R21 ;  /* 0x00000008ff187819 */ /* 0x000fe40000011615 */
[----:B------:R-:W-:Y:S02]  /*13560*/  LOP3.LUT R3, R20, 0xff, RZ, 0xc0, !PT ;  /* 0x000000ff14037812 */ /* 0x000fe400078ec0ff */
[----:B------:R-:W-:Y:S02]  /*13570*/  LOP3.LUT R14, R14, 0xff, RZ, 0xc0, !PT ;  /* 0x000000ff0e0e7812 */ /* 0x000fe400078ec0ff */
[----:B------:R-:W-:Y:S02]  /*13580*/  SHF.R.U32.HI R27, RZ, 0x8, R13 ;  /* 0x00000008ff1b7819 */ /* 0x000fe4000001160d */
[----:B------:R-:W-:-:S02]  /*13590*/  LOP3.LUT R15, R21, 0xff, RZ, 0xc0, !PT ;  /* 0x000000ff150f7812 */ /* 0x000fc400078ec0ff */
[----:B------:R-:W-:Y:S02]  /*135a0*/  LOP3.LUT R24, R24, 0xff, RZ, 0xc0, !PT ;  /* 0x000000ff18187812 */ /* 0x000fe400078ec0ff */
[----:B------:R-:W-:Y:S02]  /*135b0*/  PRMT R3, R14, 0x7604, R3 ;  /* 0x000076040e037816 */ /* 0x000fe40000000003 */
[----:B------:R-:W-:Y:S02]  /*135c0*/  SHF.R.U32.HI R29, RZ, 0x10, R13 ;  /* 0x00000010ff1d7819 */ /* 0x000fe4000001160d */
[----:B------:R-:W-:Y:S02]  /*135d0*/  SHF.R.U32.HI R14, RZ, 0x8, R12 ;  /* 0x00000008ff0e7819 */ /* 0x000fe4000001160c */
[----:B------:R-:W-:Y:S01]  /*135e0*/  SHF.R.U32.HI R28, RZ, 0x10, R21 ;  /* 0x00000010ff1c7819 */ /* 0x000fe20000011615 */
[----:B------:R-:W-:Y:S01]  /*135f0*/  IMAD.U32 R29, R29, 0x10000, RZ ;  /* 0x000100001d1d7824 */ /* 0x000fe200078e00ff */
[----:B------:R-:W-:-:S02]  /*13600*/  LOP3.LUT R26, R13, 0xff, RZ, 0xc0, !PT ;  /* 0x000000ff0d1a7812 */ /* 0x000fc400078ec0ff */
[----:B------:R-:W-:Y:S02]  /*13610*/  LOP3.LUT R27, R27, 0xff, RZ, 0xc0, !PT ;  /* 0x000000ff1b1b7812 */ /* 0x000fe400078ec0ff */
[----:B------:R-:W-:Y:S02]  /*13620*/  PRMT R15, R24, 0x7604, R15 ;  /* 0x00007604180f7816 */ /* 0x000fe4000000000f */
[----:B------:R-:W-:Y:S02]  /*13630*/  LOP3.LUT R24, R12, 0xff, RZ, 0xc0, !PT ;  /* 0x000000ff0c187812 */ /* 0x000fe400078ec0ff */
[----:B------:R-:W-:Y:S02]  /*13640*/  LOP3.LUT R25, R14, 0xff, RZ, 0xc0, !PT ;  /* 0x000000ff0e197812 */ /* 0x000fe400078ec0ff */
[----:B------:R-:W-:Y:S02]  /*13650*/  SHF.L.U32 R14, R28, 0x10, RZ ;  /* 0x000000101c0e7819 */ /* 0x000fe400000006ff */
[----:B------:R-:W-:-:S02]  /*13660*/  PRMT R26, R27, 0x7604, R26 ;  /* 0x000076041b1a7816 */ /* 0x000fc4000000001a */
[----:B------:R-:W-:Y:S02]  /*13670*/  PRMT R27, R25, 0x7604, R24 ;  /* 0x00007604191b7816 */ /* 0x000fe40000000018 */
[----:B------:R-:W-:Y:S02]  /*13680*/  LOP3.LUT R25, R15, 0xff0000, R14, 0xf8, !PT ;  /* 0x00ff00000f197812 */ /* 0x000fe400078ef80e */
[----:B------:R-:W-:Y:S02]  /*13690*/  LOP3.LUT R29, R26, 0xff0000, R29, 0xf8, !PT ;  /* 0x00ff00001a1d7812 */ /* 0x000fe400078ef81d */
[----:B------:R-:W-:Y:S02]  /*136a0*/  LOP3.LUT R25, R25, 0xff000000, R21, 0xf8, !PT ;  /* 0xff00000019197812 */ /* 0x000fe400078ef815 */
[----:B------:R-:W-:Y:S02]  /*136b0*/  LOP3.LUT R29, R29, 0xff000000, R13, 0xf8, !PT ;  /* 0xff0000001d1d7812 */ /* 0x000fe400078ef80d */
[----:B------:R-:W-:-:S02]  /*136c0*/  LOP3.LUT R15, R3, 0xff0000, R20, 0xf8, !PT ;  /* 0x00ff0000030f7812 */ /* 0x000fc400078ef814 */
[-C--:B0-----:R-:W-:Y:S02]  /*136d0*/  F2FP.F16.E4M3.UNPACK_B R3, R6.reuse.H1 ;  /* 0x00000006ff03723e */ /* 0x081fe400030006ff */
        /* <DEDUP_REMOVED lines=91> */
.L_x_2434:
[----:B------:R-:W-:Y:S05]  /*13c90*/  BSYNC B1 ;  /* 0x0000000000017941 */ /* 0x000fea0003800000 */
.L_x_2433:
[----:B------:R-:W-:Y:S05]  /*13ca0*/  @P5 BRA `(.L_x_2424) ;  /* 0x0000003c00845947 */ /* 0x000fea0003800000 */
[----:B-----5:R-:W2:Y:S01]  /*13cb0*/  LDL R31, [R1] ;  /* 0x00000000011f7983 */ /* 0x020ea20000100800 */
[----:B------:R-:W-:Y:S02]  /*13cc0*/  SHF.R.U32.HI R12, RZ, 0x8, R11 ;  /* 0x00000008ff0c7819 */ /* 0x000fe4000001160b */
[----:B------:R-:W-:Y:S02]  /*13cd0*/  SHF.R.U32.HI R20, RZ, 0x8, R9 ;  /* 0x00000008ff147819 */ /* 0x000fe40000011609 */
[----:B------:R-:W-:Y:S02]  /*13ce0*/  LOP3.LUT R13, R11, 0xff, RZ, 0xc0, !PT ;  /* 0x000000ff0b0d7812 */ /* 0x000fe400078ec0ff */
[----:B------:R-:W-:Y:S02]  /*13cf0*/  LOP3.LUT R21, R9, 0xff, RZ, 0xc0, !PT ;  /* 0x000000ff09157812 */ /* 0x000fe400078ec0ff */
[----:B------:R-:W-:Y:S02]  /*13d00*/  LOP3.LUT R12, R12, 0xff, RZ, 0xc0, !PT ;  /* 0x000000ff0c0c7812 */ /* 0x000fe400078ec0ff */
[----:B------:R-:W-:-:S02]  /*13d10*/  LOP3.LUT R20, R20, 0xff, RZ, 0xc0, !PT ;  /* 0x000000ff14147812 */ /* 0x000fc400078ec0ff */
[----:B01----:R-:W-:Y:S02]  /*13d20*/  SHF.R.U32.HI R0, RZ, 0x8, R10 ;  /* 0x00000008ff007819 */ /* 0x003fe4000001160a */
[----:B----4-:R-:W-:Y:S02]  /*13d30*/  SHF.R.U32.HI R14, RZ, 0x8, R8 ;  /* 0x00000008ff0e7819 */ /* 0x010fe40000011608 */
        /* <DEDUP_REMOVED lines=25> */
[----:B------:R-:W-:Y:S01]  /*13ed0*/  HADD2.F32 R25, -RZ, R24.H1_H1 ;  /* 0x30000018ff197230 */ /* 0x000fe20000004100 */
[----:B------:R-:W-:Y:S01]  /*13ee0*/  LOP3.LUT R20, R15, 0xff000000, R8, 0xf8, !PT ;  /* 0xff0000000f147812 */ /* 0x000fe200078ef808 */
[----:B------:R-:W-:Y:S01]  /*13ef0*/  HADD2.F32 R15, -RZ, R14.H1_H1 ;  /* 0x3000000eff0f7230 */ /* 0x000fe20000004100 */
[----:B------:R-:W-:Y:S01]  /*13f00*/  F2FP.F16.E4M3.UNPACK_B R21, R21.H1 ;  /* 0x00000015ff15723e */ /* 0x000fe200030006ff */
[----:B------:R-:W-:Y:S01]  /*13f10*/  HADD2.F32 R24, -RZ, R24.H0_H0 ;  /* 0x20000018ff187230 */ /* 0x000fe20000004100 */
[----:B------:R-:W-:Y:S01]  /*13f20*/  F2FP.F16.E4M3.UNPACK_B R13, R13.H1 ;  /* 0x0000000dff0d723e */ /* 0x000fe200030006ff */
[----:B------:R-:W-:Y:S01]  /*13f30*/  HADD2.F32 R14, -RZ, R14.H0_H0 ;  /* 0x2000000eff0e7230 */ /* 0x000fe20000004100 */
[----:B--23--:R-:W0:Y:S02]  /*13f40*/  LDS.128 R4, [R31+0x4000] ;  /* 0x004000001f047984 */ /* 0x00ce240000000c00 */
[----:B0-----:R-:W-:-:S02]  /*13f50*/  F2FP.F16.E4M3.UNPACK_B R0, R6.H1 ;  /* 0x00000006ff00723e */ /* 0x001fc400030006ff */
[----:B------:R-:W-:Y:S02]  /*13f60*/  F2FP.F16.E4M3.UNPACK_B R3, R6 ;  /* 0x00000006ff03723e */ /* 0x000fe400020006ff */
[-C--:B------:R-:W-:Y:S01]  /*13f70*/  F2FP.F16.E4M3.UNPACK_B R10, R7.reuse ;  /* 0x00000007ff0a723e */ /* 0x080fe200020006ff */
[--C-:B------:R-:W-:Y:S01]  /*13f80*/  HADD2.F32 R9, -RZ, R0.reuse.H1_H1 ;  /* 0x30000000ff097230 */ /* 0x100fe20000004100 */
[----:B------:R-:W-:Y:S01]  /*13f90*/  F2FP.F16.E4M3.UNPACK_B R11, R7.H1 ;  /* 0x00000007ff0b723e */ /* 0x000fe200030006ff */
[----:B------:R-:W-:Y:S01]  /*13fa0*/  HADD2.F32 R8, -RZ, R0.H0_H0 ;  /* 0x20000000ff087230 */ /* 0x000fe20000004100 */
[-C--:B------:R-:W-:Y:S02]  /*13fb0*/  F2FP.F16.E4M3.UNPACK_B R6, R5.reuse ;  /* 0x00000005ff06723e */ /* 0x080fe400020006ff */
[----:B------:R-:W-:Y:S01]  /*13fc0*/  F2FP.F16.E4M3.UNPACK_B R7, R5.H1 ;  /* 0x00000005ff07723e */ /* 0x000fe200030006ff */
[C---:B------:R-:W-:Y:S01]  /*13fd0*/  FMUL.FTZ R27, R9.reuse, R25 ;  /* 0x00000019091b7220 */ /* 0x040fe20000410000 */
[-C--:B------:R-:W-:Y:S01]  /*13fe0*/  FMUL.FTZ R26, R9, R15.reuse ;  /* 0x0000000f091a7220 */ /* 0x080fe20000410000 */
[--C-:B------:R-:W-:Y:S01]  /*13ff0*/  HADD2.F32 R5, -RZ, R3.reuse.H1_H1 ;  /* 0x30000003ff057230 */ /* 0x100fe20000004100 */
[----:B------:R-:W-:Y:S01]  /*14000*/  F2FP.F16.E4M3.UNPACK_B R0, R4 ;  /* 0x00000004ff00723e */ /* 0x000fe200020006ff */
[C---:B------:R-:W-:Y:S01]  /*14010*/  FFMA.FTZ R27, R8.reuse, R15, -R27 ;  /* 0x0000000f081b7223 */ /* 0x040fe2000001081b */
[----:B------:R-:W-:Y:S01]  /*14020*/  FFMA.FTZ R26, R8, R25, R26 ;  /* 0x00000019081a7223 */ /* 0x000fe2000001001a */
[----:B------:R-:W-:-:S02]  /*14030*/  HADD2.F32 R3, -RZ, R3.H0_H0 ;  /* 0x20000003ff037230 */ /* 0x000fc40000004100 */
[C---:B------:R-:W-:Y:S01]  /*14040*/  FMUL.FTZ R8, R5.reuse, R24 ;  /* 0x0000001805087220 */ /* 0x040fe20000410000 */
[----:B------:R-:W-:Y:S01]  /*14050*/  FMUL.FTZ R15, R5, R14 ;  /* 0x0000000e050f7220 */ /* 0x000fe20000410000 */
[--C-:B------:R-:W-:Y:S01]  /*14060*/  HADD2.F32 R5, -RZ, R10.reuse.H1_H1 ;  /* 0x3000000aff057230 */ /* 0x100fe20000004100 */
[----:B------:R-:W-:Y:S01]  /*14070*/  F2FP.F16.E4M3.UNPACK_B R4, R4.H1 ;  /* 0x00000004ff04723e */ /* 0x000fe200030006ff */
[----:B------:R-:W-:Y:S02]  /*14080*/  HADD2.F32 R9, -RZ, R21.H0_H0 ;  /* 0x20000015ff097230 */ /* 0x000fe40000004100 */
[C---:B------:R-:W-:Y:S01]  /*14090*/  FFMA.FTZ R25, R3.reuse, R14, -R8 ;  /* 0x0000000e03197223 */ /* 0x040fe20000010808 */
[----:B------:R-:W-:Y:S01]  /*140a0*/  FFMA.FTZ R24, R3, R24, R15 ;  /* 0x0000001803187223 */ /* 0x000fe2000001000f */
[----:B------:R-:W-:Y:S02]  /*140b0*/  HADD2.F32 R8, -RZ, R13.H0_H0 ;  /* 0x2000000dff087230 */ /* 0x000fe40000004100 */
        /* <DEDUP_REMOVED lines=59> */
.L_x_2418:
        /* <DEDUP_REMOVED lines=31> */
[----:B0-----:R-:W4:Y:S02]  /*14660*/  SHFL.IDX PT, R21, R21, RZ, 0x1e1f ;  /* 0x001e1fff15157589 */ /* 0x001f2400000e0000 */
.L_x_2668:
        /* <DEDUP_REMOVED lines=16> */
[----:B------:R-:W3:Y:S04]  /*14770*/  LDL R41, [R1+0xc] ;  /* 0x00000c0001297983 */ /* 0x000ee80000100800 */
[----:B------:R-:W3:Y:S01]  /*14780*/  LDL R40, [R1+0x18] ;  /* 0x0000180001287983 */ /* 0x000ee20000100800 */
        /* <DEDUP_REMOVED lines=11> */
[----:B------:R-:W-:Y:S02]  /*14840*/  @!P2 SHF.R.S32.HI R5, RZ, 0x1f, R18 ;  /* 0x0000001fff05a819 */ /* 0x000fe40000011412 */
[C---:B--2---:R-:W-:Y:S02]  /*14850*/  @!P2 IADD3 R36, P3, R18.reuse, R3, RZ ;  /* 0x000000031224a210 */ /* 0x044fe40007f7e0ff */
[----:B----4-:R-:W-:-:S03]  /*14860*/  @!P2 IADD3 R38, P4, R18, R21, RZ ;  /* 0x000000151226a210 */ /* 0x010fc60007f9e0ff */
[--C-:B-1----:R-:W-:Y:S02]  /*14870*/  @!P2 IMAD.X R37, R0, 0x1, R5.reuse, P3 ;  /* 0x000000010025a824 */ /* 0x102fe400018e0605 */
[----:B---3--:R-:W-:Y:S01]  /*14880*/  @!P2 IMAD.X R39, R20, 0x1, R5, P4 ;  /* 0x000000011427a824 */ /* 0x008fe200020e0605 */
[----:B------:R-:W-:Y:S02]  /*14890*/  CS2R R8, SRZ ;  /* 0x0000000000087805 */ /* 0x000fe4000001ff00 */
[----:B------:R-:W-:Y:S02]  /*148a0*/  CS2R R10, SRZ ;  /* 0x00000000000a7805 */ /* 0x000fe4000001ff00 */
[----:B------:R-:W-:Y:S02]  /*148b0*/  CS2R R32, SRZ ;  /* 0x0000000000207805 */ /* 0x000fe4000001ff00 */
[----:B------:R-:W-:Y:S02]  /*148c0*/  CS2R R34, SRZ ;  /* 0x0000000000227805 */ /* 0x000fe4000001ff00 */
[----:B------:R-:W-:-:S02]  /*148d0*/  CS2R R12, SRZ ;  /* 0x00000000000c7805 */ /* 0x000fc4000001ff00 */
[----:B------:R-:W-:Y:S01]  /*148e0*/  CS2R R14, SRZ ;  /* 0x00000000000e7805 */ /* 0x000fe2000001ff00 */
[----:B------:R0:W5:Y:S01]  /*148f0*/  @!P2 LD.E.128 R24, desc[UR54][R36.64] ;  /* 0x000000362418a980 */ /* 0x000162000c101d00 */
[----:B------:R-:W-:Y:S02]  /*14900*/  @!P1 IMAD.SHL.U32 R42, R41, 0x10, RZ ;  /* 0x00000010292a9824 */ /* 0x000fe400078e00ff */
[----:B------:R-:W-:-:S03]  /*14910*/  @!P0 IMAD.SHL.U32 R48, R40, 0x10, RZ ;  /* 0x0000001028308824 */ /* 0x000fc600078e00ff */
[----:B------:R-:W-:Y:S02]  /*14920*/  @!P1 SHF.R.S32.HI R5, RZ, 0x1f, R42 ;  /* 0x0000001fff059819 */ /* 0x000fe4000001142a */
[-C--:B------:R-:W-:Y:S02]  /*14930*/  @!P1 IADD3 R40, P5, R3, R42.reuse, RZ ;  /* 0x0000002a03289210 */ /* 0x080fe40007fbe0ff */
[----:B------:R-:W-:Y:S02]  /*14940*/  @!P1 IADD3 R42, P4, R21, R42, RZ ;  /* 0x0000002a152a9210 */ /* 0x000fe40007f9e0ff */
[-C--:B------:R-:W-:Y:S01]  /*14950*/  @!P0 IADD3 R46, P3, R3, R48.reuse, RZ ;  /* 0x00000030032e8210 */ /* 0x080fe20007f7e0ff */
[--C-:B------:R-:W-:Y:S01]  /*14960*/  @!P1 IMAD.X R41, R0, 0x1, R5.reuse, P5 ;  /* 0x0000000100299824 */ /* 0x100fe200028e0605 */
[----:B------:R-:W-:Y:S01]  /*14970*/  @!P0 SHF.R.S32.HI R3, RZ, 0x1f, R48 ;  /* 0x0000001fff038819 */ /* 0x000fe20000011430 */
[----:B------:R-:W-:Y:S01]  /*14980*/  @!P1 IMAD.X R43, R20, 0x1, R5, P4 ;  /* 0x00000001142b9824 */ /* 0x000fe200020e0605 */
[----:B------:R-:W-:-:S02]  /*14990*/  @!P0 IADD3 R48, P5, R21, R48, RZ ;  /* 0x0000003015308210 */ /* 0x000fc40007fbe0ff */
[----:B------:R-:W-:Y:S01]  /*149a0*/  CS2R R4, SRZ ;  /* 0x0000000000047805 */ /* 0x000fe2000001ff00 */
[----:B------:R0:W5:Y:S01]  /*149b0*/  @!P1 LD.E.128 R28, desc[UR54][R40.64] ;  /* 0x00000036281c9980 */ /* 0x000162000c101d00 */
[----:B------:R-:W-:Y:S01]  /*149c0*/  @!P0 IMAD.X R47, R0, 0x1, R3, P3 ;  /* 0x00000001002f8824 */ /* 0x000fe200018e0603 */
[----:B------:R-:W-:Y:S02]  /*149d0*/  @!P0 IADD3.X R49, R20, R3, RZ, P5, !PT ;  /* 0x0000000314318210 */ /* 0x000fe40002ffe4ff */
[----:B------:R0:W5:Y:S04]  /*149e0*/  @!P1 LD.E.128 R8, desc[UR54][R42.64] ;  /* 0x000000362a089980 */ /* 0x000168000c101d00 */
[----:B------:R0:W5:Y:S04]  /*149f0*/  @!P2 LD.E.128 R4, desc[UR54][R38.64] ;  /* 0x000000362604a980 */ /* 0x000168000c101d00 */
[----:B------:R0:W5:Y:S04]  /*14a00*/  @!P0 LD.E.128 R32, desc[UR54][R46.64] ;  /* 0x000000362e208980 */ /* 0x000168000c101d00 */
[----:B------:R0:W5:Y:S02]  /*14a10*/  @!P0 LD.E.128 R12, desc[UR54][R48.64] ;  /* 0x00000036300c8980 */ /* 0x000164000c101d00 */
.L_x_2437:
[----:B------:R-:W-:Y:S05]  /*14a20*/  BSYNC B1 ;  /* 0x0000000000017941 */ /* 0x000fea0003800000 */
.L_x_2436:
[----:B------:R-:W-:Y:S01]  /*14a30*/  ULEA.HI UR4, UR43, UR43, URZ, 0x1 ;  /* 0x0000002b2b047291 */ /* 0x000fe2000f8f083f */
[----:B--2---:R-:W-:Y:S01]  /*14a40*/  VIADDMNMX R3, R45, -R204, 0x80, PT ;  /* 0x000000802d037446 */ /* 0x004fe200038009cc */
[----:B------:R-:W-:Y:S02]  /*14a50*/  BSSY B1, `(.L_x_2438) ;  /* 0x0000008000017945 */ /* 0x000fe40003800000 */
[----:B------:R-:W-:Y:S01]  /*14a60*/  ULOP3.LUT UR4, UR4, 0xfffffffe, URZ, 0xc0, !UPT ;  /* 0xfffffffe04047892 */ /* 0x000fe2000f8ec03f */
[----:B------:R-:W-:-:S03]  /*14a70*/  ISETP.GE.AND P1, PT, R188, R3, PT ;  /* 0x00000003bc00720c */ /* 0x000fc60003f26270 */
[----:B------:R-:W-:-:S06]  /*14a80*/  UIADD3 UR4, UR43, -UR4, URZ ;  /* 0x800000042b047290 */ /* 0x000fcc000fffe03f */
[----:B----4-:R-:W-:-:S05]  /*14a90*/  IMAD.U32 R21, RZ, RZ, UR4 ;  /* 0x00000004ff157e24 */ /* 0x010fca000f8e00ff */
[----:B------:R-:W-:-:S04]  /*14aa0*/  SHF.L.U32 R21, R21, 0x1f, RZ ;  /* 0x0000001f15157819 */ /* 0x000fc800000006ff */
[----:B------:R-:W2:Y:S02]  /*14ab0*/  SYNCS.PHASECHK.TRANS64.TRYWAIT P0, [R16+URZ+0x29800], R21 ;  /* 0x02980015100075a7 */ /* 0x000ea4000800017f */
[----:B--2---:R-:W-:Y:S05]  /*14ac0*/  @!P0 BRA `(.L_x_2439) ;  /* 0x000001a4007c8947 */ /* 0x004fea0003800000 */
.L_x_2669:
[----:B------:R-:W-:Y:S05]  /*14ad0*/  BSYNC B1 ;  /* 0x0000000000017941 */ /* 0x000fea0003800000 */
.L_x_2438:
[----:B------:R-:W-:Y:S05]  /*14ae0*/  @P1 BRA `(.L_x_2424) ;  /* 0x0000002c00f41947 */ /* 0x000fea0003800000 */
[----:B------:R-:W4:Y:S01]  /*14af0*/  LDC R3, c[0x0][0x3f4] ;  /* 0x0000fd00ff037b82 */ /* 0x000f220000000800 */
[C---:B-1----:R-:W-:Y:S01]  /*14b00*/  VIADD R0, R18.reuse, 0x20 ;  /* 0x0000002012007836 */ /* 0x042fe20000000000 */
[----:B------:R-:W-:Y:S01]  /*14b10*/  BSSY B1, `(.L_x_2440) ;  /* 0x00000fe000017945 */ /* 0x000fe20003800000 */
[C---:B---3--:R-:W-:Y:S01]  /*14b20*/  VIADD R20, R18.reuse, 0x40 ;  /* 0x0000004012147836 */ /* 0x048fe20000000000 */
[-C--:B----4-:R-:W-:Y:S02]  /*14b30*/  ISETP.GE.AND P0, PT, R18, R3.reuse, PT ;  /* 0x000000031200720c */ /* 0x090fe40003f06270 */
[-C--:B------:R-:W-:Y:S02]  /*14b40*/  ISETP.GE.AND P1, PT, R0, R3.reuse, PT ;  /* 0x000000030000720c */ /* 0x080fe40003f26270 */
[----:B------:R-:W-:-:S09]  /*14b50*/  ISETP.GE.AND P2, PT, R20, R3, PT ;  /* 0x000000031400720c */ /* 0x000fd20003f46270 */
[----:B------:R-:W-:Y:S05]  /*14b60*/  @P0 BRA `(.L_x_2441) ;  /* 0x0000000c00e00947 */ /* 0x000fea0003800000 */
[----:B0-----:R-:W3:Y:S04]  /*14b70*/  LDL R40, [R1+0x10] ;  /* 0x0000100001287983 */ /* 0x001ee80000100800 */
[----:B------:R-:W4:Y:S01]  /*14b80*/  LDL R67, [R1+0x64] ;  /* 0x0000640001437983 */ /* 0x000f220000100800 */
[----:B-----5:R-:W-:Y:S02]  /*14b90*/  SHF.R.U32.HI R0, RZ, 0x8, R24 ;  /* 0x00000008ff007819 */ /* 0x020fe40000011618 */
[----:B------:R-:W-:Y:S02]  /*14ba0*/  LOP3.LUT R20, R24, 0xff, RZ, 0xc0, !PT ;  /* 0x000000ff18147812 */ /* 0x000fe400078ec0ff */
[----:B--2---:R-:W-:Y:S02]  /*14bb0*/  LOP3.LUT R21, R0, 0xff, RZ, 0xc0, !PT ;  /* 0x000000ff00157812 */ /* 0x004fe400078ec0ff */
[----:B------:R-:W-:-:S02]  /*14bc0*/  SHF.R.U32.HI R37, RZ, 0x8, R25 ;  /* 0x00000008ff257819 */ /* 0x000fc40000011619 */
[----:B------:R-:W-:Y:S02]  /*14bd0*/  PRMT R45, R21, 0x7604, R20 ;  /* 0x00007604152d7816 */ /* 0x000fe40000000014 */
[----:B------:R-:W-:Y:S02]  /*14be0*/  SHF.R.U32.HI R39, RZ, 0x8, R26 ;  /* 0x00000008ff277819 */ /* 0x000fe4000001161a */
        /* <DEDUP_REMOVED lines=8> */
[----:B------:R-:W-:Y:S02]  /*14c70*/  LOP3.LUT R36, R27, 0xff, RZ, 0xc0, !PT ;  /* 0x000000ff1b247812 */ /* 0x000fe400078ec0ff */
[----:B------:R-:W-:-:S02]  /*14c80*/  LOP3.LUT R38, R4, 0xff, RZ, 0xc0, !PT ;  /* 0x000000ff04267812 */ /* 0x000fc400078ec0ff */
[----:B------:R-:W-:Y:S02]  /*14c90*/  LOP3.LUT R37, R37, 0xff, RZ, 0xc0, !PT ;  /* 0x000000ff25257812 */ /* 0x000fe400078ec0ff */
[----:B------:R-:W-:Y:S02]  /*14ca0*/  LOP3.LUT R39, R39, 0xff, RZ, 0xc0, !PT ;  /* 0x000000ff27277812 */ /* 0x000fe400078ec0ff */
[----:B------:R-:W-:Y:S02]  /*14cb0*/  SHF.R.U32.HI R53, RZ, 0x8, R7 ;  /* 0x00000008ff357819 */ /* 0x000fe40000011607 */
[----:B------:R-:W-:Y:S02]  /*14cc0*/  PRMT R51, R39, 0x7604, R38 ;  /* 0x0000760427337816 */ /* 0x000fe40000000026 */
[----:B------:R-:W-:Y:S02]  /*14cd0*/  LOP3.LUT R48, R5, 0xff, RZ, 0xc0, !PT ;  /* 0x000000ff05307812 */ /* 0x000fe400078ec0ff */
[----:B------:R-:W-:-:S02]  /*14ce0*/  LOP3.LUT R52, R7, 0xff, RZ, 0xc0, !PT ;  /* 0x000000ff07347812 */ /* 0x000fc400078ec0ff */
[----:B------:R-:W-:Y:S02]  /*14cf0*/  LOP3.LUT R53, R53, 0xff, RZ, 0xc0, !PT ;  /* 0x000000ff35357812 */ /* 0x000fe400078ec0ff */
[----:B------:R-:W-:Y:S02]  /*14d00*/  SHF.R.U32.HI R50, RZ, 0x8, R6 ;  /* 0x00000008ff327819 */ /* 0x000fe40000011606 */
[----:B------:R-:W-:Y:S02]  /*14d10*/  PRMT R52, R53, 0x7604, R52 ;  /* 0x0000760435347816 */ /* 0x000fe40000000034 */
[----:B------:R-:W-:Y:S02]  /*14d20*/  SHF.R.U32.HI R53, RZ, 0x10, R5 ;  /* 0x00000010ff357819 */ /* 0x000fe40000011605 */
[----:B------:R-:W-:Y:S02]  /*14d30*/  LOP3.LUT R49, R6, 0xff, RZ, 0xc0, !PT ;  /* 0x000000ff06317812 */ /* 0x000fe400078ec0ff */
[----:B------:R-:W-:Y:S01]  /*14d40*/  LOP3.LUT R50, R50, 0xff, RZ, 0xc0, !PT ;  /* 0x000000ff32327812 */ /* 0x000fe200078ec0ff */
[----:B------:R-:W-:Y:S01]  /*14d50*/  IMAD.U32 R53, R53, 0x10000, RZ ;  /* 0x0001000035357824 */ /* 0x000fe200078e00ff */
[----:B------:R-:W-:-:S02]  /*14d60*/  LOP3.LUT R45, R45, 0xff0000, R24, 0xf8, !PT ;  /* 0x00ff00002d2d7812 */ /* 0x000fc400078ef818 */
[----:B------:R-:W-:Y:S02]  /*14d70*/  PRMT R55, R50, 0x7604, R49 ;  /* 0x0000760432377816 */ /* 0x000fe40000000031 */
[----:B------:R-:W-:Y:S02]  /*14d80*/  SHF.R.U32.HI R49, RZ, 0x10, R27 ;  /* 0x00000010ff317819 */ /* 0x000fe4000001161b */
[----:B------:R-:W-:Y:S02]  /*14d90*/  LOP3.LUT R45, R45, 0xff000000, R24, 0xf8, !PT ;  /* 0xff0000002d2d7812 */ /* 0x000fe400078ef818 */
[----:B------:R-:W-:Y:S02]  /*14da0*/  SHF.L.U32 R49, R49, 0x10, RZ ;  /* 0x0000001031317819 */ /* 0x000fe400000006ff */
[----:B------:R-:W-:Y:S02]  /*14db0*/  LOP3.LUT R47, R47, 0xff0000, R26, 0xf8, !PT ;  /* 0x00ff00002f2f7812 */ /* 0x000fe400078ef81a */
[----:B------:R-:W-:-:S02]  /*14dc0*/  SHF.R.U32.HI R57, RZ, 0x10, R7 ;  /* 0x00000010ff397819 */ /* 0x000fc40000011607 */
[----:B------:R-:W-:-:S03]  /*14dd0*/  LOP3.LUT R51, R51, 0xff0000, R4, 0xf8, !PT ;  /* 0x00ff000033337812 */ /* 0x000fc600078ef804 */
[----:B------:R-:W-:-:S05]  /*14de0*/  IMAD.U32 R57, R57, 0x10000, RZ ;  /* 0x0001000039397824 */ /* 0x000fca00078e00ff */
[----:B------:R-:W-:Y:S02]  /*14df0*/  LOP3.LUT R59, R52, 0xff0000, R57, 0xf8, !PT ;  /* 0x00ff0000343b7812 */ /* 0x000fe400078ef839 */
[----:B------:R-:W-:Y:S02]  /*14e00*/  LOP3.LUT R57, R51, 0xff000000, R4, 0xf8, !PT ;  /* 0xff00000033397812 */ /* 0x000fe400078ef804 */
[----:B------:R-:W-:Y:S02]  /*14e10*/  LOP3.LUT R59, R59, 0xff000000, R7, 0xf8, !PT ;  /* 0xff0000003b3b7812 */ /* 0x000fe400078ef807 */
[----:B---3--:R-:W-:Y:S02]  /*14e20*/  LEA.HI R0, R3, R40, RZ, 0x1c ;  /* 0x0000002803007211 */ /* 0x008fe400078fe0ff */
[----:B------:R-:W-:Y:S02]  /*14e30*/  SHF.R.U32.HI R40, RZ, 0x8, R5 ;  /* 0x00000008ff287819 */ /* 0x000fe40000011605 */
[----:B------:R-:W-:-:S04]  /*14e40*/  SHF.R.S32.HI R21, RZ, 0x1f, R0 ;  /* 0x0000001fff157819 */ /* 0x000fc80000011400 */
[----:B------:R-:W-:Y:S01]  /*14e50*/  LEA.HI R20, R21, R0, RZ, 0x2 ;  /* 0x0000000015147211 */ /* 0x000fe200078f10ff */
[----:B------:R-:W-:-:S04]  /*14e60*/  IMAD.SHL.U32 R21, R0, 0x10, RZ ;  /* 0x0000001000157824 */ /* 0x000fc800078e00ff */
[----:B------:R-:W-:Y:S01]  /*14e70*/  IMAD.SHL.U32 R20, R20, 0x800, RZ ;  /* 0x0000080014147824 */ /* 0x000fe200078e00ff */
[----:B------:R-:W-:-:S04]  /*14e80*/  LOP3.LUT R0, R198, 0x30, R21, 0xf8, !PT ;  /* 0x00000030c6007812 */ /* 0x000fc800078ef815 */
[----:B------:R-:W-:Y:S02]  /*14e90*/  LOP3.LUT R0, R0, R199, RZ, 0x3c, !PT ;  /* 0x000000c700007212 */ /* 0x000fe400078e3cff */
[----:B------:R-:W-:Y:S02]  /*14ea0*/  LOP3.LUT R21, R20, 0xffffe000, RZ, 0xc0, !PT ;  /* 0xffffe00014157812 */ /* 0x000fe400078ec0ff */
[----:B------:R-:W-:Y:S02]  /*14eb0*/  PRMT R20, R37, 0x7604, R36 ;  /* 0x0000760425147816 */ /* 0x000fe40000000024 */
[----:B------:R-:W-:Y:S01]  /*14ec0*/  IADD3 R21, R0, R200, R21 ;  /* 0x000000c800157210 */ /* 0x000fe20007ffe015 */
[----:B----4-:R-:W0:Y:S01]  /*14ed0*/  LDS.128 R36, [R67+0x14400] ;  /* 0x0144000043247984 */ /* 0x010e220000000c00 */
[----:B------:R-:W-:Y:S02]  /*14ee0*/  LOP3.LUT R49, R20, 0xff0000, R49, 0xf8, !PT ;  /* 0x00ff000014317812 */ /* 0x000fe400078ef831 */
[----:B------:R-:W-:Y:S01]  /*14ef0*/  LOP3.LUT R20, R47, 0xff000000, R26, 0xf8, !PT ;  /* 0xff0000002f147812 */ /* 0x000fe200078ef81a */
[----:B------:R-:W-:Y:S01]  /*14f00*/  IMAD.IADD R0, R16, 0x1, R21 ;  /* 0x0000000110007824 */ /* 0x000fe200078e0215 */
[----:B------:R-:W-:-:S02]  /*14f10*/  LOP3.LUT R21, R40, 0xff, RZ, 0xc0, !PT ;  /* 0x000000ff28157812 */ /* 0x000fc400078ec0ff */
[----:B------:R-:W-:Y:S02]  /*14f20*/  LOP3.LUT R54, R49, 0xff000000, R27, 0xf8, !PT ;  /* 0xff00000031367812 */ /* 0x000fe400078ef81b */
[----:B------:R-:W1:Y:S01]  /*14f30*/  LDS.128 R40, [R0+0x14400] ;  /* 0x0144000000287984 */ /* 0x000e620000000c00 */
[----:B------:R-:W-:Y:S02]  /*14f40*/  PRMT R48, R21, 0x7604, R48 ;  /* 0x0000760415307816 */ /* 0x000fe40000000030 */
[----:B------:R-:W-:Y:S02]  /*14f50*/  SHF.R.U32.HI R21, RZ, 0x10, R25 ;  /* 0x00000010ff157819 */ /* 0x000fe40000011619 */
[----:B------:R-:W-:-:S03]  /*14f60*/  LOP3.LUT R53, R48, 0xff0000, R53, 0xf8, !PT ;  /* 0x00ff000030357812 */ /* 0x000fc600078ef835 */
[----:B------:R-:W-:-:S05]  /*14f70*/  IMAD.U32 R21, R21, 0x10000, RZ ;  /* 0x0001000015157824 */ /* 0x000fca00078e00ff */
[----:B------:R-:W-:-:S04]  /*14f80*/  LOP3.LUT R21, R46, 0xff0000, R21, 0xf8, !PT ;  /* 0x00ff00002e157812 */ /* 0x000fc800078ef815 */
[----:B------:R-:W-:Y:S02]  /*14f90*/  LOP3.LUT R24, R21, 0xff000000, R25, 0xf8, !PT ;  /* 0xff00000015187812 */ /* 0x000fe400078ef819 */
[--C-:B------:R-:W-:Y:S02]  /*14fa0*/  LOP3.LUT R21, R55, 0xff0000, R6.reuse, 0xf8, !PT ;  /* 0x00ff000037157812 */ /* 0x100fe400078ef806 */
[----:B------:R-:W-:Y:S02]  /*14fb0*/  LOP3.LUT R55, R53, 0xff000000, R5, 0xf8, !PT ;  /* 0xff00000035377812 */ /* 0x000fe400078ef805 */
[----:B------:R-:W-:Y:S02]  /*14fc0*/  LOP3.LUT R5, R21, 0xff000000, R6, 0xf8, !PT ;  /* 0xff00000015057812 */ /* 0x000fe400078ef806 */
[----:B------:R-:W-:Y:S02]  /*14fd0*/  F2FP.F16.E4M3.UNPACK_B R56, R55 ;  /* 0x00000037ff38723e */ /* 0x000fe400020006ff */
[----:B------:R-:W-:-:S02]  /*14fe0*/  F2FP.F16.E4M3.UNPACK_B R27, R24 ;  /* 0x00000018ff1b723e */ /* 0x000fc400020006ff */
[----:B------:R-:W-:Y:S02]  /*14ff0*/  F2FP.F16.E4M3.UNPACK_B R55, R55.H1 ;  /* 0x00000037ff37723e */ /* 0x000fe400030006ff */
[----:B0-----:R-:W-:Y:S02]  /*15000*/  F2FP.F16.E4M3.UNPACK_B R21, R37 ;  /* 0x00000025ff15723e */ /* 0x001fe400020006ff */
[-C--:B------:R-:W-:Y:S02]  /*15010*/  F2FP.F16.E4M3.UNPACK_B R48, R39.reuse ;  /* 0x00000027ff30723e */ /* 0x080fe400020006ff */
[----:B------:R-:W-:Y:S01]  /*15020*/  F2FP.F16.E4M3.UNPACK_B R49, R39.H1 ;  /* 0x00000027ff31723e */ /* 0x000fe200030006ff */
[----:B------:R-:W-:Y:S01]  /*15030*/  HADD2.F32 R39, -RZ, R56.H0_H0 ;  /* 0x20000038ff277230 */ /* 0x000fe20000004100 */
[-C--:B------:R-:W-:Y:S01]  /*15040*/  F2FP.F16.E4M3.UNPACK_B R46, R36.reuse ;  /* 0x00000024ff2e723e */ /* 0x080fe200020006ff */
[----:B------:R-:W-:Y:S01]  /*15050*/  HADD2.F32 R25, -RZ, R21.H0_H0 ;  /* 0x20000015ff197230 */ /* 0x000fe20000004100 */
[----:B------:R-:W-:Y:S01]  /*15060*/  F2FP.F16.E4M3.UNPACK_B R47, R36.H1 ;  /* 0x00000024ff2f723e */ /* 0x000fe200030006ff */
[----:B------:R-:W-:Y:S01]  /*15070*/  HADD2.F32 R36, -RZ, R27.H0_H0 ;  /* 0x2000001bff247230 */ /* 0x000fe20000004100 */
[----:B-1----:R-:W-:-:S02]  /*15080*/  F2FP.F16.E4M3.UNPACK_B R26, R41 ;  /* 0x00000029ff1a723e */ /* 0x002fc400020006ff */
[-C--:B------:R-:W-:Y:S02]  /*15090*/  F2FP.F16.E4M3.UNPACK_B R50, R40.reuse ;  /* 0x00000028ff32723e */ /* 0x080fe400020006ff */
[----:B------:R-:W-:Y:S01]  /*150a0*/  F2FP.F16.E4M3.UNPACK_B R51, R40.H1 ;  /* 0x00000028ff33723e */ /* 0x000fe200030006ff */
[--C-:B------:R-:W-:Y:S01]  /*150b0*/  HADD2.F32 R6, -RZ, R26.reuse.H0_H0 ;  /* 0x2000001aff067230 */ /* 0x100fe20000004100 */
[----:B------:R-:W-:Y:S01]  /*150c0*/  F2FP.F16.E4M3.UNPACK_B R41, R41.H1 ;  /* 0x00000029ff29723e */ /* 0x000fe200030006ff */
[----:B------:R-:W-:Y:S01]  /*150d0*/  HADD2.F32 R26, -RZ, R26.H1_H1 ;  /* 0x3000001aff1a7230 */ /* 0x000fe20000004100 */
[----:B------:R-:W-:Y:S02]  /*150e0*/  F2FP.F16.E4M3.UNPACK_B R52, R43 ;  /* 0x0000002bff34723e */ /* 0x000fe400020006ff */
[C---:B------:R-:W-:Y:S01]  /*150f0*/  FMUL.FTZ R40, R6.reuse, R39 ;  /* 0x0000002706287220 */ /* 0x040fe20000410000 */
[----:B------:R-:W-:Y:S01]  /*15100*/  FMUL.FTZ R58, R6, R36 ;  /* 0x00000024063a7220 */ /* 0x000fe20000410000 */
[----:B------:R-:W-:Y:S01]  /*15110*/  F2FP.F16.E4M3.UNPACK_B R53, R43.H1 ;  /* 0x0000002bff35723e */ /* 0x000fe200030006ff */
[----:B------:R-:W-:-:S02]  /*15120*/  HADD2.F32 R43, -RZ, R56.H1_H1 ;  /* 0x30000038ff2b7230 */ /* 0x000fc40000004100 */
[C---:B------:R-:W-:Y:S01]  /*15130*/  FFMA.FTZ R6, R25.reuse, R36, -R40 ;  /* 0x0000002419067223 */ /* 0x040fe20000010828 */
[----:B------:R-:W-:Y:S01]  /*15140*/  F2FP.F16.E4M3.UNPACK_B R36, R24.H1 ;  /* 0x00000018ff24723e */ /* 0x000fe200030006ff */
[----:B------:R-:W-:Y:S01]  /*15150*/  FFMA.FTZ R25, R25, R39, R58 ;  /* 0x0000002719197223 */ /* 0x000fe2000001003a */
[----:B------:R-:W-:Y:S01]  /*15160*/  F2FP.F16.E4M3.UNPACK_B R37, R37.H1 ;  /* 0x00000025ff25723e */ /* 0x000fe200030006ff */
[----:B------:R-:W-:Y:S02]  /*15170*/  HADD2.F32 R39, -RZ, R27.H1_H1 ;  /* 0x3000001bff277230 */ /* 0x000fe40000004100 */
[C---:B------:R-:W-:Y:S01]  /*15180*/  FMUL.FTZ R61, R26.reuse, R43 ;  /* 0x0000002b1a3d7220 */ /* 0x040fe20000410000 */
[----:B------:R-:W-:Y:S01]  /*15190*/  HADD2.F32 R24, -RZ, R21.H1_H1 ;  /* 0x30000015ff187230 */ /* 0x000fe20000004100 */
[-C--:B------:R-:W-:Y:S01]  /*151a0*/  F2FP.F16.E4M3.UNPACK_B R7, R42.reuse ;  /* 0x0000002aff07723e */ /* 0x080fe200020006ff */
[----:B------:R-:W-:Y:S02]  /*151b0*/  HADD2.F32 R56, -RZ, R55.H0_H0 ;  /* 0x20000037ff387230 */ /* 0x000fe40000004100 */
[----:B------:R-:W-:Y:S01]  /*151c0*/  FMUL.FTZ R26, R26, R39 ;  /* 0x000000271a1a7220 */ /* 0x000fe20000410000 */
[----:B------:R-:W-:Y:S01]  /*151d0*/  HADD2.F32 R21, -RZ, R41.H0_H0 ;  /* 0x20000029ff157230 */ /* 0x000fe20000004100 */
[----:B------:R-:W-:Y:S01]  /*151e0*/  F2FP.F16.E4M3.UNPACK_B R42, R42.H1 ;  /* 0x0000002aff2a723e */ /* 0x000fe200030006ff */
[----:B------:R-:W-:Y:S01]  /*151f0*/  HADD2.F32 R40, -RZ, R36.H0_H0 ;  /* 0x20000024ff287230 */ /* 0x000fe20000004100 */
[----:B------:R-:W-:Y:S01]  /*15200*/  F2FP.F16.E4M3.UNPACK_B R4, R38 ;  /* 0x00000026ff04723e */ /* 0x000fe200020006ff */
[----:B------:R-:W-:-:S02]  /*15210*/  HADD2.F32 R27, -RZ, R37.H0_H0 ;  /* 0x20000025ff1b7230 */ /* 0x000fc40000004100 */
[C---:B------:R-:W-:Y:S01]  /*15220*/  FMUL.FTZ R58, R21.reuse, R56 ;  /* 0x00000038153a7220 */ /* 0x040fe20000410000 */
[----:B------:R-:W-:Y:S02]  /*15230*/  HADD2.F32 R41, -RZ, R41.H1_H1 ;  /* 0x30000029ff297230 */ /* 0x000fe40000004100 */
[-C--:B------:R-:W-:Y:S01]  /*15240*/  FMUL.FTZ R63, R21, R40.reuse ;  /* 0x00000028153f7220 */ /* 0x080fe20000410000 */
[C---:B------:R-:W-:Y:S01]  /*15250*/  FFMA.FTZ R21, R24.reuse, R39, -R61 ;  /* 0x0000002718157223 */ /* 0x040fe2000001083d */
[----:B------:R-:W-:Y:S01]  /*15260*/  FFMA.FTZ R24, R24, R43, R26 ;  /* 0x0000002b18187223 */ /* 0x000fe2000001001a */
[C---:B------:R-:W-:Y:S01]  /*15270*/  FFMA.FTZ R26, R27.reuse, R40, -R58 ;  /* 0x000000281b1a7223 */ /* 0x040fe2000001083a */
[-C--:B------:R-:W-:Y:S01]  /*15280*/  F2FP.F16.E4M3.UNPACK_B R58, R59.reuse ;  /* 0x0000003bff3a723e */ /* 0x080fe200020006ff */
[----:B------:R-:W-:Y:S01]  /*15290*/  FFMA.FTZ R27, R27, R56, R63 ;  /* 0x000000381b1b7223 */ /* 0x000fe2000001003f */
[-C--:B------:R-:W-:Y:S01]  /*152a0*/  F2FP.F16.E4M3.UNPACK_B R43, R54.reuse ;  /* 0x00000036ff2b723e */ /* 0x080fe200020006ff */
[----:B------:R-:W-:Y:S01]  /*152b0*/  HADD2.F32 R39, -RZ, R36.H1_H1 ;  /* 0x30000024ff277230 */ /* 0x000fe20000004100 */
[----:B------:R-:W-:Y:S01]  /*152c0*/  F2FP.F16.E4M3.UNPACK_B R59, R59.H1 ;  /* 0x0000003bff3b723e */ /* 0x000fe200030006ff */
[----:B------:R-:W-:Y:S01]  /*152d0*/  HADD2.F32 R56, -RZ, R55.H1_H1 ;  /* 0x30000037ff387230 */ /* 0x000fe20000004100 */
[----:B------:R-:W-:Y:S01]  /*152e0*/  F2FP.F16.E4M3.UNPACK_B R54, R54.H1 ;  /* 0x00000036ff36723e */ /* 0x000fe200030006ff */
[----:B------:R-:W-:Y:S01]  /*152f0*/  HADD2.F32 R36, -RZ, R37.H1_H1 ;  /* 0x30000025ff247230 */ /* 0x000fe20000004100 */
[----:B------:R-:W-:Y:S01]  /*15300*/  F2FP.F16.E4M3.UNPACK_B R38, R38.H1 ;  /* 0x00000026ff26723e */ /* 0x000fe200030006ff */
[----:B------:R-:W-:-:S02]  /*15310*/  HADD2.F32 R60, -RZ, R58.H0_H0 ;  /* 0x2000003aff3c7230 */ /* 0x000fc40000004100 */
[C---:B------:R-:W-:Y:S01]  /*15320*/  FMUL.FTZ R61, R41.reuse, R56 ;  /* 0x00000038293d7220 */ /* 0x040fe20000410000 */
[----:B------:R-:W-:Y:S02]  /*15330*/  HADD2.F32 R37, -RZ, R52.H0_H0 ;  /* 0x20000034ff257230 */ /* 0x000fe40000004100 */
[----:B------:R-:W-:Y:S01]  /*15340*/  FMUL.FTZ R41, R41, R39 ;  /* 0x0000002729297220 */ /* 0x000fe20000410000 */
[--C-:B------:R-:W-:Y:S02]  /*15350*/  HADD2.F32 R55, -RZ, R43.reuse.H0_H0 ;  /* 0x2000002bff377230 */ /* 0x100fe40000004100 */
[----:B------:R-:W-:Y:S02]  /*15360*/  HADD2.F32 R40, -RZ, R48.H0_H0 ;  /* 0x20000030ff287230 */ /* 0x000fe40000004100 */
[C---:B------:R-:W-:Y:S01]  /*15370*/  FMUL.FTZ R63, R37.reuse, R60 ;  /* 0x0000003c253f7220 */ /* 0x040fe20000410000 */
[----:B------:R-:W-:Y:S02]  /*15380*/  HADD2.F32 R58, -RZ, R58.H1_H1 ;  /* 0x3000003aff3a7230 */ /* 0x000fe40000004100 */
[----:B------:R-:W-:Y:S01]  /*15390*/  FMUL.FTZ R65, R37, R55 ;  /* 0x0000003725417220 */ /* 0x000fe20000410000 */
[C---:B------:R-:W-:Y:S01]  /*153a0*/  FFMA.FTZ R37, R36.reuse, R39, -R61 ;  /* 0x0000002724257223 */ /* 0x040fe2000001083d */
[----:B------:R-:W-:Y:S01]  /*153b0*/  FFMA.FTZ R36, R36, R56, R41 ;  /* 0x0000003824247223 */ /* 0x000fe20000010029 */
[C---:B------:R-:W-:Y:S01]  /*153c0*/  FFMA.FTZ R39, R40.reuse, R55, -R63 ;  /* 0x0000003728277223 */ /* 0x040fe2000001083f */
[----:B------:R-:W-:Y:S01]  /*153d0*/  FFMA.FTZ R40, R40, R60, R65 ;  /* 0x0000003c28287223 */ /* 0x000fe20000010041 */
[----:B------:R-:W-:-:S02]  /*153e0*/  HADD2.F32 R55, -RZ, R43.H1_H1 ;  /* 0x3000002bff377230 */ /* 0x000fc40000004100 */
[----:B------:R-:W-:Y:S01]  /*153f0*/  HADD2.F32 R41, -RZ, R48.H1_H1 ;  /* 0x30000030ff297230 */ /* 0x000fe20000004100 */
[----:B------:R-:W-:Y:S01]  /*15400*/  F2FP.SATFINITE.E4M3.F32.PACK_AB_MERGE_C R27, R36, R27, RZ ;  /* 0x0000001b241b723e */ /* 0x000fe200048070ff */
[----:B------:R-:W-:Y:S02]  /*15410*/  HADD2.F32 R52, -RZ, R52.H1_H1 ;  /* 0x30000034ff347230 */ /* 0x000fe40000004100 */
[----:B------:R-:W-:Y:S01]  /*15420*/  HADD2.F32 R60, -RZ, R59.H0_H0 ;  /* 0x2000003bff3c7230 */ /* 0x000fe20000004100 */
[----:B------:R-:W-:Y:S01]  /*15430*/  F2FP.SATFINITE.E4M3.F32.PACK_AB_MERGE_C R25, R24, R25, R27 ;  /* 0x000000191819723e */ /* 0x000fe2000480701b */
        /* <DEDUP_REMOVED lines=8> */
[----:B------:R-:W-:Y:S01]  /*154c0*/  FFMA.FTZ R48, R41, R55, -R62 ;  /* 0x0000003729307223 */ /* 0x000fe2000001083e */
[C---:B------:R-:W-:Y:S01]  /*154d0*/  FFMA.FTZ R63, R43.reuse, R56, -R52 ;  /* 0x000000382b3f7223 */ /* 0x040fe20000010834 */
[----:B------:R-:W-:Y:S01]  /*154e0*/  F2FP.F16.E4M3.UNPACK_B R55, R57.H1 ;  /* 0x00000039ff37723e */ /* 0x000fe200030006ff */
[----:B------:R-:W-:Y:S01]  /*154f0*/  FFMA.FTZ R65, R43, R60, R65 ;  /* 0x0000003c2b417223 */ /* 0x000fe20000010041 */
[----:B------:R-:W-:Y:S01]  /*15500*/  HADD2.F32 R60, -RZ, R59.H1_H1 ;  /* 0x3000003bff3c7230 */ /* 0x000fe20000004100 */
[----:B------:R-:W-:Y:S01]  /*15510*/  F2FP.F16.E4M3.UNPACK_B R52, R45.H1 ;  /* 0x0000002dff34723e */ /* 0x000fe200030006ff */
[----:B------:R-:W-:Y:S01]  /*15520*/  FFMA.FTZ R61, R41, R58, R61 ;  /* 0x0000003a293d7223 */ /* 0x000fe2000001003d */
[----:B------:R-:W-:Y:S01]  /*15530*/  HADD2.F32 R56, -RZ, R54.H1_H1 ;  /* 0x30000036ff387230 */ /* 0x000fe20000004100 */
[----:B------:R-:W-:Y:S01]  /*15540*/  F2FP.F16.E4M3.UNPACK_B R57, R57 ;  /* 0x00000039ff39723e */ /* 0x000fe200020006ff */
        /* <DEDUP_REMOVED lines=8> */
[----:B------:R-:W-:-:S02]  /*155d0*/  HADD2.F32 R41, -RZ, R47.H0_H0 ;  /* 0x2000002fff297230 */ /* 0x000fc40000004100 */
[C---:B------:R-:W-:Y:S01]  /*155e0*/  FMUL.FTZ R62, R43.reuse, R58 ;  /* 0x0000003a2b3e7220 */ /* 0x040fe20000410000 */
[----:B------:R-:W-:Y:S02]  /*155f0*/  HADD2.F32 R56, -RZ, R55.H1_H1 ;  /* 0x30000037ff387230 */ /* 0x000fe40000004100 */
[----:B------:R-:W-:Y:S01]  /*15600*/  FMUL.FTZ R43, R43, R54 ;  /* 0x000000362b2b7220 */ /* 0x000fe20000410000 */
[----:B------:R-:W-:Y:S01]  /*15610*/  HADD2.F32 R51, -RZ, R51.H1_H1 ;  /* 0x30000033ff337230 */ /* 0x000fe20000004100 */
[----:B------:R-:W-:Y:S01]  /*15620*/  F2FP.F16.E4M3.UNPACK_B R45, R45 ;  /* 0x0000002dff2d723e */ /* 0x000fe200020006ff */
[----:B------:R-:W-:Y:S02]  /*15630*/  HADD2.F32 R52, -RZ, R52.H1_H1 ;  /* 0x30000034ff347230 */ /* 0x000fe40000004100 */
[----:B------:R-:W-:Y:S01]  /*15640*/  FFMA.FTZ R53, R41, R58, R43 ;  /* 0x0000003a29357223 */ /* 0x000fe2000001002b */
[----:B------:R-:W-:Y:S02]  /*15650*/  HADD2.F32 R47, -RZ, R47.H1_H1 ;  /* 0x3000002fff2f7230 */ /* 0x000fe40000004100 */
[----:B------:R-:W-:Y:S01]  /*15660*/  FMUL.FTZ R58, R51, R56 ;  /* 0x00000038333a7220 */ /* 0x000fe20000410000 */
[----:B------:R-:W-:Y:S01]  /*15670*/  FFMA.FTZ R62, R41, R54, -R62 ;  /* 0x00000036293e7223 */ /* 0x000fe2000001083e */
[----:B------:R-:W-:Y:S01]  /*15680*/  FMUL.FTZ R41, R51, R52 ;  /* 0x0000003433297220 */ /* 0x000fe20000410000 */
[----:B------:R-:W-:-:S02]  /*15690*/  HADD2.F32 R54, -RZ, R57.H0_H0 ;  /* 0x20000039ff367230 */ /* 0x000fc40000004100 */
[C---:B------:R-:W-:Y:S01]  /*156a0*/  FFMA.FTZ R51, R47.reuse, R52, -R58 ;  /* 0x000000342f337223 */ /* 0x040fe2000001083a */
[----:B------:R-:W-:Y:S02]  /*156b0*/  HADD2.F32 R43, -RZ, R50.H0_H0 ;  /* 0x20000032ff2b7230 */ /* 0x000fe40000004100 */
        /* <DEDUP_REMOVED lines=13> */
[----:B------:R-:W-:Y:S01]  /*15790*/  F2FP.F16.E4M3.UNPACK_B R41, R20.H1 ;  /* 0x00000014ff29723e */ /* 0x000fe200030006ff */
        /* <DEDUP_REMOVED lines=17> */
[----:B------:R-:W-:Y:S01]  /*158b0*/  F2FP.SATFINITE.E4M3.F32.PACK_AB_MERGE_C R65, R66, R65, RZ ;  /* 0x000000414241723e */ /* 0x000fe200048070ff */
[C---:B------:R-:W-:Y:S01]  /*158c0*/  FFMA.FTZ R52, R41.reuse, R46, -R52 ;  /* 0x0000002e29347223 */ /* 0x040fe20000010834 */
[----:B------:R-:W-:Y:S01]  /*158d0*/  FFMA.FTZ R54, R41, R50, R54 ;  /* 0x0000003229367223 */ /* 0x000fe20000010036 */
[C---:B------:R-:W-:Y:S01]  /*158e0*/  FFMA.FTZ R55, R38.reuse, R45, -R43 ;  /* 0x0000002d26377223 */ /* 0x040fe2000001082b */
[----:B------:R-:W-:Y:S01]  /*158f0*/  FFMA.FTZ R59, R38, R47, R42 ;  /* 0x0000002f263b7223 */ /* 0x000fe2000001002a */
[--C-:B------:R-:W-:Y:S01]  /*15900*/  HADD2.F32 R38, -RZ, R20.reuse.H0_H0 ;  /* 0x20000014ff267230 */ /* 0x100fe20000004100 */
[----:B------:R-:W-:Y:S01]  /*15910*/  F2FP.SATFINITE.E4M3.F32.PACK_AB_MERGE_C R53, R60, R53, RZ ;  /* 0x000000353c35723e */ /* 0x000fe200048070ff */
[----:B------:R-:W-:Y:S01]  /*15920*/  HADD2.F32 R41, -RZ, R20.H1_H1 ;  /* 0x30000014ff297230 */ /* 0x000fe20000004100 */
[----:B------:R-:W-:Y:S01]  /*15930*/  F2FP.SATFINITE.E4M3.F32.PACK_AB_MERGE_C R52, R55, R52, RZ ;  /* 0x000000343734723e */ /* 0x000fe200048070ff */
[----:B------:R-:W-:Y:S01]  /*15940*/  HADD2.F32 R42, -RZ, R5.H0_H0 ;  /* 0x20000005ff2a7230 */ /* 0x000fe20000004100 */
[----:B------:R-:W-:Y:S01]  /*15950*/  F2FP.SATFINITE.E4M3.F32.PACK_AB_MERGE_C R27, R61, R40, R65 ;  /* 0x000000283d1b723e */ /* 0x000fe20004807041 */
[----:B------:R-:W-:Y:S01]  /*15960*/  HADD2.F32 R20, -RZ, R7.H0_H0 ;  /* 0x20000007ff147230 */ /* 0x000fe20000004100 */
[----:B------:R-:W-:Y:S01]  /*15970*/  F2FP.SATFINITE.E4M3.F32.PACK_AB_MERGE_C R24, R57, R58, R53 ;  /* 0x0000003a3918723e */ /* 0x000fe20004807035 */
[----:B------:R-:W-:-:S02]  /*15980*/  HADD2.F32 R43, -RZ, R5.H1_H1 ;  /* 0x30000005ff2b7230 */ /* 0x000fc40000004100 */
        /* <DEDUP_REMOVED lines=19> */
[----:B------:R-:W-:-:S03]  /*15ac0*/  F2FP.SATFINITE.E4M3.F32.PACK_AB_MERGE_C R26, R20, R45, R26 ;  /* 0x0000002d141a723e */ /* 0x000fc6000480701a */
[----:B------:R1:W-:Y:S04]  /*15ad0*/  STS.128 [R67+0x14400], R4 ;  /* 0x0144000443007388 */ /* 0x0003e80000000c00 */
[----:B------:R1:W-:Y:S02]  /*15ae0*/  STS.128 [R0+0x14400], R24 ;  /* 0x0144001800007388 */ /* 0x0003e40000000c00 */
.L_x_2441:
[----:B------:R-:W-:Y:S05]  /*15af0*/  BSYNC B1 ;  /* 0x0000000000017941 */ /* 0x000fea0003800000 */
.L_x_2440:
[----:B------:R-:W-:Y:S04]  /*15b00*/  BSSY B1, `(.L_x_2442) ;  /* 0x0000102000017945 */ /* 0x000fe80003800000 */
[----:B------:R-:W-:Y:S05]  /*15b10*/  @P1 BRA `(.L_x_2443) ;  /* 0x0000001000001947 */ /* 0x000fea0003800000 */
[----:B------:R-:W3:Y:S04]  /*15b20*/  LDL R20, [R1+0xc] ;  /* 0x00000c0001147983 */ /* 0x000ee80000100800 */
[----:B------:R-:W4:Y:S01]  /*15b30*/  LDL R59, [R1+0x60] ;  /* 0x00006000013b7983 */ /* 0x000f220000100800 */
[----:B-1---5:R-:W-:Y:S02]  /*15b40*/  SHF.R.U32.HI R0, RZ, 0x8, R28 ;  /* 0x00000008ff007819 */ /* 0x022fe4000001161c */
[----:B------:R-:W-:Y:S02]  /*15b50*/  LOP3.LUT R5, R28, 0xff, RZ, 0xc0, !PT ;  /* 0x000000ff1c057812 */ /* 0x000fe400078ec0ff */
[----:B------:R-:W-:Y:S02]  /*15b60*/  LOP3.LUT R4, R0, 0xff, RZ, 0xc0, !PT ;  /* 0x000000ff00047812 */ /* 0x000fe400078ec0ff */
[----:B--2---:R-:W-:-:S02]  /*15b70*/  LOP3.LUT R21, R31, 0xff, RZ, 0xc0, !PT ;  /* 0x000000ff1f157812 */ /* 0x004fc400078ec0ff */
[----:B0-----:R-:W-:Y:S02]  /*15b80*/  PRMT R37, R4, 0x7604, R5 ;  /* 0x0000760404257816 */ /* 0x001fe40000000005 */
[----:B------:R-:W-:Y:S02]  /*15b90*/  SHF.R.U32.HI R24, RZ, 0x8, R8 ;  /* 0x00000008ff187819 */ /* 0x000fe40000011608 */
[----:B------:R-:W-:Y:S02]  /*15ba0*/  SHF.R.U32.HI R6, RZ, 0x8, R29 ;  /* 0x00000008ff067819 */ /* 0x000fe4000001161d */
[----:B------:R-:W-:Y:S02]  /*15bb0*/  LOP3.LUT R25, R8, 0xff, RZ, 0xc0, !PT ;  /* 0x000000ff08197812 */ /* 0x000fe400078ec0ff */
[----:B------:R-:W-:Y:S02]  /*15bc0*/  LOP3.LUT R24, R24, 0xff, RZ, 0xc0, !PT ;  /* 0x000000ff18187812 */ /* 0x000fe400078ec0ff */
[----:B------:R-:W-:-:S02]  /*15bd0*/  LOP3.LUT R7, R29, 0xff, RZ, 0xc0, !PT ;  /* 0x000000ff1d077812 */ /* 0x000fc400078ec0ff */
[----:B------:R-:W-:Y:S02]  /*15be0*/  LOP3.LUT R6, R6, 0xff, RZ, 0xc0, !PT ;  /* 0x000000ff06067812 */ /* 0x000fe400078ec0ff */
[----:B------:R-:W-:Y:S02]  /*15bf0*/  PRMT R43, R24, 0x7604, R25 ;  /* 0x00007604182b7816 */ /* 0x000fe40000000019 */
[----:B------:R-:W-:Y:S02]  /*15c00*/  LOP3.LUT R25, R9, 0xff, RZ, 0xc0, !PT ;  /* 0x000000ff09197812 */ /* 0x000fe400078ec0ff */
[----:B------:R-:W-:Y:S02]  /*15c10*/  SHF.R.U32.HI R24, RZ, 0x8, R11 ;  /* 0x00000008ff187819 */ /* 0x000fe4000001160b */
[----:B------:R-:W-:Y:S02]  /*15c20*/  PRMT R36, R6, 0x7604, R7 ;  /* 0x0000760406247816 */ /* 0x000fe40000000007 */
[----:B------:R-:W-:-:S02]  /*15c30*/  SHF.R.U32.HI R6, RZ, 0x8, R30 ;  /* 0x00000008ff067819 */ /* 0x000fc4000001161e */
[----:B------:R-:W-:Y:S02]  /*15c40*/  LOP3.LUT R27, R10, 0xff, RZ, 0xc0, !PT ;  /* 0x000000ff0a1b7812 */ /* 0x000fe400078ec0ff */
[----:B------:R-:W-:Y:S02]  /*15c50*/  LOP3.LUT R24, R24, 0xff, RZ, 0xc0, !PT ;  /* 0x000000ff18187812 */ /* 0x000fe400078ec0ff */
[----:B------:R-:W-:Y:S02]  /*15c60*/  LOP3.LUT R47, R11, 0xff, RZ, 0xc0, !PT ;  /* 0x000000ff0b2f7812 */ /* 0x000fe400078ec0ff */
[----:B------:R-:W-:Y:S02]  /*15c70*/  LOP3.LUT R7, R30, 0xff, RZ, 0xc0, !PT ;  /* 0x000000ff1e077812 */ /* 0x000fe400078ec0ff */
[----:B------:R-:W-:Y:S02]  /*15c80*/  LOP3.LUT R6, R6, 0xff, RZ, 0xc0, !PT ;  /* 0x000000ff06067812 */ /* 0x000fe400078ec0ff */
[----:B------:R-:W-:-:S02]  /*15c90*/  PRMT R55, R24, 0x7604, R47 ;  /* 0x0000760418377816 */ /* 0x000fc4000000002f */
[----:B------:R-:W-:Y:S02]  /*15ca0*/  PRMT R39, R6, 0x7604, R7 ;  /* 0x0000760406277816 */ /* 0x000fe40000000007 */
[----:B------:R-:W-:Y:S02]  /*15cb0*/  SHF.R.U32.HI R40, RZ, 0x10, R31 ;  /* 0x00000010ff287819 */ /* 0x000fe4000001161f */
[----:B------:R-:W-:Y:S02]  /*15cc0*/  SHF.R.U32.HI R38, RZ, 0x10, R30 ;  /* 0x00000010ff267819 */ /* 0x000fe4000001161e */
[----:B------:R-:W-:Y:S02]  /*15cd0*/  LOP3.LUT R40, R40, 0xff, RZ, 0xc0, !PT ;  /* 0x000000ff28287812 */ /* 0x000fe400078ec0ff */
[----:B------:R-:W-:-:S04]  /*15ce0*/  LOP3.LUT R38, R38, 0xff, RZ, 0xc0, !PT ;  /* 0x000000ff26267812 */ /* 0x000fc800078ec0ff */
[----:B------:R-:W-:Y:S02]  /*15cf0*/  PRMT R39, R38, 0x7054, R39 ;  /* 0x0000705426277816 */ /* 0x000fe40000000027 */
[----:B------:R-:W-:-:S04]  /*15d00*/  SHF.R.U32.HI R38, RZ, 0x10, R10 ;  /* 0x00000010ff267819 */ /* 0x000fc8000001160a */
[----:B------:R-:W-:Y:S02]  /*15d10*/  LOP3.LUT R38, R38, 0xff, RZ, 0xc0, !PT ;  /* 0x000000ff26267812 */ /* 0x000fe400078ec0ff */
[----:B---3--:R-:W-:Y:S02]  /*15d20*/  LEA.HI R0, R3, R20, RZ, 0x1c ;  /* 0x0000001403007211 */ /* 0x008fe400078fe0ff */
[----:B------:R-:W-:Y:S02]  /*15d30*/  SHF.R.U32.HI R20, RZ, 0x8, R31 ;  /* 0x00000008ff147819 */ /* 0x000fe4000001161f */
[----:B------:R-:W-:Y:S02]  /*15d40*/  SHF.R.S32.HI R5, RZ, 0x1f, R0 ;  /* 0x0000001fff057819 */ /* 0x000fe40000011400 */
[----:B------:R-:W-:Y:S02]  /*15d50*/  LOP3.LUT R20, R20, 0xff, RZ, 0xc0, !PT ;  /* 0x000000ff14147812 */ /* 0x000fe400078ec0ff */
[----:B------:R-:W-:Y:S01]  /*15d60*/  LEA.HI R4, R5, R0, RZ, 0x2 ;  /* 0x0000000005047211 */ /* 0x000fe200078f10ff */
[----:B------:R-:W-:Y:S01]  /*15d70*/  IMAD.SHL.U32 R5, R0, 0x10, RZ ;  /* 0x0000001000057824 */ /* 0x000fe200078e00ff */
[----:B------:R-:W-:-:S02]  /*15d80*/  PRMT R41, R20, 0x7604, R21 ;  /* 0x0000760414297816 */ /* 0x000fc40000000015 */
[----:B------:R-:W-:Y:S01]  /*15d90*/  SHF.R.U32.HI R20, RZ, 0x8, R10 ;  /* 0x00000008ff147819 */ /* 0x000fe2000001160a */
[----:B------:R-:W-:Y:S01]  /*15da0*/  IMAD.SHL.U32 R4, R4, 0x800, RZ ;  /* 0x0000080004047824 */ /* 0x000fe200078e00ff */
[----:B------:R-:W-:Y:S02]  /*15db0*/  LOP3.LUT R0, R198, 0x30, R5, 0xf8, !PT ;  /* 0x00000030c6007812 */ /* 0x000fe400078ef805 */
[----:B------:R-:W-:Y:S02]  /*15dc0*/  LOP3.LUT R20, R20, 0xff, RZ, 0xc0, !PT ;  /* 0x000000ff14147812 */ /* 0x000fe400078ec0ff */
[----:B------:R-:W-:Y:S02]  /*15dd0*/  LOP3.LUT R0, R0, R199, RZ, 0x3c, !PT ;  /* 0x000000c700007212 */ /* 0x000fe400078e3cff */
[----:B------:R-:W-:Y:S02]  /*15de0*/  LOP3.LUT R5, R4, 0xffffe000, RZ, 0xc0, !PT ;  /* 0xffffe00004057812 */ /* 0x000fe400078ec0ff */
[----:B------:R-:W-:-:S02]  /*15df0*/  PRMT R49, R20, 0x7604, R27 ;  /* 0x0000760414317816 */ /* 0x000fc4000000001b */
[----:B------:R-:W-:Y:S02]  /*15e00*/  IADD3 R21, R0, R200, R5 ;  /* 0x000000c800157210 */ /* 0x000fe40007ffe005 */
[----:B------:R-:W-:Y:S01]  /*15e10*/  SHF.R.U32.HI R0, RZ, 0x8, R9 ;  /* 0x00000008ff007819 */ /* 0x000fe20000011609 */
[----:B----4-:R-:W-:Y:S01]  /*15e20*/  LDS.128 R4, [R59+0x14400] ;  /* 0x014400003b047984 */ /* 0x010fe20000000c00 */
[----:B------:R-:W-:Y:S02]  /*15e30*/  SHF.R.U32.HI R20, RZ, 0x10, R28 ;  /* 0x00000010ff147819 */ /* 0x000fe4000001161c */
[----:B------:R-:W-:Y:S02]  /*15e40*/  LOP3.LUT R0, R0, 0xff, RZ, 0xc0, !PT ;  /* 0x000000ff00007812 */ /* 0x000fe400078ec0ff */
[----:B------:R-:W-:Y:S02]  /*15e50*/  LOP3.LUT R20, R20, 0xff, RZ, 0xc0, !PT ;  /* 0x000000ff14147812 */ /* 0x000fe400078ec0ff */
[----:B------:R-:W-:Y:S01]  /*15e60*/  PRMT R45, R0, 0x7604, R25 ;  /* 0x00007604002d7816 */ /* 0x000fe20000000019 */
[----:B------:R-:W-:Y:S01]  /*15e70*/  IMAD.IADD R0, R16, 0x1, R21 ;  /* 0x0000000110007824 */ /* 0x000fe200078e0215 */
[----:B------:R-:W-:-:S02]  /*15e80*/  SHF.R.U32.HI R21, RZ, 0x10, R29 ;  /* 0x00000010ff157819 */ /* 0x000fc4000001161d */
[----:B------:R-:W-:Y:S02]  /*15e90*/  PRMT R41, R40, 0x7054, R41 ;  /* 0x0000705428297816 */ /* 0x000fe40000000029 */
[----:B------:R-:W0:Y:S01]  /*15ea0*/  LDS.128 R24, [R0+0x14400] ;  /* 0x0144000000187984 */ /* 0x000e220000000c00 */
[----:B------:R-:W-:Y:S02]  /*15eb0*/  LOP3.LUT R21, R21, 0xff, RZ, 0xc0, !PT ;  /* 0x000000ff15157812 */ /* 0x000fe400078ec0ff */
[----:B------:R-:W-:Y:S02]  /*15ec0*/  SHF.R.U32.HI R40, RZ, 0x10, R11 ;  /* 0x00000010ff287819 */ /* 0x000fe4000001160b */
[----:B------:R-:W-:Y:S02]  /*15ed0*/  PRMT R21, R21, 0x7054, R36 ;  /* 0x0000705415157816 */ /* 0x000fe40000000024 */
[----:B------:R-:W-:Y:S02]  /*15ee0*/  SHF.R.U32.HI R36, RZ, 0x10, R9 ;  /* 0x00000010ff247819 */ /* 0x000fe40000011609 */
[----:B------:R-:W-:-:S02]  /*15ef0*/  PRMT R37, R20, 0x7054, R37 ;  /* 0x0000705414257816 */ /* 0x000fc40000000025 */
[----:B------:R-:W-:Y:S02]  /*15f00*/  LOP3.LUT R36, R36, 0xff, RZ, 0xc0, !PT ;  /* 0x000000ff24247812 */ /* 0x000fe400078ec0ff */
[----:B------:R-:W-:Y:S02]  /*15f10*/  SHF.R.U32.HI R20, RZ, 0x10, R8 ;  /* 0x00000010ff147819 */ /* 0x000fe40000011608 */
[----:B------:R-:W-:Y:S02]  /*15f20*/  LOP3.LUT R40, R40, 0xff, RZ, 0xc0, !PT ;  /* 0x000000ff28287812 */ /* 0x000fe400078ec0ff */
[----:B------:R-:W-:Y:S02]  /*15f30*/  PRMT R51, R36, 0x7054, R45 ;  /* 0x0000705424337816 */ /* 0x000fe4000000002d */
[----:B------:R-:W-:Y:S02]  /*15f40*/  LOP3.LUT R20, R20, 0xff, RZ, 0xc0, !PT ;  /* 0x000000ff14147812 */ /* 0x000fe400078ec0ff */
[----:B------:R-:W-:-:S02]  /*15f50*/  PRMT R55, R40, 0x7054, R55 ;  /* 0x0000705428377816 */ /* 0x000fc40000000037 */
[----:B------:R-:W-:Y:S02]  /*15f60*/  LOP3.LUT R51, R51, 0xff000000, R9, 0xf8, !PT ;  /* 0xff00000033337812 */ /* 0x000fe400078ef809 */
[----:B------:R-:W-:Y:S02]  /*15f70*/  LOP3.LUT R21, R21, 0xff000000, R29, 0xf8, !PT ;  /* 0xff00000015157812 */ /* 0x000fe400078ef81d */
[----:B------:R-:W-:Y:S02]  /*15f80*/  PRMT R47, R20, 0x7054, R43 ;  /* 0x00007054142f7816 */ /* 0x000fe4000000002b */
[----:B------:R-:W-:Y:S02]  /*15f90*/  PRMT R53, R38, 0x7054, R49 ;  /* 0x0000705426357816 */ /* 0x000fe40000000031 */
[----:B------:R-:W-:Y:S02]  /*15fa0*/  LOP3.LUT R55, R55, 0xff000000, R11, 0xf8, !PT ;  /* 0xff00000037377812 */ /* 0x000fe400078ef80b */
[----:B------:R-:W-:-:S02]  /*15fb0*/  LOP3.LUT R20, R39, 0xff000000, R30, 0xf8, !PT ;  /* 0xff00000027147812 */ /* 0x000fc400078ef81e */
[----:B------:R-:W-:Y:S02]  /*15fc0*/  F2FP.F16.E4M3.UNPACK_B R46, R51 ;  /* 0x00000033ff2e723e */ /* 0x000fe400020006ff */
[----:B------:R-:W-:Y:S02]  /*15fd0*/  F2FP.F16.E4M3.UNPACK_B R30, R21 ;  /* 0x00000015ff1e723e */ /* 0x000fe400020006ff */
[----:B------:R-:W-:Y:S01]  /*15fe0*/  LOP3.LUT R49, R47, 0xff000000, R8, 0xf8, !PT ;  /* 0xff0000002f317812 */ /* 0x000fe200078ef808 */
[----:B------:R-:W-:Y:S01]  /*15ff0*/  HADD2.F32 R48, -RZ, R46.H0_H0 ;  /* 0x2000002eff307230 */ /* 0x000fe20000004100 */
[----:B0-----:R-:W-:Y:S01]  /*16000*/  F2FP.F16.E4M3.UNPACK_B R11, R25 ;  /* 0x00000019ff0b723e */ /* 0x001fe200020006ff */
[----:B------:R-:W-:Y:S01]  /*16010*/  HADD2.F32 R42, -RZ, R30.H0_H0 ;  /* 0x2000001eff2a7230 */ /* 0x000fe20000004100 */
[----:B------:R-:W-:Y:S01]  /*16020*/  LOP3.LUT R45, R37, 0xff000000, R28, 0xf8, !PT ;  /* 0xff000000252d7812 */ /* 0x000fe200078ef81c */
[----:B------:R-:W-:Y:S01]  /*16030*/  HADD2.F32 R46, -RZ, R46.H1_H1 ;  /* 0x3000002eff2e7230 */ /* 0x000fe20000004100 */
[----:B------:R-:W-:Y:S01]  /*16040*/  LOP3.LUT R8, R53, 0xff000000, R10, 0xf8, !PT ;  /* 0xff00000035087812 */ /* 0x000fe200078ef80a */
[----:B------:R-:W-:Y:S01]  /*16050*/  HADD2.F32 R30, -RZ, R30.H1_H1 ;  /* 0x3000001eff1e7230 */ /* 0x000fe20000004100 */
[----:B------:R-:W-:-:S02]  /*16060*/  F2FP.F16.E4M3.UNPACK_B R10, R5 ;  /* 0x00000005ff0a723e */ /* 0x000fc400020006ff */
[----:B------:R-:W-:Y:S01]  /*16070*/  F2FP.F16.E4M3.UNPACK_B R28, R5.H1 ;  /* 0x00000005ff1c723e */ /* 0x000fe200030006ff */
[--C-:B------:R-:W-:Y:S01]  /*16080*/  HADD2.F32 R5, -RZ, R11.reuse.H0_H0 ;  /* 0x2000000bff057230 */ /* 0x100fe20000004100 */
[----:B------:R-:W-:Y:S01]  /*16090*/  LOP3.LUT R43, R41, 0xff000000, R31, 0xf8, !PT ;  /* 0xff000000292b7812 */ /* 0x000fe200078ef81f */
[--C-:B------:R-:W-:Y:S01]  /*160a0*/  HADD2.F32 R9, -RZ, R10.reuse.H0_H0 ;  /* 0x2000000aff097230 */ /* 0x100fe20000004100 */
[-C--:B------:R-:W-:Y:S01]  /*160b0*/  F2FP.F16.E4M3.UNPACK_B R39, R24.reuse ;  /* 0x00000018ff27723e */ /* 0x080fe200020006ff */
[----:B------:R-:W-:Y:S01]  /*160c0*/  HADD2.F32 R11, -RZ, R11.H1_H1 ;  /* 0x3000000bff0b7230 */ /* 0x000fe20000004100 */
[----:B------:R-:W-:Y:S01]  /*160d0*/  F2FP.F16.E4M3.UNPACK_B R40, R24.H1 ;  /* 0x00000018ff28723e */ /* 0x000fe200030006ff */
[C---:B------:R-:W-:Y:S01]  /*160e0*/  FMUL.FTZ R24, R5.reuse, R48 ;  /* 0x0000003005187220 */ /* 0x040fe20000410000 */
[-C--:B------:R-:W-:Y:S02]  /*160f0*/  F2FP.F16.E4M3.UNPACK_B R38, R27.reuse ;  /* 0x0000001bff26723e */ /* 0x080fe400020006ff */
[----:B------:R-:W-:Y:S01]  /*16100*/  F2FP.F16.E4M3.UNPACK_B R41, R27.H1 ;  /* 0x0000001bff29723e */ /* 0x000fe200030006ff */
[-C--:B------:R-:W-:Y:S01]  /*16110*/  FMUL.FTZ R27, R5, R42.reuse ;  /* 0x0000002a051b7220 */ /* 0x080fe20000410000 */
[----:B------:R-:W-:Y:S01]  /*16120*/  FFMA.FTZ R5, R9, R42, -R24 ;  /* 0x0000002a09057223 */ /* 0x000fe20000010818 */
[----:B------:R-:W-:Y:S01]  /*16130*/  F2FP.F16.E4M3.UNPACK_B R25, R25.H1 ;  /* 0x00000019ff19723e */ /* 0x000fe200030006ff */
[----:B------:R-:W-:-:S02]  /*16140*/  HADD2.F32 R24, -RZ, R10.H1_H1 ;  /* 0x3000000aff187230 */ /* 0x000fc40000004100 */
[----:B------:R-:W-:Y:S01]  /*16150*/  FFMA.FTZ R9, R9, R48, R27 ;  /* 0x0000003009097223 */ /* 0x000fe2000001001b */
[----:B------:R-:W-:Y:S01]  /*16160*/  F2FP.F16.E4M3.UNPACK_B R51, R51.H1 ;  /* 0x00000033ff33723e */ /* 0x000fe200030006ff */
[C---:B------:R-:W-:Y:S01]  /*16170*/  FMUL.FTZ R53, R11.reuse, R46 ;  /* 0x0000002e0b357220 */ /* 0x040fe20000410000 */
[----:B------:R-:W-:Y:S01]  /*16180*/  F2FP.F16.E4M3.UNPACK_B R27, R21.H1 ;  /* 0x00000015ff1b723e */ /* 0x000fe200030006ff */
        /* <DEDUP_REMOVED lines=10> */
[C---:B------:R-:W-:Y:S01]  /*16230*/  FFMA.FTZ R10, R24.reuse, R30, -R53 ;  /* 0x0000001e180a7223 */ /* 0x040fe20000010835 */
[----:B------:R-:W-:Y:S01]  /*16240*/  FFMA.FTZ R24, R24, R46, R11 ;  /* 0x0000002e18187223 */ /* 0x000fe2000001000b */
[C---:B------:R-:W-:Y:S01]  /*16250*/  FFMA.FTZ R11, R21.reuse, R42, -R48 ;  /* 0x0000002a150b7223 */ /* 0x040fe20000010830 */
[----:B------:R-:W-:Y:S01]  /*16260*/  F2FP.F16.E4M3.UNPACK_B R48, R55 ;  /* 0x00000037ff30723e */ /* 0x000fe200020006ff */
[----:B------:R-:W-:Y:S01]  /*16270*/  FFMA.FTZ R21, R21, R47, R50 ;  /* 0x0000002f15157223 */ /* 0x000fe20000010032 */
[----:B------:R-:W-:Y:S01]  /*16280*/  F2FP.F16.E4M3.UNPACK_B R46, R43 ;  /* 0x0000002bff2e723e */ /* 0x000fe200020006ff */
[----:B------:R-:W-:Y:S01]  /*16290*/  HADD2.F32 R30, -RZ, R28.H1_H1 ;  /* 0x3000001cff1e7230 */ /* 0x000fe20000004100 */
[----:B------:R-:W-:Y:S01]  /*162a0*/  F2FP.F16.E4M3.UNPACK_B R55, R55.H1 ;  /* 0x00000037ff37723e */ /* 0x000fe200030006ff */
[----:B------:R-:W-:Y:S01]  /*162b0*/  HADD2.F32 R25, -RZ, R25.H1_H1 ;  /* 0x30000019ff197230 */ /* 0x000fe20000004100 */
[-C--:B------:R-:W-:Y:S01]  /*162c0*/  F2FP.F16.E4M3.UNPACK_B R31, R4.reuse.H1 ;  /* 0x00000004ff1f723e */ /* 0x080fe200030006ff */
[----:B------:R-:W-:Y:S01]  /*162d0*/  HADD2.F32 R50, -RZ, R48.H0_H0 ;  /* 0x20000030ff327230 */ /* 0x000fe20000004100 */
[----:B------:R-:W-:Y:S01]  /*162e0*/  F2FP.F16.E4M3.UNPACK_B R29, R4 ;  /* 0x00000004ff1d723e */ /* 0x000fe200020006ff */
[----:B------:R-:W-:-:S02]  /*162f0*/  HADD2.F32 R28, -RZ, R38.H0_H0 ;  /* 0x20000026ff1c7230 */ /* 0x000fc40000004100 */
[C---:B------:R-:W-:Y:S01]  /*16300*/  FMUL.FTZ R53, R25.reuse, R51 ;  /* 0x0000003319357220 */ /* 0x040fe20000410000 */
[----:B------:R-:W-:Y:S01]  /*16310*/  HADD2.F32 R42, -RZ, R27.H1_H1 ;  /* 0x3000001bff2a7230 */ /* 0x000fe20000004100 */
[----:B------:R-:W-:Y:S01]  /*16320*/  F2FP.F16.E4M3.UNPACK_B R4, R6 ;  /* 0x00000006ff04723e */ /* 0x000fe200020006ff */
[----:B------:R-:W-:Y:S02]  /*16330*/  HADD2.F32 R47, -RZ, R46.H0_H0 ;  /* 0x2000002eff2f7230 */ /* 0x000fe40000004100 */
[C---:B------:R-:W-:Y:S01]  /*16340*/  FMUL.FTZ R54, R28.reuse, R50 ;  /* 0x000000321c367220 */ /* 0x040fe20000410000 */
[--C-:B------:R-:W-:Y:S02]  /*16350*/  HADD2.F32 R27, -RZ, R36.reuse.H0_H0 ;  /* 0x20000024ff1b7230 */ /* 0x100fe40000004100 */
[-C--:B------:R-:W-:Y:S01]  /*16360*/  FMUL.FTZ R52, R25, R42.reuse ;  /* 0x0000002a19347220 */ /* 0x080fe20000410000 */
[----:B------:R-:W-:Y:S02]  /*16370*/  HADD2.F32 R36, -RZ, R36.H1_H1 ;  /* 0x30000024ff247230 */ /* 0x000fe40000004100 */
[-C--:B------:R-:W-:Y:S01]  /*16380*/  FMUL.FTZ R57, R28, R47.reuse ;  /* 0x0000002f1c397220 */ /* 0x080fe20000410000 */
[C---:B------:R-:W-:Y:S01]  /*16390*/  FFMA.FTZ R28, R30.reuse, R42, -R53 ;  /* 0x0000002a1e1c7223 */ /* 0x040fe20000010835 */
[----:B------:R-:W-:Y:S01]  /*163a0*/  FFMA.FTZ R25, R27, R47, -R54 ;  /* 0x0000002f1b197223 */ /* 0x000fe20000010836 */
[----:B------:R-:W-:Y:S01]  /*163b0*/  FFMA.FTZ R30, R30, R51, R52 ;  /* 0x000000331e1e7223 */ /* 0x000fe20000010034 */
[----:B------:R-:W-:Y:S01]  /*163c0*/  HADD2.F32 R47, -RZ, R46.H1_H1 ;  /* 0x3000002eff2f7230 */ /* 0x000fe20000004100 */
[----:B------:R-:W-:Y:S01]  /*163d0*/  F2FP.F16.E4M3.UNPACK_B R46, R43.H1 ;  /* 0x0000002bff2e723e */ /* 0x000fe200030006ff */
[----:B------:R-:W-:-:S02]  /*163e0*/  HADD2.F32 R51, -RZ, R48.H1_H1 ;  /* 0x30000030ff337230 */ /* 0x000fc40000004100 */
[----:B------:R-:W-:Y:S01]  /*163f0*/  FFMA.FTZ R27, R27, R50, R57 ;  /* 0x000000321b1b7223 */ /* 0x000fe20000010039 */
[----:B------:R-:W-:Y:S01]  /*16400*/  HADD2.F32 R42, -RZ, R38.H1_H1 ;  /* 0x30000026ff2a7230 */ /* 0x000fe20000004100 */
[----:B------:R-:W-:Y:S01]  /*16410*/  F2FP.F16.E4M3.UNPACK_B R7, R6.H1 ;  /* 0x00000006ff07723e */ /* 0x000fe200030006ff */
        /* <DEDUP_REMOVED lines=8> */
[C---:B------:R-:W-:Y:S01]  /*164a0*/  FFMA.FTZ R54, R36.reuse, R47, -R53 ;  /* 0x0000002f24367223 */ /* 0x040fe20000010835 */
[-C--:B------:R-:W-:Y:S01]  /*164b0*/  FMUL.FTZ R43, R43, R48.reuse ;  /* 0x000000302b2b7220 */ /* 0x080fe20000410000 */
[----:B------:R-:W-:Y:S01]  /*164c0*/  FFMA.FTZ R56, R36, R51, R42 ;  /* 0x0000003324387223 */ /* 0x000fe2000001002a */
[----:B------:R-:W-:Y:S01]  /*164d0*/  F2FP.F16.E4M3.UNPACK_B R47, R49.H1 ;  /* 0x00000031ff2f723e */ /* 0x000fe200030006ff */
[C---:B------:R-:W-:Y:S01]  /*164e0*/  FFMA.FTZ R57, R38.reuse, R48, -R57 ;  /* 0x0000003026397223 */ /* 0x040fe20000010839 */
[----:B------:R-:W-:Y:S01]  /*164f0*/  F2FP.F16.E4M3.UNPACK_B R42, R45.H1 ;  /* 0x0000002dff2a723e */ /* 0x000fe200030006ff */
[----:B------:R-:W-:Y:S01]  /*16500*/  FFMA.FTZ R58, R38, R50, R43 ;  /* 0x00000032263a7223 */ /* 0x000fe2000001002b */
[----:B------:R-:W-:Y:S01]  /*16510*/  HADD2.F32 R46, -RZ, R46.H1_H1 ;  /* 0x3000002eff2e7230 */ /* 0x000fe20000004100 */
[----:B------:R-:W-:Y:S01]  /*16520*/  F2FP.F16.E4M3.UNPACK_B R49, R49 ;  /* 0x00000031ff31723e */ /* 0x000fe200020006ff */
[----:B------:R-:W-:Y:S01]  /*16530*/  HADD2.F32 R48, -RZ, R55.H1_H1 ;  /* 0x30000037ff307230 */ /* 0x000fe20000004100 */
[----:B------:R-:W-:Y:S01]  /*16540*/  F2FP.F16.E4M3.UNPACK_B R45, R45 ;  /* 0x0000002dff2d723e */ /* 0x000fe200020006ff */
[----:B------:R-:W-:Y:S01]  /*16550*/  HADD2.F32 R41, -RZ, R41.H1_H1 ;  /* 0x30000029ff297230 */ /* 0x000fe20000004100 */
[----:B------:R-:W-:Y:S01]  /*16560*/  F2FP.F16.E4M3.UNPACK_B R26, R26.H1 ;  /* 0x0000001aff1a723e */ /* 0x000fe200030006ff */
[----:B------:R-:W-:Y:S01]  /*16570*/  HADD2.F32 R51, -RZ, R47.H0_H0 ;  /* 0x2000002fff337230 */ /* 0x000fe20000004100 */
[----:B------:R-:W-:Y:S01]  /*16580*/  F2FP.SATFINITE.E4M3.F32.PACK_AB_MERGE_C R11, R28, R11, RZ ;  /* 0x0000000b1c0b723e */ /* 0x000fe200048070ff */
[----:B------:R-:W-:-:S02]  /*16590*/  HADD2.F32 R38, -RZ, R40.H0_H0 ;  /* 0x20000028ff267230 */ /* 0x000fc40000004100 */
[C---:B------:R-:W-:Y:S01]  /*165a0*/  FMUL.FTZ R50, R41.reuse, R48 ;  /* 0x0000003029327220 */ /* 0x040fe20000410000 */
[----:B------:R-:W-:Y:S02]  /*165b0*/  HADD2.F32 R43, -RZ, R42.H0_H0 ;  /* 0x2000002aff2b7230 */ /* 0x000fe40000004100 */
[----:B------:R-:W-:Y:S01]  /*165c0*/  FMUL.FTZ R53, R41, R46 ;  /* 0x0000002e29357220 */ /* 0x000fe20000410000 */
[----:B------:R-:W-:Y:S02]  /*165d0*/  HADD2.F32 R37, -RZ, R37.H1_H1 ;  /* 0x30000025ff257230 */ /* 0x000fe40000004100 */
[C---:B------:R-:W-:Y:S01]  /*165e0*/  FMUL.FTZ R41, R38.reuse, R51 ;  /* 0x0000003326297220 */ /* 0x040fe20000410000 */
[----:B------:R-:W-:Y:S02]  /*165f0*/  HADD2.F32 R36, -RZ, R31.H0_H0 ;  /* 0x2000001fff247230 */ /* 0x000fe40000004100 */
        /* <DEDUP_REMOVED lines=12> */
[----:B------:R-:W-:Y:S01]  /*166c0*/  F2FP.F16.E4M3.UNPACK_B R41, R8.H1 ;  /* 0x00000008ff29723e */ /* 0x000fe200030006ff */
[----:B------:R-:W-:-:S02]  /*166d0*/  HADD2.F32 R36, -RZ, R39.H0_H0 ;  /* 0x20000027ff247230 */ /* 0x000fc40000004100 */
[C---:B------:R-:W-:Y:S01]  /*166e0*/  FFMA.FTZ R53, R31.reuse, R42, -R46 ;  /* 0x0000002a1f357223 */ /* 0x040fe2000001082e */
[----:B------:R-:W-:Y:S02]  /*166f0*/  HADD2.F32 R37, -RZ, R45.H0_H0 ;  /* 0x2000002dff257230 */ /* 0x000fe40000004100 */
[----:B------:R-:W-:Y:S01]  /*16700*/  FFMA.FTZ R52, R31, R47, R40 ;  /* 0x0000002f1f347223 */ /* 0x000fe20000010028 */
        /* <DEDUP_REMOVED lines=24> */
[----:B------:R-:W-:Y:S01]  /*16890*/  HADD2.F32 R37, -RZ, R37.H1_H1 ;  /* 0x30000025ff257230 */ /* 0x000fe20000004100 */
[----:B------:R-:W-:Y:S01]  /*168a0*/  F2FP.F16.E4M3.UNPACK_B R8, R8 ;  /* 0x00000008ff08723e */ /* 0x000fe200020006ff */
[----:B------:R-:W-:-:S02]  /*168b0*/  HADD2.F32 R7, -RZ, R7.H1_H1 ;  /* 0x30000007ff077230 */ /* 0x000fc40000004100 */
[C---:B------:R-:W-:Y:S01]  /*168c0*/  FMUL.FTZ R36, R26.reuse, R41 ;  /* 0x000000291a247220 */ /* 0x040fe20000410000 */
[----:B------:R-:W-:Y:S01]  /*168d0*/  FFMA.FTZ R48, R29, R38, R48 ;  /* 0x000000261d307223 */ /* 0x000fe20000010030 */
[-C--:B------:R-:W-:Y:S01]  /*168e0*/  FMUL.FTZ R26, R26, R37.reuse ;  /* 0x000000251a1a7220 */ /* 0x080fe20000410000 */
[----:B------:R-:W-:Y:S02]  /*168f0*/  HADD2.F32 R29, -RZ, R20.H1_H1 ;  /* 0x30000014ff1d7230 */ /* 0x000fe40000004100 */
[C---:B------:R-:W-:Y:S01]  /*16900*/  FFMA.FTZ R45, R7.reuse, R37, -R36 ;  /* 0x00000025072d7223 */ /* 0x040fe20000010824 */
[----:B------:R-:W-:Y:S02]  /*16910*/  HADD2.F32 R31, -RZ, R8.H1_H1 ;  /* 0x30000008ff1f7230 */ /* 0x000fe40000004100 */
[----:B------:R-:W-:Y:S01]  /*16920*/  FFMA.FTZ R47, R7, R41, R26 ;  /* 0x00000029072f7223 */ /* 0x000fe2000001001a */
[----:B------:R-:W-:Y:S01]  /*16930*/  HADD2.F32 R26, -RZ, R20.H0_H0 ;  /* 0x20000014ff1a7230 */ /* 0x000fe20000004100 */
[----:B------:R-:W-:Y:S01]  /*16940*/  F2FP.SATFINITE.E4M3.F32.PACK_AB_MERGE_C R21, R30, R21, RZ ;  /* 0x000000151e15723e */ /* 0x000fe200048070ff */
[----:B------:R-:W-:Y:S01]  /*16950*/  HADD2.F32 R20, -RZ, R8.H0_H0 ;  /* 0x20000008ff147230 */ /* 0x000fe20000004100 */
[----:B------:R-:W-:Y:S01]  /*16960*/  F2FP.SATFINITE.E4M3.F32.PACK_AB_MERGE_C R40, R45, R40, RZ ;  /* 0x000000282d28723e */ /* 0x000fe200048070ff */
[--C-:B------:R-:W-:Y:S01]  /*16970*/  HADD2.F32 R7, -RZ, R6.reuse.H0_H0 ;  /* 0x20000006ff077230 */ /* 0x100fe20000004100 */
[----:B------:R-:W-:Y:S01]  /*16980*/  F2FP.SATFINITE.E4M3.F32.PACK_AB_MERGE_C R55, R55, R58, RZ ;  /* 0x0000003a3737723e */ /* 0x000fe200048070ff */
[----:B------:R-:W-:Y:S01]  /*16990*/  HADD2.F32 R8, -RZ, R6.H1_H1 ;  /* 0x30000006ff087230 */ /* 0x000fe20000004100 */
[----:B------:R-:W-:Y:S01]  /*169a0*/  F2FP.SATFINITE.E4M3.F32.PACK_AB_MERGE_C R47, R47, R48, RZ ;  /* 0x000000302f2f723e */ /* 0x000fe200048070ff */
[----:B------:R-:W-:-:S02]  /*169b0*/  HADD2.F32 R6, -RZ, R4.H0_H0 ;  /* 0x20000004ff067230 */ /* 0x000fc40000004100 */
[C---:B------:R-:W-:Y:S01]  /*169c0*/  FMUL.FTZ R37, R7.reuse, R20 ;  /* 0x0000001407257220 */ /* 0x040fe20000410000 */
[----:B------:R-:W-:Y:S02]  /*169d0*/  HADD2.F32 R4, -RZ, R4.H1_H1 ;  /* 0x30000004ff047230 */ /* 0x000fe40000004100 */
[-C--:B------:R-:W-:Y:S01]  /*169e0*/  FMUL.FTZ R7, R7, R26.reuse ;  /* 0x0000001a07077220 */ /* 0x080fe20000410000 */
        /* <DEDUP_REMOVED lines=14> */
[----:B------:R-:W-:Y:S01]  /*16ad0*/  F2FP.SATFINITE.E4M3.F32.PACK_AB_MERGE_C R11, R56, R27, R55 ;  /* 0x0000001b380b723e */ /* 0x000fe20004807037 */
[----:B------:R3:W-:Y:S01]  /*16ae0*/  STS.128 [R59+0x14400], R4 ;  /* 0x014400043b007388 */ /* 0x0007e20000000c00 */
[----:B------:R-:W-:Y:S02]  /*16af0*/  F2FP.SATFINITE.E4M3.F32.PACK_AB_MERGE_C R8, R43, R46, R8 ;  /* 0x0000002e2b08723e */ /* 0x000fe40004807008 */
[----:B------:R-:W-:-:S05]  /*16b00*/  F2FP.SATFINITE.E4M3.F32.PACK_AB_MERGE_C R10, R31, R20, R47 ;  /* 0x000000141f0a723e */ /* 0x000fca000480702f */
[----:B------:R3:W-:Y:S02]  /*16b10*/  STS.128 [R0+0x14400], R8 ;  /* 0x0144000800007388 */ /* 0x0007e40000000c00 */
.L_x_2443:
[----:B------:R-:W-:Y:S05]  /*16b20*/  BSYNC B1 ;  /* 0x0000000000017941 */ /* 0x000fea0003800000 */
.L_x_2442:
[----:B------:R-:W-:Y:S05]  /*16b30*/  @P2 BRA `(.L_x_2424) ;  /* 0x0000000c00e02947 */ /* 0x000fea0003800000 */
[----:B-1-3--:R-:W3:Y:S04]  /*16b40*/  LDL R0, [R1+0x18] ;  /* 0x0000180001007983 */ /* 0x00aee80000100800 */
[----:B0-----:R-:W4:Y:S01]  /*16b50*/  LDL R47, [R1+0x5c] ;  /* 0x00005c00012f7983 */ /* 0x001f220000100800 */
        /* <DEDUP_REMOVED lines=24> */
[----:B------:R-:W-:Y:S01]  /*16ce0*/  LOP3.LUT R27, R14, 0xff, RZ, 0xc0, !PT ;  /* 0x000000ff0e1b7812 */ /* 0x000fe200078ec0ff */
[----:B------:R-:W-:Y:S01]  /*16cf0*/  IMAD.U32 R31, R31, 0x10000, RZ ;  /* 0x000100001f1f7824 */ /* 0x000fe200078e00ff */
[----:B------:R-:W-:Y:S02]  /*16d00*/  LOP3.LUT R28, R28, 0xff, RZ, 0xc0, !PT ;  /* 0x000000ff1c1c7812 */ /* 0x000fe400078ec0ff */
[----:B------:R-:W-:Y:S02]  /*16d10*/  SHF.R.U32.HI R39, RZ, 0x10, R15 ;  /* 0x00000010ff277819 */ /* 0x000fe4000001160f */
[----:B------:R-:W-:-:S02]  /*16d20*/  PRMT R37, R28, 0x7604, R27 ;  /* 0x000076041c257816 */ /* 0x000fc4000000001b */
[----:B------:R-:W-:Y:S01]  /*16d30*/  SHF.R.U32.HI R27, RZ, 0x10, R35 ;  /* 0x00000010ff1b7819 */ /* 0x000fe20000011623 */
[----:B------:R-:W-:Y:S01]  /*16d40*/  IMAD.U32 R39, R39, 0x10000, RZ ;  /* 0x0001000027277824 */ /* 0x000fe200078e00ff */
[----:B------:R-:W-:Y:S02]  /*16d50*/  LOP3.LUT R25, R25, 0xff0000, R34, 0xf8, !PT ;  /* 0x00ff000019197812 */ /* 0x000fe400078ef822 */
[--C-:B------:R-:W-:Y:S01]  /*16d60*/  LOP3.LUT R29, R29, 0xff0000, R12.reuse, 0xf8, !PT ;  /* 0x00ff00001d1d7812 */ /* 0x100fe200078ef80c */
[----:B------:R-:W-:Y:S01]  /*16d70*/  IMAD.U32 R27, R27, 0x10000, RZ ;  /* 0x000100001b1b7824 */ /* 0x000fe200078e00ff */
[----:B------:R-:W-:Y:S02]  /*16d80*/  LOP3.LUT R41, R30, 0xff0000, R39, 0xf8, !PT ;  /* 0x00ff00001e297812 */ /* 0x000fe400078ef827 */
[----:B------:R-:W-:Y:S02]  /*16d90*/  LOP3.LUT R39, R29, 0xff000000, R12, 0xf8, !PT ;  /* 0xff0000001d277812 */ /* 0x000fe400078ef80c */
[----:B------:R-:W-:-:S02]  /*16da0*/  LOP3.LUT R41, R41, 0xff000000, R15, 0xf8, !PT ;  /* 0xff00000029297812 */ /* 0x000fc400078ef80f */
[----:B---3--:R-:W-:Y:S02]  /*16db0*/  LEA.HI R3, R3, R0, RZ, 0x1c ;  /* 0x0000000003037211 */ /* 0x008fe400078fe0ff */
[----:B------:R-:W-:-:S04]  /*16dc0*/  LOP3.LUT R0, R32, 0xff, RZ, 0xc0, !PT ;  /* 0x000000ff20007812 */ /* 0x000fc800078ec0ff */
[----:B--2---:R-:W-:Y:S02]  /*16dd0*/  PRMT R21, R5, 0x7604, R0 ;  /* 0x0000760405157816 */ /* 0x004fe40000000000 */
[----:B------:R-:W-:Y:S02]  /*16de0*/  SHF.R.S32.HI R0, RZ, 0x1f, R3 ;  /* 0x0000001fff007819 */ /* 0x000fe40000011403 */
[----:B------:R-:W-:Y:S02]  /*16df0*/  LOP3.LUT R5, R35, 0xff, RZ, 0xc0, !PT ;  /* 0x000000ff23057812 */ /* 0x000fe400078ec0ff */
[----:B------:R-:W-:Y:S01]  /*16e00*/  LEA.HI R4, R0, R3, RZ, 0x2 ;  /* 0x0000000300047211 */ /* 0x000fe200078f10ff */
[----:B------:R-:W-:Y:S01]  /*16e10*/  IMAD.SHL.U32 R3, R3, 0x10, RZ ;  /* 0x0000001003037824 */ /* 0x000fe200078e00ff */
[----:B------:R-:W-:Y:S02]  /*16e20*/  PRMT R24, R6, 0x7604, R5 ;  /* 0x0000760406187816 */ /* 0x000fe40000000005 */
[----:B------:R-:W-:Y:S01]  /*16e30*/  LOP3.LUT R21, R21, 0xff0000, R32, 0xf8, !PT ;  /* 0x00ff000015157812 */ /* 0x000fe200078ef820 */
[----:B------:R-:W-:Y:S01]  /*16e40*/  IMAD.SHL.U32 R4, R4, 0x800, RZ ;  /* 0x0000080004047824 */ /* 0x000fe200078e00ff */
[----:B------:R-:W-:-:S02]  /*16e50*/  LOP3.LUT R0, R198, 0x30, R3, 0xf8, !PT ;  /* 0x00000030c6007812 */ /* 0x000fc400078ef803 */
[----:B------:R-:W-:Y:S02]  /*16e60*/  LOP3.LUT R36, R21, 0xff000000, R32, 0xf8, !PT ;  /* 0xff00000015247812 */ /* 0x000fe400078ef820 */
[----:B------:R-:W-:Y:S02]  /*16e70*/  LOP3.LUT R0, R0, R199, RZ, 0x3c, !PT ;  /* 0x000000c700007212 */ /* 0x000fe400078e3cff */
[----:B------:R-:W-:Y:S02]  /*16e80*/  LOP3.LUT R3, R4, 0xffffe000, RZ, 0xc0, !PT ;  /* 0xffffe00004037812 */ /* 0x000fe400078ec0ff */
[----:B----4-:R-:W0:Y:S01]  /*16e90*/  LDS.128 R4, [R47+0x14400] ;  /* 0x014400002f047984 */ /* 0x010e220000000c00 */
[----:B------:R-:W-:Y:S02]  /*16ea0*/  LOP3.LUT R21, R37, 0xff0000, R14, 0xf8, !PT ;  /* 0x00ff000025157812 */ /* 0x000fe400078ef80e */
[----:B------:R-:W-:Y:S02]  /*16eb0*/  IADD3 R3, R0, R200, R3 ;  /* 0x000000c800037210 */ /* 0x000fe40007ffe003 */
[----:B------:R-:W-:-:S02]  /*16ec0*/  LOP3.LUT R27, R24, 0xff0000, R27, 0xf8, !PT ;  /* 0x00ff0000181b7812 */ /* 0x000fc400078ef81b */
[----:B------:R-:W-:Y:S02]  /*16ed0*/  IADD3 R0, R16, R3, RZ ;  /* 0x0000000310007210 */ /* 0x000fe40007ffe0ff */
[----:B------:R-:W-:Y:S02]  /*16ee0*/  LOP3.LUT R3, R8, 0xff, RZ, 0xc0, !PT ;  /* 0x000000ff08037812 */ /* 0x000fe400078ec0ff */
[----:B------:R-:W-:Y:S01]  /*16ef0*/  LOP3.LUT R35, R27, 0xff000000, R35, 0xf8, !PT ;  /* 0xff0000001b237812 */ /* 0x000fe200078ef823 */
[----:B------:R-:W1:Y:S01]  /*16f00*/  LDS.128 R8, [R0+0x14400] ;  /* 0x0144000000087984 */ /* 0x000e620000000c00 */
[----:B------:R-:W-:Y:S02]  /*16f10*/  PRMT R26, R3, 0x7604, R26 ;  /* 0x00007604031a7816 */ /* 0x000fe4000000001a */
[----:B------:R-:W-:Y:S02]  /*16f20*/  SHF.R.U32.HI R3, RZ, 0x10, R33 ;  /* 0x00000010ff037819 */ /* 0x000fe40000011621 */
[----:B------:R-:W-:-:S02]  /*16f30*/  LOP3.LUT R31, R26, 0xff0000, R31, 0xf8, !PT ;  /* 0x00ff00001a1f7812 */ /* 0x000fc400078ef81f */
[----:B------:R-:W-:Y:S01]  /*16f40*/  LOP3.LUT R12, R21, 0xff000000, R14, 0xf8, !PT ;  /* 0xff000000150c7812 */ /* 0x000fe200078ef80e */
[----:B------:R-:W-:Y:S01]  /*16f50*/  IMAD.U32 R3, R3, 0x10000, RZ ;  /* 0x0001000003037824 */ /* 0x000fe200078e00ff */
[----:B------:R-:W-:-:S04]  /*16f60*/  LOP3.LUT R37, R31, 0xff000000, R13, 0xf8, !PT ;  /* 0xff0000001f257812 */ /* 0x000fc800078ef80d */
[----:B------:R-:W-:Y:S02]  /*16f70*/  LOP3.LUT R3, R20, 0xff0000, R3, 0xf8, !PT ;  /* 0x00ff000014037812 */ /* 0x000fe400078ef803 */
[----:B------:R-:W-:Y:S02]  /*16f80*/  F2FP.F16.E4M3.UNPACK_B R40, R37 ;  /* 0x00000025ff28723e */ /* 0x000fe400020006ff */
[----:B------:R-:W-:Y:S02]  /*16f90*/  LOP3.LUT R33, R3, 0xff000000, R33, 0xf8, !PT ;  /* 0xff00000003217812 */ /* 0x000fe400078ef821 */
[----:B------:R-:W-:Y:S01]  /*16fa0*/  LOP3.LUT R3, R25, 0xff000000, R34, 0xf8, !PT ;  /* 0xff00000019037812 */ /* 0x000fe200078ef822 */
[--C-:B------:R-:W-:Y:S01]  /*16fb0*/  HADD2.F32 R42, -RZ, R40.reuse.H0_H0 ;  /* 0x20000028ff2a7230 */ /* 0x100fe20000004100 */
[----:B------:R-:W-:Y:S01]  /*16fc0*/  F2FP.F16.E4M3.UNPACK_B R34, R33 ;  /* 0x00000021ff22723e */ /* 0x000fe200020006ff */
[----:B------:R-:W-:Y:S01]  /*16fd0*/  HADD2.F32 R40, -RZ, R40.H1_H1 ;  /* 0x30000028ff287230 */ /* 0x000fe20000004100 */
[----:B------:R-:W-:-:S02]  /*16fe0*/  F2FP.F16.E4M3.UNPACK_B R37, R37.H1 ;  /* 0x00000025ff25723e */ /* 0x000fc400030006ff */
[----:B------:R-:W-:Y:S01]  /*16ff0*/  F2FP.F16.E4M3.UNPACK_B R33, R33.H1 ;  /* 0x00000021ff21723e */ /* 0x000fe200030006ff */
[--C-:B------:R-:W-:Y:S01]  /*17000*/  HADD2.F32 R38, -RZ, R34.reuse.H0_H0 ;  /* 0x20000022ff267230 */ /* 0x100fe20000004100 */
[-C--:B0-----:R-:W-:Y:S01]  /*17010*/  F2FP.F16.E4M3.UNPACK_B R13, R5.reuse ;  /* 0x00000005ff0d723e */ /* 0x081fe200020006ff */
[----:B------:R-:W-:Y:S01]  /*17020*/  HADD2.F32 R34, -RZ, R34.H1_H1 ;  /* 0x30000022ff227230 */ /* 0x000fe20000004100 */
[----:B------:R-:W-:Y:S02]  /*17030*/  F2FP.F16.E4M3.UNPACK_B R20, R5.H1 ;  /* 0x00000005ff14723e */ /* 0x000fe400030006ff */
[-C--:B------:R-:W-:Y:S01]  /*17040*/  F2FP.F16.E4M3.UNPACK_B R24, R7.reuse ;  /* 0x00000007ff18723e */ /* 0x080fe200020006ff */
[--C-:B------:R-:W-:Y:S01]  /*17050*/  HADD2.F32 R21, -RZ, R13.reuse.H0_H0 ;  /* 0x2000000dff157230 */ /* 0x100fe20000004100 */
[----:B------:R-:W-:Y:S01]  /*17060*/  F2FP.F16.E4M3.UNPACK_B R25, R7.H1 ;  /* 0x00000007ff19723e */ /* 0x000fe200030006ff */
[----:B------:R-:W-:Y:S01]  /*17070*/  HADD2.F32 R13, -RZ, R13.H1_H1 ;  /* 0x3000000dff0d7230 */ /* 0x000fe20000004100 */
[----:B------:R-:W-:-:S02]  /*17080*/  F2FP.F16.E4M3.UNPACK_B R14, R4 ;  /* 0x00000004ff0e723e */ /* 0x000fc400020006ff */
[----:B------:R-:W-:Y:S02]  /*17090*/  F2FP.F16.E4M3.UNPACK_B R15, R4.H1 ;  /* 0x00000004ff0f723e */ /* 0x000fe400030006ff */
[-C--:B-1----:R-:W-:Y:S02]  /*170a0*/  F2FP.F16.E4M3.UNPACK_B R28, R9.reuse ;  /* 0x00000009ff1c723e */ /* 0x082fe400020006ff */
[-C--:B------:R-:W-:Y:S02]  /*170b0*/  F2FP.F16.E4M3.UNPACK_B R26, R8.reuse ;  /* 0x00000008ff1a723e */ /* 0x080fe400020006ff */
[----:B------:R-:W-:Y:S01]  /*170c0*/  F2FP.F16.E4M3.UNPACK_B R27, R8.H1 ;  /* 0x00000008ff1b723e */ /* 0x000fe200030006ff */
[--C-:B------:R-:W-:Y:S01]  /*170d0*/  HADD2.F32 R5, -RZ, R28.reuse.H0_H0 ;  /* 0x2000001cff057230 */ /* 0x100fe20000004100 */
[----:B------:R-:W-:Y:S01]  /*170e0*/  F2FP.F16.E4M3.UNPACK_B R29, R9.H1 ;  /* 0x00000009ff1d723e */ /* 0x000fe200030006ff */
[----:B------:R-:W-:Y:S01]  /*170f0*/  HADD2.F32 R28, -RZ, R28.H1_H1 ;  /* 0x3000001cff1c7230 */ /* 0x000fe20000004100 */
[----:B------:R-:W-:-:S02]  /*17100*/  F2FP.F16.E4M3.UNPACK_B R31, R11 ;  /* 0x0000000bff1f723e */ /* 0x000fc400020006ff */
[C---:B------:R-:W-:Y:S01]  /*17110*/  FMUL.FTZ R8, R5.reuse, R42 ;  /* 0x0000002a05087220 */ /* 0x040fe20000410000 */
[-C--:B------:R-:W-:Y:S01]  /*17120*/  FMUL.FTZ R9, R5, R38.reuse ;  /* 0x0000002605097220 */ /* 0x080fe20000410000 */
[----:B------:R-:W-:Y:S01]  /*17130*/  F2FP.F16.E4M3.UNPACK_B R32, R11.H1 ;  /* 0x0000000bff20723e */ /* 0x000fe200030006ff */
[----:B------:R-:W-:Y:S02]  /*17140*/  HADD2.F32 R11, -RZ, R33.H0_H0 ;  /* 0x20000021ff0b7230 */ /* 0x000fe40000004100 */
[C---:B------:R-:W-:Y:S01]  /*17150*/  FFMA.FTZ R5, R21.reuse, R38, -R8 ;  /* 0x0000002615057223 */ /* 0x040fe20000010808 */
[-C--:B------:R-:W-:Y:S01]  /*17160*/  F2FP.F16.E4M3.UNPACK_B R4, R6.reuse ;  /* 0x00000006ff04723e */ /* 0x080fe200020006ff */
[----:B------:R-:W-:Y:S01]  /*17170*/  HADD2.F32 R38, -RZ, R37.H0_H0 ;  /* 0x20000025ff267230 */ /* 0x000fe20000004100 */
[----:B------:R-:W-:Y:S01]  /*17180*/  F2FP.F16.E4M3.UNPACK_B R7, R6.H1 ;  /* 0x00000006ff07723e */ /* 0x000fe200030006ff */
[----:B------:R-:W-:Y:S01]  /*17190*/  HADD2.F32 R8, -RZ, R29.H0_H0 ;  /* 0x2000001dff087230 */ /* 0x000fe20000004100 */
[----:B------:R-:W-:Y:S01]  /*171a0*/  F2FP.F16.E4M3.UNPACK_B R6, R10 ;  /* 0x0000000aff06723e */ /* 0x000fe200020006ff */
[C---:B------:R-:W-:Y:S01]  /*171b0*/  FMUL.FTZ R43, R28.reuse, R34 ;  /* 0x000000221c2b7220 */ /* 0x040fe20000410000 */
[----:B------:R-:W-:Y:S01]  /*171c0*/  F2FP.F16.E4M3.UNPACK_B R30, R10.H1 ;  /* 0x0000000aff1e723e */ /* 0x000fe200030006ff */
[----:B------:R-:W-:Y:S01]  /*171d0*/  FMUL.FTZ R10, R28, R40 ;  /* 0x000000281c0a7220 */ /* 0x000fe20000410000 */
[----:B------:R-:W-:Y:S01]  /*171e0*/  FFMA.FTZ R9, R21, R42, R9 ;  /* 0x0000002a15097223 */ /* 0x000fe20000010009 */
[C---:B------:R-:W-:Y:S01]  /*171f0*/  FMUL.FTZ R28, R8.reuse, R38 ;  /* 0x00000026081c7220 */ /* 0x040fe20000410000 */
[----:B------:R-:W-:Y:S01]  /*17200*/  FMUL.FTZ R45, R8, R11 ;  /* 0x0000000b082d7220 */ /* 0x000fe20000410000 */
[----:B------:R-:W-:-:S02]  /*17210*/  HADD2.F32 R21, -RZ, R20.H0_H0 ;  /* 0x20000014ff157230 */ /* 0x000fc40000004100 */
[C---:B------:R-:W-:Y:S01]  /*17220*/  FFMA.FTZ R8, R13.reuse, R34, -R10 ;  /* 0x000000220d087223 */ /* 0x040fe2000001080a */
[----:B------:R-:W-:Y:S01]  /*17230*/  FFMA.FTZ R10, R13, R40, R43 ;  /* 0x000000280d0a7223 */ /* 0x000fe2000001002b */
[----:B------:R-:W-:Y:S01]  /*17240*/  F2FP.F16.E4M3.UNPACK_B R40, R41 ;  /* 0x00000029ff28723e */ /* 0x000fe200020006ff */
[----:B------:R-:W-:Y:S01]  /*17250*/  HADD2.F32 R29, -RZ, R29.H1_H1 ;  /* 0x3000001dff1d7230 */ /* 0x000fe20000004100 */
[----:B------:R-:W-:Y:S01]  /*17260*/  F2FP.F16.E4M3.UNPACK_B R34, R35 ;  /* 0x00000023ff22723e */ /* 0x000fe200020006ff */
[C---:B------:R-:W-:Y:S01]  /*17270*/  FFMA.FTZ R13, R21.reuse, R38, R45 ;  /* 0x00000026150d7223 */ /* 0x040fe2000001002d */
[----:B------:R-:W-:Y:S01]  /*17280*/  FFMA.FTZ R11, R21, R11, -R28 ;  /* 0x0000000b150b7223 */ /* 0x000fe2000001081c */
[----:B------:R-:W-:Y:S01]  /*17290*/  HADD2.F32 R38, -RZ, R37.H1_H1 ;  /* 0x30000025ff267230 */ /* 0x000fe20000004100 */
[----:B------:R-:W-:Y:S01]  /*172a0*/  F2FP.F16.E4M3.UNPACK_B R35, R35.H1 ;  /* 0x00000023ff23723e */ /* 0x000fe200030006ff */
[----:B------:R-:W-:Y:S01]  /*172b0*/  HADD2.F32 R42, -RZ, R40.H0_H0 ;  /* 0x20000028ff2a7230 */ /* 0x000fe20000004100 */
[----:B------:R-:W-:Y:S01]  /*172c0*/  F2FP.F16.E4M3.UNPACK_B R41, R41.H1 ;  /* 0x00000029ff29723e */ /* 0x000fe200030006ff */
[----:B------:R-:W-:-:S02]  /*172d0*/  HADD2.F32 R28, -RZ, R31.H0_H0 ;  /* 0x2000001fff1c7230 */ /* 0x000fc40000004100 */
[C---:B------:R-:W-:Y:S01]  /*172e0*/  FMUL.FTZ R43, R29.reuse, R38 ;  /* 0x000000261d2b7220 */ /* 0x040fe20000410000 */
[----:B------:R-:W-:Y:S02]  /*172f0*/  HADD2.F32 R37, -RZ, R34.H0_H0 ;  /* 0x20000022ff257230 */ /* 0x000fe40000004100 */
[----:B------:R-:W-:Y:S02]  /*17300*/  HADD2.F32 R33, -RZ, R33.H1_H1 ;  /* 0x30000021ff217230 */ /* 0x000fe40000004100 */
[C---:B------:R-:W-:Y:S01]  /*17310*/  FMUL.FTZ R50, R28.reuse, R42 ;  /* 0x0000002a1c327220 */ /* 0x040fe20000410000 */
[----:B------:R-:W-:Y:S02]  /*17320*/  HADD2.F32 R21, -RZ, R24.H0_H0 ;  /* 0x20000018ff157230 */ /* 0x000fe40000004100 */
[----:B------:R-:W-:Y:S01]  /*17330*/  FMUL.FTZ R45, R28, R37 ;  /* 0x000000251c2d7220 */ /* 0x000fe20000410000 */
[----:B------:R-:W-:Y:S02]  /*17340*/  HADD2.F32 R20, -RZ, R20.H1_H1 ;  /* 0x30000014ff147230 */ /* 0x000fe40000004100 */
[----:B------:R-:W-:Y:S01]  /*17350*/  FMUL.FTZ R29, R29, R33 ;  /* 0x000000211d1d7220 */ /* 0x000fe20000410000 */
[----:B------:R-:W-:-:S02]  /*17360*/  HADD2.F32 R28, -RZ, R35.H0_H0 ;  /* 0x20000023ff1c7230 */ /* 0x000fc40000004100 */
[C---:B------:R-:W-:Y:S01]  /*17370*/  FFMA.FTZ R50, R21.reuse, R37, -R50 ;  /* 0x0000002515327223 */ /* 0x040fe20000010832 */
[----:B------:R-:W-:Y:S01]  /*17380*/  FFMA.FTZ R45, R21, R42, R45 ;  /* 0x0000002a152d7223 */ /* 0x000fe2000001002d */
[----:B------:R-:W-:Y:S02]  /*17390*/  HADD2.F32 R21, -RZ, R32.H0_H0 ;  /* 0x20000020ff157230 */ /* 0x000fe40000004100 */
[C---:B------:R-:W-:Y:S01]  /*173a0*/  FFMA.FTZ R46, R20.reuse, R33, -R43 ;  /* 0x00000021142e7223 */ /* 0x040fe2000001082b */
[----:B------:R-:W-:Y:S01]  /*173b0*/  FFMA.FTZ R48, R20, R38, R29 ;  /* 0x0000002614307223 */ /* 0x000fe2000001001d */
[----:B------:R-:W-:Y:S02]  /*173c0*/  HADD2.F32 R40, -RZ, R40.H1_H1 ;  /* 0x30000028ff287230 */ /* 0x000fe40000004100 */
[----:B------:R-:W-:Y:S02]  /*173d0*/  HADD2.F32 R31, -RZ, R31.H1_H1 ;  /* 0x3000001fff1f7230 */ /* 0x000fe40000004100 */
[----:B------:R-:W-:Y:S01]  /*173e0*/  FMUL.FTZ R38, R21, R28 ;  /* 0x0000001c15267220 */ /* 0x000fe20000410000 */
[----:B------:R-:W-:Y:S01]  /*173f0*/  HADD2.F32 R34, -RZ, R34.H1_H1 ;  /* 0x30000022ff227230 */ /* 0x000fe20000004100 */
[----:B------:R-:W-:Y:S01]  /*17400*/  F2FP.SATFINITE.E4M3.F32.PACK_AB_MERGE_C R11, R46, R11, RZ ;  /* 0x0000000b2e0b723e */ /* 0x000fe200048070ff */
[----:B------:R-:W-:-:S02]  /*17410*/  HADD2.F32 R29, -RZ, R41.H0_H0 ;  /* 0x20000029ff1d7230 */ /* 0x000fc40000004100 */
[C---:B------:R-:W-:Y:S01]  /*17420*/  FMUL.FTZ R33, R31.reuse, R40 ;  /* 0x000000281f217220 */ /* 0x040fe20000410000 */
[----:B------:R-:W-:Y:S02]  /*17430*/  HADD2.F32 R20, -RZ, R25.H0_H0 ;  /* 0x20000019ff147230 */ /* 0x000fe40000004100 */
[-C--:B------:R-:W-:Y:S01]  /*17440*/  FMUL.FTZ R31, R31, R34.reuse ;  /* 0x000000221f1f7220 */ /* 0x080fe20000410000 */
[----:B------:R-:W-:Y:S02]  /*17450*/  HADD2.F32 R24, -RZ, R24.H1_H1 ;  /* 0x30000018ff187230 */ /* 0x000fe40000004100 */
[-C--:B------:R-:W-:Y:S01]  /*17460*/  FMUL.FTZ R43, R21, R29.reuse ;  /* 0x0000001d152b7220 */ /* 0x080fe20000410000 */
[----:B------:R-:W-:Y:S02]  /*17470*/  HADD2.F32 R21, -RZ, R27.H0_H0 ;  /* 0x2000001bff157230 */ /* 0x000fe40000004100 */
[----:B------:R-:W-:Y:S01]  /*17480*/  FFMA.FTZ R42, R20, R29, R38 ;  /* 0x0000001d142a7223 */ /* 0x000fe20000010026 */
[-C--:B------:R-:W-:Y:S01]  /*17490*/  F2FP.F16.E4M3.UNPACK_B R29, R39.reuse.H1 ;  /* 0x00000027ff1d723e */ /* 0x080fe200030006ff */
[C---:B------:R-:W-:Y:S01]  /*174a0*/  FFMA.FTZ R37, R24.reuse, R34, -R33 ;  /* 0x0000002218257223 */ /* 0x040fe20000010821 */
[----:B------:R-:W-:Y:S01]  /*174b0*/  FFMA.FTZ R40, R24, R40, R31 ;  /* 0x0000002818287223 */ /* 0x000fe2000001001f */
[----:B------:R-:W-:Y:S01]  /*174c0*/  F2FP.F16.E4M3.UNPACK_B R24, R36.H1 ;  /* 0x00000024ff18723e */ /* 0x000fe200030006ff */
[----:B------:R-:W-:Y:S01]  /*174d0*/  FFMA.FTZ R43, R20, R28, -R43 ;  /* 0x0000001c142b7223 */ /* 0x000fe2000001082b */
[----:B------:R-:W-:Y:S01]  /*174e0*/  HADD2.F32 R31, -RZ, R29.H0_H0 ;  /* 0x2000001dff1f7230 */ /* 0x000fe20000004100 */
[----:B------:R-:W-:Y:S01]  /*174f0*/  F2FP.F16.E4M3.UNPACK_B R39, R39 ;  /* 0x00000027ff27723e */ /* 0x000fe200020006ff */
[----:B------:R-:W-:Y:S01]  /*17500*/  HADD2.F32 R35, -RZ, R35.H1_H1 ;  /* 0x30000023ff237230 */ /* 0x000fe20000004100 */
[----:B------:R-:W-:Y:S01]  /*17510*/  F2FP.F16.E4M3.UNPACK_B R36, R36 ;  /* 0x00000024ff24723e */ /* 0x000fe200020006ff */
[----:B------:R-:W-:-:S02]  /*17520*/  HADD2.F32 R41, -RZ, R41.H1_H1 ;  /* 0x30000029ff297230 */ /* 0x000fc40000004100 */
[C---:B------:R-:W-:Y:S01]  /*17530*/  FMUL.FTZ R33, R21.reuse, R31 ;  /* 0x0000001f15217220 */ /* 0x040fe20000410000 */
[----:B------:R-:W-:Y:S01]  /*17540*/  HADD2.F32 R32, -RZ, R32.H1_H1 ;  /* 0x30000020ff207230 */ /* 0x000fe20000004100 */
[----:B------:R-:W-:Y:S01]  /*17550*/  F2FP.SATFINITE.E4M3.F32.PACK_AB_MERGE_C R13, R48, R13, RZ ;  /* 0x0000000d300d723e */ /* 0x000fe200048070ff */
[----:B------:R-:W-:Y:S01]  /*17560*/  HADD2.F32 R28, -RZ, R24.H0_H0 ;  /* 0x20000018ff1c7230 */ /* 0x000fe20000004100 */
[----:B------:R-:W-:Y:S01]  /*17570*/  F2FP.SATFINITE.E4M3.F32.PACK_AB_MERGE_C R5, R8, R5, R11 ;  /* 0x000000050805723e */ /* 0x000fe2000480700b */
[----:B------:R-:W-:Y:S02]  /*17580*/  HADD2.F32 R20, -RZ, R15.H0_H0 ;  /* 0x2000000fff147230 */ /* 0x000fe40000004100 */
[C---:B------:R-:W-:Y:S01]  /*17590*/  FMUL.FTZ R34, R32.reuse, R41 ;  /* 0x0000002920227220 */ /* 0x040fe20000410000 */
[----:B------:R-:W-:Y:S01]  /*175a0*/  FMUL.FTZ R38, R32, R35 ;  /* 0x0000002320267220 */ /* 0x000fe20000410000 */
[----:B------:R-:W-:Y:S01]  /*175b0*/  FMUL.FTZ R32, R21, R28 ;  /* 0x0000001c15207220 */ /* 0x000fe20000410000 */
[----:B------:R-:W-:-:S02]  /*175c0*/  HADD2.F32 R27, -RZ, R27.H1_H1 ;  /* 0x3000001bff1b7230 */ /* 0x000fc40000004100 */
[C---:B------:R-:W-:Y:S01]  /*175d0*/  FFMA.FTZ R33, R20.reuse, R28, -R33 ;  /* 0x0000001c14217223 */ /* 0x040fe20000010821 */
[----:B------:R-:W-:Y:S02]  /*175e0*/  HADD2.F32 R28, -RZ, R29.H1_H1 ;  /* 0x3000001dff1c7230 */ /* 0x000fe40000004100 */
[----:B------:R-:W-:Y:S01]  /*175f0*/  FFMA.FTZ R31, R20, R31, R32 ;  /* 0x0000001f141f7223 */ /* 0x000fe20000010020 */
[----:B------:R-:W-:Y:S01]  /*17600*/  HADD2.F32 R25, -RZ, R25.H1_H1 ;  /* 0x30000019ff197230 */ /* 0x000fe20000004100 */
[----:B------:R-:W-:Y:S01]  /*17610*/  F2FP.SATFINITE.E4M3.F32.PACK_AB_MERGE_C R9, R10, R9, R13 ;  /* 0x000000090a09723e */ /* 0x000fe2000480700d */
[----:B------:R-:W-:Y:S02]  /*17620*/  HADD2.F32 R24, -RZ, R24.H1_H1 ;  /* 0x30000018ff187230 */ /* 0x000fe40000004100 */
[----:B------:R-:W-:Y:S01]  /*17630*/  FMUL.FTZ R32, R27, R28 ;  /* 0x0000001c1b207220 */ /* 0x000fe20000410000 */
[----:B------:R-:W-:Y:S02]  /*17640*/  HADD2.F32 R15, -RZ, R15.H1_H1 ;  /* 0x3000000fff0f7230 */ /* 0x000fe40000004100 */
[C---:B------:R-:W-:Y:S01]  /*17650*/  FFMA.FTZ R52, R25.reuse, R35, -R34 ;  /* 0x0000002319347223 */ /* 0x040fe20000010822 */
[----:B------:R-:W-:Y:S01]  /*17660*/  FFMA.FTZ R41, R25, R41, R38 ;  /* 0x0000002919297223 */ /* 0x000fe20000010026 */
[----:B------:R-:W-:Y:S01]  /*17670*/  FMUL.FTZ R27, R27, R24 ;  /* 0x000000181b1b7220 */ /* 0x000fe20000410000 */
[----:B------:R-:W-:-:S02]  /*17680*/  HADD2.F32 R25, -RZ, R39.H0_H0 ;  /* 0x20000027ff197230 */ /* 0x000fc40000004100 */
[C---:B------:R-:W-:Y:S01]  /*17690*/  FFMA.FTZ R34, R15.reuse, R24, -R32 ;  /* 0x000000180f227223 */ /* 0x040fe20000010820 */
[----:B------:R-:W-:Y:S02]  /*176a0*/  HADD2.F32 R20, -RZ, R26.H0_H0 ;  /* 0x2000001aff147230 */ /* 0x000fe40000004100 */
[----:B------:R-:W-:Y:S01]  /*176b0*/  FFMA.FTZ R38, R15, R28, R27 ;  /* 0x0000001c0f267223 */ /* 0x000fe2000001001b */
[----:B------:R-:W-:Y:S01]  /*176c0*/  HADD2.F32 R21, -RZ, R36.H0_H0 ;  /* 0x20000024ff157230 */ /* 0x000fe20000004100 */
[----:B------:R-:W-:Y:S01]  /*176d0*/  F2FP.SATFINITE.E4M3.F32.PACK_AB_MERGE_C R41, R41, R42, RZ ;  /* 0x0000002a2929723e */ /* 0x000fe200048070ff */
        /* <DEDUP_REMOVED lines=10> */
[C---:B------:R-:W-:Y:S01]  /*17780*/  FMUL.FTZ R29, R26.reuse, R39 ;  /* 0x000000271a1d7220 */ /* 0x040fe20000410000 */
[----:B------:R-:W-:Y:S01]  /*17790*/  F2FP.F16.E4M3.UNPACK_B R20, R3.H1 ;  /* 0x00000003ff14723e */ /* 0x000fe200030006ff */
[-C--:B------:R-:W-:Y:S01]  /*177a0*/  FMUL.FTZ R32, R26, R21.reuse ;  /* 0x000000151a207220 */ /* 0x080fe20000410000 */
[----:B------:R-:W-:Y:S02]  /*177b0*/  HADD2.F32 R25, -RZ, R24.H0_H0 ;  /* 0x20000018ff197230 */ /* 0x000fe40000004100 */
[----:B------:R-:W-:Y:S01]  /*177c0*/  FFMA.FTZ R26, R14, R21, -R29 ;  /* 0x000000150e1a7223 */ /* 0x000fe2000001081d */
[----:B------:R-:W-:-:S02]  /*177d0*/  HADD2.F32 R15, -RZ, R30.H0_H0 ;  /* 0x2000001eff0f7230 */ /* 0x000fc40000004100 */
[----:B------:R-:W-:Y:S01]  /*177e0*/  FFMA.FTZ R39, R14, R39, R32 ;  /* 0x000000270e277223 */ /* 0x000fe20000010020 */
[--C-:B------:R-:W-:Y:S01]  /*177f0*/  HADD2.F32 R21, -RZ, R20.reuse.H0_H0 ;  /* 0x20000014ff157230 */ /* 0x100fe20000004100 */
[----:B------:R-:W-:Y:S01]  /*17800*/  F2FP.F16.E4M3.UNPACK_B R3, R3 ;  /* 0x00000003ff03723e */ /* 0x000fe200020006ff */
[--C-:B------:R-:W-:Y:S02]  /*17810*/  HADD2.F32 R14, -RZ, R7.reuse.H0_H0 ;  /* 0x20000007ff0e7230 */ /* 0x100fe40000004100 */
[C---:B------:R-:W-:Y:S01]  /*17820*/  FMUL.FTZ R29, R15.reuse, R25 ;  /* 0x000000190f1d7220 */ /* 0x040fe20000410000 */
[----:B------:R-:W-:Y:S02]  /*17830*/  HADD2.F32 R20, -RZ, R20.H1_H1 ;  /* 0x30000014ff147230 */ /* 0x000fe40000004100 */
[-C--:B------:R-:W-:Y:S01]  /*17840*/  FMUL.FTZ R15, R15, R21.reuse ;  /* 0x000000150f0f7220 */ /* 0x080fe20000410000 */
[----:B------:R-:W-:Y:S02]  /*17850*/  HADD2.F32 R24, -RZ, R24.H1_H1 ;  /* 0x30000018ff187230 */ /* 0x000fe40000004100 */
[----:B------:R-:W-:Y:S01]  /*17860*/  FFMA.FTZ R29, R14, R21, -R29 ;  /* 0x000000150e1d7223 */ /* 0x000fe2000001081d */
[----:B------:R-:W-:Y:S01]  /*17870*/  HADD2.F32 R30, -RZ, R30.H1_H1 ;  /* 0x3000001eff1e7230 */ /* 0x000fe20000004100 */
[----:B------:R-:W-:Y:S01]  /*17880*/  F2FP.SATFINITE.E4M3.F32.PACK_AB_MERGE_C R31, R38, R31, RZ ;  /* 0x0000001f261f723e */ /* 0x000fe200048070ff */
[----:B------:R-:W-:Y:S01]  /*17890*/  HADD2.F32 R7, -RZ, R7.H1_H1 ;  /* 0x30000007ff077230 */ /* 0x000fe20000004100 */
[----:B------:R-:W-:-:S02]  /*178a0*/  F2FP.SATFINITE.E4M3.F32.PACK_AB_MERGE_C R11, R40, R45, R41 ;  /* 0x0000002d280b723e */ /* 0x000fc40004807029 */
        /* <DEDUP_REMOVED lines=8> */
[----:B------:R-:W-:Y:S01]  /*17930*/  HADD2.F32 R20, -RZ, R14.H0_H0 ;  /* 0x2000000eff147230 */ /* 0x000fe20000004100 */
[----:B------:R-:W-:Y:S01]  /*17940*/  F2FP.SATFINITE.E4M3.F32.PACK_AB_MERGE_C R29, R32, R29, RZ ;  /* 0x0000001d201d723e */ /* 0x000fe200048070ff */
[--C-:B------:R-:W-:Y:S01]  /*17950*/  HADD2.F32 R12, -RZ, R3.reuse.H0_H0 ;  /* 0x20000003ff0c7230 */ /* 0x100fe20000004100 */
[----:B------:R-:W-:Y:S01]  /*17960*/  F2FP.SATFINITE.E4M3.F32.PACK_AB_MERGE_C R30, R35, R30, RZ ;  /* 0x0000001e231e723e */ /* 0x000fe200048070ff */
[----:B------:R-:W-:-:S02]  /*17970*/  HADD2.F32 R15, -RZ, R3.H1_H1 ;  /* 0x30000003ff0f7230 */ /* 0x000fc40000004100 */
[----:B------:R-:W-:Y:S02]  /*17980*/  HADD2.F32 R21, -RZ, R14.H1_H1 ;  /* 0x3000000eff157230 */ /* 0x000fe40000004100 */
        /* <DEDUP_REMOVED lines=13> */
[----:B------:R-:W-:Y:S02]  /*17a60*/  F2FP.SATFINITE.E4M3.F32.PACK_AB_MERGE_C R7, R37, R50, R7 ;  /* 0x000000322507723e */ /* 0x000fe40004807007 */
[----:B------:R-:W-:Y:S02]  /*17a70*/  F2FP.SATFINITE.E4M3.F32.PACK_AB_MERGE_C R4, R26, R27, R4 ;  /* 0x0000001b1a04723e */ /* 0x000fe40004807004 */
[----:B------:R-:W-:Y:S02]  /*17a80*/  F2FP.SATFINITE.E4M3.F32.PACK_AB_MERGE_C R6, R25, R6, R29 ;  /* 0x000000061906723e */ /* 0x000fe4000480701d */
[----:B------:R-:W-:-:S03]  /*17a90*/  F2FP.SATFINITE.E4M3.F32.PACK_AB_MERGE_C R10, R24, R3, R30 ;  /* 0x00000003180a723e */ /* 0x000fc6000480701e */
[----:B------:R0:W-:Y:S04]  /*17aa0*/  STS.128 [R47+0x14400], R4 ;  /* 0x014400042f007388 */ /* 0x0001e80000000c00 */
[----:B------:R0:W-:Y:S02]  /*17ab0*/  STS.128 [R0+0x14400], R8 ;  /* 0x0144000800007388 */ /* 0x0001e40000000c00 */
.L_x_2424:
[----:B------:R-:W-:Y:S05]  /*17ac0*/  BSYNC B0 ;  /* 0x0000000000007941 */ /* 0x000fea0003800000 */
.L_x_2417:
        /* <DEDUP_REMOVED lines=8> */
.L_x_2415:
[----:B0--3--:R-:W-:-:S05]  /*17b50*/  IMAD.U32 R0, RZ, RZ, UR53 ;  /* 0x00000035ff007e24 */ /* 0x009fca000f8e00ff */
[----:B------:R-:W-:-:S13]  /*17b60*/  ISETP.NE.AND P1, PT, R0, 0x3, PT ;  /* 0x000000030000780c */ /* 0x000fda0003f25270 */
[----:B------:R-:W-:Y:S05]  /*17b70*/  @!P1 BRA `(.L_x_2444) ;  /* 0x0000000000049947 */ /* 0x000fea0003800000 */
[----:B------:R-:W-:Y:S01]  /*17b80*/  BPT.TRAP 0x1 ;  /* 0x000000040000795c */ /* 0x000fe20000300000 */
.L_x_2444:
[----:B-1----:R-:W-:Y:S01]  /*17b90*/  IMAD R3, R189, 0x8, R16 ;  /* 0x00000008bd037824 */ /* 0x002fe200078e0210 */
[----:B------:R-:W-:-:S04]  /*17ba0*/  SHF.L.U32 R0, R190, 0x1f, RZ ;  /* 0x0000001fbe007819 */ /* 0x000fc800000006ff */
[----:B------:R0:W1:Y:S01]  /*17bb0*/  SYNCS.PHASECHK.TRANS64.TRYWAIT P0, [R3+URZ+0x29830], R0 ;  /* 0x02983000030075a7 */ /* 0x000062000800017f */
[----:B------:R-:W-:Y:S05]  /*17bc0*/  @!P1 BRA `(.L_x_2445) ;  /* 0x0000000000049947 */ /* 0x000fea0003800000 */
[----:B------:R-:W-:Y:S01]  /*17bd0*/  BPT.TRAP 0x1 ;  /* 0x000000040000795c */ /* 0x000fe20000300000 */
.L_x_2445:
[----:B--2--5:R-:W2:Y:S02]  /*17be0*/  S2R R4, SR_TID.X ;  /* 0x0000000000047919 */ /* 0x024ea40000002100 */
[----:B--2---:R-:W-:-:S04]  /*17bf0*/  LOP3.LUT R4, R4, 0x7f, RZ, 0xc0, !PT ;  /* 0x0000007f04047812 */ /* 0x004fc800078ec0ff */
[----:B------:R-:W-:Y:S01]  /*17c00*/  ISETP.NE.AND P2, PT, R4, RZ, PT ;  /* 0x000000ff0400720c */ /* 0x000fe20003f45270 */
[----:B-1----:R-:W-:-:S12]  /*17c10*/  @P0 BRA `(.L_x_2446) ;  /* 0x0000000000080947 */ /* 0x002fd80003800000 */
[----:B------:R-:W1:Y:S02]  /*17c20*/  SYNCS.PHASECHK.TRANS64.TRYWAIT P0, [R3+URZ+0x29830], R0 ;  /* 0x02983000030075a7 */ /* 0x000e64000800017f */
[----:B-1----:R-:W-:Y:S05]  /*17c30*/  @!P0 BRA `(.L_x_2447) ;  /* 0x0000017400348947 */ /* 0x002fea0003800000 */
.L_x_2446:
[----:B------:R-:W-:Y:S05]  /*17c40*/  WARPSYNC.ALL ;  /* 0x0000000000007948 */ /* 0x000fea0003800000 */
[----:B01----:R-:W-:Y:S01]  /*17c50*/  VIADD R0, R16, 0x1a400 ;  /* 0x0001a40010007836 */ /* 0x003fe20000000000 */
[----:B------:R-:W-:Y:S01]  /*17c60*/  R2UR UR24, R44 ;  /* 0x000000002c1872ca */ /* 0x000fe200000e0000 */
[----:B------:R-:W-:Y:S01]  /*17c70*/  WARPGROUP.ARRIVE ;  /* 0x00000000000079c5 */ /* 0x000fe20000000000 */
[----:B------:R-:W-:Y:S01]  /*17c80*/  MOV R7, 0x80000020 ;  /* 0x8000002000077802 */ /* 0x000fe20000000f00 */
        /* <DEDUP_REMOVED lines=15> */
[----:B------:R-:W-:Y:S01]  /*17d80*/  UMOV UR13, UR25 ;  /* 0x00000019000d7c82 */ /* 0x000fe20008000000 */
[----:B------:R-:W-:Y:S01]  /*17d90*/  R2UR UR11, R11 ;  /* 0x000000000b0b72ca */ /* 0x000fe200000e0000 */
[----:B------:R-:W-:Y:S01]  /*17da0*/  UMOV UR4, UR24 ;  /* 0x0000001800047c82 */ /* 0x000fe20008000000 */
[C---:B------:R-:W-:Y:S01]  /*17db0*/  VIADD R8, R6.reuse, 0x80 ;  /* 0x0000008006087836 */ /* 0x040fe20000000000 */
[C---:B------:R-:W-:Y:S01]  /*17dc0*/  R2UR UR26, R6.reuse ;  /* 0x00000000061a72ca */ /* 0x040fe200000e0000 */
[----:B------:R-:W-:Y:S01]  /*17dd0*/  UMOV UR16, UR24 ;  /* 0x0000001800107c82 */ /* 0x000fe20008000000 */
[----:B------:R-:W-:Y:S01]  /*17de0*/  VIADD R10, R6, 0x180 ;  /* 0x00000180060a7836 */ /* 0x000fe20000000000 */
[----:B------:R-:W-:Y:S01]  /*17df0*/  UMOV UR8, UR24 ;  /* 0x0000001800087c82 */ /* 0x000fe20008000000 */
[----:B------:R-:W-:Y:S01]  /*17e00*/  R2UR UR6, R8 ;  /* 0x00000000080672ca */ /* 0x000fe200000e0000 */
[----:B------:R-:W-:Y:S01]  /*17e10*/  VIADD R8, R6, 0x100 ;  /* 0x0000010006087836 */ /* 0x000fe20000000000 */
[----:B------:R-:W-:Y:S01]  /*17e20*/  UMOV UR12, UR24 ;  /* 0x00000018000c7c82 */ /* 0x000fe20008000000 */
[----:B------:R-:W-:Y:S01]  /*17e30*/  R2UR UR10, R10 ;  /* 0x000000000a0a72ca */ /* 0x000fe200000e0000 */
[----:B------:R-:W-:Y:S01]  /*17e40*/  IMAD.MOV.U32 R9, RZ, RZ, -0x7fffffe0 ;  /* 0x80000020ff097424 */ /* 0x000fe200078e00ff */
[----:B------:R-:W-:Y:S01]  /*17e50*/  IADD3 R10, R6, 0x2, RZ ;  /* 0x00000002060a7810 */ /* 0x000fe20007ffe0ff */
[----:B------:R-:W-:Y:S01]  /*17e60*/  IMAD.MOV.U32 R11, RZ, RZ, -0x7fffffe0 ;  /* 0x80000020ff0b7424 */ /* 0x000fe200078e00ff */
[----:B------:R-:W-:Y:S01]  /*17e70*/  R2UR UR18, R8 ;  /* 0x00000000081272ca */ /* 0x000fe200000e0000 */
[----:B------:R-:W-:Y:S01]  /*17e80*/  VIADD R8, R6, 0x200 ;  /* 0x0000020006087836 */ /* 0x000fe20000000000 */
[----:B------:R-:W-:Y:S01]  /*17e90*/  QGMMA.64x32x32.F32.E4M3.E4M3 R88, gdesc[UR24], RZ, !UPT, gsb0 ;  /* 0x00600000185879f3 */ /* 0x000fe2000c0008ff */
[----:B------:R-:W-:Y:S01]  /*17ea0*/  R2UR UR15, R9 ;  /* 0x00000000090f72ca */ /* 0x000fe200000e0000 */
[----:B------:R-:W-:Y:S01]  /*17eb0*/  IMAD.MOV.U32 R9, RZ, RZ, -0x7fffffe0 ;  /* 0x80000020ff097424 */ /* 0x000fe200078e00ff */
[----:B------:R-:W0:Y:S01]  /*17ec0*/  LDC R0, c[0x0][0x448] ;  /* 0x00011200ff007b82 */ /* 0x000e220000000800 */
[----:B------:R-:W-:Y:S01]  /*17ed0*/  R2UR UR14, R8 ;  /* 0x00000000080e72ca */ /* 0x000fe200000e0000 */
[----:B------:R-:W-:-:S02]  /*17ee0*/  VIADD R8, R6, 0x82 ;  /* 0x0000008206087836 */ /* 0x000fc40000000000 */
[----:B----4-:R-:W-:Y:S02]  /*17ef0*/  IMAD.IADD R14, R211, 0x1, R204 ;  /* 0x00000001d30e7824 */ /* 0x010fe400078e02cc */
[----:B------:R-:W-:-:S05]  /*17f00*/  @!P2 VIADD R3, R3, 0x29840 ;  /* 0x000298400303a836 */ /* 0x000fca0000000000 */
[----:B------:R-:W-:Y:S02]  /*17f10*/  @!P2 PRMT R3, RZ, 0x654, R3 ;  /* 0x00000654ff03a816 */ /* 0x000fe40000000003 */
[----:B0-----:R-:W-:-:S13]  /*17f20*/  ISETP.NE.AND P0, PT, R0, 0x1, PT ;  /* 0x000000010000780c */ /* 0x001fda0003f05270 */
[----:B------:R-:W0:Y:S01]  /*17f30*/  @P0 LDC R7, c[0x0][0x44c] ;  /* 0x00011300ff070b82 */ /* 0x000e220000000800 */
[----:B------:R-:W-:Y:S02]  /*17f40*/  WARPGROUP.DEPBAR.LE gsb0, 0x0 ;  /* 0x00008000000079c5 */ /* 0x000fe40000010000 */
[----:B------:R-:W-:Y:S01]  /*17f50*/  WARPGROUP.ARRIVE ;  /* 0x00000000000079c5 */ /* 0x000fe20000000000 */
[----:B0-----:R-:W-:-:S05]  /*17f60*/  @P0 IMAD.HI.U32 R0, R14, R7, RZ ;  /* 0x000000070e000227 */ /* 0x001fca00078e00ff */
[----:B------:R-:W-:Y:S01]  /*17f70*/  QGMMA.64x32x32.F32.E4M3.E4M3 R72, gdesc[UR4], RZ, !UPT, gsb0 ;  /* 0x00600000044879f3 */ /* 0x000fe2000c0008ff */
[----:B------:R-:W-:Y:S01]  /*17f80*/  R2UR UR6, R10 ;  /* 0x000000000a0672ca */ /* 0x000fe200000e0000 */
[----:B------:R-:W-:Y:S01]  /*17f90*/  UIADD3 UR4, UR24, 0x2, URZ ;  /* 0x0000000218047890 */ /* 0x000fe2000fffe03f */
[----:B------:R-:W-:Y:S01]  /*17fa0*/  R2UR UR7, R11 ;  /* 0x000000000b0772ca */ /* 0x000fe200000e0000 */
[----:B------:R-:W-:Y:S01]  /*17fb0*/  UMOV UR5, 0x80000020 ;  /* 0x8000002000057882 */ /* 0x000fe20000000000 */
[----:B------:R-:W-:Y:S02]  /*17fc0*/  VIADD R10, R6, 0x102 ;  /* 0x00000102060a7836 */ /* 0x000fe40000000000 */
[----:B------:R-:W-:Y:S02]  /*17fd0*/  IMAD.MOV.U32 R11, RZ, RZ, -0x7fffffe0 ;  /* 0x80000020ff0b7424 */ /* 0x000fe400078e00ff */
[----:B------:R-:W-:-:S05]  /*17fe0*/  IMAD R7, R104, -0xa0, RZ ;  /* 0xffffff6068077824 */ /* 0x000fca00078e02ff */
[----:B------:R-:W-:-:S04]  /*17ff0*/  IADD3 R7, -R208, 0xa1, R7 ;  /* 0x000000a1d0077810 */ /* 0x000fc80007ffe107 */
[----:B------:R-:W-:Y:S01]  /*18000*/  IADD3 R105, -R205, R7, R206 ;  /* 0x00000007cd697210 */ /* 0x000fe20007ffe1ce */
[----:B------:R-:W-:Y:S02]  /*18010*/  WARPGROUP.DEPBAR.LE gsb0, 0x0 ;  /* 0x00008000000079c5 */ /* 0x000fe40000010000 */
[----:B------:R-:W-:-:S06]  /*18020*/  WARPGROUP.ARRIVE ;  /* 0x00000000000079c5 */ /* 0x000fcc0000000000 */
[----:B------:R-:W-:Y:S01]  /*18030*/  QGMMA.64x32x32.F32.E4M3.E4M3 R56, gdesc[UR16], RZ, !UPT, gsb0 ;  /* 0x00600000103879f3 */ /* 0x000fe2000c0008ff */
[----:B------:R-:W-:Y:S01]  /*18040*/  UMOV UR16, UR4 ;  /* 0x0000000400107c82 */ /* 0x000fe20008000000 */
[----:B------:R-:W-:Y:S01]  /*18050*/  UMOV UR17, UR5 ;  /* 0x0000000500117c82 */ /* 0x000fe20008000000 */
[----:B------:R-:W-:Y:S02]  /*18060*/  WARPGROUP.DEPBAR.LE gsb0, 0x0 ;  /* 0x00008000000079c5 */ /* 0x000fe40000010000 */
[----:B------:R-:W-:-:S06]  /*18070*/  WARPGROUP.ARRIVE ;  /* 0x00000000000079c5 */ /* 0x000fcc0000000000 */
[----:B------:R-:W-:Y:S01]  /*18080*/  QGMMA.64x32x32.F32.E4M3.E4M3 R40, gdesc[UR8], RZ, !UPT, gsb0 ;  /* 0x00600000082879f3 */ /* 0x000fe2000c0008ff */
[----:B------:R-:W-:Y:S01]  /*18090*/  UIADD3 UR8, UR24, 0x200, URZ ;  /* 0x0000020018087890 */ /* 0x000fe2000fffe03f */
[----:B------:R-:W-:Y:S02]  /*180a0*/  UMOV UR9, 0x80000020 ;  /* 0x8000002000097882 */ /* 0x000fe40000000000 */
[----:B------:R-:W-:-:S04]  /*180b0*/  UMOV UR21, UR9 ;  /* 0x0000000900157c82 */ /* 0x000fc80008000000 */
[----:B------:R-:W-:Y:S01]  /*180c0*/  UMOV UR20, UR8 ;  /* 0x0000000800147c82 */ /* 0x000fe20008000000 */
        /* <DEDUP_REMOVED lines=23> */
[----:B------:R-:W-:Y:S02]  /*18240*/  R2UR UR6, R10 ;  /* 0x000000000a0672ca */ /* 0x000fe400000e0000 */
[----:B------:R-:W-:Y:S01]  /*18250*/  R2UR UR7, R11 ;  /* 0x000000000b0772ca */ /* 0x000fe200000e0000 */
        /* <DEDUP_REMOVED lines=12> */
[----:B------:R-:W-:Y:S01]  /*18320*/  UIADD3 UR12, UR24, 0x202, URZ ;  /* 0x00000202180c7890 */ /* 0x000fe2000fffe03f */
[----:B------:R-:W-:Y:S02]  /*18330*/  UMOV UR13, 0x80000020 ;  /* 0x80000020000d7882 */ /* 0x000fe40000000000 */
[----:B------:R-:W-:-:S04]  /*18340*/  UMOV UR29, UR13 ;  /* 0x0000000d001d7c82 */ /* 0x000fc80008000000 */
        /* <DEDUP_REMOVED lines=16> */
[----:B------:R-:W-:-:S03]  /*18450*/  IMAD.MOV.U32 R9, RZ, RZ, -0x7fffffe0 ;  /* 0x80000020ff097424 */ /* 0x000fc600078e00ff */
[----:B------:R-:W-:Y:S01]  /*18460*/  R2UR UR14, R8 ;  /* 0x00000000080e72ca */ /* 0x000fe200000e0000 */
[----:B------:R-:W-:Y:S01]  /*18470*/  VIADD R8, R6, 0x302 ;  /* 0x0000030206087836 */ /* 0x000fe20000000000 */
[----:B------:R-:W-:Y:S02]  /*18480*/  R2UR UR15, R9 ;  /* 0x00000000090f72ca */ /* 0x000fe400000e0000 */
[----:B------:R-:W-:Y:S01]  /*18490*/  MOV R9, 0x80000020 ;  /* 0x8000002000097802 */ /* 0x000fe20000000f00 */
        /* <DEDUP_REMOVED lines=35> */
[----:B------:R-:W-:Y:S02]  /*186d0*/  R2UR UR23, R9 ;  /* 0x00000000091772ca */ /* 0x000fe400000e0000 */
[----:B------:R-:W-:Y:S02]  /*186e0*/  MOV R9, 0x80000020 ;  /* 0x8000002000097802 */ /* 0x000fe40000000f00 */
[----:B------:R-:W-:Y:S01]  /*186f0*/  R2UR UR18, R8 ;  /* 0x00000000081272ca */ /* 0x000fe200000e0000 */
[----:B------:R-:W-:Y:S01]  /*18700*/  VIADD R8, R6, 0x580 ;  /* 0x0000058006087836 */ /* 0x000fe20000000000 */
[----:B------:R-:W-:Y:S01]  /*18710*/  R2UR UR19, R9 ;  /* 0x00000000091372ca */ /* 0x000fe200000e0000 */
[----:B------:R-:W-:Y:S01]  /*18720*/  IMAD.MOV.U32 R9, RZ, RZ, -0x7fffffe0 ;  /* 0x80000020ff097424 */ /* 0x000fe200078e00ff */
[----:B------:R-:W-:-:S02]  /*18730*/  WARPGROUP.DEPBAR.LE gsb0, 0x0 ;  /* 0x00008000000079c5 */ /* 0x000fc40000010000 */
        /* <DEDUP_REMOVED lines=46> */
[----:B------:R-:W-:Y:S02]  /*18a20*/  R2UR UR35, R11 ;  /* 0x000000000b2372ca */ /* 0x000fe400000e0000 */
[----:B------:R-:W0:Y:S02]  /*18a30*/  @P0 LDC R11, c[0x0][0x450] ;  /* 0x00011400ff0b0b82 */ /* 0x000e240000000800 */
[----:B0-----:R-:W-:Y:S01]  /*18a40*/  @P0 SHF.R.U32.HI R14, RZ, R11, R0 ;  /* 0x0000000bff0e0219 */ /* 0x001fe20000011600 */
[----:B------:R-:W-:-:S04]  /*18a50*/  IMAD R11, R104, -0xa0, R206 ;  /* 0xffffff60680b7824 */ /* 0x000fc800078e02ce */
[----:B------:R-:W0:Y:S01]  /*18a60*/  SHFL.IDX PT, R0, R14, RZ, 0x1c1f ;  /* 0x001c1fff0e007589 */ /* 0x000e2200000e0000 */
[----:B------:R-:W-:Y:S01]  /*18a70*/  IADD3 R20, -R208, 0xa0, R11 ;  /* 0x000000a0d0147810 */ /* 0x000fe20007ffe10b */
[----:B------:R-:W-:Y:S02]  /*18a80*/  WARPGROUP.DEPBAR.LE gsb0, 0x0 ;  /* 0x00008000000079c5 */ /* 0x000fe40000010000 */
[----:B------:R-:W-:Y:S01]  /*18a90*/  WARPGROUP.ARRIVE ;  /* 0x00000000000079c5 */ /* 0x000fe20000000000 */
[----:B0-----:R-:W-:-:S05]  /*18aa0*/  VIADDMNMX R0, R0, R105, R20, PT ;  /* 0x0000006900007246 */ /* 0x001fca0003800114 */
[----:B------:R-:W-:Y:S01]  /*18ab0*/  QGMMA.64x32x32.F32.E4M3.E4M3 R56, gdesc[UR16], R56, gsb0 ;  /* 0x00600000103879f3 */ /* 0x000fe20008000838 */
[C---:B------:R-:W-:Y:S02]  /*18ac0*/  ISETP.GT.AND P4, PT, R0.reuse, RZ, PT ;  /* 0x000000ff0000720c */ /* 0x040fe40003f84270 */
[C---:B------:R-:W-:Y:S02]  /*18ad0*/  ISETP.GT.AND P5, PT, R0.reuse, 0x1, PT ;  /* 0x000000010000780c */ /* 0x040fe40003fa4270 */
[----:B------:R-:W-:Y:S01]  /*18ae0*/  ISETP.GT.AND P3, PT, R0, 0x8, PT ;  /* 0x000000080000780c */ /* 0x000fe20003f64270 */
        /* <DEDUP_REMOVED lines=17> */
[----:B------:R-:W-:-:S04]  /*18c00*/  ISETP.GT.AND P4, PT, R0, 0x9, PT ;  /* 0x000000090000780c */ /* 0x000fc80003f84270 */
[----:B------:R-:W-:Y:S01]  /*18c10*/  QGMMA.64x32x32.F32.E4M3.E4M3 R72, gdesc[UR20], R72, gsb0 ;  /* 0x00600000144879f3 */ /* 0x000fe20008000848 */
[----:B------:R-:W-:Y:S02]  /*18c20*/  R2UR UR22, R8 ;  /* 0x00000000081672ca */ /* 0x000fe400000e0000 */
[----:B------:R-:W-:Y:S01]  /*18c30*/  R2UR UR23, R9 ;  /* 0x00000000091772ca */ /* 0x000fe200000e0000 */
[----:B------:R-:W-:Y:S01]  /*18c40*/  IMAD.MOV.U32 R9, RZ, RZ, -0x7fffffe0 ;  /* 0x80000020ff097424 */ /* 0x000fe200078e00ff */
[C---:B------:R-:W-:Y:S01]  /*18c50*/  IADD3 R8, R6.reuse, 0x682, RZ ;  /* 0x0000068206087810 */ /* 0x040fe20007ffe0ff */
[----:B------:R-:W-:Y:S01]  /*18c60*/  VIADD R6, R6, 0x702 ;  /* 0x0000070206067836 */ /* 0x000fe20000000000 */
        /* <DEDUP_REMOVED lines=13> */
[----:B------:R-:W-:Y:S02]  /*18d40*/  ISETP.GT.AND P3, PT, R0, 0x20, PT ;  /* 0x000000200000780c */ /* 0x000fe40003f64270 */
[----:B------:R-:W-:-:S02]  /*18d50*/  FSEL R100, R101, -INF , P4 ;  /* 0xff80000065647808 */ /* 0x000fc40002000000 */
[----:B------:R-:W-:Y:S01]  /*18d60*/  ISETP.GT.AND P4, PT, R0, 0x21, PT ;  /* 0x000000210000780c */ /* 0x000fe20003f84270 */
[----:B------:R-:W-:Y:S02]  /*18d70*/  WARPGROUP.DEPBAR.LE gsb0, 0x0 ;  /* 0x00008000000079c5 */ /* 0x000fe40000010000 */
[----:B------:R-:W-:Y:S01]  /*18d80*/  WARPGROUP.ARRIVE ;  /* 0x00000000000079c5 */ /* 0x000fe20000000000 */
[----:B------:R-:W-:Y:S02]  /*18d90*/  FSEL R92, R72, -INF , P3 ;  /* 0xff800000485c7808 */ /* 0x000fe40001800000 */
[----:B------:R-:W-:Y:S02]  /*18da0*/  ISETP.GT.AND P3, PT, R0, 0x28, PT ;  /* 0x000000280000780c */ /* 0x000fe40003f64270 */
[----:B------:R-:W-:Y:S01]  /*18db0*/  FSEL R88, R73, -INF , P4 ;  /* 0xff80000049587808 */ /* 0x000fe20002000000 */
[----:B------:R-:W-:Y:S01]  /*18dc0*/  QGMMA.64x32x32.F32.E4M3.E4M3 R56, gdesc[UR20], R56, gsb0 ;  /* 0x00600000143879f3 */ /* 0x000fe20008000838 */
[----:B------:R-:W-:-:S02]  /*18dd0*/  R2UR UR22, R8 ;  /* 0x00000000081672ca */ /* 0x000fc400000e0000 */
[----:B------:R-:W-:Y:S02]  /*18de0*/  R2UR UR23, R9 ;  /* 0x00000000091772ca */ /* 0x000fe400000e0000 */
[----:B------:R-:W-:Y:S02]  /*18df0*/  FMNMX.FTZ R8, R110, R7, !PT ;  /* 0x000000076e087209 */ /* 0x000fe40007810000 */
[----:B------:R-:W-:Y:S02]  /*18e00*/  ISETP.GT.AND P4, PT, R0, 0x29, PT ;  /* 0x000000290000780c */ /* 0x000fe40003f84270 */
[----:B------:R-:W-:Y:S02]  /*18e10*/  FMNMX.FTZ R7, R107, R8, !PT ;  /* 0x000000086b077209 */ /* 0x000fe40007810000 */
[----:B------:R-:W-:Y:S02]  /*18e20*/  FSEL R76, R76, -INF , P3 ;  /* 0xff8000004c4c7808 */ /* 0x000fe40001800000 */
[----:B------:R-:W-:-:S02]  /*18e30*/  FMNMX.FTZ R7, R100, R7, !PT ;  /* 0x0000000764077209 */ /* 0x000fc40007810000 */
[----:B------:R-:W-:Y:S02]  /*18e40*/  ISETP.GT.AND P3, PT, R0, 0x30, PT ;  /* 0x000000300000780c */ /* 0x000fe40003f64270 */
[----:B------:R-:W-:Y:S02]  /*18e50*/  FMNMX.FTZ R7, R92, R7, !PT ;  /* 0x000000075c077209 */ /* 0x000fe40007810000 */
[----:B------:R-:W-:Y:S02]  /*18e60*/  FSEL R72, R77, -INF , P4 ;  /* 0xff8000004d487808 */ /* 0x000fe40002000000 */
[----:B------:R-:W-:Y:S02]  /*18e70*/  FMNMX.FTZ R7, R88, R7, !PT ;  /* 0x0000000758077209 */ /* 0x000fe40007810000 */
[----:B------:R-:W-:Y:S02]  /*18e80*/  ISETP.GT.AND P4, PT, R0, 0x31, PT ;  /* 0x000000310000780c */ /* 0x000fe40003f84270 */
[----:B------:R-:W-:-:S02]  /*18e90*/  FMNMX.FTZ R7, R76, R7, !PT ;  /* 0x000000074c077209 */ /* 0x000fc40007810000 */
[----:B------:R-:W-:Y:S02]  /*18ea0*/  FSEL R80, R80, -INF , P3 ;  /* 0xff80000050507808 */ /* 0x000fe40001800000 */
[----:B------:R-:W-:Y:S01]  /*18eb0*/  FMNMX.FTZ R9, R72, R7, !PT ;  /* 0x0000000748097209 */ /* 0x000fe20007810000 */
[----:B------:R-:W-:Y:S01]  /*18ec0*/  IMAD.MOV.U32 R7, RZ, RZ, -0x7fffffe0 ;  /* 0x80000020ff077424 */ /* 0x000fe200078e00ff */
[----:B------:R-:W-:Y:S02]  /*18ed0*/  ISETP.GT.AND P3, PT, R0, 0x38, PT ;  /* 0x000000380000780c */ /* 0x000fe40003f64270 */
[----:B------:R-:W-:Y:S02]  /*18ee0*/  FSEL R12, R81, -INF , P4 ;  /* 0xff800000510c7808 */ /* 0x000fe40002000000 */
[----:B------:R-:W-:Y:S02]  /*18ef0*/  FMNMX.FTZ R9, R80, R9, !PT ;  /* 0x0000000950097209 */ /* 0x000fe40007810000 */
[----:B------:R-:W-:-:S02]  /*18f00*/  ISETP.GT.AND P4, PT, R0, 0x39, PT ;  /* 0x000000390000780c */ /* 0x000fc40003f84270 */
[----:B------:R-:W-:Y:S02]  /*18f10*/  FSEL R84, R84, -INF , P3 ;  /* 0xff80000054547808 */ /* 0x000fe40001800000 */
[----:B------:R-:W-:Y:S02]  /*18f20*/  FMNMX.FTZ R9, R12, R9, !PT ;  /* 0x000000090c097209 */ /* 0x000fe40007810000 */
[----:B------:R-:W-:Y:S02]  /*18f30*/  ISETP.GT.AND P3, PT, R0, 0x40, PT ;  /* 0x000000400000780c */ /* 0x000fe40003f64270 */
[----:B------:R-:W-:Y:S01]  /*18f40*/  FMNMX.FTZ R9, R84, R9, !PT ;  /* 0x0000000954097209 */ /* 0x000fe20007810000 */
[----:B------:R-:W-:Y:S02]  /*18f50*/  WARPGROUP.DEPBAR.LE gsb0, 0x0 ;  /* 0x00008000000079c5 */ /* 0x000fe40000010000 */
[----:B------:R-:W-:Y:S01]  /*18f60*/  WARPGROUP.ARRIVE ;  /* 0x00000000000079c5 */ /* 0x000fe20000000000 */
[----:B------:R-:W-:-:S02]  /*18f70*/  FSEL R56, R56, -INF , P3 ;  /* 0xff80000038387808 */ /* 0x000fc40001800000 */
[----:B------:R-:W-:-:S03]  /*18f80*/  ISETP.GT.AND P3, PT, R0, 0x48, PT ;  /* 0x000000480000780c */ /* 0x000fc60003f64270 */
[----:B------:R-:W-:Y:S01]  /*18f90*/  QGMMA.64x32x32.F32.E4M3.E4M3 R40, gdesc[UR20], R40, gsb0 ;  /* 0x00600000142879f3 */ /* 0x000fe20008000828 */
[----:B------:R-:W-:Y:S02]  /*18fa0*/  R2UR UR22, R6 ;  /* 0x00000000061672ca */ /* 0x000fe400000e0000 */
[----:B------:R-:W-:Y:S02]  /*18fb0*/  R2UR UR23, R7 ;  /* 0x00000000071772ca */ /* 0x000fe400000e0000 */
[----:B------:R-:W-:Y:S02]  /*18fc0*/  FSEL R6, R85, -INF , P4 ;  /* 0xff80000055067808 */ /* 0x000fe40002000000 */
[----:B------:R-:W-:Y:S02]  /*18fd0*/  ISETP.GT.AND P4, PT, R0, 0x41, PT ;  /* 0x000000410000780c */ /* 0x000fe40003f84270 */
[----:B------:R-:W-:Y:S02]  /*18fe0*/  FMNMX.FTZ R9, R6, R9, !PT ;  /* 0x0000000906097209 */ /* 0x000fe40007810000 */
        /* <DEDUP_REMOVED lines=21> */
[----:B------:R-:W-:Y:S01]  /*19140*/  FMNMX.FTZ R8, R69, R8, !PT ;  /* 0x0000000845087209 */ /* 0x000fe20007810000 */
[----:B------:R-:W-:Y:S02]  /*19150*/  WARPGROUP.DEPBAR.LE gsb0, 0x0 ;  /* 0x00008000000079c5 */ /* 0x000fe40000010000 */
[----:B------:R-:W-:Y:S01]  /*19160*/  WARPGROUP.ARRIVE ;  /* 0x00000000000079c5 */ /* 0x000fe20000000000 */
[----:B------:R-:W-:Y:S02]  /*19170*/  FSEL R11, R40, -INF , P3 ;  /* 0xff800000280b7808 */ /* 0x000fe40001800000 */
[----:B------:R-:W-:-:S02]  /*19180*/  ISETP.GT.AND P3, PT, R0, 0x68, PT ;  /* 0x000000680000780c */ /* 0x000fc40003f64270 */
[----:B------:R-:W-:Y:S01]  /*19190*/  FSEL R41, R41, -INF , P4 ;  /* 0xff80000029297808 */ /* 0x000fe20002000000 */
[----:B------:R-:W-:Y:S01]  /*191a0*/  QGMMA.64x32x32.F32.E4M3.E4M3 R24, gdesc[UR20], R24, gsb0 ;  /* 0x00600000141879f3 */ /* 0x000fe20008000818 */
[----:B------:R-:W-:Y:S02]  /*191b0*/  FMNMX.FTZ R8, R11, R8, !PT ;  /* 0x000000080b087209 */ /* 0x000fe40007810000 */
[----:B------:R-:W-:Y:S02]  /*191c0*/  ISETP.GT.AND P4, PT, R0, 0x69, PT ;  /* 0x000000690000780c */ /* 0x000fe40003f84270 */
[----:B------:R-:W-:Y:S02]  /*191d0*/  FSEL R13, R44, -INF , P3 ;  /* 0xff8000002c0d7808 */ /* 0x000fe40001800000 */
[----:B------:R-:W-:Y:S01]  /*191e0*/  FMNMX.FTZ R8, R41, R8, !PT ;  /* 0x0000000829087209 */ /* 0x000fe20007810000 */
[----:B------:R-:W0:Y:S01]  /*191f0*/  SHFL.IDX PT, R44, R14, 0x1, 0x1c1f ;  /* 0x003c1f000e2c7f89 */ /* 0x000e2200000e0000 */
        /* <DEDUP_REMOVED lines=16> */
[----:B------:R-:W-:Y:S02]  /*19300*/  FMNMX.FTZ R8, R53, R8, !PT ;  /* 0x0000000835087209 */ /* 0x000fe40007810000 */
[----:B0-----:R-:W-:-:S04]  /*19310*/  VIADDMNMX R44, R44, R105, R20, PT ;  /* 0x000000692c2c7246 */ /* 0x001fc80003800114 */
[----:B------:R-:W-:-:S04]  /*19320*/  ISETP.GT.AND P5, PT, R44, 0x1, PT ;  /* 0x000000012c00780c */ /* 0x000fc80003fa4270 */
[----:B------:R-:W-:Y:S01]  /*19330*/  FSEL R91, R91, -INF , P5 ;  /* 0xff8000005b5b7808 */ /* 0x000fe20002800000 */
[----:B------:R-:W-:Y:S02]  /*19340*/  WARPGROUP.DEPBAR.LE gsb0, 0x0 ;  /* 0x00008000000079c5 */ /* 0x000fe40000010000 */
[----:B------:R-:W-:Y:S01]  /*19350*/  FSEL R57, R24, -INF , P3 ;  /* 0xff80000018397808 */ /* 0x000fe20001800000 */
[----:B------:R0:W-:Y:S01]  /*19360*/  @!P2 SYNCS.ARRIVE.TRANS64.RED.A1T0 RZ, [R3+URZ], RZ ;  /* 0x000000ff03ffa9a7 */ /* 0x0001e2000810043f */
        /* <DEDUP_REMOVED lines=21> */
[----:B------:R-:W-:-:S05]  /*194c0*/  FMNMX.FTZ R8, R37, R8, !PT ;  /* 0x0000000825087209 */ /* 0x000fca0007810000 */
[----:B------:R-:W1:Y:S02]  /*194d0*/  SHFL.BFLY PT, R93, R8, 0x2, 0x1f ;  /* 0x0c401f00085d7f89 */ /* 0x000e6400000e0000 */
[----:B-1----:R-:W-:-:S05]  /*194e0*/  FMNMX.FTZ R24, R8, R93, !PT ;  /* 0x0000005d08187209 */ /* 0x002fca0007810000 */
[----:B------:R-:W1:Y:S02]  /*194f0*/  SHFL.BFLY PT, R93, R24, 0x1, 0x1f ;  /* 0x0c201f00185d7f89 */ /* 0x000e6400000e0000 */
[----:B-1----:R-:W-:-:S04]  /*19500*/  FMNMX.FTZ R0, R24, R93, !PT ;  /* 0x0000005d18007209 */ /* 0x002fc80007810000 */
[----:B------:R-:W-:Y:S01]  /*19510*/  FSETP.NEU.FTZ.AND P3, PT, R0, -INF , PT ;  /* 0xff8000000000780b */ /* 0x000fe20003f7d000 */
[----:B------:R-:W-:-:S05]  /*19520*/  FFMA.FTZ R93, R2, R0, -8 ;  /* 0xc1000000025d7423 */ /* 0x000fca0000010000 */
[----:B------:R-:W-:Y:S02]  /*19530*/  FSEL R93, R93, RZ, P3 ;  /* 0x000000ff5d5d7208 */ /* 0x000fe40001800000 */
[----:B------:R-:W-:-:S03]  /*19540*/  ISETP.GT.AND P3, PT, R44, 0x8, PT ;  /* 0x000000082c00780c */ /* 0x000fc60003f64270 */
[--C-:B------:R-:W-:Y:S01]  /*19550*/  FFMA.FTZ R14, R2, R107, -R93.reuse ;  /* 0x0000006b020e7223 */ /* 0x100fe2000001085d */
[----:B------:R-:W-:Y:S01]  /*19560*/  FSEL R107, R90, -INF , P4 ;  /* 0xff8000005a6b7808 */ /* 0x000fe20002000000 */
[--C-:B------:R-:W-:Y:S01]  /*19570*/  FFMA.FTZ R36, R2, R12, -R93.reuse ;  /* 0x0000000c02247223 */ /* 0x100fe2000001085d */
[----:B------:R-:W-:Y:S01]  /*19580*/  ISETP.GT.AND P4, PT, R44, 0x9, PT ;  /* 0x000000092c00780c */ /* 0x000fe20003f84270 */
[--C-:B------:R-:W-:Y:S01]  /*19590*/  FFMA.FTZ R40, R2, R65, -R93.reuse ;  /* 0x0000004102287223 */ /* 0x100fe2000001085d */
        /* <DEDUP_REMOVED lines=27> */
[C-C-:B------:R-:W-:Y:S01]  /*19750*/  FFMA.FTZ R88, R2.reuse, R88, -R93.reuse ;  /* 0x0000005802587223 */ /* 0x140fe2000001085d */
[----:B------:R-:W-:Y:S01]  /*19760*/  FSEL R117, R103, -INF , P4 ;  /* 0xff80000067757808 */ /* 0x000fe20002000000 */
[--C-:B------:R-:W-:Y:S01]  /*19770*/  FFMA.FTZ R76, R2, R76, -R93.reuse ;  /* 0x0000004c024c7223 */ /* 0x100fe2000001085d */
[----:B------:R-:W-:Y:S01]  /*19780*/  ISETP.GT.AND P3, PT, R44, 0x20, PT ;  /* 0x000000202c00780c */ /* 0x000fe20003f64270 */
[----:B------:R-:W1:Y:S01]  /*19790*/  MUFU.EX2 R101, R101 ;  /* 0x0000006500657308 */ /* 0x000e620000000800 */
        /* <DEDUP_REMOVED lines=24> */
[----:B------:R-:W-:Y:S02]  /*19920*/  ISETP.GT.AND P4, PT, R44, 0x31, PT ;  /* 0x000000312c00780c */ /* 0x000fe40003f84270 */
[----:B------:R-:W-:Y:S02]  /*19930*/  FSEL R125, R82, -INF , P3 ;  /* 0xff800000527d7808 */ /* 0x000fe40001800000 */
[----:B------:R-:W-:Y:S01]  /*19940*/  FMNMX.FTZ R32, R79, R28, !PT ;  /* 0x0000001c4f207209 */ /* 0x000fe20007810000 */
[----:B------:R-:W2:Y:S01]  /*19950*/  MUFU.EX2 R111, R111 ;  /* 0x0000006f006f7308 */ /* 0x000ea20000000800 */
[----:B------:R-:W-:-:S02]  /*19960*/  ISETP.GT.AND P3, PT, R44, 0x38, PT ;  /* 0x000000382c00780c */ /* 0x000fc40003f64270 */
[----:B------:R-:W-:Y:S02]  /*19970*/  FSEL R83, R83, -INF , P4 ;  /* 0xff80000053537808 */ /* 0x000fe40002000000 */
[----:B------:R-:W-:Y:S02]  /*19980*/  FMNMX.FTZ R32, R125, R32, !PT ;  /* 0x000000207d207209 */ /* 0x000fe40007810000 */
[----:B------:R-:W-:Y:S01]  /*19990*/  ISETP.GT.AND P4, PT, R44, 0x39, PT ;  /* 0x000000392c00780c */ /* 0x000fe20003f84270 */
[----:B------:R-:W-:Y:S01]  /*199a0*/  MUFU.EX2 R28, R80 ;  /* 0x00000050001c7308 */ /* 0x000fe20000000800 */
[----:B------:R-:W-:Y:S02]  /*199b0*/  FSEL R127, R86, -INF , P3 ;  /* 0xff800000567f7808 */ /* 0x000fe40001800000 */
[----:B------:R-:W-:Y:S02]  /*199c0*/  FMNMX.FTZ R32, R83, R32, !PT ;  /* 0x0000002053207209 */ /* 0x000fe40007810000 */
[----:B------:R-:W-:-:S02]  /*199d0*/  FSEL R129, R87, -INF , P4 ;  /* 0xff80000057817808 */ /* 0x000fc40002000000 */
[C---:B------:R-:W-:Y:S01]  /*199e0*/  ISETP.GT.AND P3, PT, R44.reuse, 0x40, PT ;  /* 0x000000402c00780c */ /* 0x040fe20003f64270 */
[----:B------:R3:W-:Y:S01]  /*199f0*/  MUFU.EX2 R87, R36 ;  /* 0x0000002400577308 */ /* 0x0007e20000000800 */
[----:B------:R-:W-:Y:S02]  /*19a00*/  FMNMX.FTZ R32, R127, R32, !PT ;  /* 0x000000207f207209 */ /* 0x000fe40007810000 */
[----:B------:R-:W-:Y:S02]  /*19a10*/  ISETP.GT.AND P4, PT, R44, 0x41, PT ;  /* 0x000000412c00780c */ /* 0x000fe40003f84270 */
[----:B------:R-:W-:Y:S02]  /*19a20*/  FSEL R131, R58, -INF , P3 ;  /* 0xff8000003a837808 */ /* 0x000fe40001800000 */
[----:B------:R-:W-:Y:S01]  /*19a30*/  FMNMX.FTZ R12, R129, R32, !PT ;  /* 0x00000020810c7209 */ /* 0x000fe20007810000 */
[----:B------:R-:W-:Y:S01]  /*19a40*/  MUFU.EX2 R20, R92 ;  /* 0x0000005c00147308 */ /* 0x000fe20000000800 */
[----:B------:R-:W-:Y:S01]  /*19a50*/  ISETP.GT.AND P3, PT, R44, 0x48, PT ;  /* 0x000000482c00780c */ /* 0x000fe20003f64270 */
[C-C-:B---3--:R-:W-:Y:S01]  /*19a60*/  FFMA.FTZ R36, R2.reuse, R6, -R93.reuse ;  /* 0x0000000602247223 */ /* 0x148fe2000001085d */
[----:B------:R-:W-:Y:S01]  /*19a70*/  FSEL R59, R59, -INF , P4 ;  /* 0xff8000003b3b7808 */ /* 0x000fe20002000000 */
[----:B------:R-:W-:Y:S01]  /*19a80*/  FFMA.FTZ R6, R2, R56, -R93 ;  /* 0x0000003802067223 */ /* 0x000fe2000001085d */
[----:B------:R-:W-:-:S02]  /*19a90*/  FMNMX.FTZ R12, R131, R12, !PT ;  /* 0x0000000c830c7209 */ /* 0x000fc40007810000 */
[----:B------:R-:W-:Y:S01]  /*19aa0*/  ISETP.GT.AND P4, PT, R44, 0x49, PT ;  /* 0x000000492c00780c */ /* 0x000fe20003f84270 */
[----:B------:R-:W-:Y:S01]  /*19ab0*/  MUFU.EX2 R32, R84 ;  /* 0x0000005400207308 */ /* 0x000fe20000000800 */
[----:B------:R-:W-:Y:S02]  /*19ac0*/  FSEL R133, R62, -INF , P3 ;  /* 0xff8000003e857808 */ /* 0x000fe40001800000 */
        /* <DEDUP_REMOVED lines=8> */
[----:B------:R3:W4:Y:S01]  /*19b50*/  MUFU.EX2 R63, R36 ;  /* 0x00000024003f7308 */ /* 0x0007220000000800 */
[----:B------:R-:W-:Y:S02]  /*19b60*/  ISETP.GT.AND P3, PT, R44, 0x58, PT ;  /* 0x000000582c00780c */ /* 0x000fe40003f64270 */
[----:B------:R-:W-:Y:S01]  /*19b70*/  FSEL R141, R67, -INF , P4 ;  /* 0xff800000438d7808 */ /* 0x000fe20002000000 */
[----:B------:R-:W-:-:S01]  /*19b80*/  FFMA.FTZ R67, R2, R89, -R93 ;  /* 0x0000005902437223 */ /* 0x000fc2000001085d */
[----:B------:R-:W-:-:S02]  /*19b90*/  FMNMX.FTZ R12, R137, R12, !PT ;  /* 0x0000000c890c7209 */ /* 0x000fc40007810000 */
[----:B------:R-:W-:Y:S01]  /*19ba0*/  ISETP.GT.AND P4, PT, R44, 0x59, PT ;  /* 0x000000592c00780c */ /* 0x000fe20003f84270 */
[----:B------:R-:W-:Y:S01]  /*19bb0*/  MUFU.EX2 R24, R76 ;  /* 0x0000004c00187308 */ /* 0x000fe20000000800 */
[----:B------:R-:W-:Y:S01]  /*19bc0*/  FSEL R139, R70, -INF , P3 ;  /* 0xff800000468b7808 */ /* 0x000fe20001800000 */
[----:B---3--:R-:W-:Y:S01]  /*19bd0*/  FFMA.FTZ R36, R2, R77, -R93 ;  /* 0x0000004d02247223 */ /* 0x008fe2000001085d */
[----:B------:R-:W-:Y:S02]  /*19be0*/  FMNMX.FTZ R12, R141, R12, !PT ;  /* 0x0000000c8d0c7209 */ /* 0x000fe40007810000 */
[----:B------:R-:W-:Y:S02]  /*19bf0*/  FSEL R71, R71, -INF , P4 ;  /* 0xff80000047477808 */ /* 0x000fe40002000000 */
[----:B------:R-:W-:Y:S01]  /*19c00*/  ISETP.GT.AND P3, PT, R44, 0x60, PT ;  /* 0x000000602c00780c */ /* 0x000fe20003f64270 */
[----:B------:R-:W3:Y:S01]  /*19c10*/  MUFU.EX2 R123, R123 ;  /* 0x0000007b007b7308 */ /* 0x000ee20000000800 */
[----:B------:R-:W-:-:S02]  /*19c20*/  FMNMX.FTZ R12, R139, R12, !PT ;  /* 0x0000000c8b0c7209 */ /* 0x000fc40007810000 */
[----:B------:R-:W-:Y:S02]  /*19c30*/  ISETP.GT.AND P4, PT, R44, 0x61, PT ;  /* 0x000000612c00780c */ /* 0x000fe40003f84270 */
        /* <DEDUP_REMOVED lines=9> */
[----:B------:R-:W-:Y:S02]  /*19cd0*/  ISETP.GT.AND P4, PT, R44, 0x69, PT ;  /* 0x000000692c00780c */ /* 0x000fe40003f84270 */
[----:B------:R-:W-:Y:S01]  /*19ce0*/  FSEL R143, R46, -INF , P3 ;  /* 0xff8000002e8f7808 */ /* 0x000fe20001800000 */
[C-C-:B------:R-:W-:Y:S01]  /*19cf0*/  FFMA.FTZ R46, R2.reuse, R29, -R93.reuse ;  /* 0x0000001d022e7223 */ /* 0x140fe2000001085d */
[----:B------:R-:W-:Y:S01]  /*19d00*/  FMNMX.FTZ R12, R77, R12, !PT ;  /* 0x0000000c4d0c7209 */ /* 0x000fe20007810000 */
[----:B------:R-:W-:Y:S01]  /*19d10*/  FFMA.FTZ R29, R2, R81, -R93 ;  /* 0x00000051021d7223 */ /* 0x000fe2000001085d */
[----:B------:R-:W-:Y:S01]  /*19d20*/  ISETP.GT.AND P3, PT, R44, 0x70, PT ;  /* 0x000000702c00780c */ /* 0x000fe20003f64270 */
[----:B------:R-:W-:Y:S01]  /*19d30*/  MUFU.EX2 R67, R67 ;  /* 0x0000004300437308 */ /* 0x000fe20000000800 */
[----:B------:R-:W-:Y:S02]  /*19d40*/  FSEL R47, R47, -INF , P4 ;  /* 0xff8000002f2f7808 */ /* 0x000fe40002000000 */
[----:B------:R-:W-:-:S02]  /*19d50*/  FMNMX.FTZ R12, R143, R12, !PT ;  /* 0x0000000c8f0c7209 */ /* 0x000fc40007810000 */
[----:B------:R-:W-:Y:S02]  /*19d60*/  ISETP.GT.AND P4, PT, R44, 0x71, PT ;  /* 0x000000712c00780c */ /* 0x000fe40003f84270 */
[----:B------:R-:W-:Y:S01]  /*19d70*/  FSEL R61, R50, -INF , P3 ;  /* 0xff800000323d7808 */ /* 0x000fe20001800000 */
[----:B------:R-:W-:-:S01]  /*19d80*/  FFMA.FTZ R50, R2, R37, -R93 ;  /* 0x0000002502327223 */ /* 0x000fc2000001085d */
[----:B------:R-:W-:Y:S01]  /*19d90*/  FMNMX.FTZ R12, R47, R12, !PT ;  /* 0x0000000c2f0c7209 */ /* 0x000fe20007810000 */
[----:B------:R-:W-:Y:S01]  /*19da0*/  MUFU.EX2 R36, R36 ;  /* 0x0000002400247308 */ /* 0x000fe20000000800 */
[----:B------:R-:W-:Y:S02]  /*19db0*/  ISETP.GT.AND P3, PT, R44, 0x78, PT ;  /* 0x000000782c00780c */ /* 0x000fe40003f64270 */
[----:B------:R-:W-:Y:S02]  /*19dc0*/  FSEL R51, R51, -INF , P4 ;  /* 0xff80000033337808 */ /* 0x000fe40002000000 */
[----:B------:R-:W-:-:S02]  /*19dd0*/  FMNMX.FTZ R12, R61, R12, !PT ;  /* 0x0000000c3d0c7209 */ /* 0x000fc40007810000 */
[----:B------:R-:W-:Y:S01]  /*19de0*/  ISETP.GT.AND P4, PT, R44, 0x79, PT ;  /* 0x000000792c00780c */ /* 0x000fe20003f84270 */
[----:B------:R-:W5:Y:S01]  /*19df0*/  MUFU.EX2 R43, R43 ;  /* 0x0000002b002b7308 */ /* 0x000f620000000800 */
[----:B------:R-:W-:Y:S02]  /*19e00*/  FSEL R145, R54, -INF , P3 ;  /* 0xff80000036917808 */ /* 0x000fe40001800000 */
[----:B------:R-:W-:Y:S02]  /*19e10*/  FMNMX.FTZ R12, R51, R12, !PT ;  /* 0x0000000c330c7209 */ /* 0x000fe40007810000 */
[----:B------:R-:W-:Y:S02]  /*19e20*/  FSEL R55, R55, -INF , P4 ;  /* 0xff80000037377808 */ /* 0x000fe40002000000 */
[----:B------:R-:W-:Y:S01]  /*19e30*/  ISETP.GT.AND P3, PT, R44, 0x80, PT ;  /* 0x000000802c00780c */ /* 0x000fe20003f64270 */
[----:B------:R-:W-:Y:S01]  /*19e40*/  MUFU.EX2 R7, R7 ;  /* 0x0000000700077308 */ /* 0x000fe20000000800 */
[----:B------:R-:W-:-:S02]  /*19e50*/  FMNMX.FTZ R12, R145, R12, !PT ;  /* 0x0000000c910c7209 */ /* 0x000fc40007810000 */
[----:B------:R-:W-:Y:S02]  /*19e60*/  ISETP.GT.AND P4, PT, R44, 0x81, PT ;  /* 0x000000812c00780c */ /* 0x000fe40003f84270 */
[----:B------:R-:W-:Y:S01]  /*19e70*/  FSEL R65, R26, -INF , P3 ;  /* 0xff8000001a417808 */ /* 0x000fe20001800000 */
[----:B------:R-:W-:Y:S01]  /*19e80*/  FFMA.FTZ R26, R2, R69, -R93 ;  /* 0x00000045021a7223 */ /* 0x000fe2000001085d */
[----:B------:R-:W-:Y:S01]  /*19e90*/  FMNMX.FTZ R12, R55, R12, !PT ;  /* 0x0000000c370c7209 */ /* 0x000fe20007810000 */
[----:B------:R-:W-:Y:S01]  /*19ea0*/  MUFU.EX2 R40, R40 ;  /* 0x0000002800287308 */ /* 0x000fe20000000800 */
[----:B------:R-:W-:Y:S02]  /*19eb0*/  ISETP.GT.AND P3, PT, R44, 0x88, PT ;  /* 0x000000882c00780c */ /* 0x000fe40003f64270 */
[----:B------:R-:W-:Y:S02]  /*19ec0*/  FSEL R147, R27, -INF , P4 ;  /* 0xff8000001b937808 */ /* 0x000fe40002000000 */
[----:B------:R-:W-:-:S02]  /*19ed0*/  FMNMX.FTZ R12, R65, R12, !PT ;  /* 0x0000000c410c7209 */ /* 0x000fc40007810000 */
[----:B------:R-:W-:Y:S01]  /*19ee0*/  ISETP.GT.AND P4, PT, R44, 0x89, PT ;  /* 0x000000892c00780c */ /* 0x000fe20003f84270 */
[----:B------:R-:W-:Y:S01]  /*19ef0*/  MUFU.EX2 R9, R9 ;  /* 0x0000000900097308 */ /* 0x000fe20000000800 */
[----:B------:R-:W-:Y:S01]  /*19f00*/  FSEL R149, R30, -INF , P3 ;  /* 0xff8000001e957808 */ /* 0x000fe20001800000 */
[----:B------:R-:W-:Y:S01]  /*19f10*/  FFMA.FTZ R30, R2, R41, -R93 ;  /* 0x00000029021e7223 */ /* 0x000fe2000001085d */
[----:B------:R-:W-:Y:S02]  /*19f20*/  FMNMX.FTZ R12, R147, R12, !PT ;  /* 0x0000000c930c7209 */ /* 0x000fe40007810000 */
[----:B------:R-:W-:Y:S02]  /*19f30*/  ISETP.GT.AND P3, PT, R44, 0x90, PT ;  /* 0x000000902c00780c */ /* 0x000fe40003f64270 */
[----:B------:R-:W-:Y:S01]  /*19f40*/  FSEL R31, R31, -INF , P4 ;  /* 0xff8000001f1f7808 */ /* 0x000fe20002000000 */
[----:B------:R-:W0:Y:S01]  /*19f50*/  MUFU.EX2 R26, R26 ;  /* 0x0000001a001a7308 */ /* 0x000e220000000800 */
        /* <DEDUP_REMOVED lines=10> */
[----:B------:R-:W-:-:S01]  /*1a000*/  FFMA.FTZ R44, R2, R25, -R93 ;  /* 0x00000019022c7223 */ /* 0x000fc2000001085d */
[----:B------:R-:W-:Y:S01]  /*1a010*/  FSEL R151, R38, -INF , P3 ;  /* 0xff80000026977808 */ /* 0x000fe20001800000 */
[----:B------:R-:W-:-:S01]  /*1a020*/  FFMA.FTZ R38, R2, R49, -R93 ;  /* 0x0000003102267223 */ /* 0x000fc2000001085d */
[----:B------:R-:W-:Y:S01]  /*1a030*/  FMNMX.FTZ R12, R35, R12, !PT ;  /* 0x0000000c230c7209 */ /* 0x000fe20007810000 */
[----:B------:R-:W-:-:S01]  /*1a040*/  FFMA.FTZ R25, R2, R73, -R93 ;  /* 0x0000004902197223 */ /* 0x000fc2000001085d */
[----:B------:R-:W-:Y:S01]  /*1a050*/  FSEL R39, R39, -INF , P4 ;  /* 0xff80000027277808 */ /* 0x000fe20002000000 */
[----:B------:R-:W-:Y:S01]  /*1a060*/  MUFU.EX2 R30, R30 ;  /* 0x0000001e001e7308 */ /* 0x000fe20000000800 */
[----:B------:R-:W-:Y:S02]  /*1a070*/  FMNMX.FTZ R12, R151, R12, !PT ;  /* 0x0000000c970c7209 */ /* 0x000fe40007810000 */
[----:B-1----:R-:W-:-:S02]  /*1a080*/  F2FP.SATFINITE.E4M3.F32.PACK_AB_MERGE_C R184, R101, R8, RZ ;  /* 0x0000000865b8723e */ /* 0x002fc400048070ff */
[----:B------:R-:W-:Y:S02]  /*1a090*/  FMNMX.FTZ R12, R39, R12, !PT ;  /* 0x0000000c270c7209 */ /* 0x000fe40007810000 */
[----:B--2---:R-:W-:Y:S01]  /*1a0a0*/  F2FP.SATFINITE.E4M3.F32.PACK_AB_MERGE_C R186, R111, R14, RZ ;  /* 0x0000000e6fba723e */ /* 0x004fe200048070ff */
[----:B------:R-:W-:Y:S01]  /*1a0b0*/  MUFU.EX2 R13, R13 ;  /* 0x0000000d000d7308 */ /* 0x000fe20000000800 */
[----:B------:R-:W-:Y:S01]  /*1a0c0*/  F2FP.SATFINITE.E4M3.F32.PACK_AB_MERGE_C R184, R97, R4, R184 ;  /* 0x0000000461b8723e */ /* 0x000fe200048070b8 */
[----:B------:R-:W1:Y:S01]  /*1a0d0*/  SHFL.BFLY PT, R27, R12, 0x2, 0x1f ;  /* 0x0c401f000c1b7f89 */ /* 0x000e6200000e0000 */
[----:B----4-:R-:W-:Y:S02]  /*1a0e0*/  F2FP.SATFINITE.E4M3.F32.PACK_AB_MERGE_C R182, R63, R32, RZ ;  /* 0x000000203fb6723e */ /* 0x010fe400048070ff */
[----:B---3--:R-:W-:Y:S02]  /*1a0f0*/  F2FP.SATFINITE.E4M3.F32.PACK_AB_MERGE_C R180, R123, R24, RZ ;  /* 0x000000187bb4723e */ /* 0x008fe400048070ff */
[----:B------:R-:W-:Y:S01]  /*1a100*/  F2FP.SATFINITE.E4M3.F32.PACK_AB_MERGE_C R186, R105, R10, R186 ;  /* 0x0000000a69ba723e */ /* 0x000fe200048070ba */
[----:B------:R-:W2:Y:S01]  /*1a110*/  MUFU.EX2 R34, R34 ;  /* 0x0000002200227308 */ /* 0x000ea20000000800 */
[----:B------:R-:W-:-:S02]  /*1a120*/  F2FP.SATFINITE.E4M3.F32.PACK_AB_MERGE_C R180, R103, R20, R180 ;  /* 0x0000001467b4723e */ /* 0x000fc400048070b4 */
[----:B-----5:R-:W-:Y:S02]  /*1a130*/  F2FP.SATFINITE.E4M3.F32.PACK_AB_MERGE_C R176, R43, R36, RZ ;  /* 0x000000242bb0723e */ /* 0x020fe400048070ff */
[----:B0-----:R-:W-:Y:S02]  /*1a140*/  F2FP.SATFINITE.E4M3.F32.PACK_AB_MERGE_C R178, R26, R9, RZ ;  /* 0x000000091ab2723e */ /* 0x001fe400048070ff */
[----:B------:R-:W-:Y:S01]  /*1a150*/  F2FP.SATFINITE.E4M3.F32.PACK_AB_MERGE_C R176, R67, R6, R176 ;  /* 0x0000000643b0723e */ /* 0x000fe200048070b0 */
[----:B------:R-:W-:Y:S01]  /*1a160*/  MUFU.EX2 R15, R15 ;  /* 0x0000000f000f7308 */ /* 0x000fe20000000800 */
[----:B------:R-:W-:Y:S02]  /*1a170*/  F2FP.SATFINITE.E4M3.F32.PACK_AB_MERGE_C R178, R40, R7, R178 ;  /* 0x0000000728b2723e */ /* 0x000fe400048070b2 */
[----:B------:R-:W-:-:S05]  /*1a180*/  F2FP.SATFINITE.E4M3.F32.PACK_AB_MERGE_C R182, R87, R28, R182 ;  /* 0x0000001c57b6723e */ /* 0x000fca00048070b6 */
[----:B------:R-:W-:Y:S01]  /*1a190*/  MUFU.EX2 R38, R38 ;  /* 0x0000002600267308 */ /* 0x000fe20000000800 */
[----:B--2---:R-:W-:Y:S02]  /*1a1a0*/  F2FP.SATFINITE.E4M3.F32.PACK_AB_MERGE_C R172, R34, R13, RZ ;  /* 0x0000000d22ac723e */ /* 0x004fe400048070ff */
[----:B-1----:R-:W-:Y:S01]  /*1a1b0*/  FMNMX.FTZ R41, R12, R27, !PT ;  /* 0x0000001b0c297209 */ /* 0x002fe20007810000 */
[----:B------:R-:W-:-:S01]  /*1a1c0*/  FFMA.FTZ R27, R2, R57, -R93 ;  /* 0x00000039021b7223 */ /* 0x000fc2000001085d */
[----:B------:R-:W-:-:S03]  /*1a1d0*/  F2FP.SATFINITE.E4M3.F32.PACK_AB_MERGE_C R172, R30, R11, R172 ;  /* 0x0000000b1eac723e */ /* 0x000fc600048070ac */
[----:B------:R-:W0:Y:S01]  /*1a1e0*/  SHFL.BFLY PT, R12, R41, 0x1, 0x1f ;  /* 0x0c201f00290c7f89 */ /* 0x000e2200000e0000 */
[----:B------:R-:W-:Y:S08]  /*1a1f0*/  MUFU.EX2 R42, R42 ;  /* 0x0000002a002a7308 */ /* 0x000ff00000000800 */
[----:B------:R-:W1:Y:S08]  /*1a200*/  MUFU.EX2 R21, R21 ;  /* 0x0000001500157308 */ /* 0x000e700000000800 */
[----:B------:R-:W-:Y:S01]  /*1a210*/  MUFU.EX2 R27, R27 ;  /* 0x0000001b001b7308 */ /* 0x000fe20000000800 */
[----:B0-----:R-:W-:-:S07]  /*1a220*/  FMNMX.FTZ R12, R41, R12, !PT ;  /* 0x0000000c290c7209 */ /* 0x001fce0007810000 */
[----:B------:R-:W-:Y:S01]  /*1a230*/  MUFU.EX2 R44, R44 ;  /* 0x0000002c002c7308 */ /* 0x000fe20000000800 */
[----:B-1----:R-:W-:Y:S02]  /*1a240*/  F2FP.SATFINITE.E4M3.F32.PACK_AB_MERGE_C R174, R21, R42, RZ ;  /* 0x0000002a15ae723e */ /* 0x002fe400048070ff */
[----:B------:R-:W-:Y:S01]  /*1a250*/  FSETP.NEU.FTZ.AND P3, PT, R12, -INF , PT ;  /* 0xff8000000c00780b */ /* 0x000fe20003f7d000 */
[----:B------:R-:W-:-:S01]  /*1a260*/  FFMA.FTZ R52, R2, R12, -8 ;  /* 0xc100000002347423 */ /* 0x000fc2000001000c */
[----:B------:R-:W-:-:S03]  /*1a270*/  F2FP.SATFINITE.E4M3.F32.PACK_AB_MERGE_C R174, R38, R15, R174 ;  /* 0x0000000f26ae723e */ /* 0x000fc600048070ae */
[----:B------:R-:W-:Y:S01]  /*1a280*/  MUFU.EX2 R25, R25 ;  /* 0x0000001900197308 */ /* 0x000fe20000000800 */
[----:B------:R-:W-:-:S05]  /*1a290*/  FSEL R52, R52, RZ, P3 ;  /* 0x000000ff34347208 */ /* 0x000fca0001800000 */
        /* <DEDUP_REMOVED lines=8> */
[----:B------:R-:W-:Y:S01]  /*1a320*/  FFMA.FTZ R78, R2, R77, -R52 ;  /* 0x0000004d024e7223 */ /* 0x000fe20000010834 */
[----:B------:R-:W-:-:S01]  /*1a330*/  FADD.FTZ R77, R4, R97 ;  /* 0x00000061044d7221 */ /* 0x000fc20000010000 */
[C-C-:B------:R-:W-:Y:S01]  /*1a340*/  FFMA.FTZ R62, R2.reuse, R117, -R52.reuse ;  /* 0x00000075023e7223 */ /* 0x140fe20000010834 */
[----:B------:R-:W-:-:S01]  /*1a350*/  FFMA.FTZ R80, R2, R47, -R52 ;  /* 0x0000002f02507223 */ /* 0x000fc20000010834 */
[----:B------:R-:W-:Y:S01]  /*1a360*/  FFMA.FTZ R49, R2, R119, -R52 ;  /* 0x0000007702317223 */ /* 0x000fe20000010834 */
[----:B------:R-:W-:-:S01]  /*1a370*/  FADD.FTZ R84, R8, R77 ;  /* 0x0000004d08547221 */ /* 0x000fc20000010000 */
[----:B------:R-:W0:Y:S01]  /*1a380*/  MUFU.EX2 R54, R54 ;  /* 0x0000003600367308 */ /* 0x000e220000000800 */
[----:B------:R-:W-:-:S01]  /*1a390*/  FFMA.FTZ R77, R2, R51, -R52 ;  /* 0x00000033024d7223 */ /* 0x000fc20000010834 */
[----:B------:R-:W-:Y:S01]  /*1a3a0*/  FFMA.FTZ R60, R2, R75, -R52 ;  /* 0x0000004b023c7223 */ /* 0x000fe20000010834 */
[----:B------:R-:W-:-:S01]  /*1a3b0*/  FADD.FTZ R51, R101, R84 ;  /* 0x0000005465337221 */ /* 0x000fc20000010000 */
[C-C-:B------:R-:W-:Y:S01]  /*1a3c0*/  FFMA.FTZ R68, R2.reuse, R121, -R52.reuse ;  /* 0x0000007902447223 */ /* 0x140fe20000010834 */
[----:B------:R-:W-:-:S01]  /*1a3d0*/  FFMA.FTZ R73, R2, R79, -R52 ;  /* 0x0000004f02497223 */ /* 0x000fc20000010834 */
[----:B------:R-:W-:Y:S01]  /*1a3e0*/  FFMA.FTZ R64, R2, R83, -R52 ;  /* 0x0000005302407223 */ /* 0x000fe20000010834 */
[----:B------:R-:W-:-:S01]  /*1a3f0*/  FADD.FTZ R84, R10, R51 ;  /* 0x000000330a547221 */ /* 0x000fc20000010000 */
[----:B------:R-:W1:Y:S01]  /*1a400*/  MUFU.EX2 R41, R41 ;  /* 0x0000002900297308 */ /* 0x000e620000000800 */
[----:B------:R-:W-:-:S01]  /*1a410*/  FFMA.FTZ R57, R2, R125, -R52 ;  /* 0x0000007d02397223 */ /* 0x000fc20000010834 */
[----:B------:R-:W-:Y:S01]  /*1a420*/  FFMA.FTZ R72, R2, R127, -R52 ;  /* 0x0000007f02487223 */ /* 0x000fe20000010834 */
[----:B------:R-:W-:-:S01]  /*1a430*/  FADD.FTZ R51, R105, R84 ;  /* 0x0000005469337221 */ /* 0x000fc20000010000 */
[C-C-:B------:R-:W-:Y:S01]  /*1a440*/  FFMA.FTZ R79, R2.reuse, R129, -R52.reuse ;  /* 0x00000081024f7223 */ /* 0x140fe20000010834 */
[----:B------:R-:W-:-:S01]  /*1a450*/  FFMA.FTZ R66, R2, R131, -R52 ;  /* 0x0000008302427223 */ /* 0x000fc20000010834 */
[----:B------:R-:W-:Y:S01]  /*1a460*/  FFMA.FTZ R59, R2, R59, -R52 ;  /* 0x0000003b023b7223 */ /* 0x000fe20000010834 */
[----:B------:R-:W-:-:S01]  /*1a470*/  FADD.FTZ R84, R14, R51 ;  /* 0x000000330e547221 */ /* 0x000fc20000010000 */
[----:B------:R-:W2:Y:S01]  /*1a480*/  MUFU.EX2 R58, R58 ;  /* 0x0000003a003a7308 */ /* 0x000ea20000000800 */
[----:B0-----:R-:W-:-:S01]  /*1a490*/  FADD.FTZ R82, R37, R54 ;  /* 0x0000003625527221 */ /* 0x001fc20000010000 */
[----:B------:R-:W-:Y:S01]  /*1a4a0*/  FFMA.FTZ R51, R2, R31, -R52 ;  /* 0x0000001f02337223 */ /* 0x000fe20000010834 */
[----:B------:R-:W-:-:S01]  /*1a4b0*/  FADD.FTZ R31, R111, R84 ;  /* 0x000000546f1f7221 */ /* 0x000fc20000010000 */
[C-C-:B------:R-:W-:Y:S01]  /*1a4c0*/  FFMA.FTZ R74, R2.reuse, R133, -R52.reuse ;  /* 0x00000085024a7223 */ /* 0x140fe20000010834 */
[----:B------:R-:W-:-:S01]  /*1a4d0*/  FFMA.FTZ R81, R2, R135, -R52 ;  /* 0x0000008702517223 */ /* 0x000fc20000010834 */
[----:B------:R-:W-:Y:S01]  /*1a4e0*/  FFMA.FTZ R70, R2, R137, -R52 ;  /* 0x0000008902467223 */ /* 0x000fe20000010834 */
[----:B------:R-:W-:-:S01]  /*1a4f0*/  FADD.FTZ R84, R20, R31 ;  /* 0x0000001f14547221 */ /* 0x000fc20000010000 */
        /* <DEDUP_REMOVED lines=20> */
[----:B------:R-:W-:Y:S01]  /*1a640*/  FFMA.FTZ R39, R2, R39, -R52 ;  /* 0x0000002702277223 */ /* 0x000fe20000010834 */
[----:B------:R-:W-:-:S03]  /*1a650*/  F2FP.SATFINITE.E4M3.F32.PACK_AB_MERGE_C R185, R58, R41, RZ ;  /* 0x000000293ab9723e */ /* 0x000fc600048070ff */
[----:B------:R-:W0:Y:S01]  /*1a660*/  MUFU.EX2 R62, R62 ;  /* 0x0000003e003e7308 */ /* 0x000e220000000800 */
[----:B-1----:R-:W-:-:S01]  /*1a670*/  FADD.FTZ R82, R56, R47 ;  /* 0x0000002f38527221 */ /* 0x002fc20000010000 */
[----:B------:R-:W-:-:S06]  /*1a680*/  F2FP.SATFINITE.E4M3.F32.PACK_AB_MERGE_C R185, R54, R37, R185 ;  /* 0x0000002536b9723e */ /* 0x000fcc00048070b9 */
[----:B------:R-:W1:Y:S01]  /*1a690*/  MUFU.EX2 R49, R49 ;  /* 0x0000003100317308 */ /* 0x000e620000000800 */
[----:B--2---:R-:W-:-:S07]  /*1a6a0*/  FADD.FTZ R83, R53, R82 ;  /* 0x0000005235537221 */ /* 0x004fce0000010000 */
        /* <DEDUP_REMOVED lines=8> */
[----:B------:R-:W-:Y:S01]  /*1a730*/  FADD.FTZ R41, R123, R52 ;  /* 0x000000347b297221 */ /* 0x000fe20000010000 */
[----:B------:R-:W-:-:S03]  /*1a740*/  CS2R R82, SRZ ;  /* 0x0000000000527805 */ /* 0x000fc6000001ff00 */
[----:B------:R-:W-:Y:S02]  /*1a750*/  FADD.FTZ R52, R28, R41 ;  /* 0x000000291c347221 */ /* 0x000fe40000010000 */
[----:B------:R-:W1:Y:S01]  /*1a760*/  MUFU.EX2 R73, R73 ;  /* 0x0000004900497308 */ /* 0x000e620000000800 */
[----:B--2---:R-:W-:-:S01]  /*1a770*/  FADD.FTZ R85, R60, R31 ;  /* 0x0000001f3c557221 */ /* 0x004fc20000010000 */
[----:B------:R-:W-:Y:S01]  /*1a780*/  FADD.FTZ R53, R87, R52 ;  /* 0x0000003457357221 */ /* 0x000fe20000010000 */
[----:B------:R-:W-:-:S05]  /*1a790*/  CS2R R86, SRZ ;  /* 0x0000000000567805 */ /* 0x000fca000001ff00 */
[----:B------:R-:W2:Y:S01]  /*1a7a0*/  MUFU.EX2 R57, R57 ;  /* 0x0000003900397308 */ /* 0x000ea20000000800 */
[----:B0-----:R-:W-:-:S01]  /*1a7b0*/  FADD.FTZ R8, R68, R85 ;  /* 0x0000005544087221 */ /* 0x001fc20000010000 */
[----:B------:R-:W-:-:S06]  /*1a7c0*/  CS2R R84, SRZ ;  /* 0x0000000000547805 */ /* 0x000fcc000001ff00 */
[----:B------:R-:W0:Y:S01]  /*1a7d0*/  MUFU.EX2 R64, R64 ;  /* 0x0000004000407308 */ /* 0x000e220000000800 */
[----:B-1----:R-:W-:-:S01]  /*1a7e0*/  FADD.FTZ R14, R73, R8 ;  /* 0x00000008490e7221 */ /* 0x002fc20000010000 */
[----:B------:R-:W-:-:S04]  /*1a7f0*/  F2FP.SATFINITE.E4M3.F32.PACK_AB_MERGE_C R181, R73, R68, RZ ;  /* 0x0000004449b5723e */ /* 0x000fc800048070ff */
[----:B------:R-:W-:Y:S02]  /*1a800*/  F2FP.SATFINITE.E4M3.F32.PACK_AB_MERGE_C R181, R60, R49, R181 ;  /* 0x000000313cb5723e */ /* 0x000fe400048070b5 */
[----:B------:R-:W1:Y:S01]  /*1a810*/  MUFU.EX2 R72, R72 ;  /* 0x0000004800487308 */ /* 0x000e620000000800 */
[----:B--2---:R-:W-:-:S01]  /*1a820*/  FADD.FTZ R41, R57, R14 ;  /* 0x0000000e39297221 */ /* 0x004fc20000010000 */
[----:B------:R-:W-:Y:S01]  /*1a830*/  FADD.FTZ R14, R32, R53 ;  /* 0x00000035200e7221 */ /* 0x000fe20000010000 */
[----:B------:R-:W-:-:S03]  /*1a840*/  CS2R R52, SRZ ;  /* 0x0000000000347805 */ /* 0x000fc6000001ff00 */
[----:B------:R-:W-:Y:S02]  /*1a850*/  FADD.FTZ R63, R63, R14 ;  /* 0x0000000e3f3f7221 */ /* 0x000fe40000010000 */
[----:B------:R-:W2:Y:S01]  /*1a860*/  MUFU.EX2 R79, R79 ;  /* 0x0000004f004f7308 */ /* 0x000ea20000000800 */
[----:B0-----:R-:W-:-:S01]  /*1a870*/  FADD.FTZ R41, R64, R41 ;  /* 0x0000002940297221 */ /* 0x001fc20000010000 */
[----:B------:R-:W-:Y:S01]  /*1a880*/  FADD.FTZ R14, R6, R63 ;  /* 0x0000003f060e7221 */ /* 0x000fe20000010000 */
[----:B------:R-:W-:-:S03]  /*1a890*/  CS2R R62, SRZ ;  /* 0x00000000003e7805 */ /* 0x000fc6000001ff00 */
[----:B------:R-:W-:Y:S02]  /*1a8a0*/  FADD.FTZ R37, R67, R14 ;  /* 0x0000000e43257221 */ /* 0x000fe40000010000 */
[----:B------:R-:W0:Y:S01]  /*1a8b0*/  MUFU.EX2 R66, R66 ;  /* 0x0000004200427308 */ /* 0x000e220000000800 */
[----:B-1----:R-:W-:-:S01]  /*1a8c0*/  FADD.FTZ R4, R72, R41 ;  /* 0x0000002948047221 */ /* 0x002fc20000010000 */
[----:B------:R-:W-:-:S04]  /*1a8d0*/  FADD.FTZ R10, R36, R37 ;  /* 0x00000025240a7221 */ /* 0x000fc80000010000 */
[----:B------:R-:W-:Y:S02]  /*1a8e0*/  FADD.FTZ R20, R43, R10 ;  /* 0x0000000a2b147221 */ /* 0x000fe40000010000 */
[----:B------:R-:W1:Y:S01]  /*1a8f0*/  MUFU.EX2 R59, R59 ;  /* 0x0000003b003b7308 */ /* 0x000e620000000800 */
[C---:B--2---:R-:W-:Y:S01]  /*1a900*/  F2FP.SATFINITE.E4M3.F32.PACK_AB_MERGE_C R183, R79.reuse, R72, RZ ;  /* 0x000000484fb7723e */ /* 0x044fe200048070ff */
[----:B------:R-:W-:Y:S01]  /*1a910*/  FADD.FTZ R79, R79, R4 ;  /* 0x000000044f4f7221 */ /* 0x000fe20000010000 */
[----:B------:R-:W-:-:S01]  /*1a920*/  FADD.FTZ R37, R7, R20 ;  /* 0x0000001407257221 */ /* 0x000fc20000010000 */
[----:B------:R-:W-:Y:S02]  /*1a930*/  CS2R R72, SRZ ;  /* 0x0000000000487805 */ /* 0x000fe4000001ff00 */
[----:B------:R-:W-:Y:S02]  /*1a940*/  F2FP.SATFINITE.E4M3.F32.PACK_AB_MERGE_C R183, R64, R57, R183 ;  /* 0x0000003940b7723e */ /* 0x000fe400048070b7 */
[----:B------:R-:W-:Y:S01]  /*1a950*/  CS2R R56, SRZ ;  /* 0x0000000000387805 */ /* 0x000fe2000001ff00 */
[----:B------:R-:W-:-:S01]  /*1a960*/  FADD.FTZ R20, R40, R37 ;  /* 0x0000002528147221 */ /* 0x000fc20000010000 */
[----:B------:R-:W2:Y:S01]  /*1a970*/  MUFU.EX2 R74, R74 ;  /* 0x0000004a004a7308 */ /* 0x000ea20000000800 */
[----:B0-----:R-:W-:-:S07]  /*1a980*/  FADD.FTZ R24, R66, R79 ;  /* 0x0000004f42187221 */ /* 0x001fce0000010000 */
[----:B------:R-:W0:Y:S01]  /*1a990*/  MUFU.EX2 R81, R81 ;  /* 0x0000005100517308 */ /* 0x000e220000000800 */
[----:B-1----:R-:W-:-:S02]  /*1a9a0*/  FADD.FTZ R41, R59, R24 ;  /* 0x000000183b297221 */ /* 0x002fc40000010000 */
[----:B------:R-:W1:Y:S05]  /*1a9b0*/  @P0 LDC R24, c[0x0][0x450] ;  /* 0x00011400ff180b82 */ /* 0x000e6a0000000800 */
[----:B------:R-:W3:Y:S01]  /*1a9c0*/  MUFU.EX2 R70, R70 ;  /* 0x0000004600467308 */ /* 0x000ee20000000800 */
[----:B--2---:R-:W-:-:S01]  /*1a9d0*/  FADD.FTZ R14, R74, R41 ;  /* 0x000000294a0e7221 */ /* 0x004fc20000010000 */
[----:B------:R-:W-:-:S04]  /*1a9e0*/  FADD.FTZ R41, R9, R20 ;  /* 0x0000001409297221 */ /* 0x000fc80000010000 */
[----:B------:R-:W-:Y:S01]  /*1a9f0*/  FADD.FTZ R26, R26, R41 ;  /* 0x000000291a1a7221 */ /* 0x000fe20000010000 */
[----:B------:R-:W-:Y:S01]  /*1aa00*/  CS2R R40, SRZ ;  /* 0x0000000000287805 */ /* 0x000fe2000001ff00 */
[----:B------:R-:W2:Y:S01]  /*1aa10*/  MUFU.EX2 R75, R75 ;  /* 0x0000004b004b7308 */ /* 0x000ea20000000800 */
[C---:B0-----:R-:W-:Y:S01]  /*1aa20*/  F2FP.SATFINITE.E4M3.F32.PACK_AB_MERGE_C R177, R81.reuse, R74, RZ ;  /* 0x0000004a51b1723e */ /* 0x041fe200048070ff */
[----:B------:R-:W-:Y:S01]  /*1aa30*/  FADD.FTZ R81, R81, R14 ;  /* 0x0000000e51517221 */ /* 0x000fe20000010000 */
[----:B------:R-:W-:-:S01]  /*1aa40*/  FADD.FTZ R9, R11, R26 ;  /* 0x0000001a0b097221 */ /* 0x000fc20000010000 */
[----:B------:R-:W-:Y:S01]  /*1aa50*/  IMAD.MOV.U32 R11, RZ, RZ, R204 ;  /* 0x000000ffff0b7224 */ /* 0x000fe200078e00cc */
[----:B------:R-:W-:Y:S02]  /*1aa60*/  F2FP.SATFINITE.E4M3.F32.PACK_AB_MERGE_C R177, R59, R66, R177 ;  /* 0x000000423bb1723e */ /* 0x000fe400048070b1 */
[----:B------:R-:W-:Y:S02]  /*1aa70*/  CS2R R58, SRZ ;  /* 0x00000000003a7805 */ /* 0x000fe4000001ff00 */
[----:B------:R-:W-:Y:S01]  /*1aa80*/  CS2R R66, SRZ ;  /* 0x0000000000427805 */ /* 0x000fe2000001ff00 */
[----:B------:R-:W0:Y:S01]  /*1aa90*/  MUFU.EX2 R76, R76 ;  /* 0x0000004c004c7308 */ /* 0x000e220000000800 */
[----:B---3--:R-:W-:-:S07]  /*1aaa0*/  FADD.FTZ R14, R70, R81 ;  /* 0x00000051460e7221 */ /* 0x008fce0000010000 */
[----:B------:R-:W3:Y:S01]  /*1aab0*/  MUFU.EX2 R71, R71 ;  /* 0x0000004700477308 */ /* 0x000ee20000000800 */
[----:B--2---:R-:W-:-:S07]  /*1aac0*/  FADD.FTZ R37, R75, R14 ;  /* 0x0000000e4b257221 */ /* 0x004fce0000010000 */
[----:B------:R-:W2:Y:S01]  /*1aad0*/  MUFU.EX2 R3, R3 ;  /* 0x0000000300037308 */ /* 0x000ea20000000800 */
[----:B0-----:R-:W-:-:S07]  /*1aae0*/  FADD.FTZ R6, R76, R37 ;  /* 0x000000254c067221 */ /* 0x001fce0000010000 */
[----:B------:R-:W0:Y:S01]  /*1aaf0*/  MUFU.EX2 R78, R78 ;  /* 0x0000004e004e7308 */ /* 0x000e220000000800 */
[----:B---3--:R-:W-:-:S01]  /*1ab00*/  FADD.FTZ R14, R71, R6 ;  /* 0x00000006470e7221 */ /* 0x008fc20000010000 */
[----:B------:R-:W-:-:S04]  /*1ab10*/  F2FP.SATFINITE.E4M3.F32.PACK_AB_MERGE_C R179, R71, R76, RZ ;  /* 0x0000004c47b3723e */ /* 0x000fc800048070ff */
[----:B------:R-:W-:Y:S02]  /*1ab20*/  F2FP.SATFINITE.E4M3.F32.PACK_AB_MERGE_C R179, R75, R70, R179 ;  /* 0x000000464bb3723e */ /* 0x000fe400048070b3 */
[----:B------:R-:W-:Y:S01]  /*1ab30*/  CS2R R70, SRZ ;  /* 0x0000000000467805 */ /* 0x000fe2000001ff00 */
[----:B------:R-:W3:Y:S01]  /*1ab40*/  MUFU.EX2 R47, R143 ;  /* 0x0000008f002f7308 */ /* 0x000ee20000000800 */
[----:B--2---:R-:W-:-:S01]  /*1ab50*/  FADD.FTZ R37, R3, R14 ;  /* 0x0000000e03257221 */ /* 0x004fc20000010000 */
[----:B------:R-:W-:Y:S01]  /*1ab60*/  FADD.FTZ R14, R30, R9 ;  /* 0x000000091e0e7221 */ /* 0x000fe20000010000 */
[----:B------:R-:W-:-:S03]  /*1ab70*/  CS2R R74, SRZ ;  /* 0x00000000004a7805 */ /* 0x000fc6000001ff00 */
[----:B------:R-:W-:Y:S02]  /*1ab80*/  FADD.FTZ R7, R13, R14 ;  /* 0x0000000e0d077221 */ /* 0x000fe40000010000 */
[----:B------:R-:W2:Y:S01]  /*1ab90*/  MUFU.EX2 R80, R80 ;  /* 0x0000005000507308 */ /* 0x000ea20000000800 */
[----:B0-----:R-:W-:-:S01]  /*1aba0*/  FADD.FTZ R20, R78, R37 ;  /* 0x000000254e147221 */ /* 0x001fc20000010000 */
[----:B------:R-:W-:Y:S01]  /*1abb0*/  FADD.FTZ R34, R34, R7 ;  /* 0x0000000722227221 */ /* 0x000fe20000010000 */
[----:B------:R-:W0:Y:S05]  /*1abc0*/  @P0 LDC R37, c[0x0][0x44c] ;  /* 0x00011300ff250b82 */ /* 0x000e2a0000000800 */
[----:B------:R4:W5:Y:S01]  /*1abd0*/  MUFU.EX2 R31, R61 ;  /* 0x0000003d001f7308 */ /* 0x0009620000000800 */
[----:B---3--:R-:W-:-:S07]  /*1abe0*/  FADD.FTZ R9, R47, R20 ;  /* 0x000000142f097221 */ /* 0x008fce0000010000 */
[----:B------:R3:W1:Y:S01]  /*1abf0*/  MUFU.EX2 R8, R77 ;  /* 0x0000004d00087308 */ /* 0x0006620000000800 */
[C---:B--2---:R-:W-:Y:S01]  /*1ac00*/  F2FP.SATFINITE.E4M3.F32.PACK_AB_MERGE_C R173, R80.reuse, R47, RZ ;  /* 0x0000002f50ad723e */ /* 0x044fe200048070ff */
[----:B------:R-:W-:Y:S01]  /*1ac10*/  FADD.FTZ R80, R80, R9 ;  /* 0x0000000950507221 */ /* 0x000fe20000010000 */
[----:B----4-:R-:W-:Y:S02]  /*1ac20*/  CS2R R60, SRZ ;  /* 0x00000000003c7805 */ /* 0x010fe4000001ff00 */
[----:B------:R-:W-:Y:S01]  /*1ac30*/  F2FP.SATFINITE.E4M3.F32.PACK_AB_MERGE_C R173, R78, R3, R173 ;  /* 0x000000034ead723e */ /* 0x000fe200048070ad */
[----:B------:R-:W-:-:S01]  /*1ac40*/  FADD.FTZ R3, R15, R34 ;  /* 0x000000220f037221 */ /* 0x000fc20000010000 */
[----:B------:R-:W-:Y:S01]  /*1ac50*/  CS2R R78, SRZ ;  /* 0x00000000004e7805 */ /* 0x000fe2000001ff00 */
[----:B------:R-:W-:Y:S01]  /*1ac60*/  MUFU.EX2 R145, R145 ;  /* 0x0000009100917308 */ /* 0x000fe20000000800 */
[----:B-----5:R-:W-:-:S01]  /*1ac70*/  FADD.FTZ R7, R31, R80 ;  /* 0x000000501f077221 */ /* 0x020fc20000010000 */
[----:B------:R-:W-:Y:S01]  /*1ac80*/  FADD.FTZ R3, R38, R3 ;  /* 0x0000000326037221 */ /* 0x000fe20000010000 */
[----:B0-----:R-:W-:Y:S01]  /*1ac90*/  @P0 IMAD.HI.U32 R13, R204, R37, RZ ;  /* 0x00000025cc0d0227 */ /* 0x001fe200078e00ff */
[----:B------:R-:W-:-:S02]  /*1aca0*/  CS2R R36, SRZ ;  /* 0x0000000000247805 */ /* 0x000fc4000001ff00 */
[----:B---3--:R-:W-:Y:S01]  /*1acb0*/  CS2R R76, SRZ ;  /* 0x00000000004c7805 */ /* 0x008fe2000001ff00 */
[----:B------:R-:W-:Y:S01]  /*1acc0*/  FADD.FTZ R42, R42, R3 ;  /* 0x000000032a2a7221 */ /* 0x000fe20000010000 */
[----:B------:R-:W-:Y:S01]  /*1acd0*/  CS2R R80, SRZ ;  /* 0x0000000000507805 */ /* 0x000fe2000001ff00 */
[----:B------:R0:W2:Y:S01]  /*1ace0*/  MUFU.EX2 R4, R55 ;  /* 0x0000003700047308 */ /* 0x0000a20000000800 */
[----:B-1----:R-:W-:-:S01]  /*1acf0*/  FADD.FTZ R20, R8, R7 ;  /* 0x0000000708147221 */ /* 0x002fc20000010000 */
[----:B------:R-:W-:Y:S01]  /*1ad00*/  FADD.FTZ R42, R21, R42 ;  /* 0x0000002a152a7221 */ /* 0x000fe20000010000 */
[----:B------:R-:W-:-:S03]  /*1ad10*/  @P0 SHF.R.U32.HI R11, RZ, R24, R13 ;  /* 0x00000018ff0b0219 */ /* 0x000fc6000001160d */
[----:B------:R-:W-:Y:S01]  /*1ad20*/  FADD.FTZ R3, R27, R42 ;  /* 0x0000002a1b037221 */ /* 0x000fe20000010000 */
[----:B------:R-:W-:Y:S01]  /*1ad30*/  CS2R R42, SRZ ;  /* 0x00000000002a7805 */ /* 0x000fe2000001ff00 */
[----:B------:R-:W1:Y:S01]  /*1ad40*/  MUFU.EX2 R65, R65 ;  /* 0x0000004100417308 */ /* 0x000e620000000800 */
[----:B0-----:R-:W-:-:S07]  /*1ad50*/  CS2R R54, SRZ ;  /* 0x0000000000367805 */ /* 0x001fce000001ff00 */
[----:B------:R-:W0:Y:S01]  /*1ad60*/  MUFU.EX2 R10, R147 ;  /* 0x00000093000a7308 */ /* 0x000e220000000800 */
[----:B--2---:R-:W-:Y:S01]  /*1ad70*/  F2FP.SATFINITE.E4M3.F32.PACK_AB_MERGE_C R175, R4, R145, RZ ;  /* 0x0000009104af723e */ /* 0x004fe200048070ff */
[----:B------:R-:W-:-:S03]  /*1ad80*/  FADD.FTZ R145, R145, R20 ;  /* 0x0000001491917221 */ /* 0x000fc60000010000 */
[----:B------:R-:W-:Y:S01]  /*1ad90*/  F2FP.SATFINITE.E4M3.F32.PACK_AB_MERGE_C R175, R8, R31, R175 ;  /* 0x0000001f08af723e */ /* 0x000fe200048070af */
[----:B------:R-:W-:-:S01]  /*1ada0*/  FADD.FTZ R4, R4, R145 ;  /* 0x0000009104047221 */ /* 0x000fc20000010000 */
[----:B------:R-:W-:Y:S01]  /*1adb0*/  CS2R R30, SRZ ;  /* 0x00000000001e7805 */ /* 0x000fe2000001ff00 */
[----:B------:R-:W2:Y:S02]  /*1adc0*/  MUFU.EX2 R149, R149 ;  /* 0x0000009500957308 */ /* 0x000ea40000000800 */
[----:B-1----:R-:W-:-:S01]  /*1add0*/  FADD.FTZ R7, R65, R4 ;  /* 0x0000000441077221 */ /* 0x002fc20000010000 */
[----:B------:R-:W-:-:S05]  /*1ade0*/  FADD.FTZ R4, R44, R3 ;  /* 0x000000032c047221 */ /* 0x000fca0000010000 */
[----:B------:R-:W1:Y:S01]  /*1adf0*/  MUFU.EX2 R46, R46 ;  /* 0x0000002e002e7308 */ /* 0x000e620000000800 */
[----:B0-----:R-:W-:-:S07]  /*1ae00*/  FADD.FTZ R20, R10, R7 ;  /* 0x000000070a147221 */ /* 0x001fce0000010000 */
[----:B------:R-:W0:Y:S01]  /*1ae10*/  MUFU.EX2 R6, R51 ;  /* 0x0000003300067308 */ /* 0x000e220000000800 */
[----:B--2---:R-:W-:-:S07]  /*1ae20*/  FADD.FTZ R3, R149, R20 ;  /* 0x0000001495037221 */ /* 0x004fce0000010000 */
[----:B------:R-:W-:Y:S01]  /*1ae30*/  MUFU.EX2 R33, R33 ;  /* 0x0000002100217308 */ /* 0x000fe20000000800 */
[----:B-1----:R-:W-:Y:S01]  /*1ae40*/  F2FP.SATFINITE.E4M3.F32.PACK_AB_MERGE_C R9, R46, R25, RZ ;  /* 0x000000192e09723e */ /* 0x002fe200048070ff */
[----:B------:R-:W-:Y:S01]  /*1ae50*/  FADD.FTZ R25, R25, R4 ;  /* 0x0000000419197221 */ /* 0x000fe20000010000 */
[----:B------:R-:W-:Y:S02]  /*1ae60*/  IADD3 R4, R11, R206, -R205 ;  /* 0x000000ce0b047210 */ /* 0x000fe40007ffe8cd */
[----:B------:R-:W-:Y:S01]  /*1ae70*/  F2FP.SATFINITE.E4M3.F32.PACK_AB_MERGE_C R168, R44, R27, R9 ;  /* 0x0000001b2ca8723e */ /* 0x000fe20004807009 */
[----:B------:R-:W-:-:S01]  /*1ae80*/  FADD.FTZ R46, R46, R25 ;  /* 0x000000192e2e7221 */ /* 0x000fc20000010000 */
[----:B------:R-:W-:Y:S01]  /*1ae90*/  CS2R R24, SRZ ;  /* 0x0000000000187805 */ /* 0x000fe2000001ff00 */
[----:B------:R-:W1:Y:S01]  /*1aea0*/  MUFU.EX2 R50, R50 ;  /* 0x0000003200327308 */ /* 0x000e620000000800 */
[C---:B0-----:R-:W-:Y:S01]  /*1aeb0*/  F2FP.SATFINITE.E4M3.F32.PACK_AB_MERGE_C R149, R6.reuse, R149, RZ ;  /* 0x000000950695723e */ /* 0x041fe200048070ff */
[----:B------:R-:W-:Y:S01]  /*1aec0*/  FADD.FTZ R6, R6, R3 ;  /* 0x0000000306067221 */ /* 0x000fe20000010000 */
[----:B------:R-:W-:-:S02]  /*1aed0*/  CS2R R26, SRZ ;  /* 0x00000000001a7805 */ /* 0x000fc4000001ff00 */
[----:B------:R-:W-:Y:S02]  /*1aee0*/  CS2R R44, SRZ ;  /* 0x00000000002c7805 */ /* 0x000fe4000001ff00 */
[----:B------:R-:W-:Y:S01]  /*1aef0*/  F2FP.SATFINITE.E4M3.F32.PACK_AB_MERGE_C R169, R10, R65, R149 ;  /* 0x000000410aa9723e */ /* 0x000fe20004807095 */
[----:B------:R-:W-:Y:S01]  /*1af00*/  IMAD.HI R10, R4, 0x66666667, RZ ;  /* 0x66666667040a7827 */ /* 0x000fe200078e02ff */
[----:B------:R-:W-:Y:S01]  /*1af10*/  CS2R R64, SRZ ;  /* 0x0000000000407805 */ /* 0x000fe2000001ff00 */
[----:B------:R-:W0:Y:S08]  /*1af20*/  MUFU.EX2 R69, R69 ;  /* 0x0000004500457308 */ /* 0x000e300000000800 */
[----:B------:R-:W2:Y:S01]  /*1af30*/  MUFU.EX2 R29, R29 ;  /* 0x0000001d001d7308 */ /* 0x000ea20000000800 */
[----:B-1----:R-:W-:-:S07]  /*1af40*/  F2FP.SATFINITE.E4M3.F32.PACK_AB_MERGE_C R9, R50, R33, RZ ;  /* 0x000000213209723e */ /* 0x002fce00048070ff */
[----:B------:R-:W1:Y:S01]  /*1af50*/  MUFU.EX2 R48, R48 ;  /* 0x0000003000307308 */ /* 0x000e620000000800 */
[----:B0-----:R-:W-:-:S07]  /*1af60*/  FADD.FTZ R7, R69, R6 ;  /* 0x0000000645077221 */ /* 0x001fce0000010000 */
[----:B------:R0:W3:Y:S01]  /*1af70*/  MUFU.EX2 R14, R35 ;  /* 0x00000023000e7308 */ /* 0x0000e20000000800 */
[----:B--2---:R-:W-:-:S01]  /*1af80*/  FADD.FTZ R3, R29, R46 ;  /* 0x0000002e1d037221 */ /* 0x004fc20000010000 */
[----:B------:R-:W-:-:S06]  /*1af90*/  CS2R R46, SRZ ;  /* 0x00000000002e7805 */ /* 0x000fcc000001ff00 */
[----:B------:R-:W2:Y:S01]  /*1afa0*/  MUFU.EX2 R151, R151 ;  /* 0x0000009700977308 */ /* 0x000ea20000000800 */
[C---:B-1----:R-:W-:Y:S01]  /*1afb0*/  F2FP.SATFINITE.E4M3.F32.PACK_AB_MERGE_C R170, R48.reuse, R29, R9 ;  /* 0x0000001d30aa723e */ /* 0x042fe20004807009 */
[----:B------:R-:W-:Y:S01]  /*1afc0*/  FADD.FTZ R4, R48, R3 ;  /* 0x0000000330047221 */ /* 0x000fe20000010000 */
[----:B------:R-:W-:Y:S02]  /*1afd0*/  SHF.R.U32.HI R9, RZ, 0x1f, R10 ;  /* 0x0000001fff097819 */ /* 0x000fe4000001160a */
[----:B------:R-:W-:Y:S02]  /*1afe0*/  CS2R R28, SRZ ;  /* 0x00000000001c7805 */ /* 0x000fe4000001ff00 */
[----:B0-----:R-:W-:Y:S01]  /*1aff0*/  CS2R R34, SRZ ;  /* 0x0000000000227805 */ /* 0x001fe2000001ff00 */
[----:B------:R-:W-:Y:S01]  /*1b000*/  FADD.FTZ R33, R33, R4 ;  /* 0x0000000421217221 */ /* 0x000fe20000010000 */
[----:B------:R-:W-:Y:S01]  /*1b010*/  CS2R R48, SRZ ;  /* 0x0000000000307805 */ /* 0x000fe2000001ff00 */
[----:B------:R0:W1:Y:S01]  /*1b020*/  MUFU.EX2 R8, R39 ;  /* 0x0000002700087308 */ /* 0x0000620000000800 */
[----:B---3--:R-:W-:-:S01]  /*1b030*/  FADD.FTZ R6, R14, R7 ;  /* 0x000000070e067221 */ /* 0x008fc20000010000 */
[----:B------:R-:W-:Y:S01]  /*1b040*/  FADD.FTZ R4, R50, R33 ;  /* 0x0000002132047221 */ /* 0x000fe20000010000 */
[----:B------:R-:W-:-:S02]  /*1b050*/  CS2R R32, SRZ ;  /* 0x0000000000207805 */ /* 0x000fc4000001ff00 */
[----:B------:R-:W-:Y:S01]  /*1b060*/  CS2R R50, SRZ ;  /* 0x0000000000327805 */ /* 0x000fe2000001ff00 */
[----:B--2---:R-:W-:-:S01]  /*1b070*/  FADD.FTZ R3, R151, R6 ;  /* 0x0000000697037221 */ /* 0x004fc20000010000 */
[----:B------:R-:W-:Y:S01]  /*1b080*/  LEA.HI.SX32 R6, R10, R9, 0x1a ;  /* 0x000000090a067211 */ /* 0x000fe200078fd2ff */
[----:B------:R-:W-:Y:S01]  /*1b090*/  VIADD R9, R104, 0xfffffffe ;  /* 0xfffffffe68097836 */ /* 0x000fe20000000000 */
[----:B0-----:R-:W-:Y:S02]  /*1b0a0*/  CS2R R38, SRZ ;  /* 0x0000000000267805 */ /* 0x001fe4000001ff00 */
[----:B------:R-:W-:Y:S02]  /*1b0b0*/  VIMNMX R6, R203, R6, !PT ;  /* 0x00000006cb067248 */ /* 0x000fe40007fe0100 */
[C---:B-1----:R-:W-:Y:S01]  /*1b0c0*/  F2FP.SATFINITE.E4M3.F32.PACK_AB_MERGE_C R7, R8.reuse, R151, RZ ;  /* 0x000000970807723e */ /* 0x042fe200048070ff */
[----:B------:R-:W-:-:S01]  /*1b0d0*/  FADD.FTZ R3, R8, R3 ;  /* 0x0000000308037221 */ /* 0x000fc20000010000 */
[----:B------:R-:W-:-:S02]  /*1b0e0*/  ISETP.GE.AND P2, PT, R9, R6, PT ;  /* 0x000000060900720c */ /* 0x000fc40003f46270 */
[----:B------:R-:W-:Y:S02]  /*1b0f0*/  F2FP.SATFINITE.E4M3.F32.PACK_AB_MERGE_C R171, R14, R69, R7 ;  /* 0x000000450eab723e */ /* 0x000fe40004807007 */
[----:B------:R-:W-:-:S09]  /*1b100*/  CS2R R68, SRZ ;  /* 0x0000000000447805 */ /* 0x000fd2000001ff00 */
[----:B------:R-:W-:Y:S05]  /*1b110*/  @!P2 BRA `(.L_x_2448) ;  /* 0x0000003c00e0a947 */ /* 0x000fea0003800000 */
[----:B------:R-:W-:Y:S01]  /*1b120*/  IMAD.MOV.U32 R7, RZ, RZ, R12 ;  /* 0x000000ffff077224 */ /* 0x000fe200078e000c */
[----:B------:R-:W-:Y:S01]  /*1b130*/  MOV R8, R0 ;  /* 0x0000000000087202 */ /* 0x000fe20000000f00 */
        /* <DEDUP_REMOVED lines=33> */
.L_x_2459:
        /* <DEDUP_REMOVED lines=8> */
.L_x_2450:
        /* <DEDUP_REMOVED lines=8> */
.L_x_2451:
[----:B------:R-:W-:Y:S04]  /*1b450*/  BSSY B0, `(.L_x_2449) ;  /* 0x0000004000007945 */ /* 0x000fe80003800000 */
[----:B-1----:R-:W-:Y:S05]  /*1b460*/  @P3 BRA `(.L_x_2452) ;  /* 0x0000000000083947 */ /* 0x002fea0003800000 */
[----:B------:R-:W1:Y:S02]  /*1b470*/  SYNCS.PHASECHK.TRANS64.TRYWAIT P3, [R11+URZ+0x29830], R0 ;  /* 0x029830000b0075a7 */ /* 0x000e64000806017f */
[----:B-1----:R-:W-:Y:S05]  /*1b480*/  @!P3 BRA `(.L_x_2453) ;  /* 0x0000013c0034b947 */ /* 0x002fea0003800000 */
.L_x_2452:
[----:B------:R-:W-:Y:S05]  /*1b490*/  BSYNC B0 ;  /* 0x0000000000007941 */ /* 0x000fea0003800000 */
.L_x_2449:
        /* <DEDUP_REMOVED lines=19> */
[----:B------:R-:W-:Y:S01]  /*1b5d0*/  IADD3 R14, R12, 0x100, RZ ;  /* 0x000001000c0e7810 */ /* 0x000fe20007ffe0ff */
[----:B------:R-:W-:Y:S01]  /*1b5e0*/  IMAD.MOV.U32 R21, RZ, RZ, -0x7fffffe0 ;  /* 0x80000020ff157424 */ /* 0x000fe200078e00ff */
[----:B------:R-:W-:Y:S01]  /*1b5f0*/  R2UR UR46, R88 ;  /* 0x00000000582e72ca */ /* 0x000fe200000e0000 */
[----:B------:R-:W-:Y:S01]  /*1b600*/  UMOV UR33, UR25 ;  /* 0x0000001900217c82 */ /* 0x000fe20008000000 */
[----:B------:R-:W-:Y:S01]  /*1b610*/  R2UR UR26, R14 ;  /* 0x000000000e1a72ca */ /* 0x000fe200000e0000 */
[----:B------:R-:W-:Y:S01]  /*1b620*/  VIADD R88, R12, 0x200 ;  /* 0x000002000c587836 */ /* 0x000fe20000000000 */
[----:B------:R-:W-:Y:S01]  /*1b630*/  R2UR UR27, R15 ;  /* 0x000000000f1b72ca */ /* 0x000fe200000e0000 */
[----:B------:R-:W-:Y:S01]  /*1b640*/  UMOV UR28, UR24 ;  /* 0x00000018001c7c82 */ /* 0x000fe20008000000 */
[----:B------:R-:W-:Y:S01]  /*1b650*/  R2UR UR34, R20 ;  /* 0x00000000142272ca */ /* 0x000fe200000e0000 */
[----:B------:R-:W-:Y:S01]  /*1b660*/  UMOV UR29, UR25 ;  /* 0x00000019001d7c82 */ /* 0x000fe20008000000 */
[----:B0-----:R-:W-:Y:S01]  /*1b670*/  SHF.R.U32.HI R0, RZ, 0x7, R0 ;  /* 0x00000007ff007819 */ /* 0x001fe20000011600 */
[C---:B------:R-:W-:Y:S01]  /*1b680*/  VIADD R14, R12.reuse, 0x2 ;  /* 0x000000020c0e7836 */ /* 0x040fe20000000000 */
[----:B------:R-:W-:Y:S01]  /*1b690*/  R2UR UR35, R21 ;  /* 0x00000000152372ca */ /* 0x000fe200000e0000 */
[----:B------:R-:W-:Y:S01]  /*1b6a0*/  VIADD R20, R12, 0x82 ;  /* 0x000000820c147836 */ /* 0x000fe20000000000 */
[----:B------:R-:W-:Y:S01]  /*1b6b0*/  R2UR UR30, R88 ;  /* 0x00000000581e72ca */ /* 0x000fe200000e0000 */
[----:B------:R-:W-:Y:S01]  /*1b6c0*/  VIADD R0, R0, 0x8 ;  /* 0x0000000800007836 */ /* 0x000fe20000000000 */
[----:B------:R-:W-:Y:S01]  /*1b6d0*/  R2UR UR31, R89 ;  /* 0x00000000591f72ca */ /* 0x000fe200000e0000 */
[----:B------:R-:W-:Y:S01]  /*1b6e0*/  IMAD.MOV.U32 R21, RZ, RZ, -0x7fffffe0 ;  /* 0x80000020ff157424 */ /* 0x000fe200078e00ff */
[----:B------:R-:W-:Y:S01]  /*1b6f0*/  R2UR UR6, R14 ;  /* 0x000000000e0672ca */ /* 0x000fe200000e0000 */
[----:B------:R-:W-:Y:S01]  /*1b700*/  IMAD.MOV.U32 R13, RZ, RZ, -0x7fffffe0 ;  /* 0x80000020ff0d7424 */ /* 0x000fe200078e00ff */
[----:B------:R0:W-:Y:S01]  /*1b710*/  BAR.SYNC.DEFER_BLOCKING R0, 0x100 ;  /* 0x000400000000751d */ /* 0x0001e20000010000 */
[----:B------:R-:W-:Y:S01]  /*1b720*/  R2UR UR7, R15 ;  /* 0x000000000f0772ca */ /* 0x000fe200000e0000 */
[----:B------:R-:W-:Y:S01]  /*1b730*/  IMAD.MOV.U32 R15, RZ, RZ, -0x7fffffe0 ;  /* 0x80000020ff0f7424 */ /* 0x000fe200078e00ff */
[----:B------:R-:W-:-:S03]  /*1b740*/  IADD3 R14, R12, 0x102, RZ ;  /* 0x000001020c0e7810 */ /* 0x000fc60007ffe0ff */
        /* <DEDUP_REMOVED lines=102> */
[----:B------:R-:W-:Y:S01]  /*1bdb0*/  VIADD R14, R12, 0x402 ;  /* 0x000004020c0e7836 */ /* 0x000fe20000000000 */
[----:B------:R-:W-:Y:S01]  /*1bdc0*/  MOV R15, 0x80000020 ;  /* 0x80000020000f7802 */ /* 0x000fe20000000f00 */
        /* <DEDUP_REMOVED lines=64> */
[----:B------:R-:W-:Y:S01]  /*1c1d0*/  MOV R15, 0x80000020 ;  /* 0x80000020000f7802 */ /* 0x000fe20000000f00 */
        /* <DEDUP_REMOVED lines=55> */
.L_x_2455:
[----:B------:R-:W-:Y:S01]  /*1c550*/  SHF.L.U32 R0, R10, 0x1f, RZ ;  /* 0x0000001f0a007819 */ /* 0x000fe200000006ff */
[----:B------:R-:W-:-:S04]  /*1c560*/  IMAD R10, R189, 0x8, R16 ;  /* 0x00000008bd0a7824 */ /* 0x000fc800078e0210 */
[----:B------:R0:W1:Y:S01]  /*1c570*/  SYNCS.PHASECHK.TRANS64.TRYWAIT P2, [R10+URZ+0x29850], R0 ;  /* 0x029850000a0075a7 */ /* 0x000062000804017f */
[----:B------:R-:W-:Y:S05]  /*1c580*/  @!P1 BRA `(.L_x_2456) ;  /* 0x0000000000049947 */ /* 0x000fea0003800000 */
[----:B------:R-:W-:Y:S01]  /*1c590*/  BPT.TRAP 0x1 ;  /* 0x000000040000795c */ /* 0x000fe20000300000 */
.L_x_2456:
[----:B-1----:R-:W-:Y:S05]  /*1c5a0*/  @P2 BRA `(.L_x_2454) ;  /* 0x0000000000082947 */ /* 0x002fea0003800000 */
[----:B------:R-:W1:Y:S02]  /*1c5b0*/  SYNCS.PHASECHK.TRANS64.TRYWAIT P2, [R10+URZ+0x29850], R0 ;  /* 0x029850000a0075a7 */ /* 0x000e64000804017f */
[----:B-1----:R-:W-:Y:S05]  /*1c5c0*/  @!P2 BRA `(.L_x_2457) ;  /* 0x0000012800f8a947 */ /* 0x002fea0003800000 */
.L_x_2454:
[----:B01----:R-:W-:Y:S01]  /*1c5d0*/  IADD3 R0, R16, 0x400, RZ ;  /* 0x0000040010007810 */ /* 0x003fe20007ffe0ff */
[----:B------:R-:W-:Y:S01]  /*1c5e0*/  IMAD.MOV.U32 R13, RZ, RZ, -0x3ffffff0 ;  /* 0xc0000010ff0d7424 */ /* 0x000fe200078e00ff */
[----:B------:R-:W-:Y:S05]  /*1c5f0*/  WARPSYNC.ALL ;  /* 0x0000000000007948 */ /* 0x000fea0003800000 */
[----:B------:R-:W-:Y:S01]  /*1c600*/  SHF.R.U32.HI R0, RZ, 0x4, R0 ;  /* 0x00000004ff007819 */ /* 0x000fe20000011600 */
[----:B------:R-:W-:Y:S01]  /*1c610*/  WARPGROUP.ARRIVE ;  /* 0x00000000000079c5 */ /* 0x000fe20000000000 */
[----:B------:R-:W-:Y:S01]  /*1c620*/  R2UR UR7, R13 ;  /* 0x000000000d0772ca */ /* 0x000fe200000e0000 */
[----:B------:R-:W-:Y:S01]  /*1c630*/  IMAD.MOV.U32 R15, RZ, RZ, -0x3ffffff0 ;  /* 0xc0000010ff0f7424 */ /* 0x000fe200078e00ff */
[----:B------:R-:W-:Y:S01]  /*1c640*/  LOP3.LUT R0, R0, 0x3fff, RZ, 0xc0, !PT ;  /* 0x00003fff00007812 */ /* 0x000fe200078ec0ff */
[----:B------:R-:W0:Y:S01]  /*1c650*/  @P0 LDC R10, c[0x0][0x44c] ;  /* 0x00011300ff0a0b82 */ /* 0x000e220000000800 */
[----:B------:R-:W-:-:S02]  /*1c660*/  IADD3 R13, R211, R204, RZ ;  /* 0x000000ccd30d7210 */ /* 0x000fc40007ffe0ff */
[----:B------:R-:W-:-:S05]  /*1c670*/  LOP3.LUT R0, R0, 0x10000, RZ, 0xfc, !PT ;  /* 0x0001000000007812 */ /* 0x000fca00078efcff */
[----:B------:R-:W-:Y:S02]  /*1c680*/  IMAD R12, R189, 0x500, R0 ;  /* 0x00000500bd0c7824 */ /* 0x000fe400078e0200 */
[----:B------:R-:W1:Y:S02]  /*1c690*/  @P0 LDC R0, c[0x0][0x450] ;  /* 0x00011400ff000b82 */ /* 0x000e640000000800 */
[C---:B------:R-:W-:Y:S01]  /*1c6a0*/  VIADD R14, R12.reuse, 0x100 ;  /* 0x000001000c0e7836 */ /* 0x040fe20000000000 */
[----:B------:R-:W-:-:S13]  /*1c6b0*/  R2UR UR6, R12 ;  /* 0x000000000c0672ca */ /* 0x000fda00000e0000 */
[----:B------:R-:W-:Y:S01]  /*1c6c0*/  QGMMA.64x128x32.F32.E4M3.E4M3 R24, R184, gdesc[UR4], R24, gsb0 ;  /* 0x01e00004b8187df3 */ /* 0x000fe20008000818 */
[----:B------:R-:W-:Y:S01]  /*1c6d0*/  R2UR UR6, R14 ;  /* 0x000000000e0672ca */ /* 0x000fe200000e0000 */
[----:B------:R-:W-:Y:S01]  /*1c6e0*/  VIADD R14, R12, 0x200 ;  /* 0x000002000c0e7836 */ /* 0x000fe20000000000 */
[----:B------:R-:W-:Y:S01]  /*1c6f0*/  R2UR UR7, R15 ;  /* 0x000000000f0772ca */ /* 0x000fe200000e0000 */
[----:B------:R-:W-:Y:S01]  /*1c700*/  IMAD.MOV.U32 R15, RZ, RZ, -0x3ffffff0 ;  /* 0xc0000010ff0f7424 */ /* 0x000fe200078e00ff */
[----:B------:R-:W-:Y:S02]  /*1c710*/  WARPGROUP.DEPBAR.LE gsb0, 0x0 ;  /* 0x00008000000079c5 */ /* 0x000fe40000010000 */
[----:B------:R-:W-:-:S06]  /*1c720*/  WARPGROUP.ARRIVE ;  /* 0x00000000000079c5 */ /* 0x000fcc0000000000 */
[----:B------:R-:W2:Y:S03]  /*1c730*/  S2R R187, SR_TID.X ;  /* 0x0000000000bb7919 */ /* 0x000ea60000002100 */
[----:B------:R-:W-:Y:S01]  /*1c740*/  QGMMA.64x128x32.F32.E4M3.E4M3 R24, R180, gdesc[UR4], R24, gsb0 ;  /* 0x01e00004b4187df3 */ /* 0x000fe20008000818 */
[----:B------:R-:W-:Y:S01]  /*1c750*/  R2UR UR6, R14 ;  /* 0x000000000e0672ca */ /* 0x000fe200000e0000 */
[C---:B------:R-:W-:Y:S01]  /*1c760*/  VIADD R14, R12.reuse, 0x300 ;  /* 0x000003000c0e7836 */ /* 0x040fe20000000000 */
[----:B------:R-:W-:Y:S01]  /*1c770*/  R2UR UR7, R15 ;  /* 0x000000000f0772ca */ /* 0x000fe200000e0000 */
[----:B------:R-:W-:Y:S02]  /*1c780*/  IMAD.MOV.U32 R15, RZ, RZ, -0x3ffffff0 ;  /* 0xc0000010ff0f7424 */ /* 0x000fe400078e00ff */
[----:B------:R-:W-:Y:S01]  /*1c790*/  VIADD R12, R12, 0x400 ;  /* 0x000004000c0c7836 */ /* 0x000fe20000000000 */
[----:B--2---:R-:W-:Y:S01]  /*1c7a0*/  LOP3.LUT R187, R187, 0x7f, RZ, 0xc0, !PT ;  /* 0x0000007fbbbb7812 */ /* 0x004fe200078ec0ff */
[----:B------:R-:W-:-:S02]  /*1c7b0*/  WARPGROUP.DEPBAR.LE gsb0, 0x0 ;  /* 0x00008000000079c5 */ /* 0x000fc40000010000 */
[----:B------:R-:W-:-:S06]  /*1c7c0*/  WARPGROUP.ARRIVE ;  /* 0x00000000000079c5 */ /* 0x000fcc0000000000 */
[----:B------:R-:W-:Y:S01]  /*1c7d0*/  QGMMA.64x128x32.F32.E4M3.E4M3 R24, R176, gdesc[UR4], R24, gsb0 ;  /* 0x01e00004b0187df3 */ /* 0x000fe20008000818 */
[----:B------:R-:W-:Y:S01]  /*1c7e0*/  R2UR UR6, R14 ;  /* 0x000000000e0672ca */ /* 0x000fe200000e0000 */
[----:B0-----:R-:W-:Y:S01]  /*1c7f0*/  @P0 IMAD.HI.U32 R14, R13, R10, RZ ;  /* 0x0000000a0d0e0227 */ /* 0x001fe200078e00ff */
[----:B------:R-:W-:-:S03]  /*1c800*/  R2UR UR7, R15 ;  /* 0x000000000f0772ca */ /* 0x000fc600000e0000 */
[----:B------:R-:W-:Y:S01]  /*1c810*/  IMAD.MOV.U32 R10, RZ, RZ, R13 ;  /* 0x000000ffff0a7224 */ /* 0x000fe200078e000d */
[----:B-1----:R-:W-:Y:S01]  /*1c820*/  @P0 SHF.R.U32.HI R10, RZ, R0, R14 ;  /* 0x00000000ff0a0219 */ /* 0x002fe2000001160e */
[----:B------:R-:W-:-:S04]  /*1c830*/  IMAD R13, R9, -0xa0, RZ ;  /* 0xffffff60090d7824 */ /* 0x000fc800078e02ff */
[----:B------:R-:W0:Y:S01]  /*1c840*/  SHFL.IDX PT, R0, R10, RZ, 0x1c1f ;  /* 0x001c1fff0a007589 */ /* 0x000e2200000e0000 */
[----:B------:R-:W-:-:S04]  /*1c850*/  IADD3 R13, -R208, 0x1, R13 ;  /* 0x00000001d00d7810 */ /* 0x000fc80007ffe10d */
[----:B------:R-:W-:-:S05]  /*1c860*/  IADD3 R14, -R205, R13, R206 ;  /* 0x0000000dcd0e7210 */ /* 0x000fca0007ffe1ce */
[----:B0-----:R-:W-:-:S05]  /*1c870*/  IMAD.IADD R0, R14, 0x1, R0 ;  /* 0x000000010e007824 */ /* 0x001fca00078e0200 */
[C---:B------:R-:W-:Y:S02]  /*1c880*/  ISETP.GT.AND P2, PT, R0.reuse, RZ, PT ;  /* 0x000000ff0000720c */ /* 0x040fe40003f44270 */
[----:B------:R-:W-:Y:S02]  /*1c890*/  ISETP.GT.AND P3, PT, R0, 0x1, PT ;  /* 0x000000010000780c */ /* 0x000fe40003f64270 */
        /* <DEDUP_REMOVED lines=48> */
[----:B------:R-:W-:Y:S01]  /*1cba0*/  FMNMX.FTZ R13, R149, R13, !PT ;  /* 0x0000000d950d7209 */ /* 0x000fe20007810000 */
[----:B------:R-:W-:Y:S02]  /*1cbb0*/  WARPGROUP.DEPBAR.LE gsb0, 0x0 ;  /* 0x00008000000079c5 */ /* 0x000fe40000010000 */
[----:B------:R-:W-:Y:S01]  /*1cbc0*/  ISETP.GT.AND P2, PT, R0, 0x48, PT ;  /* 0x000000480000780c */ /* 0x000fe20003f44270 */
[----:B------:R-:W-:Y:S01]  /*1cbd0*/  WARPGROUP.ARRIVE ;  /* 0x00000000000079c5 */ /* 0x000fe20000000000 */
[----:B------:R-:W-:Y:S02]  /*1cbe0*/  FSEL R121, R121, -INF , P3 ;  /* 0xff80000079797808 */ /* 0x000fe40001800000 */
[----:B------:R-:W-:-:S02]  /*1cbf0*/  FMNMX.FTZ R13, R120, R13, !PT ;  /* 0x0000000d780d7209 */ /* 0x000fc40007810000 */
[----:B------:R-:W-:Y:S01]  /*1cc00*/  ISETP.GT.AND P3, PT, R0, 0x49, PT ;  /* 0x000000490000780c */ /* 0x000fe20003f64270 */
[----:B------:R-:W-:Y:S01]  /*1cc10*/  QGMMA.64x128x32.F32.E4M3.E4M3 R24, R172, gdesc[UR4], R24, gsb0 ;  /* 0x01e00004ac187df3 */ /* 0x000fe20008000818 */
        /* <DEDUP_REMOVED lines=64> */
[----:B------:R-:W-:-:S02]  /*1d020*/  R2UR UR6, R12 ;  /* 0x000000000c0672ca */ /* 0x000fc400000e0000 */
[----:B------:R-:W-:Y:S01]  /*1d030*/  FMNMX.FTZ R0, R101, R0, !PT ;  /* 0x0000000065007209 */ /* 0x000fe20007810000 */
[----:B------:R-:W0:Y:S04]  /*1d040*/  SHFL.IDX PT, R12, R10, 0x1, 0x1c1f ;  /* 0x003c1f000a0c7f89 */ /* 0x000e2800000e0000 */
[----:B------:R-:W1:Y:S01]  /*1d050*/  SHFL.BFLY PT, R13, R0, 0x2, 0x1f ;  /* 0x0c401f00000d7f89 */ /* 0x000e6200000e0000 */
[----:B------:R-:W-:Y:S02]  /*1d060*/  WARPGROUP.DEPBAR.LE gsb0, 0x0 ;  /* 0x00008000000079c5 */ /* 0x000fe40000010000 */
[----:B------:R-:W-:Y:S01]  /*1d070*/  WARPGROUP.ARRIVE ;  /* 0x00000000000079c5 */ /* 0x000fe20000000000 */
[----:B0-----:R-:W-:Y:S01]  /*1d080*/  IMAD.IADD R12, R14, 0x1, R12 ;  /* 0x000000010e0c7824 */ /* 0x001fe200078e020c */
[----:B-1----:R-:W-:Y:S01]  /*1d090*/  FMNMX.FTZ R0, R0, R13, !PT ;  /* 0x0000000d00007209 */ /* 0x002fe20007810000 */
[----:B------:R-:W-:-:S03]  /*1d0a0*/  IMAD.MOV.U32 R13, RZ, RZ, -0x3ffffff0 ;  /* 0xc0000010ff0d7424 */ /* 0x000fc600078e00ff */
[C---:B------:R-:W-:Y:S02]  /*1d0b0*/  ISETP.GT.AND P4, PT, R12.reuse, RZ, PT ;  /* 0x000000ff0c00720c */ /* 0x040fe40003f84270 */
[----:B------:R-:W-:Y:S01]  /*1d0c0*/  ISETP.GT.AND P3, PT, R12, 0x1, PT ;  /* 0x000000010c00780c */ /* 0x000fe20003f64270 */
[----:B------:R-:W0:Y:S01]  /*1d0d0*/  SHFL.BFLY PT, R15, R0, 0x1, 0x1f ;  /* 0x0c201f00000f7f89 */ /* 0x000e2200000e0000 */
[----:B------:R-:W-:Y:S02]  /*1d0e0*/  R2UR UR7, R13 ;  /* 0x000000000d0772ca */ /* 0x000fe400000e0000 */
[----:B------:R-:W-:Y:S02]  /*1d0f0*/  FSEL R154, R154, -INF , P4 ;  /* 0xff8000009a9a7808 */ /* 0x000fe40002000000 */
[----:B------:R-:W-:Y:S02]  /*1d100*/  ISETP.GT.AND P5, PT, R12, 0x8, PT ;  /* 0x000000080c00780c */ /* 0x000fe40003fa4270 */
[----:B------:R-:W-:-:S02]  /*1d110*/  FSEL R155, R155, -INF , P3 ;  /* 0xff8000009b9b7808 */ /* 0x000fc40001800000 */
[----:B------:R-:W-:Y:S02]  /*1d120*/  ISETP.GT.AND P4, PT, R12, 0x9, PT ;  /* 0x000000090c00780c */ /* 0x000fe40003f84270 */
[----:B------:R-:W-:Y:S02]  /*1d130*/  FSEL R158, R158, -INF , P5 ;  /* 0xff8000009e9e7808 */ /* 0x000fe40002800000 */
[C---:B------:R-:W-:Y:S01]  /*1d140*/  ISETP.GT.AND P3, PT, R12.reuse, 0x10, PT ;  /* 0x000000100c00780c */ /* 0x040fe20003f64270 */
[----:B------:R-:W-:Y:S01]  /*1d150*/  QGMMA.64x128x32.F32.E4M3.E4M3 R24, R168, gdesc[UR4], R24, gsb0 ;  /* 0x01e00004a8187df3 */ /* 0x000fe20008000818 */
[----:B------:R-:W-:Y:S02]  /*1d160*/  FSEL R159, R159, -INF , P4 ;  /* 0xff8000009f9f7808 */ /* 0x000fe40002000000 */
[----:B------:R-:W-:Y:S02]  /*1d170*/  ISETP.GT.AND P5, PT, R12, 0x11, PT ;  /* 0x000000110c00780c */ /* 0x000fe40003fa4270 */
[----:B------:R-:W-:-:S02]  /*1d180*/  FSEL R162, R162, -INF , P3 ;  /* 0xff800000a2a27808 */ /* 0x000fc40001800000 */
[----:B------:R-:W-:Y:S02]  /*1d190*/  ISETP.GT.AND P4, PT, R12, 0x18, PT ;  /* 0x000000180c00780c */ /* 0x000fe40003f84270 */
[----:B------:R-:W-:Y:S02]  /*1d1a0*/  FSEL R163, R163, -INF , P5 ;  /* 0xff800000a3a37808 */ /* 0x000fe40002800000 */
[----:B0-----:R-:W-:Y:S02]  /*1d1b0*/  FMNMX.FTZ R0, R0, R15, !PT ;  /* 0x0000000f00007209 */ /* 0x001fe40007810000 */
[----:B------:R-:W-:Y:S02]  /*1d1c0*/  ISETP.GT.AND P3, PT, R12, 0x19, PT ;  /* 0x000000190c00780c */ /* 0x000fe40003f64270 */
[----:B------:R-:W-:Y:S01]  /*1d1d0*/  FSETP.NEU.FTZ.AND P2, PT, R0, -INF , PT ;  /* 0xff8000000000780b */ /* 0x000fe20003f5d000 */
[----:B------:R-:W-:-:S01]  /*1d1e0*/  FFMA.FTZ R13, R2, R0, -8 ;  /* 0xc1000000020d7423 */ /* 0x000fc20000010000 */
[----:B------:R-:W-:-:S02]  /*1d1f0*/  FSEL R166, R166, -INF , P4 ;  /* 0xff800000a6a67808 */ /* 0x000fc40002000000 */
[----:B------:R-:W-:Y:S02]  /*1d200*/  FSEL R167, R167, -INF , P3 ;  /* 0xff800000a7a77808 */ /* 0x000fe40001800000 */
[----:B------:R-:W-:Y:S02]  /*1d210*/  FSEL R13, R13, RZ, P2 ;  /* 0x000000ff0d0d7208 */ /* 0x000fe40001000000 */
[C---:B------:R-:W-:Y:S02]  /*1d220*/  ISETP.GT.AND P4, PT, R12.reuse, 0x20, PT ;  /* 0x000000200c00780c */ /* 0x040fe40003f84270 */
[----:B------:R-:W-:Y:S01]  /*1d230*/  ISETP.GT.AND P3, PT, R12, 0x21, PT ;  /* 0x000000210c00780c */ /* 0x000fe20003f64270 */
[----:B------:R-:W-:-:S01]  /*1d240*/  FFMA.FTZ R21, R2, R157, -R13 ;  /* 0x0000009d02157223 */ /* 0x000fc2000001080d */
[----:B------:R-:W-:Y:S01]  /*1d250*/  FMNMX.FTZ R157, R154, R7, !PT ;  /* 0x000000079a9d7209 */ /* 0x000fe20007810000 */
[----:B------:R-:W-:-:S01]  /*1d260*/  FFMA.FTZ R152, R2, R152, -R13 ;  /* 0x0000009802987223 */ /* 0x000fc2000001080d */
[----:B------:R-:W-:Y:S01]  /*1d270*/  ISETP.GT.AND P5, PT, R12, 0x28, PT ;  /* 0x000000280c00780c */ /* 0x000fe20003fa4270 */
[----:B------:R-:W-:-:S01]  /*1d280*/  FFMA.FTZ R15, R2, R153, -R13 ;  /* 0x00000099020f7223 */ /* 0x000fc2000001080d */
[----:B------:R-:W-:Y:S01]  /*1d290*/  FMNMX.FTZ R157, R155, R157, !PT ;  /* 0x0000009d9b9d7209 */ /* 0x000fe20007810000 */
[----:B------:R0:W-:Y:S01]  /*1d2a0*/  MUFU.EX2 R10, R152 ;  /* 0x00000098000a7308 */ /* 0x0001e20000000800 */
[----:B------:R-:W-:Y:S01]  /*1d2b0*/  FSEL R139, R139, -INF , P3 ;  /* 0xff8000008b8b7808 */ /* 0x000fe20001800000 */
[--C-:B------:R-:W-:Y:S01]  /*1d2c0*/  FFMA.FTZ R20, R2, R156, -R13.reuse ;  /* 0x0000009c02147223 */ /* 0x100fe2000001080d */
[----:B------:R-:W-:Y:S01]  /*1d2d0*/  FMNMX.FTZ R157, R158, R157, !PT ;  /* 0x0000009d9e9d7209 */ /* 0x000fe20007810000 */
[--C-:B------:R-:W-:Y:S01]  /*1d2e0*/  FFMA.FTZ R14, R2, R161, -R13.reuse ;  /* 0x000000a1020e7223 */ /* 0x100fe2000001080d */
[----:B------:R-:W-:Y:S01]  /*1d2f0*/  FSEL R142, R142, -INF , P5 ;  /* 0xff8000008e8e7808 */ /* 0x000fe20002800000 */
[C-C-:B------:R-:W-:Y:S01]  /*1d300*/  FFMA.FTZ R153, R2.reuse, R164, -R13.reuse ;  /* 0x000000a402997223 */ /* 0x140fe2000001080d */
[----:B------:R-:W-:Y:S01]  /*1d310*/  FMNMX.FTZ R157, R159, R157, !PT ;  /* 0x0000009d9f9d7209 */ /* 0x000fe20007810000 */
[C-C-:B------:R-:W-:Y:S01]  /*1d320*/  FFMA.FTZ R156, R2.reuse, R165, -R13.reuse ;  /* 0x000000a5029c7223 */ /* 0x140fe2000001080d */
[----:B0-----:R-:W-:-:S01]  /*1d330*/  FFMA.FTZ R152, R2, R160, -R13 ;  /* 0x000000a002987223 */ /* 0x001fc2000001080d */
[--C-:B------:R-:W-:Y:S01]  /*1d340*/  FFMA.FTZ R160, R2, R140, -R13.reuse ;  /* 0x0000008c02a07223 */ /* 0x100fe2000001080d */
[----:B------:R-:W-:Y:S01]  /*1d350*/  FMNMX.FTZ R157, R162, R157, !PT ;  /* 0x0000009da29d7209 */ /* 0x000fe20007810000 */
[--C-:B------:R-:W-:Y:S01]  /*1d360*/  FFMA.FTZ R136, R2, R136, -R13.reuse ;  /* 0x0000008802887223 */ /* 0x100fe2000001080d */
[----:B------:R-:W-:Y:S01]  /*1d370*/  FSEL R140, R138, -INF , P4 ;  /* 0xff8000008a8c7808 */ /* 0x000fe20002000000 */
[--C-:B------:R-:W-:Y:S01]  /*1d380*/  FFMA.FTZ R137, R2, R137, -R13.reuse ;  /* 0x0000008902897223 */ /* 0x100fe2000001080d */
[----:B------:R-:W-:Y:S01]  /*1d390*/  FMNMX.FTZ R157, R163, R157, !PT ;  /* 0x0000009da39d7209 */ /* 0x000fe20007810000 */
[----:B------:R0:W-:Y:S01]  /*1d3a0*/  MUFU.EX2 R138, R160 ;  /* 0x000000a0008a7308 */ /* 0x0001e20000000800 */
[----:B------:R-:W-:Y:S01]  /*1d3b0*/  ISETP.GT.AND P4, PT, R12, 0x29, PT ;  /* 0x000000290c00780c */ /* 0x000fe20003f84270 */
[--C-:B------:R-:W-:Y:S01]  /*1d3c0*/  FFMA.FTZ R141, R2, R141, -R13.reuse ;  /* 0x0000008d028d7223 */ /* 0x100fe2000001080d */
[----:B------:R-:W-:Y:S01]  /*1d3d0*/  FMNMX.FTZ R157, R166, R157, !PT ;  /* 0x0000009da69d7209 */ /* 0x000fe20007810000 */
[--C-:B------:R-:W-:Y:S01]  /*1d3e0*/  FFMA.FTZ R144, R2, R144, -R13.reuse ;  /* 0x0000009002907223 */ /* 0x100fe2000001080d */
[----:B------:R-:W-:Y:S01]  /*1d3f0*/  ISETP.GT.AND P3, PT, R12, 0x30, PT ;  /* 0x000000300c00780c */ /* 0x000fe20003f64270 */
[C-C-:B------:R-:W-:Y:S01]  /*1d400*/  FFMA.FTZ R145, R2.reuse, R145, -R13.reuse ;  /* 0x0000009102917223 */ /* 0x140fe2000001080d */
[----:B------:R-:W-:Y:S01]  /*1d410*/  FMNMX.FTZ R157, R167, R157, !PT ;  /* 0x0000009da79d7209 */ /* 0x000fe20007810000 */
[C-C-:B------:R-:W-:Y:S01]  /*1d420*/  FFMA.FTZ R149, R2.reuse, R149, -R13.reuse ;  /* 0x0000009502957223 */ /* 0x140fe2000001080d */
[----:B------:R-:W-:Y:S01]  /*1d430*/  FSEL R143, R143, -INF , P4 ;  /* 0xff8000008f8f7808 */ /* 0x000fe20002000000 */
[--C-:B0-----:R-:W-:Y:S01]  /*1d440*/  FFMA.FTZ R160, R2, R148, -R13.reuse ;  /* 0x0000009402a07223 */ /* 0x101fe2000001080d */
[----:B------:R-:W-:Y:S01]  /*1d450*/  FMNMX.FTZ R157, R140, R157, !PT ;  /* 0x0000009d8c9d7209 */ /* 0x000fe20007810000 */
[--C-:B------:R-:W-:Y:S01]  /*1d460*/  FFMA.FTZ R120, R2, R120, -R13.reuse ;  /* 0x0000007802787223 */ /* 0x100fe2000001080d */
[----:B------:R-:W-:Y:S01]  /*1d470*/  ISETP.GT.AND P5, PT, R12, 0x31, PT ;  /* 0x000000310c00780c */ /* 0x000fe20003fa4270 */
[C-C-:B------:R-:W-:Y:S01]  /*1d480*/  FFMA.FTZ R121, R2.reuse, R121, -R13.reuse ;  /* 0x0000007902797223 */ /* 0x140fe2000001080d */
[----:B------:R-:W-:Y:S01]  /*1d490*/  FMNMX.FTZ R157, R139, R157, !PT ;  /* 0x0000009d8b9d7209 */ /* 0x000fe20007810000 */
[--C-:B------:R-:W-:Y:S01]  /*1d4a0*/  FFMA.FTZ R125, R2, R125, -R13.reuse ;  /* 0x0000007d027d7223 */ /* 0x100fe2000001080d */
[----:B------:R-:W-:Y:S01]  /*1d4b0*/  FSEL R146, R146, -INF , P3 ;  /* 0xff80000092927808 */ /* 0x000fe20001800000 */
        /* <DEDUP_REMOVED lines=10> */
[--C-:B------:R-:W-:Y:S01]  /*1d560*/  FFMA.FTZ R109, R2, R109, -R13.reuse ;  /* 0x0000006d026d7223 */ /* 0x100fe2000001080d */
[----:B------:R-:W-:Y:S01]  /*1d570*/  ISETP.GT.AND P3, PT, R12, 0x39, PT ;  /* 0x000000390c00780c */ /* 0x000fe20003f64270 */
[--C-:B------:R-:W-:Y:S01]  /*1d580*/  FFMA.FTZ R112, R2, R112, -R13.reuse ;  /* 0x0000007002707223 */ /* 0x100fe2000001080d */
[----:B------:R-:W-:Y:S01]  /*1d590*/  FSEL R150, R150, -INF , P4 ;  /* 0xff80000096967808 */ /* 0x000fe20002000000 */
[C-C-:B------:R-:W-:Y:S01]  /*1d5a0*/  FFMA.FTZ R113, R2.reuse, R113, -R13.reuse ;  /* 0x0000007102717223 */ /* 0x140fe2000001080d */
[----:B------:R-:W-:Y:S01]  /*1d5b0*/  FMNMX.FTZ R157, R147, R157, !PT ;  /* 0x0000009d939d7209 */ /* 0x000fe20007810000 */
[C-C-:B------:R-:W-:Y:S01]  /*1d5c0*/  FFMA.FTZ R116, R2.reuse, R116, -R13.reuse ;  /* 0x0000007402747223 */ /* 0x140fe2000001080d */
[----:B------:R-:W-:Y:S01]  /*1d5d0*/  FSEL R151, R151, -INF , P3 ;  /* 0xff80000097977808 */ /* 0x000fe20001800000 */
[--C-:B------:R-:W-:Y:S01]  /*1d5e0*/  FFMA.FTZ R117, R2, R117, -R13.reuse ;  /* 0x0000007502757223 */ /* 0x100fe2000001080d */
[----:B------:R-:W-:Y:S01]  /*1d5f0*/  ISETP.GT.AND P4, PT, R12, 0x40, PT ;  /* 0x000000400c00780c */ /* 0x000fe20003f84270 */
[--C-:B------:R-:W-:Y:S01]  /*1d600*/  FFMA.FTZ R88, R2, R88, -R13.reuse ;  /* 0x0000005802587223 */ /* 0x100fe2000001080d */
[----:B------:R-:W-:Y:S01]  /*1d610*/  FMNMX.FTZ R157, R150, R157, !PT ;  /* 0x0000009d969d7209 */ /* 0x000fe20007810000 */
[--C-:B------:R-:W-:Y:S01]  /*1d620*/  FFMA.FTZ R89, R2, R89, -R13.reuse ;  /* 0x0000005902597223 */ /* 0x100fe2000001080d */
[----:B------:R-:W-:Y:S01]  /*1d630*/  ISETP.GT.AND P3, PT, R12, 0x41, PT ;  /* 0x000000410c00780c */ /* 0x000fe20003f64270 */
[--C-:B------:R-:W-:Y:S01]  /*1d640*/  FFMA.FTZ R92, R2, R92, -R13.reuse ;  /* 0x0000005c025c7223 */ /* 0x100fe2000001080d */
[----:B------:R-:W-:Y:S01]  /*1d650*/  FSEL R148, R122, -INF , P4 ;  /* 0xff8000007a947808 */ /* 0x000fe20002000000 */
[--C-:B------:R-:W-:Y:S01]  /*1d660*/  FFMA.FTZ R93, R2, R93, -R13.reuse ;  /* 0x0000005d025d7223 */ /* 0x100fe2000001080d */
[----:B------:R-:W-:Y:S01]  /*1d670*/  FMNMX.FTZ R157, R151, R157, !PT ;  /* 0x0000009d979d7209 */ /* 0x000fe20007810000 */
[----:B------:R0:W-:Y:S01]  /*1d680*/  MUFU.EX2 R122, R160 ;  /* 0x000000a0007a7308 */ /* 0x0001e20000000800 */
[----:B------:R-:W-:Y:S01]  /*1d690*/  ISETP.GT.AND P5, PT, R12, 0x48, PT ;  /* 0x000000480c00780c */ /* 0x000fe20003fa4270 */
[C-C-:B------:R-:W-:Y:S01]  /*1d6a0*/  FFMA.FTZ R96, R2.reuse, R96, -R13.reuse ;  /* 0x0000006002607223 */ /* 0x140fe2000001080d */
[----:B------:R-:W-:Y:S01]  /*1d6b0*/  FSEL R123, R123, -INF , P3 ;  /* 0xff8000007b7b7808 */ /* 0x000fe20001800000 */
[--C-:B------:R-:W-:Y:S01]  /*1d6c0*/  FFMA.FTZ R97, R2, R97, -R13.reuse ;  /* 0x0000006102617223 */ /* 0x100fe2000001080d */
[----:B------:R-:W-:Y:S01]  /*1d6d0*/  FMNMX.FTZ R157, R148, R157, !PT ;  /* 0x0000009d949d7209 */ /* 0x000fe20007810000 */
[--C-:B------:R-:W-:Y:S01]  /*1d6e0*/  FFMA.FTZ R100, R2, R100, -R13.reuse ;  /* 0x0000006402647223 */ /* 0x100fe2000001080d */
[----:B------:R-:W-:Y:S01]  /*1d6f0*/  ISETP.GT.AND P4, PT, R12, 0x49, PT ;  /* 0x000000490c00780c */ /* 0x000fe20003f84270 */
[----:B------:R-:W-:Y:S01]  /*1d700*/  MUFU.EX2 R15, R15 ;  /* 0x0000000f000f7308 */ /* 0x000fe20000000800 */
[----:B------:R-:W-:Y:S01]  /*1d710*/  FSEL R126, R126, -INF , P5 ;  /* 0xff8000007e7e7808 */ /* 0x000fe20002800000 */
[----:B0-----:R-:W-:Y:S01]  /*1d720*/  FFMA.FTZ R160, R2, R124, -R13 ;  /* 0x0000007c02a07223 */ /* 0x001fe2000001080d */
[----:B------:R-:W-:-:S02]  /*1d730*/  FMNMX.FTZ R157, R123, R157, !PT ;  /* 0x0000009d7b9d7209 */ /* 0x000fc40007810000 */
[----:B------:R-:W-:Y:S02]  /*1d740*/  ISETP.GT.AND P3, PT, R12, 0x50, PT ;  /* 0x000000500c00780c */ /* 0x000fe40003f64270 */
[----:B------:R-:W-:Y:S01]  /*1d750*/  FSEL R127, R127, -INF , P4 ;  /* 0xff8000007f7f7808 */ /* 0x000fe20002000000 */
[----:B------:R-:W-:Y:S01]  /*1d760*/  MUFU.EX2 R20, R20 ;  /* 0x0000001400147308 */ /* 0x000fe20000000800 */
[----:B------:R-:W-:Y:S02]  /*1d770*/  FMNMX.FTZ R157, R126, R157, !PT ;  /* 0x0000009d7e9d7209 */ /* 0x000fe40007810000 */
[----:B------:R-:W-:Y:S02]  /*1d780*/  ISETP.GT.AND P5, PT, R12, 0x51, PT ;  /* 0x000000510c00780c */ /* 0x000fe40003fa4270 */
[----:B------:R-:W-:Y:S02]  /*1d790*/  FSEL R130, R130, -INF , P3 ;  /* 0xff80000082827808 */ /* 0x000fe40001800000 */
[----:B------:R-:W-:Y:S01]  /*1d7a0*/  FMNMX.FTZ R157, R127, R157, !PT ;  /* 0x0000009d7f9d7209 */ /* 0x000fe20007810000 */
[----:B------:R-:W-:Y:S01]  /*1d7b0*/  MUFU.EX2 R21, R21 ;  /* 0x0000001500157308 */ /* 0x000fe20000000800 */
        /* <DEDUP_REMOVED lines=8> */
[----:B------:R-:W-:Y:S01]  /*1d840*/  ISETP.GT.AND P4, PT, R12, 0x60, PT ;  /* 0x000000600c00780c */ /* 0x000fe20003f84270 */
[----:B------:R-:W-:Y:S01]  /*1d850*/  MUFU.EX2 R14, R14 ;  /* 0x0000000e000e7308 */ /* 0x000fe20000000800 */
[----:B------:R-:W-:Y:S02]  /*1d860*/  FMNMX.FTZ R157, R134, R157, !PT ;  /* 0x0000009d869d7209 */ /* 0x000fe40007810000 */
[----:B------:R-:W-:Y:S02]  /*1d870*/  ISETP.GT.AND P3, PT, R12, 0x61, PT ;  /* 0x000000610c00780c */ /* 0x000fe40003f64270 */
[----:B------:R-:W-:Y:S02]  /*1d880*/  FSEL R124, R106, -INF , P4 ;  /* 0xff8000006a7c7808 */ /* 0x000fe40002000000 */
[----:B------:R-:W-:Y:S01]  /*1d890*/  FMNMX.FTZ R157, R135, R157, !PT ;  /* 0x0000009d879d7209 */ /* 0x000fe20007810000 */
[----:B------:R0:W-:Y:S01]  /*1d8a0*/  MUFU.EX2 R106, R160 ;  /* 0x000000a0006a7308 */ /* 0x0001e20000000800 */
[----:B------:R-:W-:Y:S01]  /*1d8b0*/  ISETP.GT.AND P5, PT, R12, 0x68, PT ;  /* 0x000000680c00780c */ /* 0x000fe20003fa4270 */
[----:B------:R-:W-:-:S02]  /*1d8c0*/  WARPGROUP.DEPBAR.LE gsb0, 0x0 ;  /* 0x00008000000079c5 */ /* 0x000fc40000010000 */
[----:B------:R-:W-:Y:S02]  /*1d8d0*/  FSEL R107, R107, -INF , P3 ;  /* 0xff8000006b6b7808 */ /* 0x000fe40001800000 */
[----:B------:R-:W-:Y:S02]  /*1d8e0*/  FMNMX.FTZ R157, R124, R157, !PT ;  /* 0x0000009d7c9d7209 */ /* 0x000fe40007810000 */
[----:B------:R-:W-:Y:S01]  /*1d8f0*/  ISETP.GT.AND P4, PT, R12, 0x69, PT ;  /* 0x000000690c00780c */ /* 0x000fe20003f84270 */
[----:B0-----:R-:W-:Y:S01]  /*1d900*/  FFMA.FTZ R160, R2, R132, -R13 ;  /* 0x0000008402a07223 */ /* 0x001fe2000001080d */
[----:B------:R-:W-:Y:S01]  /*1d910*/  FSEL R110, R110, -INF , P5 ;  /* 0xff8000006e6e7808 */ /* 0x000fe20002800000 */
[----:B------:R-:W-:Y:S01]  /*1d920*/  MUFU.EX2 R153, R153 ;  /* 0x0000009900997308 */ /* 0x000fe20000000800 */
[----:B------:R-:W-:Y:S02]  /*1d930*/  FMNMX.FTZ R157, R107, R157, !PT ;  /* 0x0000009d6b9d7209 */ /* 0x000fe40007810000 */
[----:B------:R-:W-:-:S02]  /*1d940*/  ISETP.GT.AND P3, PT, R12, 0x70, PT ;  /* 0x000000700c00780c */ /* 0x000fc40003f64270 */
[----:B------:R-:W-:Y:S02]  /*1d950*/  FSEL R111, R111, -INF , P4 ;  /* 0xff8000006f6f7808 */ /* 0x000fe40002000000 */
        /* <DEDUP_REMOVED lines=13> */
[----:B------:R-:W-:Y:S02]  /*1da30*/  FSEL R119, R119, -INF , P3 ;  /* 0xff80000077777808 */ /* 0x000fe40001800000 */
        /* <DEDUP_REMOVED lines=31> */
[----:B------:R-:W-:-:S07]  /*1dc30*/  FSEL R103, R103, -INF , P3 ;  /* 0xff80000067677808 */ /* 0x000fce0001800000 */
[----:B------:R-:W-:Y:S01]  /*1dc40*/  MUFU.EX2 R120, R120 ;  /* 0x0000007800787308 */ /* 0x000fe20000000800 */
[----:B0-----:R-:W-:-:S04]  /*1dc50*/  FMNMX.FTZ R12, R105, R157, !PT ;  /* 0x0000009d690c7209 */ /* 0x001fc80007810000 */
[----:B------:R-:W-:-:S03]  /*1dc60*/  FMNMX.FTZ R12, R103, R12, !PT ;  /* 0x0000000c670c7209 */ /* 0x000fc60007810000 */
[----:B------:R-:W-:Y:S02]  /*1dc70*/  MUFU.EX2 R121, R121 ;  /* 0x0000007900797308 */ /* 0x000fe40000000800 */
[----:B------:R-:W0:Y:S06]  /*1dc80*/  SHFL.BFLY PT, R157, R12, 0x2, 0x1f ;  /* 0x0c401f000c9d7f89 */ /* 0x000e2c00000e0000 */
        /* <DEDUP_REMOVED lines=14> */
[--C-:B------:R-:W-:Y:S01]  /*1dd70*/  FFMA.FTZ R160, R2, R163, -R101.reuse ;  /* 0x000000a302a07223 */ /* 0x100fe20000010865 */
[----:B------:R-:W-:Y:S01]  /*1dd80*/  FSEL R163, R0, RZ, P2 ;  /* 0x000000ff00a37208 */ /* 0x000fe20001000000 */
[C-C-:B------:R-:W-:Y:S01]  /*1dd90*/  FFMA.FTZ R126, R2.reuse, R126, -R101.reuse ;  /* 0x0000007e027e7223 */ /* 0x140fe20000010865 */
[----:B------:R-:W-:-:S01]  /*1dda0*/  FFMA.FTZ R154, R2, R154, -R101 ;  /* 0x0000009a029a7223 */ /* 0x000fc20000010865 */
[C-C-:B------:R-:W-:Y:S01]  /*1ddb0*/  FFMA.FTZ R155, R2.reuse, R155, -R101.reuse ;  /* 0x0000009b029b7223 */ /* 0x140fe20000010865 */
[----:B------:R-:W-:-:S01]  /*1ddc0*/  FFMA.FTZ R157, R2, R158, -R101 ;  /* 0x0000009e029d7223 */ /* 0x000fc20000010865 */
[----:B------:R-:W-:Y:S01]  /*1ddd0*/  FADD.FTZ R163, -R163, R8 ;  /* 0x00000008a3a37221 */ /* 0x000fe20000010100 */
[----:B------:R-:W-:-:S01]  /*1dde0*/  FFMA.FTZ R158, R2, R159, -R101 ;  /* 0x0000009f029e7223 */ /* 0x000fc20000010865 */
[----:B------:R0:W-:Y:S01]  /*1ddf0*/  MUFU.EX2 R8, R126 ;  /* 0x0000007e00087308 */ /* 0x0001e20000000800 */
[----:B------:R-:W-:-:S01]  /*1de00*/  FFMA.FTZ R159, R2, R162, -R101 ;  /* 0x000000a2029f7223 */ /* 0x000fc20000010865 */
[C---:B------:R-:W-:Y:S01]  /*1de10*/  FMUL.FTZ R163, R2.reuse, R163 ;  /* 0x000000a302a37220 */ /* 0x040fe20000410000 */
[----:B------:R-:W-:-:S01]  /*1de20*/  FFMA.FTZ R161, R2, R166, -R101 ;  /* 0x000000a602a17223 */ /* 0x000fc20000010865 */
[C-C-:B------:R-:W-:Y:S01]  /*1de30*/  FFMA.FTZ R162, R2.reuse, R167, -R101.reuse ;  /* 0x000000a702a27223 */ /* 0x140fe20000010865 */
[----:B------:R-:W-:-:S01]  /*1de40*/  FFMA.FTZ R140, R2, R140, -R101 ;  /* 0x0000008c028c7223 */ /* 0x000fc20000010865 */
[C-C-:B------:R-:W-:Y:S01]  /*1de50*/  FFMA.FTZ R139, R2.reuse, R139, -R101.reuse ;  /* 0x0000008b028b7223 */ /* 0x140fe20000010865 */
[----:B------:R-:W-:-:S01]  /*1de60*/  FFMA.FTZ R142, R2, R142, -R101 ;  /* 0x0000008e028e7223 */ /* 0x000fc20000010865 */
[----:B------:R-:W-:Y:S01]  /*1de70*/  MUFU.EX2 R154, R154 ;  /* 0x0000009a009a7308 */ /* 0x000fe20000000800 */
[----:B0-----:R-:W-:Y:S01]  /*1de80*/  FSEL R126, R12, RZ, P3 ;  /* 0x000000ff0c7e7208 */ /* 0x001fe20001800000 */
[C-C-:B------:R-:W-:Y:S01]  /*1de90*/  FFMA.FTZ R143, R2.reuse, R143, -R101.reuse ;  /* 0x0000008f028f7223 */ /* 0x140fe20000010865 */
[----:B------:R-:W-:-:S01]  /*1dea0*/  FFMA.FTZ R146, R2, R146, -R101 ;  /* 0x0000009202927223 */ /* 0x000fc20000010865 */
[C-C-:B------:R-:W-:Y:S01]  /*1deb0*/  FFMA.FTZ R147, R2.reuse, R147, -R101.reuse ;  /* 0x0000009302937223 */ /* 0x140fe20000010865 */
[----:B------:R-:W-:-:S01]  /*1dec0*/  FFMA.FTZ R150, R2, R150, -R101 ;  /* 0x0000009602967223 */ /* 0x000fc20000010865 */
[----:B------:R-:W-:Y:S01]  /*1ded0*/  FADD.FTZ R7, -R126, R7 ;  /* 0x000000077e077221 */ /* 0x000fe20000010100 */
[----:B------:R-:W-:-:S01]  /*1dee0*/  FFMA.FTZ R151, R2, R151, -R101 ;  /* 0x0000009702977223 */ /* 0x000fc20000010865 */
[----:B------:R-:W0:Y:S01]  /*1def0*/  MUFU.EX2 R126, R163 ;  /* 0x000000a3007e7308 */ /* 0x000e220000000800 */
[----:B------:R-:W-:-:S01]  /*1df00*/  FFMA.FTZ R148, R2, R148, -R101 ;  /* 0x0000009402947223 */ /* 0x000fc20000010865 */
[C---:B------:R-:W-:Y:S01]  /*1df10*/  FMUL.FTZ R7, R2.reuse, R7 ;  /* 0x0000000702077220 */ /* 0x040fe20000410000 */
        /* <DEDUP_REMOVED lines=15> */
[C-C-:B------:R-:W-:Y:S01]  /*1e010*/  FFMA.FTZ R118, R2.reuse, R118, -R101.reuse ;  /* 0x0000007602767223 */ /* 0x140fe20000010865 */
[----:B------:R-:W-:-:S01]  /*1e020*/  FFMA.FTZ R119, R2, R119, -R101 ;  /* 0x0000007702777223 */ /* 0x000fc20000010865 */
[----:B------:R-:W-:Y:S01]  /*1e030*/  FFMA.FTZ R132, R2, R132, -R101 ;  /* 0x0000008402847223 */ /* 0x000fe20000010865 */
[----:B------:R-:W-:-:S01]  /*1e040*/  FADD.FTZ R4, R15, R4 ;  /* 0x000000040f047221 */ /* 0x000fc20000010000 */
[----:B------:R-:W-:Y:S01]  /*1e050*/  FFMA.FTZ R91, R2, R91, -R101 ;  /* 0x0000005b025b7223 */ /* 0x000fe20000010865 */
[----:B------:R-:W-:Y:S01]  /*1e060*/  ISETP.NE.AND P2, PT, R187, RZ, PT ;  /* 0x000000ffbb00720c */ /* 0x000fe20003f45270 */
[----:B------:R-:W0:Y:S01]  /*1e070*/  MUFU.EX2 R157, R157 ;  /* 0x0000009d009d7308 */ /* 0x000e220000000800 */
[----:B-1----:R-:W-:-:S01]  /*1e080*/  FFMA.FTZ R3, R7, R3, R154 ;  /* 0x0000000307037223 */ /* 0x002fc2000001009a */
[----:B------:R-:W-:Y:S01]  /*1e090*/  FADD.FTZ R4, R20, R4 ;  /* 0x0000000414047221 */ /* 0x000fe20000010000 */
[----:B------:R-:W1:Y:S01]  /*1e0a0*/  S2R R187, SR_TID.X ;  /* 0x0000000000bb7919 */ /* 0x000e620000002100 */
[----:B------:R-:W-:-:S01]  /*1e0b0*/  FFMA.FTZ R94, R2, R94, -R101 ;  /* 0x0000005e025e7223 */ /* 0x000fc20000010865 */
[----:B------:R-:W-:Y:S01]  /*1e0c0*/  FFMA.FTZ R95, R2, R95, -R101 ;  /* 0x0000005f025f7223 */ /* 0x000fe20000010865 */
[----:B------:R-:W-:-:S01]  /*1e0d0*/  FADD.FTZ R4, R21, R4 ;  /* 0x0000000415047221 */ /* 0x000fc20000010000 */
[----:B------:R-:W-:Y:S01]  /*1e0e0*/  FFMA.FTZ R98, R2, R98, -R101 ;  /* 0x0000006202627223 */ /* 0x000fe20000010865 */
[----:B------:R-:W3:Y:S01]  /*1e0f0*/  MUFU.EX2 R158, R158 ;  /* 0x0000009e009e7308 */ /* 0x000ee20000000800 */
[----:B--2---:R-:W-:-:S01]  /*1e100*/  FADD.FTZ R3, R155, R3 ;  /* 0x000000039b037221 */ /* 0x004fc20000010000 */
[----:B------:R-:W-:Y:S01]  /*1e110*/  FADD.FTZ R4, R152, R4 ;  /* 0x0000000498047221 */ /* 0x000fe20000010000 */
[----:B------:R-:W-:-:S01]  /*1e120*/  FFMA.FTZ R99, R2, R99, -R101 ;  /* 0x0000006302637223 */ /* 0x000fc20000010865 */
[C-C-:B------:R-:W-:Y:S01]  /*1e130*/  FFMA.FTZ R105, R2.reuse, R105, -R101.reuse ;  /* 0x0000006902697223 */ /* 0x140fe20000010865 */
[----:B------:R-:W-:-:S01]  /*1e140*/  FFMA.FTZ R101, R2, R103, -R101 ;  /* 0x0000006702657223 */ /* 0x000fc20000010865 */
[----:B------:R-:W-:-:S02]  /*1e150*/  FADD.FTZ R4, R14, R4 ;  /* 0x000000040e047221 */ /* 0x000fc40000010000 */
[----:B------:R-:W2:Y:S01]  /*1e160*/  MUFU.EX2 R159, R159 ;  /* 0x0000009f009f7308 */ /* 0x000ea20000000800 */
[----:B0-----:R-:W-:-:S01]  /*1e170*/  FADD.FTZ R3, R157, R3 ;  /* 0x000000039d037221 */ /* 0x001fc20000010000 */
[----:B------:R-:W-:-:S04]  /*1e180*/  FADD.FTZ R4, R153, R4 ;  /* 0x0000000499047221 */ /* 0x000fc80000010000 */
[----:B------:R-:W-:Y:S02]  /*1e190*/  FADD.FTZ R4, R156, R4 ;  /* 0x000000049c047221 */ /* 0x000fe40000010000 */
[----:B------:R-:W0:Y:S01]  /*1e1a0*/  MUFU.EX2 R160, R160 ;  /* 0x000000a000a07308 */ /* 0x000e220000000800 */
[----:B---3--:R-:W-:-:S01]  /*1e1b0*/  FADD.FTZ R3, R158, R3 ;  /* 0x000000039e037221 */ /* 0x008fc20000010000 */
[----:B------:R-:W-:-:S04]  /*1e1c0*/  FADD.FTZ R4, R136, R4 ;  /* 0x0000000488047221 */ /* 0x000fc80000010000 */
[----:B------:R-:W-:Y:S02]  /*1e1d0*/  FADD.FTZ R4, R137, R4 ;  /* 0x0000000489047221 */ /* 0x000fe40000010000 */
[----:B------:R-:W3:Y:S01]  /*1e1e0*/  MUFU.EX2 R161, R161 ;  /* 0x000000a100a17308 */ /* 0x000ee20000000800 */
[----:B--2---:R-:W-:-:S01]  /*1e1f0*/  FADD.FTZ R3, R159, R3 ;  /* 0x000000039f037221 */ /* 0x004fc20000010000 */
[----:B------:R-:W-:Y:S01]  /*1e200*/  FADD.FTZ R4, R138, R4 ;  /* 0x000000048a047221 */ /* 0x000fe20000010000 */
[----:B-1----:R-:W-:-:S03]  /*1e210*/  SHF.R.U32.HI R187, RZ, 0x7, R187 ;  /* 0x00000007ffbb7819 */ /* 0x002fc600000116bb */
[----:B------:R-:W-:Y:S01]  /*1e220*/  FADD.FTZ R4, R141, R4 ;  /* 0x000000048d047221 */ /* 0x000fe20000010000 */
[----:B------:R-:W-:Y:S01]  /*1e230*/  IADD3 R163, -R187, 0xb, RZ ;  /* 0x0000000bbba37810 */ /* 0x000fe20007ffe1ff */
[----:B------:R-:W1:Y:S01]  /*1e240*/  MUFU.EX2 R162, R162 ;  /* 0x000000a200a27308 */ /* 0x000e620000000800 */
[----:B0-----:R-:W-:-:S01]  /*1e250*/  FADD.FTZ R3, R160, R3 ;  /* 0x00000003a0037221 */ /* 0x001fc20000010000 */
[----:B------:R-:W-:-:S04]  /*1e260*/  FADD.FTZ R4, R144, R4 ;  /* 0x0000000490047221 */ /* 0x000fc80000010000 */
[----:B------:R-:W-:Y:S02]  /*1e270*/  FADD.FTZ R4, R145, R4 ;  /* 0x0000000491047221 */ /* 0x000fe40000010000 */
[----:B------:R-:W0:Y:S01]  /*1e280*/  MUFU.EX2 R140, R140 ;  /* 0x0000008c008c7308 */ /* 0x000e220000000800 */
[----:B---3--:R-:W-:-:S01]  /*1e290*/  FADD.FTZ R3, R161, R3 ;  /* 0x00000003a1037221 */ /* 0x008fc20000010000 */
        /* <DEDUP_REMOVED lines=36> */
[----:B0-----:R-:W-:-:S04]  /*1e4e0*/  FADD.FTZ R3, R123, R3 ;  /* 0x000000037b037221 */ /* 0x001fc80000010000 */
[----:B------:R-:W-:-:S03]  /*1e4f0*/  FADD.FTZ R3, R8, R3 ;  /* 0x0000000308037221 */ /* 0x000fc60000010000 */
        /* <DEDUP_REMOVED lines=69> */
.L_x_2458:
[----:B------:R-:W-:Y:S01]  /*1e950*/  LEA R103, R189, R16, 0x3 ;  /* 0x00000010bd677211 */ /* 0x000fe200078e18ff */
[----:B------:R-:W-:Y:S01]  /*1e960*/  IMAD.U32 R163, RZ, RZ, UR37 ;  /* 0x00000025ffa37e24 */ /* 0x000fe2000f8e00ff */
[----:B------:R-:W-:Y:S01]  /*1e970*/  ISETP.GT.AND P2, PT, R9, R6, PT ;  /* 0x000000060900720c */ /* 0x000fe20003f44270 */
[-C--:B------:R-:W-:Y:S01]  /*1e980*/  FMUL.FTZ R26, R26, R7.reuse ;  /* 0x000000071a1a7220 */ /* 0x080fe20000410000 */
        /* <DEDUP_REMOVED lines=109> */
[----:B------:R-:W-:Y:S02]  /*1f060*/  IMAD.MOV.U32 R10, RZ, RZ, R190 ;  /* 0x000000ffff0a7224 */ /* 0x000fe400078e00be */
[----:B------:R-:W-:Y:S01]  /*1f070*/  IMAD.MOV.U32 R189, RZ, RZ, R11 ;  /* 0x000000ffffbd7224 */ /* 0x000fe200078e000b */
[----:B0-----:R-:W-:Y:S06]  /*1f080*/  @P2 BRA `(.L_x_2459) ;  /* 0xffffffc000b02947 */ /* 0x001fec000383ffff */
[----:B------:R-:W-:-:S07]  /*1f090*/  MOV R189, R11 ;  /* 0x0000000b00bd7202 */ /* 0x000fce0000000f00 */
.L_x_2448:
[----:B------:R-:W-:-:S13]  /*1f0a0*/  ISETP.GE.AND P0, PT, R9, R203, PT ;  /* 0x000000cb0900720c */ /* 0x000fda0003f06270 */
[----:B------:R-:W-:Y:S05]  /*1f0b0*/  @!P0 BRA `(.L_x_2460) ;  /* 0x0000003000848947 */ /* 0x000fea0003800000 */
[----:B------:R-:W-:Y:S02]  /*1f0c0*/  IMAD.MOV.U32 R6, RZ, RZ, R12 ;  /* 0x000000ffff067224 */ /* 0x000fe400078e000c */
[----:B------:R-:W-:Y:S02]  /*1f0d0*/  IMAD.MOV.U32 R7, RZ, RZ, R0 ;  /* 0x000000ffff077224 */ /* 0x000fe400078e0000 */
[----:B------:R-:W-:Y:S02]  /*1f0e0*/  IMAD.MOV.U32 R8, RZ, RZ, R190 ;  /* 0x000000ffff087224 */ /* 0x000fe400078e00be */
[----:B------:R-:W-:-:S07]  /*1f0f0*/  IMAD.MOV.U32 R10, RZ, RZ, R189 ;  /* 0x000000ffff0a7224 */ /* 0x000fce00078e00bd */
.L_x_2471:
[----:B------:R-:W-:Y:S01]  /*1f100*/  ISETP.NE.AND P2, PT, R197, RZ, PT ;  /* 0x000000ffc500720c */ /* 0x000fe20003f45270 */
[----:B------:R-:W-:Y:S01]  /*1f110*/  VIADD R189, R10, 0x1 ;  /* 0x000000010abd7836 */ /* 0x000fe20000000000 */
[----:B------:R-:W-:Y:S05]  /*1f120*/  YIELD ;  /* 0x0000000000007946 */ /* 0x000fea0003800000 */
[----:B------:R-:W-:-:S04]  /*1f130*/  ISETP.NE.AND P0, PT, R189, 0x2, PT ;  /* 0x00000002bd00780c */ /* 0x000fc80003f05270 */
[----:B------:R-:W-:Y:S02]  /*1f140*/  SEL R11, RZ, 0x1, P0 ;  /* 0x00000001ff0b7807 */ /* 0x000fe40000000000 */
[----:B------:R-:W-:Y:S02]  /*1f150*/  SEL R189, R189, RZ, P0 ;  /* 0x000000ffbdbd7207 */ /* 0x000fe40000000000 */
[----:B------:R-:W-:Y:S01]  /*1f160*/  LOP3.LUT R190, R8, R11, RZ, 0x3c, !PT ;  /* 0x0000000b08be7212 */ /* 0x000fe200078e3cff */
[----:B------:R-:W-:Y:S06]  /*1f170*/  @P2 BRA `(.L_x_2461) ;  /* 0x0000000000302947 */ /* 0x000fec0003800000 */
[----:B------:R-:W-:Y:S05]  /*1f180*/  @!P1 BRA `(.L_x_2462) ;  /* 0x0000000000049947 */ /* 0x000fea0003800000 */
[----:B------:R-:W-:Y:S01]  /*1f190*/  BPT.TRAP 0x1 ;  /* 0x000000040000795c */ /* 0x000fe20000300000 */
.L_x_2462:
[----:B------:R-:W-:Y:S01]  /*1f1a0*/  IMAD R0, R189, 0x8, R16 ;  /* 0x00000008bd007824 */ /* 0x000fe200078e0210 */
[----:B------:R-:W-:-:S04]  /*1f1b0*/  SHF.L.U32 R11, R190, 0x1f, RZ ;  /* 0x0000001fbe0b7819 */ /* 0x000fc800000006ff */
[----:B------:R0:W1:Y:S01]  /*1f1c0*/  SYNCS.PHASECHK.TRANS64.TRYWAIT P0, [R0+URZ+0x29830], R11 ;  /* 0x0298300b000075a7 */ /* 0x000062000800017f */
[----:B------:R-:W-:Y:S05]  /*1f1d0*/  @!P1 BRA `(.L_x_2463) ;  /* 0x0000000000049947 */ /* 0x000fea0003800000 */
[----:B------:R-:W-:Y:S01]  /*1f1e0*/  BPT.TRAP 0x1 ;  /* 0x000000040000795c */ /* 0x000fe20000300000 */
.L_x_2463:
[----:B------:R-:W-:Y:S04]  /*1f1f0*/  BSSY B0, `(.L_x_2461) ;  /* 0x0000004000007945 */ /* 0x000fe80003800000 */
[----:B-1----:R-:W-:Y:S05]  /*1f200*/  @P0 BRA `(.L_x_2464) ;  /* 0x0000000000080947 */ /* 0x002fea0003800000 */
[----:B------:R-:W1:Y:S02]  /*1f210*/  SYNCS.PHASECHK.TRANS64.TRYWAIT P0, [R0+URZ+0x29830], R11 ;  /* 0x0298300b000075a7 */ /* 0x000e64000800017f */
[----:B-1----:R-:W-:Y:S05]  /*1f220*/  @!P0 BRA `(.L_x_2465) ;  /* 0x000000fc00f48947 */ /* 0x002fea0003800000 */
.L_x_2464:
[----:B------:R-:W-:Y:S05]  /*1f230*/  BSYNC B0 ;  /* 0x0000000000007941 */ /* 0x000fea0003800000 */
.L_x_2461:
[----:B01----:R-:W0:Y:S01]  /*1f240*/  S2R R0, SR_TID.X ;  /* 0x0000000000007919 */ /* 0x003e220000002100 */
[----:B------:R-:W-:Y:S05]  /*1f250*/  WARPSYNC.ALL ;  /* 0x0000000000007948 */ /* 0x000fea0003800000 */
[----:B------:R-:W-:Y:S01]  /*1f260*/  IMAD R12, R189, 0x780, R5 ;  /* 0x00000780bd0c7824 */ /* 0x000fe200078e0205 */
[----:B------:R-:W-:Y:S01]  /*1f270*/  UMOV UR48, UR24 ;  /* 0x0000001800307c82 */ /* 0x000fe20008000000 */
[----:B------:R-:W-:Y:S01]  /*1f280*/  IMAD.MOV.U32 R13, RZ, RZ, -0x7fffffe0 ;  /* 0x80000020ff0d7424 */ /* 0x000fe200078e00ff */
[----:B------:R-:W-:Y:S01]  /*1f290*/  UMOV UR49, UR25 ;  /* 0x0000001900317c82 */ /* 0x000fe20008000000 */
[----:B------:R-:W-:Y:S01]  /*1f2a0*/  IMAD.MOV.U32 R89, RZ, RZ, -0x7fffffe0 ;  /* 0x80000020ff597424 */ /* 0x000fe200078e00ff */
[C---:B------:R-:W-:Y:S01]  /*1f2b0*/  R2UR UR50, R12.reuse ;  /* 0x000000000c3272ca */ /* 0x040fe200000e0000 */
[----:B------:R-:W-:Y:S01]  /*1f2c0*/  UMOV UR44, UR24 ;  /* 0x00000018002c7c82 */ /* 0x000fe20008000000 */
[----:B------:R-:W-:Y:S01]  /*1f2d0*/  R2UR UR51, R13 ;  /* 0x000000000d3372ca */ /* 0x000fe200000e0000 */
[----:B------:R-:W-:Y:S01]  /*1f2e0*/  UMOV UR45, UR25 ;  /* 0x00000019002d7c82 */ /* 0x000fe20008000000 */
[C---:B------:R-:W-:Y:S01]  /*1f2f0*/  IADD3 R88, R12.reuse, 0x80, RZ ;  /* 0x000000800c587810 */ /* 0x040fe20007ffe0ff */
[----:B------:R-:W-:Y:S01]  /*1f300*/  VIADD R14, R12, 0x100 ;  /* 0x000001000c0e7836 */ /* 0x000fe20000000000 */
[----:B------:R-:W-:Y:S01]  /*1f310*/  R2UR UR47, R89 ;  /* 0x00000000592f72ca */ /* 0x000fe200000e0000 */
[----:B------:R-:W-:Y:S01]  /*1f320*/  IMAD.MOV.U32 R15, RZ, RZ, -0x7fffffe0 ;  /* 0x80000020ff0f7424 */ /* 0x000fe200078e00ff */
[----:B------:R-:W-:Y:S01]  /*1f330*/  R2UR UR46, R88 ;  /* 0x00000000582e72ca */ /* 0x000fe200000e0000 */
[----:B------:R-:W-:Y:S01]  /*1f340*/  VIADD R20, R12, 0x180 ;  /* 0x000001800c147836 */ /* 0x000fe20000000000 */
        /* <DEDUP_REMOVED lines=8> */
[----:B------:R-:W-:Y:S01]  /*1f3d0*/  R2UR UR31, R89 ;  /* 0x00000000591f72ca */ /* 0x000fe200000e0000 */
[----:B------:R-:W-:Y:S01]  /*1f3e0*/  UMOV UR28, UR24 ;  /* 0x00000018001c7c82 */ /* 0x000fe20008000000 */
[----:B------:R-:W-:Y:S01]  /*1f3f0*/  UMOV UR29, UR25 ;  /* 0x00000019001d7c82 */ /* 0x000fe20008000000 */
[----:B0-----:R-:W-:Y:S01]  /*1f400*/  SHF.R.U32.HI R0, RZ, 0x7, R0 ;  /* 0x00000007ff007819 */ /* 0x001fe20000011600 */
[----:B------:R-:W-:Y:S01]  /*1f410*/  VIADD R20, R12, 0x82 ;  /* 0x000000820c147836 */ /* 0x000fe20000000000 */
[----:B------:R-:W-:Y:S01]  /*1f420*/  R2UR UR30, R88 ;  /* 0x00000000581e72ca */ /* 0x000fe200000e0000 */
[----:B------:R-:W-:Y:S01]  /*1f430*/  IMAD.MOV.U32 R21, RZ, RZ, -0x7fffffe0 ;  /* 0x80000020ff157424 */ /* 0x000fe200078e00ff */
[----:B------:R-:W-:Y:S01]  /*1f440*/  IADD3 R14, R12, 0x2, RZ ;  /* 0x000000020c0e7810 */ /* 0x000fe20007ffe0ff */
[----:B------:R-:W-:Y:S01]  /*1f450*/  VIADD R0, R0, 0x8 ;  /* 0x0000000800007836 */ /* 0x000fe20000000000 */
[----:B------:R-:W-:Y:S01]  /*1f460*/  R2UR UR7, R15 ;  /* 0x000000000f0772ca */ /* 0x000fe200000e0000 */
[----:B------:R-:W-:Y:S01]  /*1f470*/  IMAD.MOV.U32 R15, RZ, RZ, -0x7fffffe0 ;  /* 0x80000020ff0f7424 */ /* 0x000fe200078e00ff */
[----:B------:R-:W-:Y:S01]  /*1f480*/  R2UR UR6, R14 ;  /* 0x000000000e0672ca */ /* 0x000fe200000e0000 */
[----:B------:R-:W-:Y:S01]  /*1f490*/  VIADD R14, R12, 0x102 ;  /* 0x000001020c0e7836 */ /* 0x000fe20000000000 */
[----:B------:R0:W-:Y:S01]  /*1f4a0*/  BAR.SYNC.DEFER_BLOCKING R0, 0x100 ;  /* 0x000400000000751d */ /* 0x0001e20000010000 */
[----:B------:R-:W-:-:S05]  /*1f4b0*/  MOV R13, 0x80000020 ;  /* 0x80000020000d7802 */ /* 0x000fca0000000f00 */
        /* <DEDUP_REMOVED lines=30> */
[----:B------:R-:W-:Y:S01]  /*1f6a0*/  VIADD R14, R12, 0x202 ;  /* 0x000002020c0e7836 */ /* 0x000fe20000000000 */
[----:B------:R-:W-:-:S04]  /*1f6b0*/  MOV R15, 0x80000020 ;  /* 0x80000020000f7802 */ /* 0x000fc80000000f00 */
        /* <DEDUP_REMOVED lines=192> */
.L_x_2467:
[----:B------:R-:W-:Y:S01]  /*202c0*/  SHF.L.U32 R0, R8, 0x1f, RZ ;  /* 0x0000001f08007819 */ /* 0x000fe200000006ff */
[----:B------:R-:W-:-:S04]  /*202d0*/  IMAD R8, R10, 0x8, R16 ;  /* 0x000000080a087824 */ /* 0x000fc800078e0210 */
[----:B------:R0:W1:Y:S01]  /*202e0*/  SYNCS.PHASECHK.TRANS64.TRYWAIT P0, [R8+URZ+0x29850], R0 ;  /* 0x02985000080075a7 */ /* 0x000062000800017f */
[----:B------:R-:W-:Y:S05]  /*202f0*/  @!P1 BRA `(.L_x_2468) ;  /* 0x0000000000049947 */ /* 0x000fea0003800000 */
[----:B------:R-:W-:Y:S01]  /*20300*/  BPT.TRAP 0x1 ;  /* 0x000000040000795c */ /* 0x000fe20000300000 */
.L_x_2468:
[----:B-1----:R-:W-:Y:S05]  /*20310*/  @P0 BRA `(.L_x_2466) ;  /* 0x0000000000080947 */ /* 0x002fea0003800000 */
[----:B------:R-:W1:Y:S02]  /*20320*/  SYNCS.PHASECHK.TRANS64.TRYWAIT P0, [R8+URZ+0x29850], R0 ;  /* 0x02985000080075a7 */ /* 0x000e64000800017f */
[----:B-1----:R-:W-:Y:S05]  /*20330*/  @!P0 BRA `(.L_x_2469) ;  /* 0x000000ec00c48947 */ /* 0x002fea0003800000 */
.L_x_2466:
        /* <DEDUP_REMOVED lines=99> */
[----:B------:R-:W-:Y:S02]  /*20970*/  FMNMX.FTZ R0, R101, R0, !PT ;  /* 0x0000000065007209 */ /* 0x000fe40007810000 */
[----:B------:R-:W-:Y:S02]  /*20980*/  FMNMX.FTZ R8, R103, R8, !PT ;  /* 0x0000000867087209 */ /* 0x000fe40007810000 */
[----:B0-----:R-:W-:Y:S01]  /*20990*/  LOP3.LUT R205, R205, 0x7f, RZ, 0xc0, !PT ;  /* 0x0000007fcdcd7812 */ /* 0x001fe200078ec0ff */
[----:B------:R-:W-:Y:S01]  /*209a0*/  QGMMA.64x128x32.F32.E4M3.E4M3 R24, R180, gdesc[UR4], R24, gsb0 ;  /* 0x01e00004b4187df3 */ /* 0x000fe20008000818 */
[----:B------:R-:W-:Y:S01]  /*209b0*/  R2UR UR6, R14 ;  /* 0x000000000e0672ca */ /* 0x000fe200000e0000 */
[----:B------:R-:W0:Y:S01]  /*209c0*/  SHFL.BFLY PT, R11, R0, 0x2, 0x1f ;  /* 0x0c401f00000b7f89 */ /* 0x000e2200000e0000 */
[----:B------:R-:W-:Y:S01]  /*209d0*/  R2UR UR7, R15 ;  /* 0x000000000f0772ca */ /* 0x000fe200000e0000 */
[----:B------:R-:W-:Y:S01]  /*209e0*/  IMAD.MOV.U32 R15, RZ, RZ, -0x3ffffff0 ;  /* 0xc0000010ff0f7424 */ /* 0x000fe200078e00ff */
[C---:B------:R-:W-:Y:S01]  /*209f0*/  IADD3 R14, R12.reuse, 0x300, RZ ;  /* 0x000003000c0e7810 */ /* 0x040fe20007ffe0ff */
[----:B------:R-:W-:Y:S01]  /*20a00*/  VIADD R12, R12, 0x400 ;  /* 0x000004000c0c7836 */ /* 0x000fe20000000000 */
[----:B------:R-:W-:-:S02]  /*20a10*/  ISETP.NE.AND P0, PT, R205, RZ, PT ;  /* 0x000000ffcd00720c */ /* 0x000fc40003f05270 */
[----:B------:R-:W1:Y:S01]  /*20a20*/  S2R R205, SR_TID.X ;  /* 0x0000000000cd7919 */ /* 0x000e620000002100 */
[----:B0-----:R-:W-:Y:S02]  /*20a30*/  FMNMX.FTZ R0, R0, R11, !PT ;  /* 0x0000000b00007209 */ /* 0x001fe40007810000 */
[----:B-1----:R-:W-:Y:S01]  /*20a40*/  SHF.R.U32.HI R205, RZ, 0x7, R205 ;  /* 0x00000007ffcd7819 */ /* 0x002fe200000116cd */
        /* <DEDUP_REMOVED lines=9> */
[----:B------:R-:W-:Y:S01]  /*20ae0*/  FFMA.FTZ R11, R2, R0, -8 ;  /* 0xc1000000020b7423 */ /* 0x000fe20000010000 */
[----:B------:R-:W-:-:S03]  /*20af0*/  FADD.FTZ R7, -R0, R7 ;  /* 0x0000000700077221 */ /* 0x000fc60000010100 */
        /* <DEDUP_REMOVED lines=36> */
[----:B------:R-:W-:Y:S01]  /*20d40*/  FMUL.FTZ R7, R2, R7 ;  /* 0x0000000702077220 */ /* 0x000fe20000410000 */
[----:B------:R-:W-:Y:S08]  /*20d50*/  MUFU.EX2 R8, R8 ;  /* 0x0000000800087308 */ /* 0x000ff00000000800 */
[----:B------:R-:W0:Y:S08]  /*20d60*/  MUFU.EX2 R7, R7 ;  /* 0x0000000700077308 */ /* 0x000e300000000800 */
[----:B------:R-:W-:Y:S08]  /*20d70*/  MUFU.EX2 R15, R15 ;  /* 0x0000000f000f7308 */ /* 0x000ff00000000800 */
[----:B------:R-:W-:Y:S01]  /*20d80*/  MUFU.EX2 R20, R20 ;  /* 0x0000001400147308 */ /* 0x000fe20000000800 */
[----:B0-----:R-:W-:-:S07]  /*20d90*/  FFMA.FTZ R4, R7, R4, R8 ;  /* 0x0000000407047223 */ /* 0x001fce0000010008 */
[----:B------:R-:W-:Y:S08]  /*20da0*/  MUFU.EX2 R21, R21 ;  /* 0x0000001500157308 */ /* 0x000ff00000000800 */
[----:B------:R-:W-:Y:S01]  /*20db0*/  MUFU.EX2 R152, R152 ;  /* 0x0000009800987308 */ /* 0x000fe20000000800 */
[----:B------:R-:W-:Y:S02]  /*20dc0*/  WARPGROUP.DEPBAR.LE gsb0, 0x0 ;  /* 0x00008000000079c5 */ /* 0x000fe40000010000 */
[----:B------:R-:W-:-:S05]  /*20dd0*/  WARPGROUP.ARRIVE ;  /* 0x00000000000079c5 */ /* 0x000fca0000000000 */
[----:B------:R-:W-:Y:S01]  /*20de0*/  MUFU.EX2 R136, R136 ;  /* 0x0000008800887308 */ /* 0x000fe20000000800 */
[----:B------:R-:W-:Y:S01]  /*20df0*/  QGMMA.64x128x32.F32.E4M3.E4M3 R24, R172, gdesc[UR4], R24, gsb0 ;  /* 0x01e00004ac187df3 */ /* 0x000fe20008000818 */
[----:B------:R-:W-:Y:S02]  /*20e00*/  R2UR UR6, R12 ;  /* 0x000000000c0672ca */ /* 0x000fe400000e0000 */
[----:B------:R-:W0:Y:S01]  /*20e10*/  SHFL.BFLY PT, R12, R14, 0x1, 0x1f ;  /* 0x0c201f000e0c7f89 */ /* 0x000e2200000e0000 */
[----:B------:R-:W-:Y:S01]  /*20e20*/  R2UR UR7, R13 ;  /* 0x000000000d0772ca */ /* 0x000fe200000e0000 */
[C-C-:B------:R-:W-:Y:S01]  /*20e30*/  FFMA.FTZ R13, R2.reuse, R153, -R11.reuse ;  /* 0x00000099020d7223 */ /* 0x140fe2000001080b */
[----:B------:R-:W-:-:S01]  /*20e40*/  FFMA.FTZ R153, R2, R165, -R11 ;  /* 0x000000a502997223 */ /* 0x000fc2000001080b */
[----:B------:R-:W-:Y:S08]  /*20e50*/  MUFU.EX2 R137, R137 ;  /* 0x0000008900897308 */ /* 0x000ff00000000800 */
[----:B------:R-:W1:Y:S08]  /*20e60*/  MUFU.EX2 R13, R13 ;  /* 0x0000000d000d7308 */ /* 0x000e700000000800 */
[----:B------:R-:W-:Y:S01]  /*20e70*/  MUFU.EX2 R153, R153 ;  /* 0x0000009900997308 */ /* 0x000fe20000000800 */
[----:B0-----:R-:W-:Y:S01]  /*20e80*/  FMNMX.FTZ R12, R14, R12, !PT ;  /* 0x0000000c0e0c7209 */ /* 0x001fe20007810000 */
[C-C-:B------:R-:W-:Y:S01]  /*20e90*/  FFMA.FTZ R14, R2.reuse, R156, -R11.reuse ;  /* 0x0000009c020e7223 */ /* 0x140fe2000001080b */
[----:B------:R-:W-:-:S05]  /*20ea0*/  FFMA.FTZ R11, R2, R101, -R11 ;  /* 0x00000065020b7223 */ /* 0x000fca000001080b */
[----:B------:R-:W-:Y:S01]  /*20eb0*/  MUFU.EX2 R140, R140 ;  /* 0x0000008c008c7308 */ /* 0x000fe20000000800 */
[----:B------:R-:W-:-:S01]  /*20ec0*/  FADD.FTZ R6, -R12, R6 ;  /* 0x000000060c067221 */ /* 0x000fc20000010100 */
[----:B------:R-:W-:Y:S01]  /*20ed0*/  FFMA.FTZ R101, R2, R12, -8 ;  /* 0xc100000002657423 */ /* 0x000fe2000001000c */
[----:B-1----:R-:W-:-:S02]  /*20ee0*/  FADD.FTZ R4, R13, R4 ;  /* 0x000000040d047221 */ /* 0x002fc40000010000 */
[C---:B------:R-:W-:Y:S01]  /*20ef0*/  FMUL.FTZ R6, R2.reuse, R6 ;  /* 0x0000000602067220 */ /* 0x040fe20000410000 */
[----:B------:R-:W-:-:S01]  /*20f00*/  FFMA.FTZ R154, R2, R154, -R101 ;  /* 0x0000009a029a7223 */ /* 0x000fc20000010865 */
[C-C-:B------:R-:W-:Y:S01]  /*20f10*/  FFMA.FTZ R155, R2.reuse, R155, -R101.reuse ;  /* 0x0000009b029b7223 */ /* 0x140fe20000010865 */
[----:B------:R-:W-:-:S01]  /*20f20*/  FFMA.FTZ R156, R2, R158, -R101 ;  /* 0x0000009e029c7223 */ /* 0x000fc20000010865 */
[C-C-:B------:R-:W-:Y:S01]  /*20f30*/  FFMA.FTZ R157, R2.reuse, R159, -R101.reuse ;  /* 0x0000009f029d7223 */ /* 0x140fe20000010865 */
        /* <DEDUP_REMOVED lines=33> */
[----:B-1----:R-:W-:-:S01]  /*21150*/  FFMA.FTZ R3, R6, R3, R154 ;  /* 0x0000000306037223 */ /* 0x002fc2000001009a */
[----:B------:R-:W-:Y:S01]  /*21160*/  FADD.FTZ R4, R152, R4 ;  /* 0x0000000498047221 */ /* 0x000fe20000010000 */
[----:B------:R-:W-:-:S01]  /*21170*/  FFMA.FTZ R114, R2, R114, -R101 ;  /* 0x0000007202727223 */ /* 0x000fc20000010865 */
[C-C-:B------:R-:W-:Y:S01]  /*21180*/  FFMA.FTZ R115, R2.reuse, R115, -R101.reuse ;  /* 0x0000007302737223 */ /* 0x140fe20000010865 */
[----:B------:R-:W-:-:S01]  /*21190*/  FFMA.FTZ R118, R2, R118, -R101 ;  /* 0x0000007602767223 */ /* 0x000fc20000010865 */
[----:B------:R-:W-:Y:S01]  /*211a0*/  FADD.FTZ R4, R153, R4 ;  /* 0x0000000499047221 */ /* 0x000fe20000010000 */
[----:B------:R-:W-:-:S01]  /*211b0*/  FFMA.FTZ R119, R2, R119, -R101 ;  /* 0x0000007702777223 */ /* 0x000fc20000010865 */
[----:B------:R-:W1:Y:S01]  /*211c0*/  MUFU.EX2 R157, R157 ;  /* 0x0000009d009d7308 */ /* 0x000e620000000800 */
[----:B0-----:R-:W-:-:S01]  /*211d0*/  FADD.FTZ R3, R155, R3 ;  /* 0x000000039b037221 */ /* 0x001fc20000010000 */
[----:B------:R-:W-:Y:S01]  /*211e0*/  FADD.FTZ R4, R136, R4 ;  /* 0x0000000488047221 */ /* 0x000fe20000010000 */
[----:B------:R-:W-:-:S01]  /*211f0*/  FFMA.FTZ R90, R2, R90, -R101 ;  /* 0x0000005a025a7223 */ /* 0x000fc20000010865 */
[C-C-:B------:R-:W-:Y:S01]  /*21200*/  FFMA.FTZ R91, R2.reuse, R91, -R101.reuse ;  /* 0x0000005b025b7223 */ /* 0x140fe20000010865 */
[----:B------:R-:W-:-:S01]  /*21210*/  FFMA.FTZ R94, R2, R94, -R101 ;  /* 0x0000005e025e7223 */ /* 0x000fc20000010865 */
[----:B------:R-:W-:Y:S01]  /*21220*/  FADD.FTZ R4, R137, R4 ;  /* 0x0000000489047221 */ /* 0x000fe20000010000 */
[----:B------:R-:W-:-:S01]  /*21230*/  FFMA.FTZ R95, R2, R95, -R101 ;  /* 0x0000005f025f7223 */ /* 0x000fc20000010865 */
[----:B------:R-:W0:Y:S01]  /*21240*/  MUFU.EX2 R158, R158 ;  /* 0x0000009e009e7308 */ /* 0x000e220000000800 */
[----:B--2---:R-:W-:-:S01]  /*21250*/  FADD.FTZ R3, R156, R3 ;  /* 0x000000039c037221 */ /* 0x004fc20000010000 */
[----:B------:R-:W-:Y:S01]  /*21260*/  FADD.FTZ R4, R140, R4 ;  /* 0x000000048c047221 */ /* 0x000fe20000010000 */
[----:B------:R-:W-:-:S01]  /*21270*/  FFMA.FTZ R98, R2, R98, -R101 ;  /* 0x0000006202627223 */ /* 0x000fc20000010865 */
[C-C-:B------:R-:W-:Y:S01]  /*21280*/  FFMA.FTZ R99, R2.reuse, R99, -R101.reuse ;  /* 0x0000006302637223 */ /* 0x140fe20000010865 */
[----:B------:R-:W-:-:S01]  /*21290*/  FFMA.FTZ R102, R2, R102, -R101 ;  /* 0x0000006602667223 */ /* 0x000fc20000010865 */
[----:B------:R-:W-:Y:S01]  /*212a0*/  FFMA.FTZ R101, R2, R103, -R101 ;  /* 0x0000006702657223 */ /* 0x000fe20000010865 */
[----:B------:R-:W-:Y:S01]  /*212b0*/  IADD3 R162, -R205, 0xb, RZ ;  /* 0x0000000bcda27810 */ /* 0x000fe20007ffe1ff */
        /* <DEDUP_REMOVED lines=100> */
[----:B------:R-:W-:-:S04]  /*21900*/  @!P0 IMAD R3, R189, 0x8, R16 ;  /* 0x00000008bd038824 */ /* 0x000fc800078e0210 */
[----:B------:R-:W-:Y:S02]  /*21910*/  @!P0 VIADD R3, R3, 0x29840 ;  /* 0x0002984003038836 */ /* 0x000fe40000000000 */
[----:B------:R-:W2:Y:S01]  /*21920*/  MUFU.EX2 R88, R88 ;  /* 0x0000005800587308 */ /* 0x000ea20000000800 */
[----:B-1----:R-:W-:-:S02]  /*21930*/  FADD.FTZ R4, R117, R4 ;  /* 0x0000000475047221 */ /* 0x002fc40000010000 */
[----:B------:R-:W-:Y:S01]  /*21940*/  @!P0 PRMT R3, RZ, 0x654, R3 ;  /* 0x00000654ff038816 */ /* 0x000fe20000000003 */
[----:B------:R1:W-:Y:S06]  /*21950*/  BAR.ARV R162, 0x100 ;  /* 0x000400a20000751d */ /* 0x0003ec0000002000 */
[----:B------:R-:W3:Y:S01]  /*21960*/  MUFU.EX2 R90, R90 ;  /* 0x0000005a005a7308 */ /* 0x000ee20000000800 */
[----:B0-----:R-:W-:-:S01]  /*21970*/  FADD.FTZ R103, R119, R103 ;  /* 0x0000006777677221 */ /* 0x001fc20000010000 */
[----:B------:R0:W-:Y:S01]  /*21980*/  @!P0 SYNCS.ARRIVE.TRANS64.RED.A1T0 RZ, [R3+URZ], RZ ;  /* 0x000000ff03ff89a7 */ /* 0x0001e2000810043f */
[----:B--2---:R-:W-:-:S05]  /*21990*/  FADD.FTZ R4, R88, R4 ;  /* 0x0000000458047221 */ /* 0x004fca0000010000 */
[----:B------:R-:W2:Y:S08]  /*219a0*/  MUFU.EX2 R89, R89 ;  /* 0x0000005900597308 */ /* 0x000eb00000000800 */
[----:B------:R-:W4:Y:S01]  /*219b0*/  MUFU.EX2 R91, R91 ;  /* 0x0000005b005b7308 */ /* 0x000f220000000800 */
[----:B---3--:R-:W-:-:S07]  /*219c0*/  FADD.FTZ R103, R90, R103 ;  /* 0x000000675a677221 */ /* 0x008fce0000010000 */
[----:B------:R-:W3:Y:S01]  /*219d0*/  MUFU.EX2 R92, R92 ;  /* 0x0000005c005c7308 */ /* 0x000ee20000000800 */
[----:B--2---:R-:W-:-:S07]  /*219e0*/  FADD.FTZ R4, R89, R4 ;  /* 0x0000000459047221 */ /* 0x004fce0000010000 */
[----:B------:R-:W2:Y:S01]  /*219f0*/  MUFU.EX2 R94, R94 ;  /* 0x0000005e005e7308 */ /* 0x000ea20000000800 */
[----:B----4-:R-:W-:-:S07]  /*21a00*/  FADD.FTZ R103, R91, R103 ;  /* 0x000000675b677221 */ /* 0x010fce0000010000 */
        /* <DEDUP_REMOVED lines=18> */
[----:B------:R-:W0:Y:S01]  /*21b30*/  MUFU.EX2 R101, R101 ;  /* 0x0000006500657308 */ /* 0x000e220000000800 */
[----:B---3--:R-:W-:-:S01]  /*21b40*/  FADD.FTZ R103, R102, R103 ;  /* 0x0000006766677221 */ /* 0x008fc20000010000 */
[----:B--2---:R-:W-:-:S03]  /*21b50*/  FADD.FTZ R4, R11, R4 ;  /* 0x000000040b047221 */ /* 0x004fc60000010000 */
[----:B0-----:R-:W-:Y:S01]  /*21b60*/  FADD.FTZ R3, R101, R103 ;  /* 0x0000006765037221 */ /* 0x001fe20000010000 */
[----:B-1----:R-:W-:Y:S06]  /*21b70*/  @!P1 BRA `(.L_x_2470) ;  /* 0x0000000000049947 */ /* 0x002fec0003800000 */
[----:B------:R-:W-:Y:S01]  /*21b80*/  BPT.TRAP 0x1 ;  /* 0x000000040000795c */ /* 0x000fe20000300000 */
.L_x_2470:
[----:B------:R-:W-:Y:S01]  /*21b90*/  IMAD R10, R10, 0x8, R16 ;  /* 0x000000080a0a7824 */ /* 0x000fe200078e0210 */
[----:B------:R-:W-:Y:S01]  /*21ba0*/  ISETP.GT.AND P0, PT, R9, R203, PT ;  /* 0x000000cb0900720c */ /* 0x000fe20003f04270 */
[-C--:B------:R-:W-:Y:S01]  /*21bb0*/  FMUL.FTZ R24, R24, R7.reuse ;  /* 0x0000000718187220 */ /* 0x080fe20000410000 */
[----:B------:R-:W-:Y:S01]  /*21bc0*/  MOV R103, UR37 ;  /* 0x0000002500677c02 */ /* 0x000fe20008000f00 */
        /* <DEDUP_REMOVED lines=112> */
.L_x_2460:
[----:B------:R-:W-:Y:S05]  /*222d0*/  WARPSYNC.ALL ;  /* 0x0000000000007948 */ /* 0x000fea0003800000 */
[----:B------:R-:W-:Y:S06]  /*222e0*/  BAR.ARV 0x8, 0x180 ;  /* 0x0206000000007b1d */ /* 0x000fec0000002000 */
[----:B------:R-:W-:Y:S05]  /*222f0*/  @!P1 BRA `(.L_x_2472) ;  /* 0x0000000000049947 */ /* 0x000fea0003800000 */
[----:B------:R-:W-:Y:S01]  /*22300*/  BPT.TRAP 0x1 ;  /* 0x000000040000795c */ /* 0x000fe20000300000 */
.L_x_2472:
[----:B------:R-:W-:Y:S01]  /*22310*/  IMAD R20, R189, 0x8, R16 ;  /* 0x00000008bd147824 */ /* 0x000fe200078e0210 */
[----:B------:R-:W-:-:S04]  /*22320*/  SHF.L.U32 R5, R190, 0x1f, RZ ;  /* 0x0000001fbe057819 */ /* 0x000fc800000006ff */
[----:B------:R0:W1:Y:S01]  /*22330*/  SYNCS.PHASECHK.TRANS64.TRYWAIT P0, [R20+URZ+0x29850], R5 ;  /* 0x02985005140075a7 */ /* 0x000062000800017f */
[----:B------:R-:W-:Y:S05]  /*22340*/  @!P1 BRA `(.L_x_2473) ;  /* 0x0000000000049947 */ /* 0x000fea0003800000 */
[----:B------:R-:W-:Y:S01]  /*22350*/  BPT.TRAP 0x1 ;  /* 0x000000040000795c */ /* 0x000fe20000300000 */
.L_x_2473:
[----:B------:R-:W-:-:S05]  /*22360*/  VIADD R16, R16, 0x400 ;  /* 0x0000040010107836 */ /* 0x000fca0000000000 */
[----:B------:R-:W-:-:S04]  /*22370*/  SHF.R.U32.HI R16, RZ, 0x4, R16 ;  /* 0x00000004ff107819 */ /* 0x000fc80000011610 */
[----:B------:R-:W-:-:S04]  /*22380*/  LOP3.LUT R16, R16, 0x3fff, RZ, 0xc0, !PT ;  /* 0x00003fff10107812 */ /* 0x000fc800078ec0ff */
[----:B------:R-:W-:Y:S01]  /*22390*/  LOP3.LUT R16, R16, 0x10000, RZ, 0xfc, !PT ;  /* 0x0001000010107812 */ /* 0x000fe200078efcff */
[----:B-1----:R-:W-:Y:S06]  /*223a0*/  @P0 BRA `(.L_x_2474) ;  /* 0x0000000000080947 */ /* 0x002fec0003800000 */
[----:B------:R-:W1:Y:S02]  /*223b0*/  SYNCS.PHASECHK.TRANS64.TRYWAIT P0, [R20+URZ+0x29850], R5 ;  /* 0x02985005140075a7 */ /* 0x000e64000800017f */
[----:B-1----:R-:W-:Y:S05]  /*223c0*/  @!P0 BRA `(.L_x_2475) ;  /* 0x000000cc00b48947 */ /* 0x002fea0003800000 */
.L_x_2474:
[----:B------:R-:W-:Y:S01]  /*223d0*/  IMAD R6, R189, 0x500, R16 ;  /* 0x00000500bd067824 */ /* 0x000fe200078e0210 */
[----:B------:R-:W-:Y:S01]  /*223e0*/  MOV R7, 0xc0000010 ;  /* 0xc000001000077802 */ /* 0x000fe20000000f00 */
[----:B------:R-:W-:Y:S05]  /*223f0*/  WARPSYNC.ALL ;  /* 0x0000000000007948 */ /* 0x000fea0003800000 */
[C---:B------:R-:W-:Y:S01]  /*22400*/  R2UR UR6, R6.reuse ;  /* 0x00000000060672ca */ /* 0x040fe200000e0000 */
[----:B------:R-:W-:Y:S01]  /*22410*/  WARPGROUP.ARRIVE ;  /* 0x00000000000079c5 */ /* 0x000fe20000000000 */
[----:B------:R-:W-:Y:S01]  /*22420*/  R2UR UR7, R7 ;  /* 0x00000000070772ca */ /* 0x000fe200000e0000 */
[C---:B------:R-:W-:Y:S01]  /*22430*/  VIADD R8, R6.reuse, 0x100 ;  /* 0x0000010006087836 */ /* 0x040fe20000000000 */
[----:B------:R-:W-:Y:S01]  /*22440*/  ULDC.64 UR4, c[0x0][0x9a0] ;  /* 0x0002680000047ab9 */ /* 0x000fe20000000a00 */
[----:B------:R-:W-:Y:S01]  /*22450*/  IMAD.MOV.U32 R9, RZ, RZ, -0x3ffffff0 ;  /* 0xc0000010ff097424 */ /* 0x000fe200078e00ff */
[----:B------:R-:W-:Y:S01]  /*22460*/  ISETP.NE.U32.AND P0, PT, RZ, UR4, PT ;  /* 0x00000004ff007c0c */ /* 0x000fe2000bf05070 */
[----:B------:R-:W-:-:S02]  /*22470*/  VIADD R14, R6, 0x200 ;  /* 0x00000200060e7836 */ /* 0x000fc40000000000 */
[----:B------:R-:W-:Y:S01]  /*22480*/  IMAD.MOV.U32 R15, RZ, RZ, -0x3ffffff0 ;  /* 0xc0000010ff0f7424 */ /* 0x000fe200078e00ff */
[----:B------:R-:W-:-:S05]  /*22490*/  ISETP.NE.AND.EX P0, PT, RZ, UR5, PT, P0 ;  /* 0x00000005ff007c0c */ /* 0x000fca000bf05300 */
[----:B------:R-:W-:Y:S01]  /*224a0*/  QGMMA.64x128x32.F32.E4M3.E4M3 R24, R184, gdesc[UR4], R24, gsb0 ;  /* 0x01e00004b8187df3 */ /* 0x000fe20008000818 */
[----:B------:R-:W-:Y:S02]  /*224b0*/  R2UR UR6, R8 ;  /* 0x00000000080672ca */ /* 0x000fe400000e0000 */
[----:B------:R-:W-:-:S05]  /*224c0*/  R2UR UR7, R9 ;  /* 0x00000000090772ca */ /* 0x000fca00000e0000 */
        /* <DEDUP_REMOVED lines=17> */
[----:B------:R-:W-:Y:S01]  /*225e0*/  VIADD R8, R6, 0x300 ;  /* 0x0000030006087836 */ /* 0x000fe20000000000 */
[----:B------:R-:W-:Y:S01]  /*225f0*/  MOV R9, 0xc0000010 ;  /* 0xc000001000097802 */ /* 0x000fe20000000f00 */
[----:B------:R-:W-:Y:S02]  /*22600*/  WARPGROUP.DEPBAR.LE gsb0, 0x0 ;  /* 0x00008000000079c5 */ /* 0x000fe40000010000 */
[----:B------:R-:W-:-:S08]  /*22610*/  WARPGROUP.ARRIVE ;  /* 0x00000000000079c5 */ /* 0x000fd00000000000 */
        /* <DEDUP_REMOVED lines=14> */
[----:B------:R-:W0:Y:S04]  /*22700*/  SHFL.BFLY PT, R6, R9, 0x1, 0x1f ;  /* 0x0c201f0009067f89 */ /* 0x000e2800000e0000 */
        /* <DEDUP_REMOVED lines=31> */
.L_x_2476:
        /* <DEDUP_REMOVED lines=75> */
.L_x_2408:
        /* <DEDUP_REMOVED lines=22> */
[----:B--2---:R-:W-:-:S04]  /*22f10*/  LOP3.LUT P0, R4, R21, 0x3, RZ, 0xc0, !PT ;  /* 0x0000000315047812 */ /* 0x004fc8000780c0ff */
[----:B------:R0:W5:Y:S01]  /*22f20*/  LDG.E.CONSTANT R9, desc[UR54][R2.64] ;  /* 0x0000003602097981 */ /* 0x000162000c1e9900 */
[----:B------:R-:W-:-:S04]  /*22f30*/  ISETP.EQ.OR P0, PT, R4, 0x3, !P0 ;  /* 0x000000030400780c */ /* 0x000fc80004702670 */
        /* <DEDUP_REMOVED lines=8> */
[----:B------:R-:W-:Y:S02]  /*22fc0*/  LOP3.LUT R106, R107, 0x380, RZ, 0xc0, !PT ;  /* 0x000003806b6a7812 */ /* 0x000fe400078ec0ff */
[----:B------:R-:W-:Y:S02]  /*22fd0*/  LOP3.LUT R30, R31, 0x380, RZ, 0xc0, !PT ;  /* 0x000003801f1e7812 */ /* 0x000fe400078ec0ff */
[----:B0-----:R-:W-:Y:S02]  /*22fe0*/  IADD3 R3, P3, R32, 0x4000, RZ ;  /* 0x0000400020037810 */ /* 0x001fe40007f7e0ff */
[----:B------:R-:W-:-:S02]  /*22ff0*/  SHF.R.U64 R106, R106, 0x3, RZ ;  /* 0x000000036a6a7819 */ /* 0x000fc400000012ff */
[----:B------:R-:W-:Y:S02]  /*23000*/  SHF.R.U64 R30, R30, 0x3, RZ ;  /* 0x000000031e1e7819 */ /* 0x000fe400000012ff */
[----:B------:R-:W-:Y:S02]  /*23010*/  LOP3.LUT R20, R3, 0x380, RZ, 0xc0, !PT ;  /* 0x0000038003147812 */ /* 0x000fe400078ec0ff */
[----:B------:R-:W-:Y:S01]  /*23020*/  LOP3.LUT R106, R106, R107, RZ, 0x3c, !PT ;  /* 0x0000006b6a6a7212 */ /* 0x000fe200078e3cff */
[--C-:B------:R-:W-:Y:S01]  /*23030*/  IMAD.X R107, RZ, RZ, R33.reuse, P5 ;  /* 0x000000ffff6b7224 */ /* 0x100fe200028e0621 */
[----:B------:R-:W-:Y:S01]  /*23040*/  LOP3.LUT R30, R30, R31, RZ, 0x3c, !PT ;  /* 0x0000001f1e1e7212 */ /* 0x000fe200078e3cff */
[----:B------:R-:W-:Y:S01]  /*23050*/  IMAD.X R31, RZ, RZ, R33, P1 ;  /* 0x000000ffff1f7224 */ /* 0x000fe200008e0621 */
[----:B------:R-:W-:Y:S02]  /*23060*/  SHF.R.U64 R20, R20, 0x3, RZ ;  /* 0x0000000314147819 */ /* 0x000fe400000012ff */
[----:B------:R-:W-:-:S02]  /*23070*/  IADD3 R27, P2, R32, 0x4020, RZ ;  /* 0x00004020201b7810 */ /* 0x000fc40007f5e0ff */
[C---:B------:R-:W-:Y:S02]  /*23080*/  IADD3 R15, P5, R32.reuse, 0x40, RZ ;  /* 0x00000040200f7810 */ /* 0x040fe40007fbe0ff */
[C---:B------:R-:W-:Y:S02]  /*23090*/  IADD3 R11, P1, R32.reuse, 0x20, RZ ;  /* 0x00000020200b7810 */ /* 0x040fe40007f3e0ff */
[----:B------:R-:W-:Y:S02]  /*230a0*/  IADD3 R21, P4, R32, 0x60, RZ ;  /* 0x0000006020157810 */ /* 0x000fe40007f9e0ff */
[----:B------:R-:W-:Y:S02]  /*230b0*/  LOP3.LUT R20, R20, R3, RZ, 0x3c, !PT ;  /* 0x0000000314147212 */ /* 0x000fe400078e3cff */
        /* <DEDUP_REMOVED lines=19> */
[----:B------:R-:W-:Y:S02]  /*231f0*/  IADD3.X R21, RZ, R33, RZ, P3, !PT ;  /* 0x00000021ff157210 */ /* 0x000fe40001ffe4ff */
[----:B------:R-:W-:Y:S02]  /*23200*/  MOV R106, R106 ;  /* 0x0000006a006a7202 */ /* 0x000fe40000000f00 */
[----:B------:R-:W-:Y:S02]  /*23210*/  MOV R110, R32 ;  /* 0x00000020006e7202 */ /* 0x000fe40000000f00 */
[----:B------:R-:W-:Y:S02]  /*23220*/  MOV R105, R30 ;  /* 0x0000001e00697202 */ /* 0x000fe40000000f00 */
[----:B------:R-:W-:Y:S02]  /*23230*/  MOV R104, R26 ;  /* 0x0000001a00687202 */ /* 0x000fe40000000f00 */
[----:B------:R-:W-:-:S02]  /*23240*/  MOV R103, R20 ;  /* 0x0000001400677202 */ /* 0x000fc40000000f00 */
[----:B------:R-:W-:Y:S02]  /*23250*/  MOV R109, R14 ;  /* 0x0000000e006d7202 */ /* 0x000fe40000000f00 */
[----:B------:R-:W-:Y:S02]  /*23260*/  MOV R108, R10 ;  /* 0x0000000a006c7202 */ /* 0x000fe40000000f00 */
[----:B------:R-:W-:Y:S01]  /*23270*/  MOV R107, R2 ;  /* 0x00000002006b7202 */ /* 0x000fe20000000f00 */
[----:B------:R-:W-:Y:S06]  /*23280*/  BRA.DIV UR4, `(.L_x_2479) ;  /* 0x000000c204187947 */ /* 0x000fec000b800000 */
[----:B------:R-:W-:Y:S01]  /*23290*/  SEL R2, R112, R97, P0 ;  /* 0x0000006170027207 */ /* 0x000fe20000000000 */
[----:B-----5:R-:W-:Y:S01]  /*232a0*/  SHFL.IDX PT, R100, R100, R9, 0x1c1f ;  /* 0x001c1f0964647589 */ /* 0x020fe200000e0000 */
[----:B------:R-:W-:Y:S02]  /*232b0*/  SEL R78, R90, R93, P0 ;  /* 0x0000005d5a4e7207 */ /* 0x000fe40000000000 */
[----:B------:R-:W-:Y:S02]  /*232c0*/  SEL R49, R93, R90, P0 ;  /* 0x0000005a5d317207 */ /* 0x000fe40000000000 */
[----:B------:R-:W-:Y:S02]  /*232d0*/  SEL R97, R97, R112, P0 ;  /* 0x0000007061617207 */ /* 0x000fe40000000000 */
[----:B------:R-:W-:Y:S01]  /*232e0*/  SEL R86, R58, R81, P0 ;  /* 0x000000513a567207 */ /* 0x000fe20000000000 */
[----:B------:R-:W-:Y:S01]  /*232f0*/  SHFL.IDX PT, R78, R78, R9, 0x1c1f ;  /* 0x001c1f094e4e7589 */ /* 0x000fe200000e0000 */
[----:B------:R-:W-:-:S02]  /*23300*/  LOP3.LUT R10, R9, 0x2, RZ, 0x3c, !PT ;  /* 0x00000002090a7812 */ /* 0x000fc400078e3cff */
[----:B------:R-:W-:Y:S02]  /*23310*/  SEL R4, R40, R41, P0 ;  /* 0x0000002928047207 */ /* 0x000fe40000000000 */
        /* <DEDUP_REMOVED lines=70> */
[----:B------:R-:W3:Y:S01]  /*23780*/  SHFL.IDX PT, R0, R90, R9, 0x1c1f ;  /* 0x001c1f095a007589 */ /* 0x000ee200000e0000 */
        /* <DEDUP_REMOVED lines=10> */
[----:B0-----:R-:W-:Y:S01]  /*23830*/  SEL R96, R77, R2, P0 ;  /* 0x000000024d607207 */ /* 0x001fe20000000000 */
        /* <DEDUP_REMOVED lines=8> */
[----:B--2---:R-:W-:Y:S01]  /*238c0*/  SEL R99, R98, R47, P0 ;  /* 0x0000002f62637207 */ /* 0x004fe20000000000 */
[----:B------:R-:W-:Y:S01]  /*238d0*/  SHFL.IDX PT, R93, R26, R9, 0x1c1f ;  /* 0x001c1f091a5d7589 */ /* 0x000fe200000e0000 */
[----:B------:R-:W-:Y:S02]  /*238e0*/  SEL R97, R78, R49, P0 ;  /* 0x000000314e617207 */ /* 0x000fe40000000000 */
[----:B---3--:R-:W-:Y:S01]  /*238f0*/  SEL R79, R0, R21, P0 ;  /* 0x00000015004f7207 */ /* 0x008fe20000000000 */
[----:B------:R-:W-:Y:S01]  /*23900*/  SHFL.IDX PT, R44, R44, R9, 0x1c1f ;  /* 0x001c1f092c2c7589 */ /* 0x000fe200000e0000 */
[----:B------:R-:W-:Y:S02]  /*23910*/  SEL R4, R20, R41, P0 ;  /* 0x0000002914047207 */ /* 0x000fe40000000000 */
[----:B------:R-:W-:Y:S01]  /*23920*/  SEL R98, R47, R98, P0 ;  /* 0x000000622f627207 */ /* 0x000fe20000000000 */
[----:B------:R-:W-:Y:S01]  /*23930*/  SHFL.IDX PT, R42, R42, R9, 0x1c1f ;  /* 0x001c1f092a2a7589 */ /* 0x000fe200000e0000 */
[----:B----4-:R-:W-:-:S02]  /*23940*/  SEL R56, R65, R66, P0 ;  /* 0x0000004241387207 */ /* 0x010fc40000000000 */
        /* <DEDUP_REMOVED lines=11> */
[----:B------:R-:W-:-:S03]  /*23a00*/  IMAD.MOV.U32 R101, RZ, RZ, RZ ;  /* 0x000000ffff657224 */ /* 0x000fc600078e00ff */
[----:B------:R-:W-:Y:S04]  /*23a10*/  SHFL.IDX PT, R86, R86, R9, 0x1c1f ;  /* 0x001c1f0956567589 */ /* 0x000fe800000e0000 */
[----:B------:R-:W-:Y:S04]  /*23a20*/  SHFL.IDX PT, R58, R58, R9, 0x1c1f ;  /* 0x001c1f093a3a7589 */ /* 0x000fe800000e0000 */
[----:B------:R-:W0:Y:S04]  /*23a30*/  SHFL.IDX PT, R121, R121, R10, 0x1c1f ;  /* 0x001c1f0a79797589 */ /* 0x000e2800000e0000 */
[----:B------:R-:W2:Y:S04]  /*23a40*/  SHFL.IDX PT, R119, R119, R10, 0x1c1f ;  /* 0x001c1f0a77777589 */ /* 0x000ea800000e0000 */
[----:B------:R-:W-:Y:S04]  /*23a50*/  SHFL.IDX PT, R117, R117, R10, 0x1c1f ;  /* 0x001c1f0a75757589 */ /* 0x000fe800000e0000 */
[----:B------:R-:W3:Y:S04]  /*23a60*/  SHFL.IDX PT, R115, R115, R10, 0x1c1f ;  /* 0x001c1f0a73737589 */ /* 0x000ee800000e0000 */
[----:B------:R-:W4:Y:S04]  /*23a70*/  SHFL.IDX PT, R113, R113, R10, 0x1c1f ;  /* 0x001c1f0a71717589 */ /* 0x000f2800000e0000 */
[----:B------:R-:W1:Y:S04]  /*23a80*/  SHFL.IDX PT, R111, R111, R10, 0x1c1f ;  /* 0x001c1f0a6f6f7589 */ /* 0x000e6800000e0000 */
[----:B------:R-:W1:Y:S01]  /*23a90*/  SHFL.IDX PT, R123, R83, R10, 0x1c1f ;  /* 0x001c1f0a537b7589 */ /* 0x000e6200000e0000 */
[----:B0-----:R-:W-:-:S02]  /*23aa0*/  SEL R21, R40, R121, P0 ;  /* 0x0000007928157207 */ /* 0x001fc40000000000 */
[----:B------:R-:W-:Y:S01]  /*23ab0*/  SEL R40, R121, R40, P0 ;  /* 0x0000002879287207 */ /* 0x000fe20000000000 */
[----:B------:R0:W1:Y:S01]  /*23ac0*/  SHFL.IDX PT, R125, R81, R10, 0x1c1f ;  /* 0x001c1f0a517d7589 */ /* 0x00006200000e0000 */
[----:B--2---:R-:W-:Y:S02]  /*23ad0*/  SEL R41, R42, R119, P0 ;  /* 0x000000772a297207 */ /* 0x004fe40000000000 */
[----:B------:R-:W-:Y:S01]  /*23ae0*/  SEL R42, R119, R42, P0 ;  /* 0x0000002a772a7207 */ /* 0x000fe20000000000 */
[----:B------:R2:W1:Y:S04]  /*23af0*/  SHFL.IDX PT, R129, R43, R10, 0x1c1f ;  /* 0x001c1f0a2b817589 */ /* 0x00046800000e0000 */
[----:B------:R-:W-:Y:S01]  /*23b00*/  SHFL.IDX PT, R36, R33, R10, 0x1c1f ;  /* 0x001c1f0a21247589 */ /* 0x000fe200000e0000 */
[----:B---3--:R-:W-:-:S02]  /*23b10*/  SEL R45, R46, R115, P0 ;  /* 0x000000732e2d7207 */ /* 0x008fc40000000000 */
[----:B0-----:R-:W-:Y:S01]  /*23b20*/  SEL R81, R82, R85, P0 ;  /* 0x0000005552517207 */ /* 0x001fe20000000000 */
[----:B------:R-:W0:Y:S01]  /*23b30*/  SHFL.IDX PT, R38, R31, R10, 0x1c1f ;  /* 0x001c1f0a1f267589 */ /* 0x000e2200000e0000 */
[----:B------:R-:W-:Y:S02]  /*23b40*/  SEL R82, R85, R82, P0 ;  /* 0x0000005255527207 */ /* 0x000fe40000000000 */
[----:B--2---:R-:W-:Y:S01]  /*23b50*/  SEL R43, R44, R117, P0 ;  /* 0x000000752c2b7207 */ /* 0x004fe20000000000 */
[----:B------:R-:W-:Y:S01]  /*23b60*/  SHFL.IDX PT, R32, R37, R10, 0x1c1f ;  /* 0x001c1f0a25207589 */ /* 0x000fe200000e0000 */
[----:B----4-:R-:W-:Y:S02]  /*23b70*/  SEL R47, R48, R113, P0 ;  /* 0x00000071302f7207 */ /* 0x010fe40000000000 */
[----:B-1----:R-:W-:Y:S01]  /*23b80*/  SEL R49, R50, R111, P0 ;  /* 0x0000006f32317207 */ /* 0x002fe20000000000 */
[----:B------:R-:W1:Y:S01]  /*23b90*/  SHFL.IDX PT, R34, R35, R10, 0x1c1f ;  /* 0x001c1f0a23227589 */ /* 0x000e6200000e0000 */
[----:B------:R-:W-:-:S02]  /*23ba0*/  SEL R83, R84, R123, P0 ;  /* 0x0000007b54537207 */ /* 0x000fc40000000000 */
[----:B------:R-:W-:Y:S01]  /*23bb0*/  SEL R44, R117, R44, P0 ;  /* 0x0000002c752c7207 */ /* 0x000fe20000000000 */
[----:B------:R2:W3:Y:S01]  /*23bc0*/  SHFL.IDX PT, R28, R57, R10, 0x1c1f ;  /* 0x001c1f0a391c7589 */ /* 0x0004e200000e0000 */
[----:B------:R-:W-:Y:S02]  /*23bd0*/  SEL R85, R86, R125, P0 ;  /* 0x0000007d56557207 */ /* 0x000fe40000000000 */
[----:B------:R-:W-:Y:S01]  /*23be0*/  SEL R48, R113, R48, P0 ;  /* 0x0000003071307207 */ /* 0x000fe20000000000 */
[----:B------:R-:W4:Y:S01]  /*23bf0*/  SHFL.IDX PT, R30, R39, R10, 0x1c1f ;  /* 0x001c1f0a271e7589 */ /* 0x000f2200000e0000 */
[----:B------:R-:W-:Y:S02]  /*23c00*/  SEL R54, R58, R129, P0 ;  /* 0x000000813a367207 */ /* 0x000fe40000000000 */
[----:B------:R-:W-:Y:S01]  /*23c10*/  SEL R55, R129, R58, P0 ;  /* 0x0000003a81377207 */ /* 0x000fe20000000000 */
[----:B------:R-:W4:Y:S01]  /*23c20*/  SHFL.IDX PT, R24, R59, R10, 0x1c1f ;  /* 0x001c1f0a3b187589 */ /* 0x000f2200000e0000 */
[----:B------:R-:W-:-:S02]  /*23c30*/  SEL R46, R115, R46, P0 ;  /* 0x0000002e732e7207 */ /* 0x000fc40000000000 */
[----:B--2---:R-:W-:Y:S01]  /*23c40*/  SEL R57, R66, R65, P0 ;  /* 0x0000004142397207 */ /* 0x004fe20000000000 */
[----:B------:R-:W2:Y:S01]  /*23c50*/  SHFL.IDX PT, R26, R29, R10, 0x1c1f ;  /* 0x001c1f0a1d1a7589 */ /* 0x000ea200000e0000 */
[----:B------:R-:W-:Y:S02]  /*23c60*/  SEL R66, R67, R68, P0 ;  /* 0x0000004443427207 */ /* 0x000fe40000000000 */
[----:B------:R-:W-:Y:S01]  /*23c70*/  SEL R67, R68, R67, P0 ;  /* 0x0000004344437207 */ /* 0x000fe20000000000 */
[----:B------:R-:W-:Y:S01]  /*23c80*/  SHFL.IDX PT, R62, R62, R9, 0x1c1f ;  /* 0x001c1f093e3e7589 */ /* 0x000fe200000e0000 */
[----:B0-----:R-:W-:Y:S02]  /*23c90*/  SEL R70, R71, R38, P0 ;  /* 0x0000002647467207 */ /* 0x001fe40000000000 */
[----:B------:R-:W-:Y:S01]  /*23ca0*/  SEL R68, R69, R36, P0 ;  /* 0x0000002445447207 */ /* 0x000fe20000000000 */
[----:B------:R-:W0:Y:S01]  /*23cb0*/  SHFL.IDX PT, R63, R63, R10, 0x1c1f ;  /* 0x001c1f0a3f3f7589 */ /* 0x000e2200000e0000 */
[----:B-1----:R-:W-:-:S02]  /*23cc0*/  SEL R74, R75, R34, P0 ;  /* 0x000000224b4a7207 */ /* 0x002fc40000000000 */
[----:B------:R-:W-:Y:S01]  /*23cd0*/  SEL R72, R73, R32, P0 ;  /* 0x0000002049487207 */ /* 0x000fe20000000000 */
[----:B------:R1:W1:Y:S01]  /*23ce0*/  SHFL.IDX PT, R64, R64, R9, 0x1c1f ;  /* 0x001c1f0940407589 */ /* 0x00026200000e0000 */
[----:B---3--:R-:W-:Y:S02]  /*23cf0*/  SEL R76, R87, R28, P0 ;  /* 0x0000001c574c7207 */ /* 0x008fe40000000000 */
[----:B------:R-:W-:Y:S01]  /*23d00*/  SEL R50, R111, R50, P0 ;  /* 0x000000326f327207 */ /* 0x000fe20000000000 */
[----:B------:R3:W1:Y:S01]  /*23d10*/  SHFL.IDX PT, R8, R8, R9, 0x1c1f ;  /* 0x001c1f0908087589 */ /* 0x00066200000e0000 */
[----:B----4-:R-:W-:Y:S02]  /*23d20*/  SEL R90, R91, R30, P0 ;  /* 0x0000001e5b5a7207 */ /* 0x010fe40000000000 */
[----:B------:R-:W-:Y:S01]  /*23d30*/  SEL R84, R123, R84, P0 ;  /* 0x000000547b547207 */ /* 0x000fe20000000000 */
[----:B------:R3:W4:Y:S01]  /*23d40*/  SHFL.IDX PT, R27, R27, R10, 0x1c1f ;  /* 0x001c1f0a1b1b7589 */ /* 0x00072200000e0000 */
[----:B------:R-:W-:-:S02]  /*23d50*/  SEL R92, R93, R24, P0 ;  /* 0x000000185d5c7207 */ /* 0x000fc40000000000 */
[----:B------:R-:W-:Y:S01]  /*23d60*/  SEL R86, R125, R86, P0 ;  /* 0x000000567d567207 */ /* 0x000fe20000000000 */
[----:B------:R3:W1:Y:S01]  /*23d70*/  SHFL.IDX PT, R14, R25, R10, 0x1c1f ;  /* 0x001c1f0a190e7589 */ /* 0x00066200000e0000 */
[----:B--2---:R-:W-:Y:S02]  /*23d80*/  SEL R94, R95, R26, P0 ;  /* 0x0000001a5f5e7207 */ /* 0x004fe40000000000 */
[----:B------:R-:W-:Y:S02]  /*23d90*/  SEL R71, R38, R71, P0 ;  /* 0x0000004726477207 */ /* 0x000fe40000000000 */
[----:B------:R-:W-:Y:S02]  /*23da0*/  SEL R69, R36, R69, P0 ;  /* 0x0000004524457207 */ /* 0x000fe40000000000 */
[----:B------:R-:W-:Y:S02]  /*23db0*/  SEL R75, R34, R75, P0 ;  /* 0x0000004b224b7207 */ /* 0x000fe40000000000 */
[----:B0-----:R-:W-:-:S02]  /*23dc0*/  SEL R58, R62, R63, P0 ;  /* 0x0000003f3e3a7207 */ /* 0x001fc40000000000 */
[----:B------:R-:W-:Y:S02]  /*23dd0*/  SEL R59, R63, R62, P0 ;  /* 0x0000003e3f3b7207 */ /* 0x000fe40000000000 */
[----:B------:R-:W-:Y:S02]  /*23de0*/  SEL R73, R32, R73, P0 ;  /* 0x0000004920497207 */ /* 0x000fe40000000000 */
[----:B------:R-:W-:Y:S02]  /*23df0*/  SEL R91, R30, R91, P0 ;  /* 0x0000005b1e5b7207 */ /* 0x000fe40000000000 */
[----:B------:R-:W-:Y:S02]  /*23e00*/  SEL R87, R28, R87, P0 ;  /* 0x000000571c577207 */ /* 0x000fe40000000000 */
[----:B------:R-:W-:Y:S02]  /*23e10*/  SEL R95, R26, R95, P0 ;  /* 0x0000005f1a5f7207 */ /* 0x000fe40000000000 */
[----:B---34-:R-:W-:-:S07]  /*23e20*/  SEL R93, R24, R93, P0 ;  /* 0x0000005d185d7207 */ /* 0x018fce0000000000 */
.L_x_2734:
[----:B------:R-:W-:Y:S05]  /*23e30*/  WARPSYNC.ALL ;  /* 0x0000000000007948 */ /* 0x000fea0003800000 */
[----:B------:R-:W-:Y:S01]  /*23e40*/  BAR.SYNC.DEFER_BLOCKING 0x1, 0x100 ;  /* 0x0044000000007b1d */ /* 0x000fe20000010000 */
[----:B-1----:R-:W-:Y:S02]  /*23e50*/  SEL R62, R64, R14, P0 ;  /* 0x0000000e403e7207 */ /* 0x002fe40000000000 */
[----:B------:R-:W-:Y:S02]  /*23e60*/  SEL R63, R8, R27, P0 ;  /* 0x0000001b083f7207 */ /* 0x000fe40000000000 */
[----:B------:R-:W-:Y:S01]  /*23e70*/  SEL R65, R27, R8, P0 ;  /* 0x000000081b417207 */ /* 0x000fe20000000000 */
[----:B------:R-:W-:Y:S01]  /*23e80*/  ULDC.64 UR6, c[0x0][0xc08] ;  /* 0x0003020000067ab9 */ /* 0x000fe20000000a00 */
[----:B------:R-:W-:Y:S01]  /*23e90*/  SEL R64, R14, R64, P0 ;  /* 0x000000400e407207 */ /* 0x000fe20000000000 */
[----:B------:R-:W-:Y:S01]  /*23ea0*/  ULDC.64 UR4, c[0x0][0xc00] ;  /* 0x0003000000047ab9 */ /* 0x000fe20000000a00 */
[----:B------:R-:W-:-:S02]  /*23eb0*/  F2FP.BF16.F32.PACK_AB R8, R99, R102 ;  /* 0x000000666308723e */ /* 0x000fc400000010ff */
[----:B------:R-:W-:Y:S02]  /*23ec0*/  F2FP.BF16.F32.PACK_AB R9, R85, R52 ;  /* 0x000000345509723e */ /* 0x000fe400000010ff */
[----:B------:R-:W-:Y:S02]  /*23ed0*/  F2FP.BF16.F32.PACK_AB R10, R98, R100 ;  /* 0x00000064620a723e */ /* 0x000fe400000010ff */
[----:B------:R-:W-:Y:S02]  /*23ee0*/  F2FP.BF16.F32.PACK_AB R11, R86, R53 ;  /* 0x00000035560b723e */ /* 0x000fe400000010ff */
[----:B------:R-:W-:Y:S02]  /*23ef0*/  F2FP.BF16.F32.PACK_AB R12, R96, R97 ;  /* 0x00000061600c723e */ /* 0x000fe400000010ff */
[----:B------:R-:W-:Y:S02]  /*23f00*/  F2FP.BF16.F32.PACK_AB R13, R54, R56 ;  /* 0x00000038360d723e */ /* 0x000fe400000010ff */
[----:B------:R-:W-:-:S02]  /*23f10*/  F2FP.BF16.F32.PACK_AB R14, R77, R78 ;  /* 0x0000004e4d0e723e */ /* 0x000fc400000010ff */
[----:B------:R-:W-:Y:S01]  /*23f20*/  F2FP.BF16.F32.PACK_AB R15, R55, R57 ;  /* 0x00000039370f723e */ /* 0x000fe200000010ff */
[----:B------:R0:W-:Y:S01]  /*23f30*/  STSM.16.M88.4 [R110], R8 ;  /* 0x000000086e007844 */ /* 0x0001e20000000200 */
[----:B------:R-:W-:Y:S02]  /*23f40*/  F2FP.BF16.F32.PACK_AB R24, R79, R2 ;  /* 0x000000024f18723e */ /* 0x000fe400000010ff */
        /* <DEDUP_REMOVED lines=17> */
[----:B------:R-:W-:Y:S02]  /*24060*/  F2FP.BF16.F32.PACK_AB R38, R46, R48 ;  /* 0x000000302e26723e */ /* 0x000fe400000010ff */
[----:B------:R-:W-:Y:S02]  /*24070*/  F2FP.BF16.F32.PACK_AB R39, R87, R91 ;  /* 0x0000005b5727723e */ /* 0x000fe400000010ff */
[----:B0-----:R-:W-:-:S02]  /*24080*/  F2FP.BF16.F32.PACK_AB R8, R49, R51 ;  /* 0x000000333108723e */ /* 0x001fc400000010ff */
[----:B------:R-:W-:Y:S01]  /*24090*/  F2FP.BF16.F32.PACK_AB R9, R92, R94 ;  /* 0x0000005e5c09723e */ /* 0x000fe200000010ff */
[----:B------:R0:W-:Y:S01]  /*240a0*/  STSM.16.M88.4 [R104], R36 ;  /* 0x0000002468007844 */ /* 0x0001e20000000200 */
[----:B------:R-:W-:Y:S02]  /*240b0*/  F2FP.BF16.F32.PACK_AB R10, R50, R80 ;  /* 0x00000050320a723e */ /* 0x000fe400000010ff */
[----:B------:R-:W-:Y:S02]  /*240c0*/  F2FP.BF16.F32.PACK_AB R11, R93, R95 ;  /* 0x0000005f5d0b723e */ /* 0x000fe400000010ff */
[----:B-1----:R-:W-:Y:S02]  /*240d0*/  F2FP.BF16.F32.PACK_AB R12, R81, R83 ;  /* 0x00000053510c723e */ /* 0x002fe400000010ff */
        /* <DEDUP_REMOVED lines=9> */
[----:B--2---:R-:W-:Y:S02]  /*24170*/  IADD3 R24, P1, R218, UR4, RZ ;  /* 0x00000004da187c10 */ /* 0x004fe4000ff3e0ff */
[----:B------:R-:W-:-:S03]  /*24180*/  ISETP.NE.AND.EX P0, PT, RZ, UR5, PT, P0 ;  /* 0x00000005ff007c0c */ /* 0x000fc6000bf05300 */
[----:B0-----:R-:W0:Y:S01]  /*24190*/  LDC R104, c[0x0][0xbe8] ;  /* 0x0002fa00ff687b82 */ /* 0x001e220000000800 */
[----:B------:R-:W-:-:S05]  /*241a0*/  IADD3.X R25, R219, UR5, RZ, P1, !PT ;  /* 0x00000005db197c10 */ /* 0x000fca0008ffe4ff */
[----:B------:R-:W-:Y:S01]  /*241b0*/  @P3 IADD3 R218, P1, R218, UR6, RZ ;  /* 0x00000006dada3c10 */ /* 0x000fe2000ff3e0ff */
[----:B------:R-:W-:Y:S02]  /*241c0*/  ULDC UR6, c[0x0][0xa88] ;  /* 0x0002a20000067ab9 */ /* 0x000fe40000000800 */
[----:B------:R-:W-:Y:S01]  /*241d0*/  IMAD.U32 R103, RZ, RZ, UR6 ;  /* 0x00000006ff677e24 */ /* 0x000fe2000f8e00ff */
[----:B------:R-:W-:Y:S01]  /*241e0*/  @P3 IADD3.X R219, R219, UR7, RZ, P1, !PT ;  /* 0x00000007dbdb3c10 */ /* 0x000fe20008ffe4ff */
[----:B------:R2:W5:Y:S04]  /*241f0*/  @P0 LDG.E R101, desc[UR54][R24.64] ;  /* 0x0000003618650981 */ /* 0x000568000c1e1900 */
[----:B------:R2:W5:Y:S01]  /*24200*/  @P3 LDG.E R103, desc[UR54][R218.64] ;  /* 0x00000036da673981 */ /* 0x000562000c1e1900 */
[----:B-1----:R-:W-:Y:S01]  /*24210*/  IMAD.MOV.U32 R14, RZ, RZ, 0x9b8 ;  /* 0x000009b8ff0e7424 */ /* 0x002fe200078e00ff */
[----:B------:R-:W-:-:S02]  /*24220*/  ISETP.GT.AND P2, PT, R217, 0x1, PT ;  /* 0x00000001d900780c */ /* 0x000fc40003f44270 */
[----:B0-----:R-:W-:Y:S02]  /*24230*/  ISETP.NE.AND P1, PT, R104, 0x1, PT ;  /* 0x000000016800780c */ /* 0x001fe40003f25270 */
[----:B------:R-:W-:-:S04]  /*24240*/  SEL R14, R14, 0x978, P2 ;  /* 0x000009780e0e7807 */ /* 0x000fc80001000000 */
[----:B------:R2:W0:Y:S08]  /*24250*/  LDC.64 R8, c[0x0][R14+0x220] ;  /* 0x000088000e087b82 */ /* 0x0004300000000a00 */
[----:B------:R2:W1:Y:S08]  /*24260*/  LDC.64 R10, c[0x0][R14+0x218] ;  /* 0x000086000e0a7b82 */ /* 0x0004700000000a00 */
[----:B------:R2:W3:Y:S01]  /*24270*/  LDC.64 R12, c[0x0][R14+0x228] ;  /* 0x00008a000e0c7b82 */ /* 0x0004e20000000a00 */
[----:B------:R-:W-:Y:S05]  /*24280*/  @P3 BRA `(.L_x_2480) ;  /* 0x0000000000103947 */ /* 0x000fea0003800000 */
[----:B------:R-:W-:Y:S05]  /*24290*/  @!P0 BRA `(.L_x_2480) ;  /* 0x00000000000c8947 */ /* 0x000fea0003800000 */
[----:B------:R-:W4:Y:S04]  /*242a0*/  LDG.E R26, desc[UR54][R24.64] ;  /* 0x00000036181a7981 */ /* 0x000f28000c1e1900 */
[----:B-----5:R-:W4:Y:S02]  /*242b0*/  LDG.E R103, desc[UR54][R24.64+0x4] ;  /* 0x0000043618677981 */ /* 0x020f24000c1e1900 */
[----:B----4-:R-:W-:-:S07]  /*242c0*/  IMAD.IADD R103, R103, 0x1, -R26 ;  /* 0x0000000167677824 */ /* 0x010fce00078e0a1a */
.L_x_2480:
[----:B------:R-:W4:Y:S04]  /*242d0*/  LDL R28, [R1+0x68] ;  /* 0x00006800011c7983 */ /* 0x000f280000100800 */
[----:B------:R-:W4:Y:S01]  /*242e0*/  LDL R30, [R1+0x1c] ;  /* 0x00001c00011e7983 */ /* 0x000f220000100800 */
[----:B--2---:R-:W2:Y:S01]  /*242f0*/  LDC.64 R14, c[0x0][R14+0x210] ;  /* 0x000084000e0e7b82 */ /* 0x004ea20000000a00 */
[----:B------:R-:W-:Y:S01]  /*24300*/  ISETP.NE.U32.AND P0, PT, RZ, UR4, PT ;  /* 0x00000004ff007c0c */ /* 0x000fe2000bf05070 */
[-C--:B-1----:R-:W-:Y:S01]  /*24310*/  IMAD R29, R11, R209.reuse, RZ ;  /* 0x000000d10b1d7224 */ /* 0x082fe200078e02ff */
[----:B------:R-:W-:Y:S01]  /*24320*/  IADD3 R35, R211, R204, RZ ;  /* 0x000000ccd3237210 */ /* 0x000fe20007ffe0ff */
[----:B------:R-:W-:Y:S01]  /*24330*/  IMAD.WIDE.U32 R10, R10, R209, RZ ;  /* 0x000000d10a0a7225 */ /* 0x000fe200078e00ff */
[----:B------:R-:W-:-:S02]  /*24340*/  ISETP.NE.AND.EX P0, PT, RZ, UR5, PT, P0 ;  /* 0x00000005ff007c0c */ /* 0x000fc4000bf05300 */
[----:B-----5:R-:W-:Y:S01]  /*24350*/  SHF.R.S32.HI R106, RZ, 0x1f, R101 ;  /* 0x0000001fff6a7819 */ /* 0x020fe20000011465 */
[----:B------:R-:W1:Y:S01]  /*24360*/  @P1 LDC R26, c[0x0][0xbec] ;  /* 0x0002fb00ff1a1b82 */ /* 0x000e620000000800 */
[----:B------:R-:W-:Y:S01]  /*24370*/  SEL R105, R212, RZ, !P0 ;  /* 0x000000ffd4697207 */ /* 0x000fe20004000000 */
[----:B------:R-:W-:Y:S01]  /*24380*/  IMAD.IADD R11, R11, 0x1, R29 ;  /* 0x000000010b0b7824 */ /* 0x000fe200078e021d */
[----:B------:R-:W-:Y:S01]  /*24390*/  SEL R27, R220, RZ, !P0 ;  /* 0x000000ffdc1b7207 */ /* 0x000fe20004000000 */
[----:B------:R-:W-:Y:S02]  /*243a0*/  IMAD R103, R103, R104, RZ ;  /* 0x0000006867677224 */ /* 0x000fe400078e02ff */
[----:B0-----:R-:W-:Y:S02]  /*243b0*/  IMAD R9, R9, R105, RZ ;  /* 0x0000006909097224 */ /* 0x001fe400078e02ff */
[----:B------:R-:W0:Y:S02]  /*243c0*/  @P1 LDC R33, c[0x0][0xbf0] ;  /* 0x0002fc00ff211b82 */ /* 0x000e240000000800 */
[----:B------:R-:W-:Y:S01]  /*243d0*/  IMAD R31, R8, R27, R9 ;  /* 0x0000001b081f7224 */ /* 0x000fe200078e0209 */
[----:B------:R-:W-:Y:S01]  /*243e0*/  SEL R27, R222, RZ, P2 ;  /* 0x000000ffde1b7207 */ /* 0x000fe20001000000 */
[----:B------:R-:W-:-:S04]  /*243f0*/  IMAD.WIDE.U32 R8, R8, R105, RZ ;  /* 0x0000006908087225 */ /* 0x000fc800078e00ff */
[----:B------:R-:W2:Y:S01]  /*24400*/  LDC.64 R24, c[0x0][0xba8] ;  /* 0x0002ea00ff187b82 */ /* 0x000ea20000000a00 */
[----:B------:R-:W-:Y:S01]  /*24410*/  IADD3 R10, P0, P3, R8, R10, R101 ;  /* 0x0000000a080a7210 */ /* 0x000fe20007b1e065 */
[----:B------:R-:W-:Y:S02]  /*24420*/  IMAD.IADD R31, R9, 0x1, R31 ;  /* 0x00000001091f7824 */ /* 0x000fe400078e021f */
[----:B------:R-:W-:Y:S02]  /*24430*/  IMAD.MOV.U32 R9, RZ, RZ, R35 ;  /* 0x000000ffff097224 */ /* 0x000fe400078e0023 */
[----:B---3--:R-:W-:Y:S01]  /*24440*/  IMAD R29, R13, R27, RZ ;  /* 0x0000001b0d1d7224 */ /* 0x008fe200078e02ff */
[----:B------:R-:W-:Y:S01]  /*24450*/  IADD3.X R11, R31, R11, R106, P0, P3 ;  /* 0x0000000b1f0b7210 */ /* 0x000fe200007e646a */
[----:B-1----:R-:W-:-:S04]  /*24460*/  @P1 IMAD.HI.U32 R8, R35, R26, RZ ;  /* 0x0000001a23081227 */ /* 0x002fc800078e00ff */
[----:B------:R-:W-:Y:S01]  /*24470*/  IMAD.WIDE.U32 R12, R12, R27, RZ ;  /* 0x0000001b0c0c7225 */ /* 0x000fe200078e00ff */
[----:B0-----:R-:W-:-:S03]  /*24480*/  @P1 SHF.R.U32.HI R9, RZ, R33, R8 ;  /* 0x00000021ff091219 */ /* 0x001fc60000011608 */
[----:B------:R-:W-:Y:S01]  /*24490*/  IMAD.IADD R29, R13, 0x1, R29 ;  /* 0x000000010d1d7824 */ /* 0x000fe200078e021d */
[----:B------:R-:W-:Y:S01]  /*244a0*/  IADD3 R12, P0, P3, R9, R10, R12 ;  /* 0x0000000a090c7210 */ /* 0x000fe20007b1e00c */
[--C-:B------:R-:W-:Y:S01]  /*244b0*/  IMAD.MOV R27, RZ, RZ, -R9.reuse ;  /* 0x000000ffff1b7224 */ /* 0x100fe200078e0a09 */
[----:B------:R-:W-:Y:S01]  /*244c0*/  SHF.R.S32.HI R8, RZ, 0x1f, R9 ;  /* 0x0000001fff087819 */ /* 0x000fe20000011409 */
[----:B--2---:R-:W0:Y:S02]  /*244d0*/  @!P2 LDC R24, c[0x0][0xb50] ;  /* 0x0002d400ff18ab82 */ /* 0x004e240000000800 */
        /* <DEDUP_REMOVED lines=8> */
[----:B0-----:R-:W-:-:S05]  /*24560*/  LEA R13, P0, R12, R24, 0x2 ;  /* 0x000000180c0d7211 */ /* 0x001fca00078010ff */
[----:B------:R-:W-:Y:S01]  /*24570*/  SHFL.IDX PT, R10, R13, 0x1, 0x1c1f ;  /* 0x003c1f000d0a7f89 */ /* 0x000fe200000e0000 */
[----:B-1----:R-:W-:-:S03]  /*24580*/  LEA.HI.X R25, R12, R25, R8, 0x2, P0 ;  /* 0x000000190c197211 */ /* 0x002fc600000f1408 */
[----:B------:R-:W-:Y:S04]  /*24590*/  SHFL.IDX PT, R8, R13, RZ, 0x1c1f ;  /* 0x001c1fff0d087589 */ /* 0x000fe800000e0000 */
[----:B------:R-:W0:Y:S04]  /*245a0*/  SHFL.IDX PT, R9, R25, RZ, 0x1c1f ;  /* 0x001c1fff19097589 */ /* 0x000e2800000e0000 */
[----:B------:R-:W1:Y:S01]  /*245b0*/  SHFL.IDX PT, R11, R25, 0x1, 0x1c1f ;  /* 0x003c1f00190b7f89 */ /* 0x000e6200000e0000 */
[----:B----4-:R-:W-:Y:S01]  /*245c0*/  IMAD.IADD R28, R28, 0x1, R204 ;  /* 0x000000011c1c7824 */ /* 0x010fe200078e02cc */
[----:B------:R-:W-:-:S04]  /*245d0*/  LOP3.LUT P0, RZ, R30, 0x3, RZ, 0xc0, !PT ;  /* 0x000000031eff7812 */ /* 0x000fc8000780c0ff */
[C---:B------:R-:W-:Y:S02]  /*245e0*/  IADD3 R24, R28.reuse, 0x8, RZ ;  /* 0x000000081c187810 */ /* 0x040fe40007ffe0ff */
[-C--:B------:R-:W-:Y:S02]  /*245f0*/  ISETP.GE.OR P3, PT, R28, R103.reuse, P0 ;  /* 0x000000671c00720c */ /* 0x080fe40000766670 */
[----:B------:R-:W-:-:S11]  /*24600*/  ISETP.GE.OR P0, PT, R24, R103, P0 ;  /* 0x000000671800720c */ /* 0x000fd60000706670 */
[----:B0-----:R0:W-:Y:S04]  /*24610*/  @!P3 ST.E desc[UR54][R8.64], R88 ;  /* 0x000000580800b985 */ /* 0x0011e8000c101936 */
[----:B-1----:R0:W-:Y:S01]  /*24620*/  @!P0 ST.E desc[UR54][R10.64], R89 ;  /* 0x000000590a008985 */ /* 0x0021e2000c101936 */
[----:B------:R-:W-:Y:S05]  /*24630*/  @P2 BRA `(.L_x_2481) ;  /* 0x0000000800d42947 */ /* 0x000fea0003800000 */
[----:B------:R-:W1:Y:S01]  /*24640*/  S2R R30, SR_TID.X ;  /* 0x00000000001e7919 */ /* 0x000e620000002100 */
[----:B0-----:R-:W0:Y:S01]  /*24650*/  @P1 LDC R11, c[0x0][0xbec] ;  /* 0x0002fb00ff0b1b82 */ /* 0x001e220000000800 */
[----:B------:R-:W-:-:S07]  /*24660*/  ULDC.64 UR4, c[0x0][0xaa0] ;  /* 0x0002a80000047ab9 */ /* 0x000fce0000000a00 */
[----:B------:R-:W2:Y:S01]  /*24670*/  @P1 LDC R13, c[0x0][0xbf0] ;  /* 0x0002fc00ff0d1b82 */ /* 0x000ea20000000800 */
[C---:B-1----:R-:W-:Y:S02]  /*24680*/  VIADD R107, R30.reuse, 0xffffff80 ;  /* 0xffffff801e6b7836 */ /* 0x042fe40000000000 */
[----:B------:R-:W-:-:S03]  /*24690*/  VIADD R108, R30, 0xffffff80 ;  /* 0xffffff801e6c7836 */ /* 0x000fc60000000000 */
[----:B------:R-:W-:-:S04]  /*246a0*/  SHF.R.S32.HI R107, RZ, 0x1f, R107 ;  /* 0x0000001fff6b7819 */ /* 0x000fc8000001146b */
[----:B------:R-:W-:-:S04]  /*246b0*/  LEA.HI R107, R107, R108, RZ, 0x3 ;  /* 0x0000006c6b6b7211 */ /* 0x000fc800078f18ff */
[----:B------:R-:W-:-:S05]  /*246c0*/  SHF.R.S32.HI R107, RZ, 0x3, R107 ;  /* 0x00000003ff6b7819 */ /* 0x000fca000001146b */
[----:B------:R-:W-:-:S04]  /*246d0*/  IMAD R3, R107, 0x40, R207 ;  /* 0x000000406b037824 */ /* 0x000fc800078e02cf */
[----:B------:R-:W-:-:S03]  /*246e0*/  IMAD.WIDE R60, R3, 0x2, R60 ;  /* 0x00000002033c7825 */ /* 0x000fc600078e023c */
[C---:B------:R-:W-:Y:S02]  /*246f0*/  IADD3 R33, P0, R60.reuse, 0x2000, RZ ;  /* 0x000020003c217810 */ /* 0x040fe40007f1e0ff */
        /* <DEDUP_REMOVED lines=23> */
[----:B------:R-:W-:-:S02]  /*24870*/  LOP3.LUT R48, R49, 0x380, RZ, 0xc0, !PT ;  /* 0x0000038031307812 */ /* 0x000fc400078ec0ff */
[----:B------:R-:W-:Y:S02]  /*24880*/  SHF.R.U64 R9, R9, 0x3, RZ ;  /* 0x0000000309097819 */ /* 0x000fe400000012ff */
[----:B------:R-:W-:Y:S02]  /*24890*/  SHF.R.U64 R0, R0, 0x3, RZ ;  /* 0x0000000300007819 */ /* 0x000fe400000012ff */
[----:B------:R-:W-:Y:S02]  /*248a0*/  SHF.R.U64 R36, R36, 0x3, RZ ;  /* 0x0000000324247819 */ /* 0x000fe400000012ff */
[----:B------:R-:W-:Y:S02]  /*248b0*/  SHF.R.U64 R40, R40, 0x3, RZ ;  /* 0x0000000328287819 */ /* 0x000fe400000012ff */
[----:B------:R-:W-:Y:S02]  /*248c0*/  SHF.R.U64 R44, R44, 0x3, RZ ;  /* 0x000000032c2c7819 */ /* 0x000fe400000012ff */
[----:B------:R-:W-:-:S02]  /*248d0*/  SHF.R.U64 R48, R48, 0x3, RZ ;  /* 0x0000000330307819 */ /* 0x000fc400000012ff */
[----:B------:R-:W-:Y:S01]  /*248e0*/  LOP3.LUT R60, R9, R60, RZ, 0x3c, !PT ;  /* 0x0000003c093c7212 */ /* 0x000fe200078e3cff */
        /* <DEDUP_REMOVED lines=12> */
[----:B------:R-:W-:Y:S01]  /*249b0*/  IMAD.IADD R3, R3, 0x1, R9 ;  /* 0x0000000103037824 */ /* 0x000fe200078e0209 */
[----:B------:R1:W5:Y:S01]  /*249c0*/  LD.E.128 R24, desc[UR54][R60.64] ;  /* 0x000000363c187980 */ /* 0x000362000c101d00 */
[----:B------:R-:W-:-:S02]  /*249d0*/  IMAD R9, R216, 0x20, R107 ;  /* 0x00000020d8097824 */ /* 0x000fc400078e026b */
[----:B------:R-:W-:Y:S01]  /*249e0*/  IMAD.WIDE.U32 R2, R209, UR4, R2 ;  /* 0x00000004d1027c25 */ /* 0x000fe2000f8e0002 */
[----:B------:R-:W5:Y:S01]  /*249f0*/  LD.E.128 R36, desc[UR54][R36.64] ;  /* 0x0000003624247980 */ /* 0x000f62000c101d00 */
[----:B------:R-:W-:-:S03]  /*24a00*/  SHF.R.S32.HI R4, RZ, 0x1f, R105 ;  /* 0x0000001fff047819 */ /* 0x000fc60000011469 */
[----:B------:R-:W5:Y:S01]  /*24a10*/  LD.E.128 R40, desc[UR54][R40.64] ;  /* 0x0000003628287980 */ /* 0x000f62000c101d00 */
[----:B------:R-:W-:-:S03]  /*24a20*/  IMAD.IADD R8, R204, 0x1, R9 ;  /* 0x00000001cc087824 */ /* 0x000fc600078e0209 */
[----:B------:R-:W5:Y:S04]  /*24a30*/  LD.E.128 R44, desc[UR54][R44.64] ;  /* 0x000000362c2c7980 */ /* 0x000f68000c101d00 */
[----:B------:R-:W5:Y:S04]  /*24a40*/  LD.E.128 R48, desc[UR54][R48.64] ;  /* 0x0000003630307980 */ /* 0x000f68000c101d00 */
[----:B------:R-:W5:Y:S01]  /*24a50*/  LD.E.128 R52, desc[UR54][R52.64] ;  /* 0x0000003634347980 */ /* 0x000f62000c101d00 */
[----:B------:R-:W-:Y:S01]  /*24a60*/  IMAD R3, R209, UR5, R3 ;  /* 0x00000005d1037c24 */ /* 0x000fe2000f8e0203 */
[----:B------:R-:W-:Y:S01]  /*24a70*/  ULDC.64 UR4, c[0x0][0xaf0] ;  /* 0x0002bc0000047ab9 */ /* 0x000fe20000000a00 */
[----:B------:R-:W-:Y:S01]  /*24a80*/  @!PT LDS RZ, [RZ] ;  /* 0x00000000fffff984 */ /* 0x000fe20000000800 */
[----:B------:R-:W-:Y:S01]  /*24a90*/  @!PT LDS RZ, [RZ] ;  /* 0x00000000fffff984 */ /* 0x000fe20000000800 */
[----:B------:R-:W-:Y:S01]  /*24aa0*/  @!PT LDS RZ, [RZ] ;  /* 0x00000000fffff984 */ /* 0x000fe20000000800 */
[----:B------:R-:W-:Y:S01]  /*24ab0*/  @!PT LDS RZ, [RZ] ;  /* 0x00000000fffff984 */ /* 0x000fe20000000800 */
[----:B------:R3:W-:Y:S06]  /*24ac0*/  MEMBAR.ALL.CTA ;  /* 0x0000000000007992 */ /* 0x0007ec0000008000 */
[----:B---3--:R-:W3:Y:S01]  /*24ad0*/  FENCE.VIEW.ASYNC.S ;  /* 0x00000000000073c6 */ /* 0x008ee20000000000 */
[----:B------:R-:W-:-:S02]  /*24ae0*/  IMAD R4, R4, UR4, RZ ;  /* 0x0000000404047c24 */ /* 0x000fc4000f8e02ff */
[----:B0-----:R-:W-:-:S04]  /*24af0*/  @P1 IMAD.HI.U32 R0, R8, R11, RZ ;  /* 0x0000000b08001227 */ /* 0x001fc800078e00ff */
[----:B------:R-:W-:Y:S01]  /*24b00*/  IMAD.MOV.U32 R9, RZ, RZ, R8 ;  /* 0x000000ffff097224 */ /* 0x000fe200078e0008 */
[----:B--2---:R-:W-:Y:S01]  /*24b10*/  @P1 SHF.R.U32.HI R9, RZ, R13, R0 ;  /* 0x0000000dff091219 */ /* 0x004fe20000011600 */
[C---:B------:R-:W-:Y:S02]  /*24b20*/  IMAD R11, R105.reuse, UR5, R4 ;  /* 0x00000005690b7c24 */ /* 0x040fe4000f8e0204 */
[----:B------:R-:W-:Y:S01]  /*24b30*/  IMAD.WIDE.U32 R2, R105, UR4, R2 ;  /* 0x0000000469027c25 */ /* 0x000fe2000f8e0002 */
[----:B------:R-:W-:Y:S01]  /*24b40*/  SHF.R.S32.HI R4, RZ, 0x1f, R9 ;  /* 0x0000001fff047819 */ /* 0x000fe20000011409 */
[----:B------:R-:W-:Y:S02]  /*24b50*/  ULDC.64 UR4, c[0x0][0xae0] ;  /* 0x0002b80000047ab9 */ /* 0x000fe40000000a00 */
[----:B------:R-:W-:Y:S01]  /*24b60*/  IMAD.IADD R3, R3, 0x1, R11 ;  /* 0x0000000103037824 */ /* 0x000fe200078e020b */
[----:B------:R-:W-:Y:S01]  /*24b70*/  IADD3 R11, -R9, RZ, RZ ;  /* 0x000000ff090b7210 */ /* 0x000fe20007ffe1ff */
[----:B------:R-:W-:-:S02]  /*24b80*/  VIADD R0, R16, 0x29820 ;  /* 0x0002982010007836 */ /* 0x000fc40000000000 */
[----:B------:R-:W-:Y:S02]  /*24b90*/  IMAD R4, R4, UR4, RZ ;  /* 0x0000000404047c24 */ /* 0x000fe4000f8e02ff */
[----:B------:R-:W-:Y:S01]  /*24ba0*/  IMAD R11, R104, R11, R8 ;  /* 0x0000000b680b7224 */ /* 0x000fe200078e0208 */
[----:B------:R-:W-:Y:S01]  /*24bb0*/  PRMT R0, RZ, 0x654, R0 ;  /* 0x00000654ff007816 */ /* 0x000fe20000000000 */
[C---:B------:R-:W-:Y:S02]  /*24bc0*/  IMAD R13, R9.reuse, UR5, R4 ;  /* 0x00000005090d7c24 */ /* 0x040fe4000f8e0204 */
[----:B------:R-:W-:Y:S01]  /*24bd0*/  IMAD.WIDE.U32 R2, R9, UR4, R2 ;  /* 0x0000000409027c25 */ /* 0x000fe2000f8e0002 */
[----:B---3--:R0:W-:Y:S01]  /*24be0*/  SYNCS.ARRIVE.TRANS64.RED.A1T0 RZ, [R0+URZ], RZ ;  /* 0x000000ff00ff79a7 */ /* 0x0081e2000810043f */
[----:B------:R-:W-:Y:S02]  /*24bf0*/  ULDC.64 UR4, c[0x0][0xad8] ;  /* 0x0002b60000047ab9 */ /* 0x000fe40000000a00 */
[----:B------:R-:W-:Y:S01]  /*24c00*/  IMAD.IADD R3, R3, 0x1, R13 ;  /* 0x0000000103037824 */ /* 0x000fe200078e020d */
[----:B0-----:R-:W-:Y:S01]  /*24c10*/  SHF.R.S32.HI R0, RZ, 0x1f, R11 ;  /* 0x0000001fff007819 */ /* 0x001fe2000001140b */
[----:B------:R-:W-:-:S04]  /*24c20*/  IMAD.WIDE.U32 R8, R11, UR4, R2 ;  /* 0x000000040b087c25 */ /* 0x000fc8000f8e0002 */
[----:B------:R-:W-:-:S04]  /*24c30*/  IMAD R0, R0, UR4, RZ ;  /* 0x0000000400007c24 */ /* 0x000fc8000f8e02ff */
[----:B------:R-:W-:Y:S01]  /*24c40*/  IMAD R3, R11, UR5, R0 ;  /* 0x000000050b037c24 */ /* 0x000fe2000f8e0200 */
[----:B------:R-:W-:Y:S02]  /*24c50*/  ULDC.64 UR4, c[0x0][0xa80] ;  /* 0x0002a00000047ab9 */ /* 0x000fe40000000a00 */
[----:B------:R-:W-:Y:S01]  /*24c60*/  LEA R2, P0, R8, UR4, 0x1 ;  /* 0x0000000408027c11 */ /* 0x000fe2000f8008ff */
[----:B------:R-:W-:Y:S01]  /*24c70*/  IMAD.IADD R3, R9, 0x1, R3 ;  /* 0x0000000109037824 */ /* 0x000fe200078e0203 */
[----:B------:R-:W-:-:S04]  /*24c80*/  UMOV UR4, 0xffffffff ;  /* 0xffffffff00047882 */ /* 0x000fc80000000000 */
[----:B------:R-:W-:Y:S01]  /*24c90*/  LEA.HI.X R3, R8, UR5, R3, 0x1, P0 ;  /* 0x0000000508037c11 */ /* 0x000fe200080f0c03 */
[----:B-1----:R-:W-:Y:S06]  /*24ca0*/  BRA.DIV UR4, `(.L_x_2482) ;  /* 0x000000c204fc7947 */ /* 0x002fec000b800000 */
[----:B------:R0:W1:Y:S04]  /*24cb0*/  SHFL.IDX PT, R0, R3, RZ, 0x181f ;  /* 0x00181fff03007589 */ /* 0x00006800000e0000 */
[----:B------:R0:W2:Y:S02]  /*24cc0*/  SHFL.IDX PT, R14, R2, RZ, 0x181f ;  /* 0x00181fff020e7589 */ /* 0x0000a400000e0000 */
.L_x_2737:
        /* <DEDUP_REMOVED lines=15> */
.L_x_2484:
[----:B------:R-:W-:Y:S05]  /*24dc0*/  BSYNC B1 ;  /* 0x0000000000017941 */ /* 0x000fea0003800000 */
.L_x_2483:
[----:B------:R-:W-:-:S03]  /*24dd0*/  UMOV UR4, 0xffffffff ;  /* 0xffffffff00047882 */ /* 0x000fc60000000000 */
[----:B------:R-:W-:Y:S05]  /*24de0*/  BRA.DIV UR4, `(.L_x_2485) ;  /* 0x000000c204e07947 */ /* 0x000fea000b800000 */
[----:B-1----:R1:W4:Y:S04]  /*24df0*/  SHFL.IDX PT, R0, R3, 0x1, 0x181f ;  /* 0x00381f0003007f89 */ /* 0x00232800000e0000 */
[----:B--23--:R1:W2:Y:S02]  /*24e00*/  SHFL.IDX PT, R14, R2, 0x1, 0x181f ;  /* 0x00381f00020e7f89 */ /* 0x00c2a400000e0000 */
.L_x_2741:
        /* <DEDUP_REMOVED lines=13> */
[----:B-----5:R3:W-:Y:S04]  /*24ee0*/  @!P2 ST.E.128 desc[UR54][R8.64], R28 ;  /* 0x0000001c0800a985 */ /* 0x0207e8000c101d36 */
[----:B------:R3:W-:Y:S02]  /*24ef0*/  @!P3 ST.E.128 desc[UR54][R14.64], R44 ;  /* 0x0000002c0e00b985 */ /* 0x0007e4000c101d36 */
.L_x_2487:
[----:B------:R-:W-:Y:S05]  /*24f00*/  BSYNC B1 ;  /* 0x0000000000017941 */ /* 0x000fea0003800000 */
.L_x_2486:
[----:B------:R-:W-:-:S03]  /*24f10*/  UMOV UR4, 0xffffffff ;  /* 0xffffffff00047882 */ /* 0x000fc60000000000 */
[----:B------:R-:W-:Y:S05]  /*24f20*/  BRA.DIV UR4, `(.L_x_2488) ;  /* 0x000000c204d87947 */ /* 0x000fea000b800000 */
[----:B----4-:R4:W0:Y:S04]  /*24f30*/  SHFL.IDX PT, R0, R3, 0x2, 0x181f ;  /* 0x00581f0003007f89 */ /* 0x01082800000e0000 */
[----:B--23--:R4:W2:Y:S02]  /*24f40*/  SHFL.IDX PT, R14, R2, 0x2, 0x181f ;  /* 0x00581f00020e7f89 */ /* 0x00c8a400000e0000 */
.L_x_2745:
        /* <DEDUP_REMOVED lines=13> */
[----:B-----5:R3:W-:Y:S04]  /*25020*/  @!P2 ST.E.128 desc[UR54][R8.64], R32 ;  /* 0x000000200800a985 */ /* 0x0207e8000c101d36 */
[----:B------:R3:W-:Y:S02]  /*25030*/  @!P3 ST.E.128 desc[UR54][R14.64], R48 ;  /* 0x000000300e00b985 */ /* 0x0007e4000c101d36 */
.L_x_2490:
[----:B------:R-:W-:Y:S05]  /*25040*/  BSYNC B1 ;  /* 0x0000000000017941 */ /* 0x000fea0003800000 */
.L_x_2489:
[----:B------:R-:W-:-:S03]  /*25050*/  UMOV UR4, 0xffffffff ;  /* 0xffffffff00047882 */ /* 0x000fc60000000000 */
[----:B------:R-:W-:Y:S05]  /*25060*/  BRA.DIV UR4, `(.L_x_2491) ;  /* 0x000000c204d07947 */ /* 0x000fea000b800000 */
[----:B0-----:R0:W0:Y:S04]  /*25070*/  SHFL.IDX PT, R0, R3, 0x3, 0x181f ;  /* 0x00781f0003007f89 */ /* 0x00102800000e0000 */
[----:B--23--:R2:W3:Y:S02]  /*25080*/  SHFL.IDX PT, R14, R2, 0x3, 0x181f ;  /* 0x00781f00020e7f89 */ /* 0x00c4e400000e0000 */
.L_x_2749:
[----:B-12-4-:R-:W-:-:S05]  /*25090*/  VIADD R2, R204, 0x60 ;  /* 0x00000060cc027836 */ /* 0x016fca0000000000 */
[----:B------:R-:W-:-:S13]  /*250a0*/  ISETP.GE.AND P0, PT, R2, R103, PT ;  /* 0x000000670200720c */ /* 0x000fda0003f06270 */
[----:B------:R-:W-:Y:S05]  /*250b0*/  @P0 BRA `(.L_x_2492) ;  /* 0x0000001c00980947 */ /* 0x000fea0003800000 */
[----:B------:R-:W-:Y:S01]  /*250c0*/  ULDC UR4, c[0x0][0xac8] ;  /* 0x0002b20000047ab9 */ /* 0x000fe20000000800 */
[----:B------:R-:W-:Y:S02]  /*250d0*/  SHF.R.S32.HI R4, RZ, 0x1f, R207 ;  /* 0x0000001fff047819 */ /* 0x000fe400000114cf */
[----:B------:R-:W-:-:S13]  /*250e0*/  ISETP.GE.AND P1, PT, R207, UR4, PT ;  /* 0x00000004cf007c0c */ /* 0x000fda000bf26270 */
[----:B---3--:R-:W-:-:S04]  /*250f0*/  @!P1 LEA R2, P0, R207, R14, 0x1 ;  /* 0x0000000ecf029211 */ /* 0x008fc800078008ff */
[----:B0-----:R-:W-:Y:S02]  /*25100*/  @!P1 LEA.HI.X R3, R207, R0, R4, 0x1, P0 ;  /* 0x00000000cf039211 */ /* 0x001fe400000f0c04 */
[----:B------:R-:W-:-:S03]  /*25110*/  ISETP.GE.AND P0, PT, R215, UR4, PT ;  /* 0x00000004d7007c0c */ /* 0x000fc6000bf06270 */
[----:B-----5:R0:W-:Y:S10]  /*25120*/  @!P1 ST.E.128 desc[UR54][R2.64], R36 ;  /* 0x0000002402009985 */ /* 0x0201f4000c101d36 */
[----:B------:R-:W-:Y:S05]  /*25130*/  @P0 BRA `(.L_x_2492) ;  /* 0x0000001c00780947 */ /* 0x000fea0003800000 */
[----:B------:R-:W-:Y:S02]  /*25140*/  SHF.R.S32.HI R4, RZ, 0x1f, R215 ;  /* 0x0000001fff047819 */ /* 0x000fe400000114d7 */
[----:B------:R-:W-:-:S04]  /*25150*/  LEA R14, P0, R215, R14, 0x1 ;  /* 0x0000000ed70e7211 */ /* 0x000fc800078008ff */
[----:B------:R-:W-:-:S05]  /*25160*/  LEA.HI.X R15, R215, R0, R4, 0x1, P0 ;  /* 0x00000000d70f7211 */ /* 0x000fca00000f0c04 */
[----:B------:R1:W-:Y:S01]  /*25170*/  ST.E.128 desc[UR54][R14.64], R52 ;  /* 0x000000340e007985 */ /* 0x0003e2000c101d36 */
[----:B------:R-:W-:Y:S05]  /*25180*/  BRA `(.L_x_2492) ;  /* 0x0000001c00647947 */ /* 0x000fea0003800000 */
.L_x_2481:
[----:B------:R-:W-:Y:S01]  /*25190*/  ULDC.64 UR4, c[0x0][0xb08] ;  /* 0x0002c20000047ab9 */ /* 0x000fe20000000a00 */
[----:B------:R-:W1:Y:S01]  /*251a0*/  @P1 LDC R12, c[0x0][0xbec] ;  /* 0x0002fb00ff0c1b82 */ /* 0x000e620000000800 */
[----:B------:R-:W-:Y:S01]  /*251b0*/  IMAD R106, R106, UR4, RZ ;  /* 0x000000046a6a7c24 */ /* 0x000fe2000f8e02ff */
[----:B0-----:R-:W-:Y:S01]  /*251c0*/  SHF.R.S32.HI R10, RZ, 0x1f, R105 ;  /* 0x0000001fff0a7819 */ /* 0x001fe20000011469 */
[----:B------:R-:W-:-:S04]  /*251d0*/  IMAD.WIDE.U32 R8, R101, UR4, RZ ;  /* 0x0000000465087c25 */ /* 0x000fc8000f8e00ff */
[----:B------:R-:W-:Y:S01]  /*251e0*/  IMAD R101, R101, UR5, R106 ;  /* 0x0000000565657c24 */ /* 0x000fe2000f8e026a */
[----:B------:R-:W0:Y:S01]  /*251f0*/  @P1 LDC R15, c[0x0][0xbf0] ;  /* 0x0002fc00ff0f1b82 */ /* 0x000e220000000800 */
[----:B------:R-:W-:Y:S01]  /*25200*/  ULDC.64 UR4, c[0x0][0xb38] ;  /* 0x0002ce0000047ab9 */ /* 0x000fe20000000a00 */
[----:B------:R-:W-:Y:S02]  /*25210*/  IMAD.MOV.U32 R11, RZ, RZ, R35 ;  /* 0x000000ffff0b7224 */ /* 0x000fe400078e0023 */
[----:B------:R-:W-:Y:S01]  /*25220*/  IADD3 R9, R9, R101, RZ ;  /* 0x0000006509097210 */ /* 0x000fe20007ffe0ff */
[----:B------:R-:W-:Y:S02]  /*25230*/  VIADD R29, R208, 0x8 ;  /* 0x00000008d01d7836 */ /* 0x000fe40000000000 */
[----:B------:R-:W-:-:S03]  /*25240*/  IMAD.WIDE.U32 R8, R209, UR4, R8 ;  /* 0x00000004d1087c25 */ /* 0x000fc6000f8e0008 */
[----:B------:R-:W-:Y:S01]  /*25250*/  SHF.R.S32.HI R30, RZ, 0x1f, R29 ;  /* 0x0000001fff1e7819 */ /* 0x000fe2000001141d */
        /* <DEDUP_REMOVED lines=35> */
.L_x_2752:
        /* <DEDUP_REMOVED lines=11> */
[-C--:B--2---:R-:W-:Y:S01]  /*25540*/  @!P0 MOV R10, R14.reuse ;  /* 0x0000000e000a8202 */ /* 0x084fe20000000f00 */
[----:B-1----:R-:W-:Y:S01]  /*25550*/  @!P0 IMAD.MOV.U32 R11, RZ, RZ, R25 ;  /* 0x000000ffff0b8224 */ /* 0x002fe200078e0019 */
[C---:B------:R-:W-:Y:S01]  /*25560*/  @!P3 LEA R8, P4, R29.reuse, R14, 0x2 ;  /* 0x0000000e1d08b211 */ /* 0x040fe200078810ff */
[----:B------:R-:W-:Y:S02]  /*25570*/  @!P0 IMAD.MOV.U32 R12, RZ, RZ, R102 ;  /* 0x000000ffff0c8224 */ /* 0x000fe400078e0066 */
[----:B------:R-:W-:Y:S01]  /*25580*/  @!P0 IMAD.WIDE R10, R208, 0x4, R10 ;  /* 0x00000004d00a8825 */ /* 0x000fe200078e020a */
[----:B------:R-:W-:-:S03]  /*25590*/  @!P3 LEA.HI.X R9, R29, R25, R30, 0x2, P4 ;  /* 0x000000191d09b211 */ /* 0x000fc600020f141e */
[----:B------:R-:W-:-:S05]  /*255a0*/  @!P0 IMAD.MOV.U32 R13, RZ, RZ, R99 ;  /* 0x000000ffff0d8224 */ /* 0x000fca00078e0063 */
        /* <DEDUP_REMOVED lines=9> */
[----:B-1----:R-:W-:Y:S01]  /*25640*/  @!P2 IMAD.MOV.U32 R12, RZ, RZ, R97 ;  /* 0x000000ffff0ca224 */ /* 0x002fe200078e0061 */
[----:B------:R-:W-:Y:S01]  /*25650*/  @!P1 LEA R8, P5, R236, R14, 0x2 ;  /* 0x0000000eec089211 */ /* 0x000fe200078a10ff */
[----:B------:R-:W-:-:S03]  /*25660*/  @!P2 IMAD.MOV.U32 R13, RZ, RZ, R96 ;  /* 0x000000ffff0da224 */ /* 0x000fc600078e0060 */
[----:B------:R-:W-:Y:S02]  /*25670*/  @!P1 LEA.HI.X R9, R236, R25, R15, 0x2, P5 ;  /* 0x00000019ec099211 */ /* 0x000fe400028f140f */
[----:B------:R1:W-:Y:S01]  /*25680*/  @!P2 ST.E.64 desc[UR54][R10.64], R12 ;  /* 0x0000000c0a00a985 */ /* 0x0003e2000c101b36 */
[----:B------:R-:W-:Y:S02]  /*25690*/  ISETP.GE.AND P2, PT, R233, UR4, PT ;  /* 0x00000004e9007c0c */ /* 0x000fe4000bf46270 */
[----:B------:R-:W-:Y:S02]  /*256a0*/  SHF.R.S32.HI R15, RZ, 0x1f, R234 ;  /* 0x0000001fff0f7819 */ /* 0x000fe400000114ea */
[----:B-1----:R-:W-:Y:S01]  /*256b0*/  @!P1 MOV R10, R78 ;  /* 0x0000004e000a9202 */ /* 0x002fe20000000f00 */
[----:B------:R-:W-:Y:S01]  /*256c0*/  @!P1 IMAD.MOV.U32 R11, RZ, RZ, R77 ;  /* 0x000000ffff0b9224 */ /* 0x000fe200078e004d */
[----:B------:R-:W-:-:S04]  /*256d0*/  @!P0 LEA R12, P4, R235, R14, 0x2 ;  /* 0x0000000eeb0c8211 */ /* 0x000fc800078810ff */
[----:B------:R1:W-:Y:S01]  /*256e0*/  @!P1 ST.E.64 desc[UR54][R8.64], R10 ;  /* 0x0000000a08009985 */ /* 0x0003e2000c101b36 */
[-C--:B------:R-:W-:Y:S02]  /*256f0*/  @!P0 LEA.HI.X R13, R235, R25.reuse, R31, 0x2, P4 ;  /* 0x00000019eb0d8211 */ /* 0x080fe400020f141f */
[----:B------:R-:W-:Y:S02]  /*25700*/  ISETP.GE.AND P1, PT, R232, UR4, PT ;  /* 0x00000004e8007c0c */ /* 0x000fe4000bf26270 */
[----:B------:R-:W-:Y:S01]  /*25710*/  SHF.R.S32.HI R31, RZ, 0x1f, R233 ;  /* 0x0000001fff1f7819 */ /* 0x000fe200000114e9 */
[----:B-1----:R-:W-:Y:S01]  /*25720*/  @!P0 IMAD.MOV.U32 R10, RZ, RZ, R2 ;  /* 0x000000ffff0a8224 */ /* 0x002fe200078e0002 */
[C---:B------:R-:W-:Y:S01]  /*25730*/  @!P3 LEA R8, P5, R234.reuse, R14, 0x2 ;  /* 0x0000000eea08b211 */ /* 0x040fe200078a10ff */
[----:B------:R-:W-:Y:S02]  /*25740*/  @!P0 IMAD.MOV.U32 R11, RZ, RZ, R79 ;  /* 0x000000ffff0b8224 */ /* 0x000fe400078e004f */
[----:B------:R-:W-:Y:S01]  /*25750*/  @!P3 IMAD.MOV.U32 R2, RZ, RZ, R3 ;  /* 0x000000ffff02b224 */ /* 0x000fe200078e0003 */
[----:B------:R-:W-:Y:S01]  /*25760*/  @!P3 LEA.HI.X R9, R234, R25, R15, 0x2, P5 ;  /* 0x00000019ea09b211 */ /* 0x000fe200028f140f */
[----:B------:R-:W-:Y:S01]  /*25770*/  @!P3 IMAD.MOV.U32 R3, RZ, RZ, R0 ;  /* 0x000000ffff03b224 */ /* 0x000fe200078e0000 */
[----:B------:R1:W-:Y:S01]  /*25780*/  @!P0 ST.E.64 desc[UR54][R12.64], R10 ;  /* 0x0000000a0c008985 */ /* 0x0003e2000c101b36 */
[----:B------:R-:W-:-:S02]  /*25790*/  ISETP.GE.AND P0, PT, R231, UR4, PT ;  /* 0x00000004e7007c0c */ /* 0x000fc4000bf06270 */
[----:B------:R-:W-:Y:S01]  /*257a0*/  SHF.R.S32.HI R15, RZ, 0x1f, R232 ;  /* 0x0000001fff0f7819 */ /* 0x000fe200000114e8 */
[----:B------:R2:W-:Y:S01]  /*257b0*/  @!P3 ST.E.64 desc[UR54][R8.64], R2 ;  /* 0x000000020800b985 */ /* 0x0005e2000c101b36 */
[----:B------:R-:W-:Y:S02]  /*257c0*/  ISETP.GE.AND P3, PT, R230, UR4, PT ;  /* 0x00000004e6007c0c */ /* 0x000fe4000bf66270 */
[----:B------:R-:W-:Y:S02]  /*257d0*/  SHF.R.S32.HI R0, RZ, 0x1f, R224 ;  /* 0x0000001fff007819 */ /* 0x000fe400000114e0 */
[----:B-1----:R-:W-:-:S04]  /*257e0*/  @!P2 LEA R10, P5, R233, R14, 0x2 ;  /* 0x0000000ee90aa211 */ /* 0x002fc800078a10ff */
[-C--:B------:R-:W-:Y:S01]  /*257f0*/  @!P2 LEA.HI.X R11, R233, R25.reuse, R31, 0x2, P5 ;  /* 0x00000019e90ba211 */ /* 0x080fe200028f141f */
[----:B--2---:R-:W-:Y:S01]  /*25800*/  @!P2 IMAD.MOV.U32 R8, RZ, RZ, R21 ;  /* 0x000000ffff08a224 */ /* 0x004fe200078e0015 */
[C---:B------:R-:W-:Y:S01]  /*25810*/  @!P1 LEA R2, P4, R232.reuse, R14, 0x2 ;  /* 0x0000000ee8029211 */ /* 0x040fe200078810ff */
[----:B------:R-:W-:Y:S01]  /*25820*/  @!P2 IMAD.MOV.U32 R9, RZ, RZ, R4 ;  /* 0x000000ffff09a224 */ /* 0x000fe200078e0004 */
[----:B------:R-:W-:Y:S02]  /*25830*/  ISETP.GE.AND P5, PT, R229, UR4, PT ;  /* 0x00000004e5007c0c */ /* 0x000fe4000bfa6270 */
[----:B------:R-:W-:Y:S01]  /*25840*/  @!P1 MOV R21, R20 ;  /* 0x0000001400159202 */ /* 0x000fe20000000f00 */
[----:B------:R-:W-:Y:S01]  /*25850*/  @!P1 IMAD.MOV.U32 R20, RZ, RZ, R40 ;  /* 0x000000ffff149224 */ /* 0x000fe200078e0028 */
[----:B------:R-:W-:Y:S01]  /*25860*/  @!P1 LEA.HI.X R3, R232, R25, R15, 0x2, P4 ;  /* 0x00000019e8039211 */ /* 0x000fe200020f140f */
[----:B------:R1:W-:Y:S01]  /*25870*/  @!P2 ST.E.64 desc[UR54][R10.64], R8 ;  /* 0x000000080a00a985 */ /* 0x0003e2000c101b36 */
[----:B------:R-:W-:-:S02]  /*25880*/  SHF.R.S32.HI R15, RZ, 0x1f, R231 ;  /* 0x0000001fff0f7819 */ /* 0x000fc400000114e7 */
[----:B------:R-:W-:Y:S01]  /*25890*/  SHF.R.S32.HI R4, RZ, 0x1f, R225 ;  /* 0x0000001fff047819 */ /* 0x000fe200000114e1 */
[----:B------:R2:W-:Y:S01]  /*258a0*/  @!P1 ST.E.64 desc[UR54][R2.64], R20 ;  /* 0x0000001402009985 */ /* 0x0005e2000c101b36 */
[----:B------:R-:W-:Y:S02]  /*258b0*/  ISETP.GE.AND P1, PT, R228, UR4, PT ;  /* 0x00000004e4007c0c */ /* 0x000fe4000bf26270 */
[CC--:B-1----:R-:W-:Y:S01]  /*258c0*/  @!P0 LEA R8, P2, R231.reuse, R14.reuse, 0x2 ;  /* 0x0000000ee7088211 */ /* 0x0c2fe200078410ff */
[----:B------:R-:W-:Y:S02]  /*258d0*/  @!P0 IMAD.MOV.U32 R10, RZ, RZ, R43 ;  /* 0x000000ffff0a8224 */ /* 0x000fe400078e002b */
[----:B------:R-:W-:Y:S01]  /*258e0*/  @!P0 IMAD.MOV.U32 R11, RZ, RZ, R41 ;  /* 0x000000ffff0b8224 */ /* 0x000fe200078e0029 */
[----:B------:R-:W-:Y:S01]  /*258f0*/  @!P0 LEA.HI.X R9, R231, R25, R15, 0x2, P2 ;  /* 0x00000019e7098211 */ /* 0x000fe200010f140f */
[----:B------:R-:W-:Y:S01]  /*25900*/  @!P3 IMAD.MOV.U32 R43, RZ, RZ, R42 ;  /* 0x000000ffff2bb224 */ /* 0x000fe200078e002a */
[-C--:B--2---:R-:W-:Y:S01]  /*25910*/  @!P3 LEA R2, P4, R230, R14.reuse, 0x2 ;  /* 0x0000000ee602b211 */ /* 0x084fe200078810ff */
[----:B------:R-:W-:Y:S01]  /*25920*/  @!P3 IMAD.MOV.U32 R42, RZ, RZ, R44 ;  /* 0x000000ffff2ab224 */ /* 0x000fe200078e002c */
[----:B------:R-:W-:Y:S01]  /*25930*/  SHF.R.S32.HI R15, RZ, 0x1f, R230 ;  /* 0x0000001fff0f7819 */ /* 0x000fe200000114e6 */
[----:B------:R1:W-:Y:S01]  /*25940*/  @!P0 ST.E.64 desc[UR54][R8.64], R10 ;  /* 0x0000000a08008985 */ /* 0x0003e2000c101b36 */
[----:B------:R-:W-:-:S02]  /*25950*/  @!P5 LEA R12, P2, R229, R14, 0x2 ;  /* 0x0000000ee50cd211 */ /* 0x000fc400078410ff */
[-C--:B------:R-:W-:Y:S02]  /*25960*/  @!P3 LEA.HI.X R3, R230, R25.reuse, R15, 0x2, P4 ;  /* 0x00000019e603b211 */ /* 0x080fe400020f140f */
[----:B------:R-:W-:Y:S02]  /*25970*/  SHF.R.S32.HI R15, RZ, 0x1f, R229 ;  /* 0x0000001fff0f7819 */ /* 0x000fe400000114e5 */
[----:B------:R-:W-:Y:S01]  /*25980*/  ISETP.GE.AND P0, PT, R227, UR4, PT ;  /* 0x00000004e3007c0c */ /* 0x000fe2000bf06270 */
[----:B------:R2:W-:Y:S01]  /*25990*/  @!P3 ST.E.64 desc[UR54][R2.64], R42 ;  /* 0x0000002a0200b985 */ /* 0x0005e2000c101b36 */
[----:B------:R-:W-:Y:S02]  /*259a0*/  @!P5 LEA.HI.X R13, R229, R25, R15, 0x2, P2 ;  /* 0x00000019e50dd211 */ /* 0x000fe400010f140f */
[----:B------:R-:W-:Y:S02]  /*259b0*/  ISETP.GE.AND P3, PT, R226, UR4, PT ;  /* 0x00000004e2007c0c */ /* 0x000fe4000bf66270 */
[----:B------:R-:W-:-:S02]  /*259c0*/  ISETP.GE.AND P4, PT, R224, UR4, PT ;  /* 0x00000004e0007c0c */ /* 0x000fc4000bf86270 */
[C---:B-1----:R-:W-:Y:S02]  /*259d0*/  @!P1 LEA R8, P2, R228.reuse, R14, 0x2 ;  /* 0x0000000ee4089211 */ /* 0x042fe400078410ff */
[----:B------:R-:W-:Y:S02]  /*259e0*/  SHF.R.S32.HI R15, RZ, 0x1f, R227 ;  /* 0x0000001fff0f7819 */ /* 0x000fe400000114e3 */
[----:B------:R-:W-:Y:S01]  /*259f0*/  @!P1 LEA.HI.X R9, R228, R25, R28, 0x2, P2 ;  /* 0x00000019e4099211 */ /* 0x000fe200010f141c */
[----:B------:R-:W-:Y:S02]  /*25a00*/  @!P0 IMAD.MOV.U32 R10, RZ, RZ, R51 ;  /* 0x000000ffff0a8224 */ /* 0x000fe400078e0033 */
[----:B--2---:R-:W-:Y:S01]  /*25a10*/  @!P5 IMAD.MOV.U32 R2, RZ, RZ, R47 ;  /* 0x000000ffff02d224 */ /* 0x004fe200078e002f */
[----:B------:R-:W-:Y:S01]  /*25a20*/  @!P1 MOV R47, R46 ;  /* 0x0000002e002f9202 */ /* 0x000fe20000000f00 */
[----:B------:R-:W-:Y:S02]  /*25a30*/  @!P5 IMAD.MOV.U32 R3, RZ, RZ, R45 ;  /* 0x000000ffff03d224 */ /* 0x000fe400078e002d */
[----:B------:R-:W-:-:S02]  /*25a40*/  @!P1 IMAD.MOV.U32 R46, RZ, RZ, R48 ;  /* 0x000000ffff2e9224 */ /* 0x000fc400078e0030 */
[----:B------:R-:W-:Y:S01]  /*25a50*/  @!P0 IMAD.MOV.U32 R11, RZ, RZ, R49 ;  /* 0x000000ffff0b8224 */ /* 0x000fe200078e0031 */
[----:B------:R1:W-:Y:S01]  /*25a60*/  @!P5 ST.E.64 desc[UR54][R12.64], R2 ;  /* 0x000000020c00d985 */ /* 0x0003e2000c101b36 */
[----:B------:R-:W-:Y:S01]  /*25a70*/  ISETP.GE.AND P5, PT, R225, UR4, PT ;  /* 0x00000004e1007c0c */ /* 0x000fe2000bfa6270 */
[----:B------:R-:W-:Y:S02]  /*25a80*/  @!P3 IMAD.MOV.U32 R51, RZ, RZ, R50 ;  /* 0x000000ffff33b224 */ /* 0x000fe400078e0032 */
[----:B------:R2:W-:Y:S01]  /*25a90*/  @!P1 ST.E.64 desc[UR54][R8.64], R46 ;  /* 0x0000002e08009985 */ /* 0x0005e2000c101b36 */
[----:B------:R-:W-:Y:S01]  /*25aa0*/  @!P3 IMAD.MOV.U32 R50, RZ, RZ, R80 ;  /* 0x000000ffff32b224 */ /* 0x000fe200078e0050 */
[----:B-1----:R-:W-:-:S08]  /*25ab0*/  @!P0 LEA R2, P2, R227, R14, 0x2 ;  /* 0x0000000ee3028211 */ /* 0x002fd000078410ff */
[----:B------:R-:W-:Y:S02]  /*25ac0*/  @!P5 IMAD.MOV.U32 R80, RZ, RZ, R83 ;  /* 0x000000ffff50d224 */ /* 0x000fe400078e0053 */
[----:B------:R-:W-:Y:S01]  /*25ad0*/  @!P4 IMAD.MOV.U32 R83, RZ, RZ, R82 ;  /* 0x000000ffff53c224 */ /* 0x000fe200078e0052 */
[-C--:B------:R-:W-:Y:S02]  /*25ae0*/  @!P0 LEA.HI.X R3, R227, R25.reuse, R15, 0x2, P2 ;  /* 0x00000019e3038211 */ /* 0x080fe400010f140f */
[C---:B--2---:R-:W-:Y:S02]  /*25af0*/  @!P3 LEA R8, P1, R226.reuse, R14, 0x2 ;  /* 0x0000000ee208b211 */ /* 0x044fe400078210ff */
[----:B------:R-:W-:Y:S01]  /*25b00*/  SHF.R.S32.HI R15, RZ, 0x1f, R226 ;  /* 0x0000001fff0f7819 */ /* 0x000fe200000114e2 */
[----:B------:R1:W-:Y:S01]  /*25b10*/  @!P0 ST.E.64 desc[UR54][R2.64], R10 ;  /* 0x0000000a02008985 */ /* 0x0003e2000c101b36 */
[----:B------:R-:W-:Y:S02]  /*25b20*/  @!P4 MOV R82, R84 ;  /* 0x000000540052c202 */ /* 0x000fe40000000f00 */
[----:B------:R-:W-:-:S05]  /*25b30*/  @!P3 LEA.HI.X R9, R226, R25, R15, 0x2, P1 ;  /* 0x00000019e209b211 */ /* 0x000fca00008f140f */
[----:B------:R3:W-:Y:S01]  /*25b40*/  @!P3 ST.E.64 desc[UR54][R8.64], R50 ;  /* 0x000000320800b985 */ /* 0x0007e2000c101b36 */
[CC--:B-1----:R-:W-:Y:S02]  /*25b50*/  @!P5 LEA R2, P0, R225.reuse, R14.reuse, 0x2 ;  /* 0x0000000ee102d211 */ /* 0x0c2fe400078010ff */
[C---:B------:R-:W-:Y:S02]  /*25b60*/  @!P4 LEA R10, P2, R224.reuse, R14, 0x2 ;  /* 0x0000000ee00ac211 */ /* 0x040fe400078410ff */
[-C--:B------:R-:W-:Y:S02]  /*25b70*/  @!P5 LEA.HI.X R3, R225, R25.reuse, R4, 0x2, P0 ;  /* 0x00000019e103d211 */ /* 0x080fe400000f1404 */
[----:B------:R-:W-:-:S03]  /*25b80*/  @!P4 LEA.HI.X R11, R224, R25, R0, 0x2, P2 ;  /* 0x00000019e00bc211 */ /* 0x000fc600010f1400 */
[----:B------:R3:W-:Y:S04]  /*25b90*/  @!P5 ST.E.64 desc[UR54][R2.64], R80 ;  /* 0x000000500200d985 */ /* 0x0007e8000c101b36 */
[----:B------:R3:W-:Y:S02]  /*25ba0*/  @!P4 ST.E.64 desc[UR54][R10.64], R82 ;  /* 0x000000520a00c985 */ /* 0x0007e4000c101b36 */
.L_x_2495:
[----:B------:R-:W-:Y:S05]  /*25bb0*/  BSYNC B1 ;  /* 0x0000000000017941 */ /* 0x000fea0003800000 */
.L_x_2494:
[----:B------:R-:W-:-:S03]  /*25bc0*/  UMOV UR4, 0xffffffff ;  /* 0xffffffff00047882 */ /* 0x000fc60000000000 */
[----:B------:R-:W-:Y:S05]  /*25bd0*/  BRA.DIV UR4, `(.L_x_2496) ;  /* 0x000000ba04707947 */ /* 0x000fea000b800000 */
[----:B---3--:R3:W4:Y:S04]  /*25be0*/  SHFL.IDX PT, R3, R27, 0x1, 0x1c1f ;  /* 0x003c1f001b037f89 */ /* 0x00872800000e0000 */
[----:B--2---:R3:W2:Y:S02]  /*25bf0*/  SHFL.IDX PT, R14, R26, 0x1, 0x1c1f ;  /* 0x003c1f001a0e7f89 */ /* 0x0046a400000e0000 */
.L_x_2756:
[----:B------:R-:W-:-:S13]  /*25c00*/  ISETP.GE.AND P0, PT, R24, R103, PT ;  /* 0x000000671800720c */ /* 0x000fda0003f06270 */
[----:B------:R-:W-:Y:S05]  /*25c10*/  @P0 BRA `(.L_x_2492) ;  /* 0x0000001000c00947 */ /* 0x000fea0003800000 */
[----:B------:R-:W-:Y:S01]  /*25c20*/  ULDC UR4, c[0x0][0xac8] ;  /* 0x0002b20000047ab9 */ /* 0x000fe20000000800 */
[----:B------:R-:W-:Y:S02]  /*25c30*/  SHF.R.S32.HI R0, RZ, 0x1f, R237 ;  /* 0x0000001fff007819 */ /* 0x000fe400000114ed */
[----:B------:R-:W-:Y:S02]  /*25c40*/  ISETP.GE.AND P1, PT, R208, UR4, PT ;  /* 0x00000004d0007c0c */ /* 0x000fe4000bf26270 */
[----:B------:R-:W-:Y:S02]  /*25c50*/  ISETP.GE.AND P3, PT, R29, UR4, PT ;  /* 0x000000041d007c0c */ /* 0x000fe4000bf66270 */
[----:B------:R-:W-:Y:S02]  /*25c60*/  ISETP.GE.AND P2, PT, R237, UR4, PT ;  /* 0x00000004ed007c0c */ /* 0x000fe4000bf46270 */
[----:B------:R-:W-:Y:S02]  /*25c70*/  SHF.R.S32.HI R4, RZ, 0x1f, R236 ;  /* 0x0000001fff047819 */ /* 0x000fe400000114ec */
[----:B------:R-:W-:-:S05]  /*25c80*/  SHF.R.S32.HI R15, RZ, 0x1f, R227 ;  /* 0x0000001fff0f7819 */ /* 0x000fca00000114e3 */
[----:B--2---:R-:W-:Y:S02]  /*25c90*/  @!P1 IMAD.MOV.U32 R2, RZ, RZ, R14 ;  /* 0x000000ffff029224 */ /* 0x004fe400078e000e */
[-C--:B------:R-:W-:Y:S01]  /*25ca0*/  @!P3 LEA R10, P0, R29, R14.reuse, 0x2 ;  /* 0x0000000e1d0ab211 */ /* 0x080fe200078010ff */
[----:B------:R-:W-:Y:S01]  /*25cb0*/  @!P1 IMAD.MOV.U32 R84, RZ, RZ, R52 ;  /* 0x000000ffff549224 */ /* 0x000fe200078e0034 */
[----:B------:R-:W-:Y:S01]  /*25cc0*/  @!P2 LEA R12, P4, R237, R14, 0x2 ;  /* 0x0000000eed0ca211 */ /* 0x000fe200078810ff */
[----:B----4-:R-:W-:Y:S01]  /*25cd0*/  @!P1 IMAD.WIDE R8, R208, 0x4, R2 ;  /* 0x00000004d0089825 */ /* 0x010fe200078e0202 */
[----:B------:R-:W-:Y:S02]  /*25ce0*/  @!P3 LEA.HI.X R11, R29, R3, R30, 0x2, P0 ;  /* 0x000000031d0bb211 */ /* 0x000fe400000f141e */
[----:B------:R-:W-:Y:S02]  /*25cf0*/  ISETP.GE.AND P0, PT, R236, UR4, PT ;  /* 0x00000004ec007c0c */ /* 0x000fe4000bf06270 */
[----:B------:R2:W-:Y:S01]  /*25d00*/  @!P1 ST.E.64 desc[UR54][R8.64], R84 ;  /* 0x0000005408009985 */ /* 0x0005e2000c101b36 */
[----:B------:R-:W-:-:S02]  /*25d10*/  ISETP.GE.AND P1, PT, R235, UR4, PT ;  /* 0x00000004eb007c0c */ /* 0x000fc4000bf26270 */
[----:B------:R-:W-:Y:S02]  /*25d20*/  @!P2 LEA.HI.X R13, R237, R3, R0, 0x2, P4 ;  /* 0x00000003ed0da211 */ /* 0x000fe400020f1400 */
[----:B------:R-:W-:Y:S02]  /*25d30*/  ISETP.GE.AND P4, PT, R234, UR4, PT ;  /* 0x00000004ea007c0c */ /* 0x000fe4000bf86270 */
[----:B------:R-:W-:-:S04]  /*25d40*/  SHF.R.S32.HI R0, RZ, 0x1f, R235 ;  /* 0x0000001fff007819 */ /* 0x000fc800000114eb */
[----:B------:R-:W-:Y:S01]  /*25d50*/  @!P0 LEA R20, P5, R236, R14, 0x2 ;  /* 0x0000000eec148211 */ /* 0x000fe200078a10ff */
[----:B--2---:R-:W-:-:S03]  /*25d60*/  @!P3 IMAD.MOV.U32 R8, RZ, RZ, R53 ;  /* 0x000000ffff08b224 */ /* 0x004fc600078e0035 */
[----:B------:R-:W-:Y:S01]  /*25d70*/  @!P0 LEA.HI.X R21, R236, R3, R4, 0x2, P5 ;  /* 0x00000003ec158211 */ /* 0x000fe200028f1404 */
[----:B------:R-:W-:Y:S01]  /*25d80*/  @!P3 IMAD.MOV.U32 R9, RZ, RZ, R86 ;  /* 0x000000ffff09b224 */ /* 0x000fe200078e0056 */
[----:B------:R-:W-:-:S04]  /*25d90*/  SHF.R.S32.HI R4, RZ, 0x1f, R234 ;  /* 0x0000001fff047819 */ /* 0x000fc800000114ea */
[----:B------:R2:W-:Y:S01]  /*25da0*/  @!P3 ST.E.64 desc[UR54][R10.64], R8 ;  /* 0x000000080a00b985 */ /* 0x0005e2000c101b36 */
[----:B------:R-:W-:Y:S01]  /*25db0*/  ISETP.GE.AND P3, PT, R233, UR4, PT ;  /* 0x00000004e9007c0c */ /* 0x000fe2000bf66270 */
[----:B--2---:R-:W-:Y:S02]  /*25dc0*/  @!P2 IMAD.MOV.U32 R8, RZ, RZ, R56 ;  /* 0x000000ffff08a224 */ /* 0x004fe400078e0038 */
[----:B------:R-:W-:Y:S02]  /*25dd0*/  @!P2 IMAD.MOV.U32 R9, RZ, RZ, R54 ;  /* 0x000000ffff09a224 */ /* 0x000fe400078e0036 */
[----:B------:R-:W-:-:S03]  /*25de0*/  @!P0 IMAD.MOV.U32 R54, RZ, RZ, R57 ;  /* 0x000000ffff368224 */ /* 0x000fc600078e0039 */
[----:B------:R2:W-:Y:S01]  /*25df0*/  @!P2 ST.E.64 desc[UR54][R12.64], R8 ;  /* 0x000000080c00a985 */ /* 0x0005e2000c101b36 */
[----:B------:R-:W-:-:S03]  /*25e00*/  @!P1 LEA R24, P2, R235, R14, 0x2 ;  /* 0x0000000eeb189211 */ /* 0x000fc600078410ff */
[----:B------:R4:W-:Y:S01]  /*25e10*/  @!P0 ST.E.64 desc[UR54][R20.64], R54 ;  /* 0x0000003614008985 */ /* 0x0009e2000c101b36 */
[-C--:B-1----:R-:W-:Y:S02]  /*25e20*/  @!P1 LEA.HI.X R25, R235, R3.reuse, R0, 0x2, P2 ;  /* 0x00000003eb199211 */ /* 0x082fe400010f1400 */
[----:B------:R-:W-:Y:S02]  /*25e30*/  ISETP.GE.AND P2, PT, R232, UR4, PT ;  /* 0x00000004e8007c0c */ /* 0x000fe4000bf46270 */
[C---:B------:R-:W-:Y:S02]  /*25e40*/  @!P4 LEA R10, P0, R234.reuse, R14, 0x2 ;  /* 0x0000000eea0ac211 */ /* 0x040fe400078010ff */
[----:B------:R-:W-:Y:S02]  /*25e50*/  SHF.R.S32.HI R0, RZ, 0x1f, R233 ;  /* 0x0000001fff007819 */ /* 0x000fe400000114e9 */
[----:B------:R-:W-:Y:S01]  /*25e60*/  @!P4 LEA.HI.X R11, R234, R3, R4, 0x2, P0 ;  /* 0x00000003ea0bc211 */ /* 0x000fe200000f1404 */
[----:B--2---:R-:W-:Y:S01]  /*25e70*/  @!P1 IMAD.MOV.U32 R9, RZ, RZ, R58 ;  /* 0x000000ffff099224 */ /* 0x004fe200078e003a */
[----:B------:R-:W-:Y:S01]  /*25e80*/  @!P1 MOV R8, R66 ;  /* 0x0000004200089202 */ /* 0x000fe20000000f00 */
[----:B------:R-:W-:Y:S01]  /*25e90*/  @!P4 IMAD.MOV.U32 R58, RZ, RZ, R67 ;  /* 0x000000ffff3ac224 */ /* 0x000fe200078e0043 */
[----:B------:R-:W-:-:S02]  /*25ea0*/  @!P3 LEA R12, P5, R233, R14, 0x2 ;  /* 0x0000000ee90cb211 */ /* 0x000fc400078a10ff */
[----:B------:R-:W-:Y:S01]  /*25eb0*/  ISETP.GE.AND P0, PT, R230, UR4, PT ;  /* 0x00000004e6007c0c */ /* 0x000fe2000bf06270 */
[----:B------:R1:W-:Y:S01]  /*25ec0*/  @!P1 ST.E.64 desc[UR54][R24.64], R8 ;  /* 0x0000000818009985 */ /* 0x0003e2000c101b36 */
[----:B------:R-:W-:Y:S02]  /*25ed0*/  ISETP.GE.AND P1, PT, R231, UR4, PT ;  /* 0x00000004e7007c0c */ /* 0x000fe4000bf26270 */
[----:B------:R-:W-:Y:S01]  /*25ee0*/  @!P3 LEA.HI.X R13, R233, R3, R0, 0x2, P5 ;  /* 0x00000003e90db211 */ /* 0x000fe200028f1400 */
[----:B------:R-:W-:Y:S01]  /*25ef0*/  @!P4 ST.E.64 desc[UR54][R10.64], R58 ;  /* 0x0000003a0a00c985 */ /* 0x000fe2000c101b36 */
[----:B------:R-:W-:Y:S02]  /*25f00*/  SHF.R.S32.HI R0, RZ, 0x1f, R232 ;  /* 0x0000001fff007819 */ /* 0x000fe400000114e8 */
[----:B----4-:R-:W-:Y:S02]  /*25f10*/  @!P2 LEA R20, P4, R232, R14, 0x2 ;  /* 0x0000000ee814a211 */ /* 0x010fe400078810ff */
[----:B------:R-:W-:-:S02]  /*25f20*/  SHF.R.S32.HI R4, RZ, 0x1f, R229 ;  /* 0x0000001fff047819 */ /* 0x000fc400000114e5 */
[-C--:B------:R-:W-:Y:S02]  /*25f30*/  @!P2 LEA.HI.X R21, R232, R3.reuse, R0, 0x2, P4 ;  /* 0x00000003e815a211 */ /* 0x080fe400020f1400 */
[----:B------:R-:W-:Y:S01]  /*25f40*/  SHF.R.S32.HI R0, RZ, 0x1f, R231 ;  /* 0x0000001fff007819 */ /* 0x000fe200000114e7 */
[----:B-1----:R-:W-:Y:S01]  /*25f50*/  @!P3 IMAD.MOV.U32 R8, RZ, RZ, R70 ;  /* 0x000000ffff08b224 */ /* 0x002fe200078e0046 */
[CC--:B------:R-:W-:Y:S01]  /*25f60*/  @!P1 LEA R24, P5, R231.reuse, R14.reuse, 0x2 ;  /* 0x0000000ee7189211 */ /* 0x0c0fe200078a10ff */
[----:B------:R-:W-:Y:S01]  /*25f70*/  @!P3 IMAD.MOV.U32 R9, RZ, RZ, R68 ;  /* 0x000000ffff09b224 */ /* 0x000fe200078e0044 */
[----:B0--3--:R-:W-:Y:S01]  /*25f80*/  @!P0 LEA R26, P4, R230, R14, 0x2 ;  /* 0x0000000ee61a8211 */ /* 0x009fe200078810ff */
[----:B------:R-:W-:Y:S01]  /*25f90*/  @!P2 IMAD.MOV.U32 R68, RZ, RZ, R71 ;  /* 0x000000ffff44a224 */ /* 0x000fe200078e0047 */
[----:B------:R-:W-:Y:S02]  /*25fa0*/  @!P1 LEA.HI.X R25, R231, R3, R0, 0x2, P5 ;  /* 0x00000003e7199211 */ /* 0x000fe400028f1400 */
[----:B------:R0:W-:Y:S01]  /*25fb0*/  @!P3 ST.E.64 desc[UR54][R12.64], R8 ;  /* 0x000000080c00b985 */ /* 0x0001e2000c101b36 */
[----:B------:R-:W-:-:S02]  /*25fc0*/  ISETP.GE.AND P3, PT, R229, UR4, PT ;  /* 0x00000004e5007c0c */ /* 0x000fc4000bf66270 */
[----:B------:R-:W-:Y:S01]  /*25fd0*/  SHF.R.S32.HI R0, RZ, 0x1f, R230 ;  /* 0x0000001fff007819 */ /* 0x000fe200000114e6 */
[----:B------:R-:W-:Y:S01]  /*25fe0*/  @!P2 ST.E.64 desc[UR54][R20.64], R68 ;  /* 0x000000441400a985 */ /* 0x000fe2000c101b36 */
[----:B------:R-:W-:Y:S02]  /*25ff0*/  ISETP.GE.AND P2, PT, R228, UR4, PT ;  /* 0x00000004e4007c0c */ /* 0x000fe4000bf46270 */
[----:B------:R-:W-:Y:S02]  /*26000*/  @!P0 LEA.HI.X R27, R230, R3, R0, 0x2, P4 ;  /* 0x00000003e61b8211 */ /* 0x000fe400020f1400 */
[----:B------:R-:W-:Y:S02]  /*26010*/  ISETP.GE.AND P4, PT, R227, UR4, PT ;  /* 0x00000004e3007c0c */ /* 0x000fe4000bf86270 */
[----:B------:R-:W-:Y:S02]  /*26020*/  ISETP.GE.AND P5, PT, R226, UR4, PT ;  /* 0x00000004e2007c0c */ /* 0x000fe4000bfa6270 */
[----:B------:R-:W-:Y:S01]  /*26030*/  SHF.R.S32.HI R0, RZ, 0x1f, R228 ;  /* 0x0000001fff007819 */ /* 0x000fe200000114e4 */
[----:B0-----:R-:W-:-:S02]  /*26040*/  @!P1 IMAD.MOV.U32 R8, RZ, RZ, R74 ;  /* 0x000000ffff089224 */ /* 0x001fc400078e004a */
[----:B------:R-:W-:Y:S01]  /*26050*/  @!P1 IMAD.MOV.U32 R9, RZ, RZ, R72 ;  /* 0x000000ffff099224 */ /* 0x000fe200078e0048 */
[----:B------:R-:W-:Y:S01]  /*26060*/  @!P0 MOV R72, R75 ;  /* 0x0000004b00488202 */ /* 0x000fe20000000f00 */
[----:B------:R-:W-:Y:S02]  /*26070*/  @!P3 IMAD.MOV.U32 R77, RZ, RZ, R76 ;  /* 0x000000ffff4db224 */ /* 0x000fe400078e004c */
[----:B------:R-:W-:Y:S01]  /*26080*/  @!P3 IMAD.MOV.U32 R76, RZ, RZ, R90 ;  /* 0x000000ffff4cb224 */ /* 0x000fe200078e005a */
[----:B------:R0:W-:Y:S01]  /*26090*/  @!P1 ST.E.64 desc[UR54][R24.64], R8 ;  /* 0x0000000818009985 */ /* 0x0001e2000c101b36 */
[----:B------:R-:W-:Y:S01]  /*260a0*/  @!P3 LEA R10, P1, R229, R14, 0x2 ;  /* 0x0000000ee50ab211 */ /* 0x000fe200078210ff */
[----:B------:R-:W-:Y:S02]  /*260b0*/  @!P2 IMAD.MOV.U32 R86, RZ, RZ, R91 ;  /* 0x000000ffff56a224 */ /* 0x000fe400078e005b */
[----:B------:R1:W-:Y:S01]  /*260c0*/  @!P0 ST.E.64 desc[UR54][R26.64], R72 ;  /* 0x000000481a008985 */ /* 0x0003e2000c101b36 */
[----:B------:R-:W-:-:S02]  /*260d0*/  ISETP.GE.AND P0, PT, R225, UR4, PT ;  /* 0x00000004e1007c0c */ /* 0x000fc4000bf06270 */
[-C--:B------:R-:W-:Y:S02]  /*260e0*/  @!P3 LEA.HI.X R11, R229, R3.reuse, R4, 0x2, P1 ;  /* 0x00000003e50bb211 */ /* 0x080fe400008f1404 */
[CC--:B------:R-:W-:Y:S02]  /*260f0*/  @!P2 LEA R12, P1, R228.reuse, R14.reuse, 0x2 ;  /* 0x0000000ee40ca211 */ /* 0x0c0fe400078210ff */
[----:B------:R-:W-:Y:S01]  /*26100*/  SHF.R.S32.HI R4, RZ, 0x1f, R226 ;  /* 0x0000001fff047819 */ /* 0x000fe200000114e2 */
[----:B------:R2:W-:Y:S01]  /*26110*/  @!P3 ST.E.64 desc[UR54][R10.64], R76 ;  /* 0x0000004c0a00b985 */ /* 0x0005e2000c101b36 */
[----:B------:R-:W-:Y:S01]  /*26120*/  @!P2 LEA.HI.X R13, R228, R3, R0, 0x2, P1 ;  /* 0x00000003e40da211 */ /* 0x000fe200008f1400 */
[----:B0-----:R-:W-:Y:S01]  /*26130*/  @!P4 IMAD.MOV.U32 R8, RZ, RZ, R94 ;  /* 0x000000ffff08c224 */ /* 0x001fe200078e005e */
[-C--:B------:R-:W-:Y:S01]  /*26140*/  @!P4 LEA R20, P1, R227, R14.reuse, 0x2 ;  /* 0x0000000ee314c211 */ /* 0x080fe200078210ff */
[----:B------:R-:W-:Y:S01]  /*26150*/  @!P4 IMAD.MOV.U32 R9, RZ, RZ, R92 ;  /* 0x000000ffff09c224 */ /* 0x000fe200078e005c */
[----:B------:R-:W-:Y:S01]  /*26160*/  SHF.R.S32.HI R0, RZ, 0x1f, R225 ;  /* 0x0000001fff007819 */ /* 0x000fe200000114e1 */
[----:B------:R2:W-:Y:S01]  /*26170*/  @!P2 ST.E.64 desc[UR54][R12.64], R86 ;  /* 0x000000560c00a985 */ /* 0x0005e2000c101b36 */
[-C--:B------:R-:W-:Y:S01]  /*26180*/  @!P5 LEA R24, P2, R226, R14.reuse, 0x2 ;  /* 0x0000000ee218d211 */ /* 0x080fe200078410ff */
[----:B------:R-:W-:Y:S01]  /*26190*/  @!P5 IMAD.MOV.U32 R92, RZ, RZ, R95 ;  /* 0x000000ffff5cd224 */ /* 0x000fe200078e005f */
[----:B-1----:R-:W-:-:S02]  /*261a0*/  @!P0 LEA R26, P3, R225, R14, 0x2 ;  /* 0x0000000ee11a8211 */ /* 0x002fc400078610ff */
        /* <DEDUP_REMOVED lines=13> */
.L_x_2478:
[----:B------:R-:W-:Y:S01]  /*26280*/  ULDC.64 UR6, c[0x0][0xc08] ;  /* 0x0003020000067ab9 */ /* 0x000fe20000000a00 */
[----:B------:R-:W-:Y:S01]  /*26290*/  ULDC.64 UR4, c[0x0][0xc00] ;  /* 0x0003000000047ab9 */ /* 0x000fe20000000a00 */
[----:B------:R-:W-:Y:S01]  /*262a0*/  ISETP.NE.U32.AND P1, PT, RZ, UR6, PT ;  /* 0x00000006ff007c0c */ /* 0x000fe2000bf25070 */
[----:B------:R-:W-:Y:S01]  /*262b0*/  IMAD.MOV.U32 R25, RZ, RZ, RZ ;  /* 0x000000ffff197224 */ /* 0x000fe200078e00ff */
[----:B------:R-:W-:Y:S02]  /*262c0*/  ISETP.NE.U32.AND P0, PT, RZ, UR4, PT ;  /* 0x00000004ff007c0c */ /* 0x000fe4000bf05070 */
[----:B------:R-:W-:Y:S02]  /*262d0*/  ISETP.NE.AND.EX P1, PT, RZ, UR7, PT, P1 ;  /* 0x00000007ff007c0c */ /* 0x000fe4000bf25310 */
[----:B------:R-:W-:Y:S02]  /*262e0*/  IADD3 R2, P2, R218, UR4, RZ ;  /* 0x00000004da027c10 */ /* 0x000fe4000ff5e0ff */
[----:B------:R-:W-:-:S02]  /*262f0*/  ISETP.NE.AND.EX P0, PT, RZ, UR5, PT, P0 ;  /* 0x00000005ff007c0c */ /* 0x000fc4000bf05300 */
[----:B------:R-:W-:Y:S01]  /*26300*/  IADD3.X R3, R219, UR5, RZ, P2, !PT ;  /* 0x00000005db037c10 */ /* 0x000fe200097fe4ff */
[----:B------:R-:W-:Y:S02]  /*26310*/  ULDC UR4, c[0x0][0xa88] ;  /* 0x0002a20000047ab9 */ /* 0x000fe40000000800 */
[----:B--2---:R-:W-:-:S04]  /*26320*/  MOV R4, UR4 ;  /* 0x0000000400047c02 */ /* 0x004fc80008000f00 */
[----:B------:R-:W-:-:S04]  /*26330*/  @P1 IADD3 R218, P2, R218, UR6, RZ ;  /* 0x00000006dada1c10 */ /* 0x000fc8000ff5e0ff */
[----:B------:R-:W-:Y:S01]  /*26340*/  @P1 IADD3.X R219, R219, UR7, RZ, P2, !PT ;  /* 0x00000007dbdb1c10 */ /* 0x000fe200097fe4ff */
[----:B------:R2:W5:Y:S04]  /*26350*/  @P0 LDG.E R25, desc[UR54][R2.64] ;  /* 0x0000003602190981 */ /* 0x000568000c1e1900 */
[----:B------:R2:W5:Y:S01]  /*26360*/  @P1 LDG.E R4, desc[UR54][R218.64] ;  /* 0x00000036da041981 */ /* 0x000562000c1e1900 */
[----:B------:R-:W3:Y:S01]  /*26370*/  S2R R28, SR_TID.X ;  /* 0x00000000001c7919 */ /* 0x000ee20000002100 */
[----:B-1----:R-:W-:Y:S01]  /*26380*/  ISETP.GT.AND P2, PT, R217, 0x1, PT ;  /* 0x00000001d900780c */ /* 0x002fe20003f44270 */
[----:B---3--:R-:W-:-:S05]  /*26390*/  VIADD R0, R28, 0xffffff80 ;  /* 0xffffff801c007836 */ /* 0x008fca0000000000 */
[----:B------:R-:W-:Y:S01]  /*263a0*/  ISETP.GT.AND P3, PT, R0, 0x7f, PT ;  /* 0x0000007f0000780c */ /* 0x000fe20003f64270 */
[----:B--2---:R-:W-:-:S12]  /*263b0*/  @P1 BRA `(.L_x_2497) ;  /* 0x0000000000101947 */ /* 0x004fd80003800000 */
[----:B------:R-:W-:Y:S05]  /*263c0*/  @!P0 BRA `(.L_x_2497) ;  /* 0x00000000000c8947 */ /* 0x000fea0003800000 */
[----:B------:R-:W2:Y:S04]  /*263d0*/  LDG.E R9, desc[UR54][R2.64] ;  /* 0x0000003602097981 */ /* 0x000ea8000c1e1900 */
[----:B-----5:R-:W2:Y:S02]  /*263e0*/  LDG.E R4, desc[UR54][R2.64+0x4] ;  /* 0x0000043602047981 */ /* 0x020ea4000c1e1900 */
[----:B--2---:R-:W-:-:S07]  /*263f0*/  IMAD.IADD R4, R4, 0x1, -R9 ;  /* 0x0000000104047824 */ /* 0x004fce00078e0a09 */
.L_x_2497:
[----:B------:R-:W-:Y:S01]  /*26400*/  BSSY B1, `(.L_x_2498) ;  /* 0x0000035000017945 */ /* 0x000fe20003800000 */
[----:B------:R-:W-:Y:S02]  /*26410*/  SEL R29, R212, RZ, !P0 ;  /* 0x000000ffd41d7207 */ /* 0x000fe40004000000 */
[----:B------:R-:W-:Y:S02]  /*26420*/  SEL R220, R220, RZ, !P0 ;  /* 0x000000ffdcdc7207 */ /* 0x000fe40004000000 */
[----:B-----5:R-:W-:Y:S01]  /*26430*/  SHF.R.S32.HI R24, RZ, 0x1f, R25 ;  /* 0x0000001fff187819 */ /* 0x020fe20000011419 */
[----:B------:R-:W-:Y:S06]  /*26440*/  @P3 BRA `(.L_x_2499) ;  /* 0x0000000000c03947 */ /* 0x000fec0003800000 */
[----:B------:R-:W1:Y:S01]  /*26450*/  LDC R33, c[0x0][0xbe8] ;  /* 0x0002fa00ff217b82 */ /* 0x000e620000000800 */
[----:B------:R-:W-:Y:S01]  /*26460*/  IADD3 R31, R204, -0x80, R28 ;  /* 0xffffff80cc1f7810 */ /* 0x000fe20007ffe01c */
[----:B-1----:R-:W-:-:S05]  /*26470*/  IMAD R0, R4, R33, RZ ;  /* 0x0000002104007224 */ /* 0x002fca00078e02ff */
[----:B------:R-:W-:-:S13]  /*26480*/  ISETP.GE.AND P0, PT, R31, R0, PT ;  /* 0x000000001f00720c */ /* 0x000fda0003f06270 */
[----:B------:R-:W-:Y:S05]  /*26490*/  @P0 BRA `(.L_x_2499) ;  /* 0x0000000000ac0947 */ /* 0x000fea0003800000 */
[----:B------:R-:W-:Y:S01]  /*264a0*/  IMAD.MOV.U32 R0, RZ, RZ, 0x9b8 ;  /* 0x000009b8ff007424 */ /* 0x000fe200078e00ff */
[----:B------:R-:W-:Y:S01]  /*264b0*/  ISETP.GT.AND P3, PT, R217, 0x1, PT ;  /* 0x00000001d900780c */ /* 0x000fe20003f64270 */
[----:B------:R-:W1:Y:S01]  /*264c0*/  LDC.64 R2, c[0x0][0xba8] ;  /* 0x0002ea00ff027b82 */ /* 0x000e620000000a00 */
[----:B------:R-:W-:Y:S01]  /*264d0*/  ISETP.NE.AND P0, PT, R33, 0x1, PT ;  /* 0x000000012100780c */ /* 0x000fe20003f05270 */
[----:B------:R-:W-:Y:S01]  /*264e0*/  IMAD.MOV.U32 R27, RZ, RZ, R31 ;  /* 0x000000ffff1b7224 */ /* 0x000fe200078e001f */
[----:B------:R-:W-:-:S05]  /*264f0*/  SEL R26, R0, 0x978, P3 ;  /* 0x00000978001a7807 */ /* 0x000fca0001800000 */
[----:B------:R-:W2:Y:S08]  /*26500*/  LDC.64 R12, c[0x0][R26+0x220] ;  /* 0x000088001a0c7b82 */ /* 0x000eb00000000a00 */
[----:B------:R-:W3:Y:S08]  /*26510*/  LDC.64 R8, c[0x0][R26+0x218] ;  /* 0x000086001a087b82 */ /* 0x000ef00000000a00 */
[----:B------:R-:W4:Y:S08]  /*26520*/  LDC.64 R14, c[0x0][R26+0x228] ;  /* 0x00008a001a0e7b82 */ /* 0x000f300000000a00 */
[----:B------:R-:W5:Y:S08]  /*26530*/  LDC.64 R10, c[0x0][R26+0x210] ;  /* 0x000084001a0a7b82 */ /* 0x000f700000000a00 */
[----:B------:R-:W0:Y:S08]  /*26540*/  @P0 LDC R0, c[0x0][0xbec] ;  /* 0x0002fb00ff000b82 */ /* 0x000e300000000800 */
[----:B------:R-:W4:Y:S01]  /*26550*/  @P0 LDC R37, c[0x0][0xbf0] ;  /* 0x0002fc00ff250b82 */ /* 0x000f220000000800 */
[----:B--2---:R-:W-:-:S07]  /*26560*/  IMAD R13, R13, R29, RZ ;  /* 0x0000001d0d0d7224 */ /* 0x004fce00078e02ff */
[----:B-1----:R-:W1:Y:S01]  /*26570*/  @!P3 LDC R2, c[0x0][0xb50] ;  /* 0x0002d400ff02bb82 */ /* 0x002e620000000800 */
[----:B------:R-:W-:Y:S02]  /*26580*/  IMAD R13, R12, R220, R13 ;  /* 0x000000dc0c0d7224 */ /* 0x000fe400078e020d */
[----:B0-----:R-:W-:-:S05]  /*26590*/  @P0 IMAD.HI.U32 R0, R31, R0, RZ ;  /* 0x000000001f000227 */ /* 0x001fca00078e00ff */
[----:B------:R-:W0:Y:S01]  /*265a0*/  @!P3 LDC R3, c[0x0][0xb54] ;  /* 0x0002d500ff03bb82 */ /* 0x000e220000000800 */
[-C--:B---3--:R-:W-:Y:S02]  /*265b0*/  IMAD R35, R9, R209.reuse, RZ ;  /* 0x000000d109237224 */ /* 0x088fe400078e02ff */
[----:B------:R-:W-:Y:S01]  /*265c0*/  IMAD.WIDE.U32 R20, R8, R209, RZ ;  /* 0x000000d108147225 */ /* 0x000fe200078e00ff */
[----:B----4-:R-:W-:-:S03]  /*265d0*/  @P0 SHF.R.U32.HI R27, RZ, R37, R0 ;  /* 0x00000025ff1b0219 */ /* 0x010fc60000011600 */
[----:B------:R-:W-:Y:S01]  /*265e0*/  IMAD.WIDE.U32 R8, R12, R29, RZ ;  /* 0x0000001d0c087225 */ /* 0x000fe200078e00ff */
[----:B------:R-:W-:-:S03]  /*265f0*/  SEL R37, R222, RZ, P3 ;  /* 0x000000ffde257207 */ /* 0x000fc60001800000 */
[----:B------:R-:W-:Y:S01]  /*26600*/  IMAD.IADD R21, R35, 0x1, R21 ;  /* 0x0000000123157824 */ /* 0x000fe200078e0215 */
[----:B------:R-:W-:Y:S01]  /*26610*/  IADD3 R20, P0, P1, R8, R20, R25 ;  /* 0x0000001408147210 */ /* 0x000fe2000791e019 */
[----:B------:R-:W-:Y:S02]  /*26620*/  IMAD.MOV R0, RZ, RZ, -R27 ;  /* 0x000000ffff007224 */ /* 0x000fe400078e0a1b */
[----:B------:R-:W-:Y:S02]  /*26630*/  IMAD.IADD R12, R9, 0x1, R13 ;  /* 0x00000001090c7824 */ /* 0x000fe400078e020d */
[----:B------:R-:W-:-:S04]  /*26640*/  IMAD.WIDE.U32 R8, R14, R37, RZ ;  /* 0x000000250e087225 */ /* 0x000fc800078e00ff */
[----:B------:R-:W-:Y:S02]  /*26650*/  IMAD R15, R15, R37, RZ ;  /* 0x000000250f0f7224 */ /* 0x000fe400078e02ff */
[----:B------:R-:W-:Y:S01]  /*26660*/  IMAD R13, R33, R0, R31 ;  /* 0x00000000210d7224 */ /* 0x000fe200078e021f */
[----:B------:R-:W-:Y:S02]  /*26670*/  IADD3.X R0, R12, R21, R24, P0, P1 ;  /* 0x000000150c007210 */ /* 0x000fe400007e2418 */
[----:B------:R-:W-:Y:S02]  /*26680*/  IADD3 R8, P0, P1, R27, R20, R8 ;  /* 0x000000141b087210 */ /* 0x000fe4000791e008 */
[----:B------:R-:W-:Y:S02]  /*26690*/  IADD3 R9, R15, R9, RZ ;  /* 0x000000090f097210 */ /* 0x000fe40007ffe0ff */
[----:B------:R-:W-:Y:S02]  /*266a0*/  SHF.R.S32.HI R27, RZ, 0x1f, R27 ;  /* 0x0000001fff1b7819 */ /* 0x000fe4000001141b */
[----:B------:R-:W-:-:S02]  /*266b0*/  SHF.R.S32.HI R15, RZ, 0x1f, R13 ;  /* 0x0000001fff0f7819 */ /* 0x000fc4000001140d */
[----:B------:R-:W-:Y:S01]  /*266c0*/  IADD3.X R9, R27, R0, R9, P0, P1 ;  /* 0x000000001b097210 */ /* 0x000fe200007e2409 */
[----:B-----5:R-:W-:-:S04]  /*266d0*/  IMAD R0, R11, R13, RZ ;  /* 0x0000000d0b007224 */ /* 0x020fc800078e02ff */
[C---:B------:R-:W-:Y:S02]  /*266e0*/  IMAD R15, R10.reuse, R15, R0 ;  /* 0x0000000f0a0f7224 */ /* 0x040fe400078e0200 */
[----:B------:R-:W-:-:S04]  /*266f0*/  IMAD.WIDE.U32 R8, R10, R13, R8 ;  /* 0x0000000d0a087225 */ /* 0x000fc800078e0008 */
[----:B------:R-:W-:Y:S01]  /*26700*/  IMAD.IADD R0, R9, 0x1, R15 ;  /* 0x0000000109007824 */ /* 0x000fe200078e020f */
[----:B-1----:R-:W-:Y:S01]  /*26710*/  LEA R2, P0, R8, R2, 0x2 ;  /* 0x0000000208027211 */ /* 0x002fe200078010ff */
[----:B------:R-:W-:-:S03]  /*26720*/  IMAD.MOV.U32 R9, RZ, RZ, -0x800000 ;  /* 0xff800000ff097424 */ /* 0x000fc600078e00ff */
[----:B0-----:R-:W-:-:S05]  /*26730*/  LEA.HI.X R3, R8, R3, R0, 0x2, P0 ;  /* 0x0000000308037211 */ /* 0x001fca00000f1400 */
[----:B------:R1:W-:Y:S04]  /*26740*/  STG.E desc[UR54][R2.64], R9 ;  /* 0x0000000902007986 */ /* 0x0003e8000c101936 */
.L_x_2499:
[----:B------:R-:W-:Y:S05]  /*26750*/  BSYNC B1 ;  /* 0x0000000000017941 */ /* 0x000fea0003800000 */
.L_x_2498:
[----:B------:R-:W-:Y:S05]  /*26760*/  @P2 BRA `(.L_x_2492) ;  /* 0x0000000400ec2947 */ /* 0x000fea0003800000 */
[----:B------:R-:W2:Y:S01]  /*26770*/  LDC R21, c[0x0][0xbe8] ;  /* 0x0002fa00ff157b82 */ /* 0x000ea20000000800 */
[C---:B------:R-:W-:Y:S01]  /*26780*/  VIADD R10, R28.reuse, 0xffffff80 ;  /* 0xffffff801c0a7836 */ /* 0x040fe20000000000 */
[----:B------:R-:W-:Y:S01]  /*26790*/  ULDC.64 UR4, c[0x0][0xaa0] ;  /* 0x0002a80000047ab9 */ /* 0x000fe20000000a00 */
[----:B------:R-:W-:Y:S01]  /*267a0*/  VIADD R20, R28, 0xffffff80 ;  /* 0xffffff801c147836 */ /* 0x000fe20000000000 */
[----:B------:R-:W-:Y:S01]  /*267b0*/  ULDC.64 UR6, c[0x0][0xaf0] ;  /* 0x0002bc0000067ab9 */ /* 0x000fe20000000a00 */
[----:B------:R-:W-:Y:S01]  /*267c0*/  IMAD R0, R24, UR4, RZ ;  /* 0x0000000418007c24 */ /* 0x000fe2000f8e02ff */
[----:B------:R-:W-:Y:S01]  /*267d0*/  SHF.R.S32.HI R10, RZ, 0x1f, R10 ;  /* 0x0000001fff0a7819 */ /* 0x000fe2000001140a */
[----:B-1----:R-:W-:-:S03]  /*267e0*/  IMAD.WIDE.U32 R2, R25, UR4, RZ ;  /* 0x0000000419027c25 */ /* 0x002fc6000f8e00ff */
[----:B------:R-:W-:Y:S01]  /*267f0*/  LEA.HI R10, R10, R20, RZ, 0x3 ;  /* 0x000000140a0a7211 */ /* 0x000fe200078f18ff */
[----:B------:R-:W-:Y:S01]  /*26800*/  IMAD R9, R25, UR5, R0 ;  /* 0x0000000519097c24 */ /* 0x000fe2000f8e0200 */
[----:B------:R-:W-:Y:S02]  /*26810*/  ULDC.64 UR4, c[0x0][0xae8] ;  /* 0x0002ba0000047ab9 */ /* 0x000fe40000000a00 */
[----:B------:R-:W-:Y:S01]  /*26820*/  SHF.R.S32.HI R10, RZ, 0x3, R10 ;  /* 0x00000003ff0a7819 */ /* 0x000fe2000001140a */
[----:B------:R-:W-:-:S04]  /*26830*/  IMAD.IADD R3, R3, 0x1, R9 ;  /* 0x0000000103037824 */ /* 0x000fc800078e0209 */
[----:B------:R-:W-:Y:S02]  /*26840*/  IMAD R11, R216, 0x20, R10 ;  /* 0x00000020d80b7824 */ /* 0x000fe400078e020a */
[----:B------:R-:W-:Y:S01]  /*26850*/  IMAD.WIDE.U32 R2, R209, UR4, R2 ;  /* 0x00000004d1027c25 */ /* 0x000fe2000f8e0002 */
[----:B--2---:R-:W-:-:S03]  /*26860*/  ISETP.NE.AND P0, PT, R21, 0x1, PT ;  /* 0x000000011500780c */ /* 0x004fc60003f05270 */
[----:B------:R-:W-:Y:S02]  /*26870*/  IMAD.IADD R13, R204, 0x1, R11 ;  /* 0x00000001cc0d7824 */ /* 0x000fe400078e020b */
[----:B------:R-:W-:Y:S01]  /*26880*/  IMAD R3, R209, UR5, R3 ;  /* 0x00000005d1037c24 */ /* 0x000fe2000f8e0203 */
[----:B------:R-:W-:Y:S02]  /*26890*/  ULDC.64 UR4, c[0x0][0xae0] ;  /* 0x0002b80000047ab9 */ /* 0x000fe40000000a00 */
[----:B------:R-:W-:Y:S01]  /*268a0*/  MOV R9, R13 ;  /* 0x0000000d00097202 */ /* 0x000fe20000000f00 */
[----:B------:R-:W-:-:S04]  /*268b0*/  IMAD.WIDE.U32 R2, R29, UR6, R2 ;  /* 0x000000061d027c25 */ /* 0x000fc8000f8e0002 */
[----:B------:R-:W1:Y:S08]  /*268c0*/  @P0 LDC R8, c[0x0][0xbec] ;  /* 0x0002fb00ff080b82 */ /* 0x000e700000000800 */
[----:B------:R-:W2:Y:S01]  /*268d0*/  @P0 LDC R15, c[0x0][0xbf0] ;  /* 0x0002fc00ff0f0b82 */ /* 0x000ea20000000800 */
[----:B-1----:R-:W-:-:S04]  /*268e0*/  @P0 IMAD.HI.U32 R0, R13, R8, RZ ;  /* 0x000000080d000227 */ /* 0x002fc800078e00ff */
[----:B------:R-:W-:Y:S01]  /*268f0*/  IMAD R8, R220, UR6, RZ ;  /* 0x00000006dc087c24 */ /* 0x000fe2000f8e02ff */
[----:B--2---:R-:W-:-:S03]  /*26900*/  @P0 SHF.R.U32.HI R9, RZ, R15, R0 ;  /* 0x0000000fff090219 */ /* 0x004fc60000011600 */
        /* <DEDUP_REMOVED lines=20> */
[----:B------:R1:W2:Y:S04]  /*26a50*/  SHFL.IDX PT, R0, R3, RZ, 0x181f ;  /* 0x00181fff03007589 */ /* 0x0002a800000e0000 */
[----:B------:R1:W3:Y:S02]  /*26a60*/  SHFL.IDX PT, R14, R2, RZ, 0x181f ;  /* 0x00181fff020e7589 */ /* 0x0002e400000e0000 */
.L_x_2759:
        /* <DEDUP_REMOVED lines=10> */
[-C--:B---3--:R-:W-:Y:S02]  /*26b10*/  @!P2 LEA R8, P0, R207, R14.reuse, 0x1 ;  /* 0x0000000ecf08a211 */ /* 0x088fe400078008ff */
[----:B------:R-:W-:Y:S02]  /*26b20*/  @!P3 LEA R14, P1, R215, R14, 0x1 ;  /* 0x0000000ed70eb211 */ /* 0x000fe400078208ff */
[-C--:B--2---:R-:W-:Y:S02]  /*26b30*/  @!P2 LEA.HI.X R9, R207, R0.reuse, R11, 0x1, P0 ;  /* 0x00000000cf09a211 */ /* 0x084fe400000f0c0b */
[----:B------:R-:W-:-:S03]  /*26b40*/  @!P3 LEA.HI.X R15, R215, R0, R10, 0x1, P1 ;  /* 0x00000000d70fb211 */ /* 0x000fc600008f0c0a */
[----:B------:R4:W-:Y:S04]  /*26b50*/  @!P2 ST.E.128 desc[UR54][R8.64], RZ ;  /* 0x000000ff0800a985 */ /* 0x0009e8000c101d36 */
[----:B------:R4:W-:Y:S02]  /*26b60*/  @!P3 ST.E.128 desc[UR54][R14.64], RZ ;  /* 0x000000ff0e00b985 */ /* 0x0009e4000c101d36 */
.L_x_2502:
[----:B------:R-:W-:Y:S05]  /*26b70*/  BSYNC B1 ;  /* 0x0000000000017941 */ /* 0x000fea0003800000 */
.L_x_2501:
[----:B------:R-:W-:-:S03]  /*26b80*/  UMOV UR4, 0xffffffff ;  /* 0xffffffff00047882 */ /* 0x000fc60000000000 */
[----:B------:R-:W-:Y:S05]  /*26b90*/  BRA.DIV UR4, `(.L_x_2503) ;  /* 0x000000aa04fc7947 */ /* 0x000fea000b800000 */
[----:B--2---:R2:W0:Y:S04]  /*26ba0*/  SHFL.IDX PT, R0, R3, 0x1, 0x181f ;  /* 0x00381f0003007f89 */ /* 0x00442800000e0000 */
[----:B---34-:R2:W3:Y:S02]  /*26bb0*/  SHFL.IDX PT, R14, R2, 0x1, 0x181f ;  /* 0x00381f00020e7f89 */ /* 0x0184e400000e0000 */
.L_x_2763:
        /* <DEDUP_REMOVED lines=11> */
[-C--:B0-----:R-:W-:Y:S02]  /*26c70*/  @!P2 LEA.HI.X R9, R207, R0.reuse, R11, 0x1, P0 ;  /* 0x00000000cf09a211 */ /* 0x081fe400000f0c0b */
[----:B------:R-:W-:-:S03]  /*26c80*/  @!P3 LEA.HI.X R15, R215, R0, R10, 0x1, P1 ;  /* 0x00000000d70fb211 */ /* 0x000fc600008f0c0a */
[----:B------:R4:W-:Y:S04]  /*26c90*/  @!P2 ST.E.128 desc[UR54][R8.64], RZ ;  /* 0x000000ff0800a985 */ /* 0x0009e8000c101d36 */
[----:B------:R4:W-:Y:S02]  /*26ca0*/  @!P3 ST.E.128 desc[UR54][R14.64], RZ ;  /* 0x000000ff0e00b985 */ /* 0x0009e4000c101d36 */
.L_x_2505:
[----:B------:R-:W-:Y:S05]  /*26cb0*/  BSYNC B1 ;  /* 0x0000000000017941 */ /* 0x000fea0003800000 */
.L_x_2504:
[----:B------:R-:W-:-:S03]  /*26cc0*/  UMOV UR4, 0xffffffff ;  /* 0xffffffff00047882 */ /* 0x000fc60000000000 */
[----:B------:R-:W-:Y:S05]  /*26cd0*/  BRA.DIV UR4, `(.L_x_2506) ;  /* 0x000000aa04f47947 */ /* 0x000fea000b800000 */
[----:B0-----:R0:W0:Y:S04]  /*26ce0*/  SHFL.IDX PT, R0, R3, 0x2, 0x181f ;  /* 0x00581f0003007f89 */ /* 0x00102800000e0000 */
[----:B---34-:R3:W4:Y:S02]  /*26cf0*/  SHFL.IDX PT, R14, R2, 0x2, 0x181f ;  /* 0x00581f00020e7f89 */ /* 0x01872400000e0000 */
.L_x_2767:
        /* <DEDUP_REMOVED lines=15> */
.L_x_2508:
[----:B------:R-:W-:Y:S05]  /*26df0*/  BSYNC B1 ;  /* 0x0000000000017941 */ /* 0x000fea0003800000 */
.L_x_2507:
[----:B------:R-:W-:-:S03]  /*26e00*/  UMOV UR4, 0xffffffff ;  /* 0xffffffff00047882 */ /* 0x000fc60000000000 */
[----:B------:R-:W-:Y:S05]  /*26e10*/  BRA.DIV UR4, `(.L_x_2509) ;  /* 0x000000aa04ec7947 */ /* 0x000fea000b800000 */
[----:B0-----:R0:W0:Y:S04]  /*26e20*/  SHFL.IDX PT, R0, R3, 0x3, 0x181f ;  /* 0x00781f0003007f89 */ /* 0x00102800000e0000 */
[----:B----4-:R4:W0:Y:S02]  /*26e30*/  SHFL.IDX PT, R14, R2, 0x3, 0x181f ;  /* 0x00781f00020e7f89 */ /* 0x01082400000e0000 */
.L_x_2771:
[----:B-1234-:R-:W-:-:S04]  /*26e40*/  IADD3 R2, R204, 0x60, RZ ;  /* 0x00000060cc027810 */ /* 0x01efc80007ffe0ff */
        /* <DEDUP_REMOVED lines=13> */
.L_x_2492:
[----:B------:R-:W-:Y:S05]  /*26f20*/  BSYNC B0 ;  /* 0x0000000000007941 */ /* 0x000fea0003800000 */
.L_x_2477:
[----:B------:R-:W-:Y:S02]  /*26f30*/  ULDC UR4, c[0x0][0xc3c] ;  /* 0x00030f0000047ab9 */ /* 0x000fe40000000800 */
[----:B------:R-:W-:-:S13]  /*26f40*/  ISETP.GE.AND P0, PT, R7, UR4, PT ;  /* 0x0000000407007c0c */ /* 0x000fda000bf06270 */
[----:B------:R-:W-:Y:S05]  /*26f50*/  @!P0 BRA `(.L_x_2510) ;  /* 0xfffffda400d48947 */ /* 0x000fea000383ffff */
[----:B------:R-:W-:Y:S05]  /*26f60*/  BRA `(.L_x_2294) ;  /* 0x0000007800c87947 */ /* 0x000fea0003800000 */
.L_x_2292:
        /* <DEDUP_REMOVED lines=20> */
.L_x_2511:
[----:B------:R-:W1:Y:S01]  /*270b0*/  S2R R0, SR_TID.X ;  /* 0x0000000000007919 */ /* 0x000e620000002100 */
[----:B------:R-:W-:Y:S01]  /*270c0*/  ULDC UR4, c[0x0][0xc3c] ;  /* 0x00030f0000047ab9 */ /* 0x000fe20000000800 */
        /* <DEDUP_REMOVED lines=9> */
[----:B-1----:R-:W-:-:S04]  /*27160*/  @!P1 IMAD.WIDE.U32 R2, R0, 0x4, R4 ;  /* 0x0000000400029825 */ /* 0x002fc800078e0004 */
        /* <DEDUP_REMOVED lines=25> */
[----:B0-----:R-:W-:-:S05]  /*27300*/  IMAD R7, R7, UR5, RZ ;  /* 0x0000000507077c24 */ /* 0x001fca000f8e02ff */
[----:B--2---:R-:W-:Y:S02]  /*27310*/  ISETP.GT.AND P6, PT, R7, UR6, PT ;  /* 0x0000000607007c0c */ /* 0x004fe4000bfc4270 */
[----:B------:R-:W-:-:S11]  /*27320*/  MOV R4, R7 ;  /* 0x0000000700047202 */ /* 0x000fd60000000f00 */
[----:B------:R-:W-:Y:S05]  /*27330*/  @P6 BRA `(.L_x_2513) ;  /* 0x0000000000a86947 */ /* 0x000fea0003800000 */
[----:B------:R-:W-:Y:S01]  /*27340*/  IMAD.MOV.U32 R7, RZ, RZ, R4 ;  /* 0x000000ffff077224 */ /* 0x000fe200078e0004 */
[----:B------:R-:W-:Y:S01]  /*27350*/  UMOV UR4, URZ ;  /* 0x0000003f00047c82 */ /* 0x000fe20008000000 */
[----:B------:R-:W-:-:S05]  /*27360*/  ULDC UR5, c[0x0][0xc38] ;  /* 0x00030e0000057ab9 */ /* 0x000fca0000000800 */
.L_x_2515:
        /* <DEDUP_REMOVED lines=39> */
.L_x_2513:
        /* <DEDUP_REMOVED lines=12> */
.L_x_2516:
[----:B----4-:R-:W-:Y:S01]  /*276a0*/  IMAD R2, R8, UR5, R9 ;  /* 0x0000000508027c24 */ /* 0x010fe2000f8e0209 */
[----:B------:R-:W-:Y:S02]  /*276b0*/  IADD3 R12, R10, UR4, RZ ;  /* 0x000000040a0c7c10 */ /* 0x000fe4000fffe0ff */
[----:B-1----:R-:W-:Y:S02]  /*276c0*/  ISETP.NE.AND P0, PT, R7, 0x1, PT ;  /* 0x000000010700780c */ /* 0x002fe40003f05270 */
[----:B------:R1:W-:Y:S01]  /*276d0*/  STL [R1], R2 ;  /* 0x0000000201007387 */ /* 0x0003e20000100800 */
[----:B0-----:R-:W-:-:S03]  /*276e0*/  IADD3 R5, -R2, UR6, RZ ;  /* 0x0000000602057c10 */ /* 0x001fc6000fffe1ff */
[----:B------:R1:W-:Y:S07]  /*276f0*/  STL [R1+0xc], R12 ;  /* 0x00000c0c01007387 */ /* 0x0003ee0000100800 */
        /* <DEDUP_REMOVED lines=17> */
[----:B------:R-:W-:Y:S01]  /*27810*/  IMAD R11, R9, R11, R2 ;  /* 0x0000000b090b7224 */ /* 0x000fe200078e0202 */
[----:B------:R-:W-:Y:S01]  /*27820*/  MOV R2, RZ ;  /* 0x000000ff00027202 */ /* 0x000fe20000000f00 */
[----:B------:R-:W-:-:S03]  /*27830*/  VIADD R3, R10, 0xffffffe ;  /* 0x0ffffffe0a037836 */ /* 0x000fc60000000000 */
        /* <DEDUP_REMOVED lines=26> */
[----:B------:R-:W-:-:S05]  /*279e0*/  @P0 VIADD R6, R6, 0x1 ;  /* 0x0000000106060836 */ /* 0x000fca0000000000 */
[----:B------:R-:W-:Y:S02]  /*279f0*/  @!P2 IADD3 R6, -R6, RZ, RZ ;  /* 0x000000ff0606a210 */ /* 0x000fe40007ffe1ff */
        /* <DEDUP_REMOVED lines=9> */
.L_x_2517:
        /* <DEDUP_REMOVED lines=15> */
[----:B------:R-:W-:Y:S01]  /*27b80*/  IMAD.HI.U32 R2, R2, R11, RZ ;  /* 0x0000000b02027227 */ /* 0x000fe200078e00ff */
[----:B------:R-:W-:-:S05]  /*27b90*/  IADD3 R3, RZ, -R3, RZ ;  /* 0x80000003ff037210 */ /* 0x000fca0007ffe0ff */
        /* <DEDUP_REMOVED lines=23> */
[----:B0-----:R-:W-:-:S05]  /*27d10*/  IADD3 R2, RZ, -R3, RZ ;  /* 0x80000003ff027210 */ /* 0x001fca0007ffe0ff */
        /* <DEDUP_REMOVED lines=20> */
.L_x_2518:
[----:B01----:R-:W-:-:S04]  /*27e60*/  LOP3.LUT R3, RZ, R2, RZ, 0x33, !PT ;  /* 0x00000002ff037212 */ /* 0x003fc800078e33ff */
[----:B------:R-:W-:-:S05]  /*27e70*/  IADD3 R2, R4, R3, RZ ;  /* 0x0000000304027210 */ /* 0x000fca0007ffe0ff */
[----:B------:R1:W-:Y:S01]  /*27e80*/  STL [R1+0x4], R2 ;  /* 0x0000040201007387 */ /* 0x0003e20000100800 */
[----:B------:R-:W-:Y:S05]  /*27e90*/  BRA `(.L_x_2519) ;  /* 0x0000000000107947 */ /* 0x000fea0003800000 */
.L_x_2514:
[----:B------:R-:W-:Y:S01]  /*27ea0*/  IMAD.U32 R2, RZ, RZ, UR6 ;  /* 0x00000006ff027e24 */ /* 0x000fe2000f8e00ff */
[----:B------:R0:W-:Y:S04]  /*27eb0*/  STL [R1+0x4], RZ ;  /* 0x000004ff01007387 */ /* 0x0001e80000100800 */
[----:B------:R0:W-:Y:S04]  /*27ec0*/  STL [R1+0x8], RZ ;  /* 0x000008ff01007387 */ /* 0x0001e80000100800 */
[----:B------:R0:W-:Y:S02]  /*27ed0*/  STL [R1], R2 ;  /* 0x0000000201007387 */ /* 0x0001e40000100800 */
.L_x_2519:
        /* <DEDUP_REMOVED lines=10> */
.L_x_2512:
[----:B--2---:R-:W2:Y:S01]  /*27f80*/  LDL R0, [R1+0xc] ;  /* 0x00000c0001007983 */ /* 0x004ea20000100800 */
[----:B------:R-:W-:Y:S01]  /*27f90*/  ULDC UR4, c[0x0][0xc3c] ;  /* 0x00030f0000047ab9 */ /* 0x000fe20000000800 */
[----:B------:R-:W-:Y:S01]  /*27fa0*/  IMAD.MOV.U32 R19, RZ, RZ, RZ ;  /* 0x000000ffff137224 */ /* 0x000fe200078e00ff */
[----:B--2---:R-:W-:Y:S01]  /*27fb0*/  ISETP.GE.AND P0, PT, R0, UR4, PT ;  /* 0x0000000400007c0c */ /* 0x004fe2000bf06270 */
[----:B------:R-:W-:-:S05]  /*27fc0*/  IMAD.MOV.U32 R0, RZ, RZ, 0x1 ;  /* 0x00000001ff007424 */ /* 0x000fca00078e00ff */
[----:B------:R2:W-:Y:S04]  /*27fd0*/  STL [R1+0x18], R0 ;  /* 0x0000180001007387 */ /* 0x0005e80000100800 */
[----:B------:R2:W-:Y:S03]  /*27fe0*/  STL [R1+0x60], RZ ;  /* 0x000060ff01007387 */ /* 0x0005e60000100800 */
        /* <DEDUP_REMOVED lines=13> */
[C---:B-1----:R-:W-:Y:S01]  /*280c0*/  IMAD.SHL.U32 R4, R10.reuse, 0x80, RZ ;  /* 0x000000800a047824 */ /* 0x042fe200078e00ff */
[----:B--2---:R-:W-:Y:S01]  /*280d0*/  SHF.R.U32.HI R0, RZ, 0x1, R10 ;  /* 0x00000001ff007819 */ /* 0x004fe2000001160a */
[C---:B0-----:R-:W-:Y:S01]  /*280e0*/  IMAD.SHL.U32 R2, R10.reuse, 0x10, RZ ;  /* 0x000000100a027824 */ /* 0x041fe200078e00ff */
[C---:B------:R-:W-:Y:S01]  /*280f0*/  LOP3.LUT P0, RZ, R10.reuse, 0x4, RZ, 0xc0, !PT ;  /* 0x000000040aff7812 */ /* 0x040fe2000780c0ff */
[----:B------:R-:W-:Y:S01]  /*28100*/  IMAD.SHL.U32 R3, R10, 0x2, RZ ;  /* 0x000000020a037824 */ /* 0x000fe200078e00ff */
[----:B------:R-:W-:Y:S01]  /*28110*/  LOP3.LUT R5, R4, 0x380, RZ, 0xc0, !PT ;  /* 0x0000038004057812 */ /* 0x000fe200078ec0ff */
[----:B------:R-:W-:-:S03]  /*28120*/  IMAD.SHL.U32 R9, R10, 0x4, RZ ;  /* 0x000000040a097824 */ /* 0x000fc600078e00ff */
        /* <DEDUP_REMOVED lines=9> */
[----:B------:R-:W-:-:S02]  /*281c0*/  LOP3.LUT R3, R0, R3, RZ, 0xfc, !PT ;  /* 0x0000000300037212 */ /* 0x000fc400078efcff */
[----:B------:R-:W-:-:S04]  /*281d0*/  SHF.L.U32 R0, R10, 0x5, RZ ;  /* 0x000000050a007819 */ /* 0x000fc800000006ff */
        /* <DEDUP_REMOVED lines=13> */
[----:B------:R-:W-:Y:S02]  /*282b0*/  IMAD.IADD R2, R18, 0x1, R3 ;  /* 0x0000000112027824 */ /* 0x000fe400078e0203 */
[----:B------:R-:W-:-:S03]  /*282c0*/  IMAD.MOV.U32 R3, RZ, RZ, 0x1 ;  /* 0x00000001ff037424 */ /* 0x000fc600078e00ff */
[----:B------:R0:W-:Y:S04]  /*282d0*/  STL [R1+0x3c], R2 ;  /* 0x00003c0201007387 */ /* 0x0001e80000100800 */
[----:B------:R-:W-:Y:S04]  /*282e0*/  STL [R1+0x60], RZ ;  /* 0x000060ff01007387 */ /* 0x000fe80000100800 */
[----:B------:R1:W-:Y:S01]  /*282f0*/  STL [R1+0x1c], R0 ;  /* 0x00001c0001007387 */ /* 0x0003e20000100800 */
[----:B0-----:R-:W-:-:S03]  /*28300*/  LOP3.LUT R2, R4, 0x40, RZ, 0xfc, !PT ;  /* 0x0000004004027812 */ /* 0x001fc600078efcff */
[----:B------:R0:W-:Y:S04]  /*28310*/  STL [R1+0x10], RZ ;  /* 0x000010ff01007387 */ /* 0x0001e80000100800 */
[----:B------:R0:W-:Y:S01]  /*28320*/  STL [R1+0x18], R3 ;  /* 0x0000180301007387 */ /* 0x0001e20000100800 */
[----:B-1----:R-:W-:-:S07]  /*28330*/  LOP3.LUT R0, R4, 0x80, RZ, 0xfc, !PT ;  /* 0x0000008004007812 */ /* 0x002fce00078efcff */
.L_x_2634:
[----:B--2---:R-:W2:Y:S01]  /*28340*/  LDL R0, [R1+0xc] ;  /* 0x00000c0001007983 */ /* 0x004ea20000100800 */
        /* <DEDUP_REMOVED lines=12> */
[----:B------:R0:W-:Y:S10]  /*28410*/  STL [R1+0x34], R0 ;  /* 0x0000340001007387 */ /* 0x0001f40000100800 */
[----:B------:R-:W-:-:S02]  /*28420*/  @P0 LEA R2, P1, R0, UR4, 0x2 ;  /* 0x0000000400020c11 */ /* 0x000fc4000f8210ff */
[C---:B------:R-:W-:Y:S01]  /*28430*/  SHF.L.U32 R15, R0.reuse, 0x2, RZ ;  /* 0x00000002000f7819 */ /* 0x040fe200000006ff */
[----:B-1----:R1:W-:Y:S01]  /*28440*/  STL [R1+0x58], R4 ;  /* 0x0000580401007387 */ /* 0x0023e20000100800 */
[C-C-:B------:R-:W-:Y:S01]  /*28450*/  @P0 LEA.HI.X R3, R0.reuse, UR5, R4.reuse, 0x2, P1 ;  /* 0x0000000500030c11 */ /* 0x140fe200088f1404 */
[----:B------:R-:W-:Y:S02]  /*28460*/  ULDC.64 UR4, c[0x0][0xa00] ;  /* 0x0002800000047ab9 */ /* 0x000fe40000000a00 */
[----:B------:R-:W-:Y:S02]  /*28470*/  ISETP.NE.U32.AND P2, PT, RZ, UR4, PT ;  /* 0x00000004ff007c0c */ /* 0x000fe4000bf45070 */
[----:B------:R2:W5:Y:S01]  /*28480*/  @P0 LDG.E R9, desc[UR54][R2.64] ;  /* 0x0000003602090981 */ /* 0x000562000c1e1900 */
[----:B------:R-:W-:Y:S01]  /*28490*/  SHF.L.U64.HI R14, R0, 0x2, R4 ;  /* 0x00000002000e7819 */ /* 0x000fe20000010204 */
[----:B------:R-:W-:Y:S01]  /*284a0*/  IMAD.MOV.U32 R12, RZ, RZ, RZ ;  /* 0x000000ffff0c7224 */ /* 0x000fe200078e00ff */
[----:B------:R-:W-:Y:S01]  /*284b0*/  ISETP.NE.AND.EX P2, PT, RZ, UR5, PT, P2 ;  /* 0x00000005ff007c0c */ /* 0x000fe2000bf45320 */
[----:B------:R-:W-:Y:S01]  /*284c0*/  STL [R1+0x24], R15 ;  /* 0x0000240f01007387 */ /* 0x000fe20000100800 */
[----:B------:R-:W-:Y:S01]  /*284d0*/  ISETP.NE.U32.AND P3, PT, RZ, UR10, PT ;  /* 0x0000000aff007c0c */ /* 0x000fe2000bf65070 */
[----:B0-----:R-:W-:Y:S01]  /*284e0*/  IMAD.MOV.U32 R0, RZ, RZ, RZ ;  /* 0x000000ffff007224 */ /* 0x001fe200078e00ff */
[----:B------:R-:W-:Y:S01]  /*284f0*/  ISETP.NE.U32.AND P0, PT, RZ, UR6, PT ;  /* 0x00000006ff007c0c */ /* 0x000fe2000bf05070 */
[----:B------:R-:W-:Y:S01]  /*28500*/  STL [R1+0x38], R14 ;  /* 0x0000380e01007387 */ /* 0x000fe20000100800 */
[----:B------:R-:W-:-:S02]  /*28510*/  ISETP.NE.U32.AND P1, PT, RZ, UR8, PT ;  /* 0x00000008ff007c0c */ /* 0x000fc4000bf25070 */
[C---:B--2---:R-:W-:Y:S02]  /*28520*/  IADD3 R2, P4, R15.reuse, UR4, RZ ;  /* 0x000000040f027c10 */ /* 0x044fe4000ff9e0ff */
[----:B------:R-:W-:Y:S02]  /*28530*/  ISETP.NE.AND.EX P3, PT, RZ, UR11, PT, P3 ;  /* 0x0000000bff007c0c */ /* 0x000fe4000bf65330 */
[C---:B------:R-:W-:Y:S02]  /*28540*/  IADD3.X R3, R14.reuse, UR5, RZ, P4, !PT ;  /* 0x000000050e037c10 */ /* 0x040fe4000a7fe4ff */
[----:B-1----:R-:W-:Y:S02]  /*28550*/  IADD3 R4, P4, R15, UR8, RZ ;  /* 0x000000080f047c10 */ /* 0x002fe4000ff9e0ff */
[----:B------:R-:W-:Y:S01]  /*28560*/  ISETP.NE.AND.EX P0, PT, RZ, UR7, PT, P0 ;  /* 0x00000007ff007c0c */ /* 0x000fe2000bf05300 */
[----:B------:R-:W2:Y:S01]  /*28570*/  @P2 LDG.E R8, desc[UR54][R2.64] ;  /* 0x0000003602082981 */ /* 0x000ea2000c1e1900 */
[----:B------:R-:W-:Y:S01]  /*28580*/  IADD3.X R5, R14, UR9, RZ, P4, !PT ;  /* 0x000000090e057c10 */ /* 0x000fe2000a7fe4ff */
[----:B------:R-:W-:Y:S01]  /*28590*/  ULDC UR4, c[0x0][0x288] ;  /* 0x0000a20000047ab9 */ /* 0x000fe20000000800 */
[----:B------:R-:W-:-:S02]  /*285a0*/  ISETP.NE.AND.EX P1, PT, RZ, UR9, PT, P1 ;  /* 0x00000009ff007c0c */ /* 0x000fc4000bf25310 */
[C---:B------:R-:W-:Y:S02]  /*285b0*/  IADD3 R6, P5, R15.reuse, UR6, RZ ;  /* 0x000000060f067c10 */ /* 0x040fe4000ffbe0ff */
[----:B------:R-:W-:Y:S02]  /*285c0*/  @P3 IADD3 R10, P4, R15, UR10, RZ ;  /* 0x0000000a0f0a3c10 */ /* 0x000fe4000ff9e0ff */
[C---:B------:R-:W-:Y:S02]  /*285d0*/  IADD3.X R7, R14.reuse, UR7, RZ, P5, !PT ;  /* 0x000000070e077c10 */ /* 0x040fe4000affe4ff */
[----:B------:R-:W-:-:S03]  /*285e0*/  @P3 IADD3.X R11, R14, UR11, RZ, P4, !PT ;  /* 0x0000000b0e0b3c10 */ /* 0x000fc6000a7fe4ff */
[----:B------:R0:W5:Y:S04]  /*285f0*/  @P0 LDG.E R12, desc[UR54][R6.64] ;  /* 0x00000036060c0981 */ /* 0x000168000c1e1900 */
[----:B------:R0:W5:Y:S04]  /*28600*/  @P1 LDG.E R0, desc[UR54][R4.64] ;  /* 0x0000003604001981 */ /* 0x000168000c1e1900 */
[----:B--2---:R1:W-:Y:S02]  /*28610*/  STL [R1+0x40], R8 ;  /* 0x0000400801007387 */ /* 0x0043e40000100800 */
[----:B-1----:R-:W-:Y:S01]  /*28620*/  IMAD.U32 R8, RZ, RZ, UR4 ;  /* 0x00000004ff087e24 */ /* 0x002fe2000f8e00ff */
[----:B------:R-:W-:-:S05]  /*28630*/  ULDC.64 UR4, c[0x0][0x418] ;  /* 0x0001060000047ab9 */ /* 0x000fca0000000a00 */
[----:B------:R-:W2:Y:S01]  /*28640*/  @P3 LDG.E R8, desc[UR54][R10.64] ;  /* 0x000000360a083981 */ /* 0x000ea2000c1e1900 */
[----:B------:R-:W-:-:S03]  /*28650*/  UISETP.NE.U32.AND UP0, UPT, UR4, URZ, UPT ;  /* 0x0000003f0400728c */ /* 0x000fc6000bf05070 */
[----:B------:R-:W-:Y:S01]  /*28660*/  ULDC UR4, c[0x0][0x424] ;  /* 0x0001090000047ab9 */ /* 0x000fe20000000800 */
[----:B------:R-:W-:-:S03]  /*28670*/  UISETP.NE.AND.EX UP0, UPT, UR5, URZ, UPT, UP0 ;  /* 0x0000003f0500728c */ /* 0x000fc6000bf05300 */
[----:B------:R-:W-:Y:S01]  /*28680*/  ULDC UR5, c[0x0][0x2f0] ;  /* 0x0000bc0000057ab9 */ /* 0x000fe20000000800 */
[----:B------:R-:W-:Y:S01]  /*28690*/  USEL UR4, UR4, 0x1, UP0 ;  /* 0x0000000104047887 */ /* 0x000fe20008000000 */
[----:B--2---:R1:W-:Y:S04]  /*286a0*/  STL [R1+0x44], R8 ;  /* 0x0000440801007387 */ /* 0x0043e80000100800 */
[----:B------:R0:W5:Y:S01]  /*286b0*/  LDL R13, [R1+0x44] ;  /* 0x00004400010d7983 */ /* 0x0001620000100800 */
[----:B------:R-:W-:-:S03]  /*286c0*/  UIMAD UR4, UR4, UR5, URZ ;  /* 0x00000005040472a4 */ /* 0x000fc6000f8e023f */
[----:B------:R-:W-:Y:S02]  /*286d0*/  ULDC UR5, c[0x0][0x348] ;  /* 0x0000d20000057ab9 */ /* 0x000fe40000000800 */
[----:B------:R-:W-:Y:S02]  /*286e0*/  IMAD.U32 R10, RZ, RZ, UR5 ;  /* 0x00000005ff0a7e24 */ /* 0x000fe4000f8e00ff */
[----:B-1----:R-:W-:Y:S01]  /*286f0*/  IMAD.U32 R8, RZ, RZ, UR4 ;  /* 0x00000004ff087e24 */ /* 0x002fe2000f8e00ff */
[----:B0-----:R-:W-:Y:S06]  /*28700*/  @P3 BRA `(.L_x_2521) ;  /* 0x0000000000143947 */ /* 0x001fec0003800000 */
[----:B------:R-:W-:Y:S05]  /*28710*/  @!P2 BRA `(.L_x_2521) ;  /* 0x000000000010a947 */ /* 0x000fea0003800000 */
[----:B------:R-:W2:Y:S04]  /*28720*/  LDG.E R11, desc[UR54][R2.64] ;  /* 0x00000036020b7981 */ /* 0x000ea8000c1e1900 */
[----:B------:R-:W2:Y:S02]  /*28730*/  LDG.E R2, desc[UR54][R2.64+0x4] ;  /* 0x0000043602027981 */ /* 0x000ea4000c1e1900 */
[----:B--2--5:R-:W-:-:S05]  /*28740*/  IMAD.IADD R13, R2, 0x1, -R11 ;  /* 0x00000001020d7824 */ /* 0x024fca00078e0a0b */
[----:B------:R0:W-:Y:S02]  /*28750*/  STL [R1+0x44], R13 ;  /* 0x0000440d01007387 */ /* 0x0001e40000100800 */
.L_x_2521:
[----:B------:R-:W2:Y:S01]  /*28760*/  LDL.LU R3, [R1+0x8] ;  /* 0x0000080001037983 */ /* 0x000ea20000300800 */
[----:B------:R-:W-:Y:S02]  /*28770*/  ULDC.64 UR4, c[0x0][0xa20] ;  /* 0x0002880000047ab9 */ /* 0x000fe40000000a00 */
[----:B------:R-:W-:Y:S01]  /*28780*/  ISETP.NE.U32.AND P2, PT, RZ, UR4, PT ;  /* 0x00000004ff007c0c */ /* 0x000fe2000bf45070 */
[----:B------:R-:W3:Y:S03]  /*28790*/  LDL R11, [R1+0x34] ;  /* 0x00003400010b7983 */ /* 0x000ee60000100800 */
[----:B------:R-:W-:Y:S02]  /*287a0*/  ISETP.NE.AND.EX P2, PT, RZ, UR5, PT, P2 ;  /* 0x00000005ff007c0c */ /* 0x000fe4000bf45320 */
[C---:B--2---:R-:W-:Y:S02]  /*287b0*/  LOP3.LUT R17, R3.reuse, 0xff000000, RZ, 0xc0, !PT ;  /* 0xff00000003117812 */ /* 0x044fe400078ec0ff */
[----:B------:R-:W-:-:S02]  /*287c0*/  LOP3.LUT R2, R3, 0xff0000, RZ, 0xc0, !PT ;  /* 0x00ff000003027812 */ /* 0x000fc400078ec0ff */
[----:B------:R-:W-:Y:S02]  /*287d0*/  SHF.R.U32.HI R17, RZ, 0x8, R17 ;  /* 0x00000008ff117819 */ /* 0x000fe40000011611 */
[----:B------:R-:W-:Y:S02]  /*287e0*/  LOP3.LUT R16, R3, 0xffff, RZ, 0xc0, !PT ;  /* 0x0000ffff03107812 */ /* 0x000fe400078ec0ff */
[----:B------:R-:W-:Y:S01]  /*287f0*/  LEA.HI R17, R2, R17, RZ, 0x10 ;  /* 0x0000001102117211 */ /* 0x000fe200078f80ff */
[----:B-----5:R-:W-:-:S05]  /*28800*/  IMAD.IADD R2, R12, 0x1, R9 ;  /* 0x000000010c027824 */ /* 0x020fca00078e0209 */
[----:B------:R1:W-:Y:S04]  /*28810*/  STL [R1+0x28], R2 ;  /* 0x0000280201007387 */ /* 0x0003e80000100800 */
[----:B---3--:R1:W-:Y:S01]  /*28820*/  STL [R1+0x8], R11 ;  /* 0x0000080b01007387 */ /* 0x0083e20000100800 */
[----:B------:R-:W-:Y:S05]  /*28830*/  @!P2 BRA `(.L_x_2522) ;  /* 0x000000000010a947 */ /* 0x000fea0003800000 */
[----:B-1----:R-:W-:-:S04]  /*28840*/  IADD3 R2, P0, R15, UR4, RZ ;  /* 0x000000040f027c10 */ /* 0x002fc8000ff1e0ff */
[----:B------:R-:W-:-:S05]  /*28850*/  IADD3.X R3, R14, UR5, RZ, P0, !PT ;  /* 0x000000050e037c10 */ /* 0x000fca00087fe4ff */
[----:B------:R2:W5:Y:S01]  /*28860*/  LDG.E R8, desc[UR54][R2.64] ;  /* 0x0000003602087981 */ /* 0x000562000c1e1900 */
[----:B------:R-:W-:Y:S05]  /*28870*/  BRA `(.L_x_2523) ;  /* 0x0000000000107947 */ /* 0x000fea0003800000 */
.L_x_2522:
[----:B------:R-:W-:Y:S05]  /*28880*/  @!P0 BRA `(.L_x_2523) ;  /* 0x00000000000c8947 */ /* 0x000fea0003800000 */
[----:B------:R-:W2:Y:S04]  /*28890*/  LDG.E R8, desc[UR54][R6.64] ;  /* 0x0000003606087981 */ /* 0x000ea8000c1e1900 */
[----:B------:R-:W2:Y:S02]  /*288a0*/  LDG.E R6, desc[UR54][R6.64+0x4] ;  /* 0x0000043606067981 */ /* 0x000ea4000c1e1900 */
[----:B--2---:R-:W-:-:S07]  /*288b0*/  IADD3 R8, -R8, R6, RZ ;  /* 0x0000000608087210 */ /* 0x004fce0007ffe1ff */
.L_x_2523:
[----:B------:R-:W3:Y:S01]  /*288c0*/  LDL R7, [R1+0x4] ;  /* 0x0000040001077983 */ /* 0x000ee20000100800 */
[----:B--2---:R-:W2:Y:S03]  /*288d0*/  LDC R3, c[0x0][0x448] ;  /* 0x00011200ff037b82 */ /* 0x004ea60000000800 */
[----:B-1----:R-:W4:Y:S04]  /*288e0*/  @P1 LDG.E R2, desc[UR54][R4.64] ;  /* 0x0000003604021981 */ /* 0x002f28000c1e1900 */
[----:B------:R1:W4:Y:S01]  /*288f0*/  @P1 LDG.E R4, desc[UR54][R4.64+0x4] ;  /* 0x0000043604041981 */ /* 0x000322000c1e1900 */
[----:B-----5:R-:W-:Y:S01]  /*28900*/  IMAD.IADD R9, R8, 0x1, -R9 ;  /* 0x0000000108097824 */ /* 0x020fe200078e0a09 */
[----:B------:R-:W-:Y:S01]  /*28910*/  LOP3.LUT R12, R17, 0xff, RZ, 0xc0, !PT ;  /* 0x000000ff110c7812 */ /* 0x000fe200078ec0ff */
[----:B------:R-:W-:Y:S01]  /*28920*/  BSSY B0, `(.L_x_2524) ;  /* 0x0000036000007945 */ /* 0x000fe20003800000 */
[----:B------:R-:W-:-:S03]  /*28930*/  SHF.R.U32.HI R17, RZ, 0x10, R17 ;  /* 0x00000010ff117819 */ /* 0x000fc60000011611 */
[----:B------:R0:W-:Y:S01]  /*28940*/  STL [R1+0x20], R12 ;  /* 0x0000200c01007387 */ /* 0x0001e20000100800 */
[----:B--2---:R-:W-:-:S13]  /*28950*/  ISETP.NE.AND P0, PT, R3, 0x1, PT ;  /* 0x000000010300780c */ /* 0x004fda0003f05270 */
[----:B-1----:R-:W1:Y:S08]  /*28960*/  @P0 LDC R5, c[0x0][0x44c] ;  /* 0x00011300ff050b82 */ /* 0x002e700000000800 */
[----:B------:R-:W2:Y:S01]  /*28970*/  @P0 LDC R6, c[0x0][0x450] ;  /* 0x00011400ff060b82 */ /* 0x000ea20000000800 */
[----:B---3--:R-:W-:-:S04]  /*28980*/  IMAD.SHL.U32 R3, R7, 0x80, RZ ;  /* 0x0000008007037824 */ /* 0x008fc800078e00ff */
[----:B------:R-:W-:Y:S02]  /*28990*/  VIADD R3, R3, 0x7f ;  /* 0x0000007f03037836 */ /* 0x000fe40000000000 */
[----:B----4-:R-:W-:Y:S02]  /*289a0*/  @P1 IMAD.IADD R10, R4, 0x1, -R2 ;  /* 0x00000001040a1824 */ /* 0x010fe400078e0a02 */
[----:B-1----:R-:W-:-:S05]  /*289b0*/  @P0 IMAD.HI.U32 R2, R3, R5, RZ ;  /* 0x0000000503020227 */ /* 0x002fca00078e00ff */
[----:B--2---:R-:W-:Y:S01]  /*289c0*/  @P0 SHF.R.U32.HI R3, RZ, R6, R2 ;  /* 0x00000006ff030219 */ /* 0x004fe20000011602 */
[----:B------:R-:W-:-:S04]  /*289d0*/  IMAD.IADD R2, R9, 0x1, R10 ;  /* 0x0000000109027824 */ /* 0x000fc800078e020a */
[C---:B------:R-:W-:Y:S01]  /*289e0*/  VIADD R4, R2.reuse, 0x9f ;  /* 0x0000009f02047836 */ /* 0x040fe20000000000 */
[----:B------:R-:W-:-:S03]  /*289f0*/  IADD3 R21, R2, 0xa0, -R13 ;  /* 0x000000a002157810 */ /* 0x000fc60007ffe80d */
[----:B------:R-:W-:-:S04]  /*28a00*/  IMAD.HI R2, R4, 0x66666667, RZ ;  /* 0x6666666704027827 */ /* 0x000fc800078e02ff */
[----:B------:R-:W-:Y:S01]  /*28a10*/  IMAD.IADD R3, R21, 0x1, R3 ;  /* 0x0000000115037824 */ /* 0x000fe200078e0203 */
[----:B------:R-:W-:-:S03]  /*28a20*/  SHF.R.U32.HI R20, RZ, 0x1f, R2 ;  /* 0x0000001fff147819 */ /* 0x000fc60000011602 */
[----:B------:R-:W-:Y:S01]  /*28a30*/  IMAD.HI R3, R3, 0x66666667, RZ ;  /* 0x6666666703037827 */ /* 0x000fe200078e02ff */
[----:B------:R-:W-:Y:S02]  /*28a40*/  LEA.HI.SX32 R20, R2, R20, 0x1a ;  /* 0x0000001402147211 */ /* 0x000fe400078fd2ff */
[----:B------:R-:W-:Y:S02]  /*28a50*/  MOV R2, RZ ;  /* 0x000000ff00027202 */ /* 0x000fe40000000f00 */
[----:B------:R-:W-:-:S04]  /*28a60*/  SHF.R.U32.HI R8, RZ, 0x1f, R3 ;  /* 0x0000001fff087819 */ /* 0x000fc80000011603 */
[----:B------:R-:W-:-:S04]  /*28a70*/  LEA.HI.SX32 R8, R3, R8, 0x1a ;  /* 0x0000000803087211 */ /* 0x000fc800078fd2ff */
[----:B------:R-:W-:-:S04]  /*28a80*/  VIMNMX R8, R20, R8, PT ;  /* 0x0000000814087248 */ /* 0x000fc80003fe0100 */
[----:B------:R-:W-:-:S13]  /*28a90*/  ISETP.GE.AND P0, PT, R8, 0x1, PT ;  /* 0x000000010800780c */ /* 0x000fda0003f06270 */
[----:B0-----:R-:W-:Y:S05]  /*28aa0*/  @!P0 BRA `(.L_x_2525) ;  /* 0x0000000000748947 */ /* 0x001fea0003800000 */
        /* <DEDUP_REMOVED lines=11> */
[----:B0-----:R-:W-:Y:S02]  /*28b60*/  IMAD.MOV.U32 R6, RZ, RZ, RZ ;  /* 0x000000ffff067224 */ /* 0x001fe400078e00ff */
[----:B-1----:R-:W-:-:S04]  /*28b70*/  IMAD.MOV R5, RZ, RZ, -R7 ;  /* 0x000000ffff057224 */ /* 0x002fc800078e0a07 */
        /* <DEDUP_REMOVED lines=13> */
[----:B------:R-:W-:-:S05]  /*28c50*/  @P0 IADD3 R2, R2, 0x1, RZ ;  /* 0x0000000102020810 */ /* 0x000fca0007ffe0ff */
[----:B------:R-:W-:Y:S01]  /*28c60*/  @!P3 IMAD.MOV R2, RZ, RZ, -R2 ;  /* 0x000000ffff02b224 */ /* 0x000fe200078e0a02 */
[----:B------:R-:W-:-:S07]  /*28c70*/  @!P2 LOP3.LUT R2, RZ, R3, RZ, 0x33, !PT ;  /* 0x00000003ff02a212 */ /* 0x000fce00078e33ff */
.L_x_2525:
[----:B------:R-:W-:Y:S05]  /*28c80*/  BSYNC B0 ;  /* 0x0000000000007941 */ /* 0x000fea0003800000 */
.L_x_2524:
[-C--:B------:R-:W-:Y:S01]  /*28c90*/  IMAD R3, R12, R2.reuse, RZ ;  /* 0x000000020c037224 */ /* 0x080fe200078e02ff */
[----:B------:R-:W-:Y:S04]  /*28ca0*/  BSSY B0, `(.L_x_2526) ;  /* 0x0000123000007945 */ /* 0x000fe80003800000 */
[----:B------:R-:W-:-:S05]  /*28cb0*/  VIADDMNMX R2, R3, R2, R8, PT ;  /* 0x0000000203027246 */ /* 0x000fca0003800108 */
[--C-:B------:R-:W-:Y:S02]  /*28cc0*/  IMAD R4, R2, 0xa0, -R9.reuse ;  /* 0x000000a002047824 */ /* 0x100fe400078e0a09 */
[----:B------:R-:W-:-:S03]  /*28cd0*/  IMAD R2, R3, 0xa0, -R9 ;  /* 0x000000a003027824 */ /* 0x000fc600078e0a09 */
[----:B------:R-:W-:Y:S02]  /*28ce0*/  VIMNMX R10, R4, R10, PT ;  /* 0x0000000a040a7248 */ /* 0x000fe40003fe0100 */
[----:B------:R-:W-:-:S04]  /*28cf0*/  VIMNMX R2, RZ, R2, !PT ;  /* 0x00000002ff027248 */ /* 0x000fc80007fe0100 */
        /* <DEDUP_REMOVED lines=18> */
.L_x_2774:
[----:B-1----:R-:W-:Y:S02]  /*28e20*/  ISETP.NE.AND P0, PT, R14, RZ, PT ;  /* 0x000000ff0e00720c */ /* 0x002fe40003f05270 */
[----:B------:R-:W-:-:S11]  /*28e30*/  PLOP3.LUT P6, PT, PT, PT, PT, 0x8, 0x0 ;  /* 0x000000000000781c */ /* 0x000fd60003fce170 */
[----:B------:R-:W-:Y:S05]  /*28e40*/  @P0 BRA `(.L_x_2529) ;  /* 0x00000000000c0947 */ /* 0x000fea0003800000 */
[----:B------:R-:W-:-:S03]  /*28e50*/  UMOV UR4, 0xffffffff ;  /* 0xffffffff00047882 */ /* 0x000fc60000000000 */
[----:B------:R-:W-:Y:S05]  /*28e60*/  BRA.DIV UR4, `(.L_x_2530) ;  /* 0x0000008e04547947 */ /* 0x000fea000b800000 */
[----:B------:R-:W-:-:S13]  /*28e70*/  ELECT P6, URZ, PT ;  /* 0x00000000003f782f */ /* 0x000fda00038c0000 */
.L_x_2529:
[----:B0-----:R-:W2:Y:S01]  /*28e80*/  LDL R4, [R1+0x60] ;  /* 0x0000600001047983 */ /* 0x001ea20000100800 */
[----:B------:R-:W-:Y:S01]  /*28e90*/  BSSY B1, `(.L_x_2531) ;  /* 0x0000008000017945 */ /* 0x000fe20003800000 */
[----:B--2---:R-:W-:-:S05]  /*28ea0*/  VIADD R4, R4, 0x1 ;  /* 0x0000000104047836 */ /* 0x004fca0000000000 */
[----:B------:R-:W-:-:S04]  /*28eb0*/  LEA.HI R5, R4, R4, RZ, 0x1 ;  /* 0x0000000404057211 */ /* 0x000fc800078f08ff */
[----:B------:R-:W-:-:S05]  /*28ec0*/  LOP3.LUT R5, R5, 0xfffffffe, RZ, 0xc0, !PT ;  /* 0xfffffffe05057812 */ /* 0x000fca00078ec0ff */
[----:B------:R-:W-:-:S05]  /*28ed0*/  IMAD.IADD R4, R4, 0x1, -R5 ;  /* 0x0000000104047824 */ /* 0x000fca00078e0a05 */
[----:B------:R-:W-:-:S04]  /*28ee0*/  SHF.L.U32 R4, R4, 0x1f, RZ ;  /* 0x0000001f04047819 */ /* 0x000fc800000006ff */
[----:B------:R-:W0:Y:S02]  /*28ef0*/  SYNCS.PHASECHK.TRANS64.TRYWAIT P0, [R18+URZ+0x29820], R4 ;  /* 0x02982004120075a7 */ /* 0x000e24000800017f */
[----:B0-----:R-:W-:Y:S05]  /*28f00*/  @!P0 BRA `(.L_x_2532) ;  /* 0x0000008c004c8947 */ /* 0x001fea0003800000 */
.L_x_2777:
[----:B------:R-:W-:Y:S05]  /*28f10*/  BSYNC B1 ;  /* 0x0000000000017941 */ /* 0x000fea0003800000 */
.L_x_2531:
        /* <DEDUP_REMOVED lines=12> */
.L_x_2778:
[----:B------:R-:W-:Y:S05]  /*28fe0*/  BSYNC B2 ;  /* 0x0000000000027941 */ /* 0x000fea0003800000 */
.L_x_2535:
        /* <DEDUP_REMOVED lines=9> */
.L_x_2538:
[----:B------:R-:W-:Y:S05]  /*29080*/  BSYNC B2 ;  /* 0x0000000000027941 */ /* 0x000fea0003800000 */
.L_x_2537:
[----:B0-----:R-:W2:Y:S01]  /*29090*/  LDL R4, [R1+0x10] ;  /* 0x0000100001047983 */ /* 0x001ea20000100800 */
        /* <DEDUP_REMOVED lines=9> */
[----:B--2---:R-:W-:-:S02]  /*29130*/  IMAD R9, R4, 0x7800, R18 ;  /* 0x0000780004097824 */ /* 0x004fc400078e0212 */
[----:B------:R-:W-:Y:S02]  /*29140*/  VIADD R4, R7, 0x29890 ;  /* 0x0002989007047836 */ /* 0x000fe40000000000 */
[----:B------:R-:W-:-:S07]  /*29150*/  VIADD R6, R9, 0x1a400 ;  /* 0x0001a40009067836 */ /* 0x000fce0000000000 */
.L_x_2539:
        /* <DEDUP_REMOVED lines=15> */
.L_x_2540:
        /* <DEDUP_REMOVED lines=15> */
.L_x_2541:
        /* <DEDUP_REMOVED lines=13> */
.L_x_2779:
[----:B------:R-:W-:Y:S05]  /*29410*/  BSYNC B2 ;  /* 0x0000000000027941 */ /* 0x000fea0003800000 */
.L_x_2542:
[----:B------:R-:W-:Y:S01]  /*29420*/  BSSY B2, `(.L_x_2544) ;  /* 0x000000b000027945 */ /* 0x000fe20003800000 */
[----:B------:R-:W-:Y:S02]  /*29430*/  IMAD.MOV.U32 R12, RZ, RZ, 0x0 ;  /* 0x00000000ff0c7424 */ /* 0x000fe400078e00ff */
[----:B------:R-:W-:Y:S01]  /*29440*/  IMAD.MOV.U32 R13, RZ, RZ, 0x12f00000 ;  /* 0x12f00000ff0d7424 */ /* 0x000fe200078e00ff */
[----:B------:R-:W-:Y:S06]  /*29450*/  @P1 BRA `(.L_x_2545) ;  /* 0x00000000001c1947 */ /* 0x000fec0003800000 */
[----:B------:R-:W2:Y:S02]  /*29460*/  S2R R4, SR_TID.X ;  /* 0x0000000000047919 */ /* 0x000ea40000002100 */
[----:B--2---:R-:W-:Y:S02]  /*29470*/  LOP3.LUT R6, R4, 0x1f, RZ, 0xc0, !PT ;  /* 0x0000001f04067812 */ /* 0x004fe400078ec0ff */
[----:B------:R-:W-:Y:S02]  /*29480*/  MOV R4, 0x5000 ;  /* 0x0000500000047802 */ /* 0x000fe40000000f00 */
[----:B------:R-:W-:Y:S02]  /*29490*/  ISETP.NE.AND P0, PT, R6, RZ, PT ;  /* 0x000000ff0600720c */ /* 0x000fe40003f05270 */
[----:B------:R2:W-:Y:S11]  /*294a0*/  SYNCS.ARRIVE.TRANS64 RZ, [R7+URZ+0x298b0], R4 ;  /* 0x0298b00407ff79a7 */ /* 0x0005f6000800003f */
[----:B--2---:R-:W-:Y:S05]  /*294b0*/  @!P0 BRA `(.L_x_2545) ;  /* 0x0000000000048947 */ /* 0x004fea0003800000 */
[----:B------:R-:W-:Y:S01]  /*294c0*/  BPT.TRAP 0x1 ;  /* 0x000000040000795c */ /* 0x000fe20000300000 */
.L_x_2545:
[----:B------:R-:W-:Y:S05]  /*294d0*/  BSYNC B2 ;  /* 0x0000000000027941 */ /* 0x000fea0003800000 */
.L_x_2544:
        /* <DEDUP_REMOVED lines=10> */
.L_x_2546:
        /* <DEDUP_REMOVED lines=10> */
.L_x_2534:
[----:B------:R-:W-:Y:S05]  /*29620*/  BSYNC B1 ;  /* 0x0000000000017941 */ /* 0x000fea0003800000 */
.L_x_2533:
[----:B------:R-:W2:Y:S04]  /*29630*/  LDL.LU R9, [R1+0x10] ;  /* 0x0000100001097983 */ /* 0x000ea80000300800 */
[----:B01----:R-:W3:Y:S01]  /*29640*/  LDL.LU R7, [R1+0x1c] ;  /* 0x00001c0001077983 */ /* 0x003ee20000300800 */
[----:B------:R-:W-:Y:S01]  /*29650*/  PLOP3.LUT P0, PT, PT, PT, PT, 0x8, 0x0 ;  /* 0x000000000000781c */ /* 0x000fe20003f0e170 */
[----:B--2---:R-:W-:Y:S02]  /*29660*/  VIADD R4, R9, 0x1 ;  /* 0x0000000109047836 */ /* 0x004fe40000000000 */
        /* <DEDUP_REMOVED lines=9> */
.L_x_2561:
        /* <DEDUP_REMOVED lines=13> */
.L_x_2780:
[----:B------:R-:W-:Y:S05]  /*297d0*/  BSYNC B2 ;  /* 0x0000000000027941 */ /* 0x000fea0003800000 */
.L_x_2549:
        /* <DEDUP_REMOVED lines=9> */
.L_x_2552:
[----:B------:R-:W-:Y:S05]  /*29870*/  BSYNC B2 ;  /* 0x0000000000027941 */ /* 0x000fea0003800000 */
.L_x_2551:
        /* <DEDUP_REMOVED lines=12> */
.L_x_2553:
        /* <DEDUP_REMOVED lines=15> */
.L_x_2554:
        /* <DEDUP_REMOVED lines=15> */
.L_x_2555:
        /* <DEDUP_REMOVED lines=13> */
.L_x_2781:
[----:B------:R-:W-:Y:S05]  /*29bf0*/  BSYNC B2 ;  /* 0x0000000000027941 */ /* 0x000fea0003800000 */
.L_x_2556:
[----:B------:R-:W-:Y:S01]  /*29c00*/  BSSY B2, `(.L_x_2558) ;  /* 0x000000b000027945 */ /* 0x000fe20003800000 */
[----:B------:R-:W-:Y:S02]  /*29c10*/  IMAD.MOV.U32 R6, RZ, RZ, 0x0 ;  /* 0x00000000ff067424 */ /* 0x000fe400078e00ff */
[----:B01----:R-:W-:Y:S01]  /*29c20*/  IMAD.MOV.U32 R7, RZ, RZ, 0x12f00000 ;  /* 0x12f00000ff077424 */ /* 0x003fe200078e00ff */
        /* <DEDUP_REMOVED lines=8> */
.L_x_2559:
[----:B------:R-:W-:Y:S05]  /*29cb0*/  BSYNC B2 ;  /* 0x0000000000027941 */ /* 0x000fea0003800000 */
.L_x_2558:
        /* <DEDUP_REMOVED lines=8> */
[----:B--2---:R-:W-:-:S05]  /*29d40*/  IMAD R4, R4, 0x5000, R18 ;  /* 0x0000500004047824 */ /* 0x004fca00078e0212 */
[----:B------:R-:W-:-:S07]  /*29d50*/  IADD3 R4, R4, 0xa400, RZ ;  /* 0x0000a40004047810 */ /* 0x000fce0007ffe0ff */
.L_x_2560:
        /* <DEDUP_REMOVED lines=10> */
.L_x_2548:
[----:B------:R-:W-:Y:S05]  /*29e00*/  BSYNC B1 ;  /* 0x0000000000017941 */ /* 0x000fea0003800000 */
.L_x_2547:
[----:B0-----:R-:W2:Y:S04]  /*29e10*/  LDL.LU R7, [R1+0x10] ;  /* 0x0000100001077983 */ /* 0x001ea80000300800 */
[----:B------:R-:W3:Y:S01]  /*29e20*/  LDL.LU R6, [R1+0x1c] ;  /* 0x00001c0001067983 */ /* 0x000ee20000300800 */
        /* <DEDUP_REMOVED lines=10> */
.L_x_2527:
[----:B------:R-:W-:Y:S05]  /*29ed0*/  BSYNC B0 ;  /* 0x0000000000007941 */ /* 0x000fea0003800000 */
.L_x_2526:
[----:B01----:R-:W2:Y:S01]  /*29ee0*/  LDL R4, [R1+0x4] ;  /* 0x0000040001047983 */ /* 0x003ea20000100800 */
[----:B------:R-:W0:Y:S01]  /*29ef0*/  LDC R0, c[0x0][0x448] ;  /* 0x00011200ff007b82 */ /* 0x000e220000000800 */
[----:B------:R-:W-:Y:S01]  /*29f00*/  ISETP.NE.AND P2, PT, R17, RZ, PT ;  /* 0x000000ff1100720c */ /* 0x000fe20003f45270 */
[----:B------:R-:W-:Y:S05]  /*29f10*/  @!P0 WARPSYNC.ALL ;  /* 0x0000000000008948 */ /* 0x000fea0003800000 */
[----:B------:R-:W-:Y:S07]  /*29f20*/  BSSY B0, `(.L_x_2562) ;  /* 0x000002b000007945 */ /* 0x000fee0003800000 */
[----:B------:R-:W1:Y:S08]  /*29f30*/  @!P2 LDC R17, c[0x0][0x9f0] ;  /* 0x00027c00ff11ab82 */ /* 0x000e700000000800 */
[----:B------:R-:W-:Y:S01]  /*29f40*/  @!P0 BAR.SYNC.DEFER_BLOCKING 0xc, 0x180 ;  /* 0x0306000000008b1d */ /* 0x000fe20000010000 */
[----:B0-----:R-:W-:-:S13]  /*29f50*/  ISETP.NE.AND P1, PT, R0, 0x1, PT ;  /* 0x000000010000780c */ /* 0x001fda0003f25270 */
[----:B------:R-:W0:Y:S08]  /*29f60*/  @P1 LDC R2, c[0x0][0x44c] ;  /* 0x00011300ff021b82 */ /* 0x000e300000000800 */
[----:B------:R-:W3:Y:S01]  /*29f70*/  @P1 LDC R3, c[0x0][0x450] ;  /* 0x00011400ff031b82 */ /* 0x000ee20000000800 */
[----:B--2---:R-:W-:-:S05]  /*29f80*/  LEA R0, R4, 0x7f, 0x7 ;  /* 0x0000007f04007811 */ /* 0x004fca00078e38ff */
[----:B0-----:R-:W-:-:S05]  /*29f90*/  @P1 IMAD.HI.U32 R2, R0, R2, RZ ;  /* 0x0000000200021227 */ /* 0x001fca00078e00ff */
[----:B---3--:R-:W-:-:S05]  /*29fa0*/  @P1 SHF.R.U32.HI R0, RZ, R3, R2 ;  /* 0x00000003ff001219 */ /* 0x008fca0000011602 */
[----:B------:R-:W-:-:S04]  /*29fb0*/  IMAD.IADD R0, R21, 0x1, R0 ;  /* 0x0000000115007824 */ /* 0x000fc800078e0200 */
[----:B------:R-:W-:-:S05]  /*29fc0*/  IMAD.HI R0, R0, 0x66666667, RZ ;  /* 0x6666666700007827 */ /* 0x000fca00078e02ff */
[----:B------:R-:W-:-:S04]  /*29fd0*/  SHF.R.U32.HI R6, RZ, 0x1f, R0 ;  /* 0x0000001fff067819 */ /* 0x000fc80000011600 */
[----:B------:R-:W-:Y:S01]  /*29fe0*/  LEA.HI.SX32 R6, R0, R6, 0x1a ;  /* 0x0000000600067211 */ /* 0x000fe200078fd2ff */
[----:B------:R-:W-:-:S03]  /*29ff0*/  IMAD.MOV.U32 R0, RZ, RZ, RZ ;  /* 0x000000ffff007224 */ /* 0x000fc600078e00ff */
[----:B------:R-:W-:-:S04]  /*2a000*/  VIMNMX R6, R20, R6, PT ;  /* 0x0000000614067248 */ /* 0x000fc80003fe0100 */
[----:B------:R-:W-:-:S13]  /*2a010*/  ISETP.GE.AND P1, PT, R6, 0x1, PT ;  /* 0x000000010600780c */ /* 0x000fda0003f26270 */
[----:B-1----:R-:W-:Y:S05]  /*2a020*/  @!P1 BRA `(.L_x_2563) ;  /* 0x0000000000689947 */ /* 0x002fea0003800000 */
[----:B------:R-:W-:-:S04]  /*2a030*/  IABS R2, R17 ;  /* 0x0000001100027213 */ /* 0x000fc80000000000 */
[----:B------:R-:W0:Y:S08]  /*2a040*/  I2F.RP R4, R2 ;  /* 0x0000000200047306 */ /* 0x000e300000209400 */
        /* <DEDUP_REMOVED lines=24> */
.L_x_2563:
[----:B------:R-:W-:Y:S05]  /*2a1d0*/  BSYNC B0 ;  /* 0x0000000000007941 */ /* 0x000fea0003800000 */
.L_x_2562:
[----:B------:R-:W2:Y:S02]  /*2a1e0*/  LDL.LU R2, [R1+0x20] ;  /* 0x0000200001027983 */ /* 0x000ea40000300800 */
[----:B--2---:R-:W-:-:S05]  /*2a1f0*/  IMAD R3, R2, R0, RZ ;  /* 0x0000000002037224 */ /* 0x004fca00078e02ff */
[----:B------:R-:W-:Y:S01]  /*2a200*/  VIADDMNMX R2, R3, R0, R6, PT ;  /* 0x0000000003027246 */ /* 0x000fe20003800106 */
[----:B------:R0:W-:Y:S03]  /*2a210*/  STL [R1+0x20], R3 ;  /* 0x0000200301007387 */ /* 0x0001e60000100800 */
[----:B------:R-:W-:Y:S01]  /*2a220*/  ISETP.GT.AND P0, PT, R2, R3, PT ;  /* 0x000000030200720c */ /* 0x000fe20003f04270 */
[----:B------:R0:W-:-:S12]  /*2a230*/  STL [R1+0x48], R2 ;  /* 0x0000480201007387 */ /* 0x0001d80000100800 */
[----:B0-----:R-:W-:Y:S05]  /*2a240*/  @P0 BRA `(.L_x_2564) ;  /* 0x0000000000480947 */ /* 0x001fea0003800000 */
[----:B------:R-:W0:Y:S02]  /*2a250*/  S2R R2, SR_TID.X ;  /* 0x0000000000027919 */ /* 0x000e240000002100 */
[----:B0-----:R-:W-:-:S04]  /*2a260*/  LOP3.LUT R2, R2, 0x7f, RZ, 0xc0, !PT ;  /* 0x0000007f02027812 */ /* 0x001fc800078ec0ff */
[----:B------:R-:W-:-:S13]  /*2a270*/  ISETP.NE.AND P0, PT, R2, RZ, PT ;  /* 0x000000ff0200720c */ /* 0x000fda0003f05270 */
[----:B------:R-:W-:Y:S05]  /*2a280*/  @P0 BRA `(.L_x_2565) ;  /* 0x00000030007c0947 */ /* 0x000fea0003800000 */
[----:B------:R-:W0:Y:S01]  /*2a290*/  S2R R2, SR_LANEID ;  /* 0x0000000000027919 */ /* 0x000e220000000000 */
[----:B------:R-:W-:Y:S01]  /*2a2a0*/  VOTEU.ANY UR4, UPT, PT ;  /* 0x0000000000047886 */ /* 0x000fe200038e0100 */
[----:B------:R-:W1:Y:S01]  /*2a2b0*/  LDC.64 R4, c[0x0][0xc60] ;  /* 0x00031800ff047b82 */ /* 0x000e620000000a00 */
[----:B------:R-:W0:Y:S02]  /*2a2c0*/  FLO.U32 R0, UR4 ;  /* 0x0000000400007d00 */ /* 0x000e2400080e0000 */
[----:B0-----:R-:W-:-:S06]  /*2a2d0*/  ISETP.EQ.U32.AND P0, PT, R0, R2, PT ;  /* 0x000000020000720c */ /* 0x001fcc0003f02070 */
[----:B------:R-:W1:Y:S07]  /*2a2e0*/  POPC R2, UR4 ;  /* 0x0000000400027d09 */ /* 0x000e6e0008000000 */
[----:B-1----:R-:W2:Y:S04]  /*2a2f0*/  @P0 ATOMG.E.ADD.STRONG.GPU PT, R2, desc[UR54][R4.64], R2 ;  /* 0x00000002040209a8 */ /* 0x002ea800081ee1f6 */
[----:B--2---:R0:W1:Y:S02]  /*2a300*/  SHFL.IDX PT, R2, R2, R0, 0x1f ;  /* 0x00001f0002027589 */ /* 0x00406400000e0000 */
[----:B0-----:R-:W0:Y:S02]  /*2a310*/  S2R R0, SR_LTMASK ;  /* 0x0000000000007919 */ /* 0x001e240000003900 */
[----:B0-----:R-:W-:-:S06]  /*2a320*/  LOP3.LUT R0, R0, UR4, RZ, 0xc0, !PT ;  /* 0x0000000400007c12 */ /* 0x001fcc000f8ec0ff */
[----:B------:R-:W1:Y:S02]  /*2a330*/  POPC R0, R0 ;  /* 0x0000000000007309 */ /* 0x000e640000000000 */
[----:B-1----:R-:W-:-:S05]  /*2a340*/  IADD3 R0, R2, UR38, R0 ;  /* 0x0000002602007c10 */ /* 0x002fca000fffe000 */
[----:B------:R2:W-:Y:S01]  /*2a350*/  STL [R1], R0 ;  /* 0x0000000001007387 */ /* 0x0005e20000100800 */
[----:B------:R-:W-:Y:S05]  /*2a360*/  BRA `(.L_x_2565) ;  /* 0x0000003000447947 */ /* 0x000fea0003800000 */
.L_x_2564:
        /* <DEDUP_REMOVED lines=8> */
[----:B------:R-:W-:Y:S01]  /*2a3f0*/  IMAD.U32 R4, RZ, RZ, UR6 ;  /* 0x00000006ff047e24 */ /* 0x000fe2000f8e00ff */
        /* <DEDUP_REMOVED lines=10> */
[----:B0-----:R-:W-:Y:S05]  /*2a4a0*/  CALL.ABS.NOINC R2 ;  /* 0x0000000002007343 */ /* 0x001fea0003c00000 */
.L_x_2567:
[----:B------:R-:W-:Y:S05]  /*2a4b0*/  BSYNC B6 ;  /* 0x0000000000067941 */ /* 0x000fea0003800000 */
.L_x_2566:
[----:B------:R-:W2:Y:S01]  /*2a4c0*/  LDL.LU R17, [R1+0x14] ;  /* 0x0000140001117983 */ /* 0x000ea20000300800 */
[----:B------:R-:W-:Y:S01]  /*2a4d0*/  IADD3 R0, R18, 0xa400, RZ ;  /* 0x0000a40012007810 */ /* 0x000fe20007ffe0ff */
[----:B------:R-:W-:Y:S03]  /*2a4e0*/  BSSY B6, `(.L_x_2568) ;  /* 0x0000016000067945 */ /* 0x000fe60003800000 */
        /* <DEDUP_REMOVED lines=9> */
[----:B------:R-:W-:Y:S01]  /*2a580*/  IMAD.U32 R4, RZ, RZ, UR6 ;  /* 0x00000006ff047e24 */ /* 0x000fe2000f8e00ff */
[----:B------:R-:W-:Y:S01]  /*2a590*/  MOV R12, 0x1 ;  /* 0x00000001000c7802 */ /* 0x000fe20000000f00 */
[----:B------:R-:W1:Y:S01]  /*2a5a0*/  LDC.64 R2, c[0x4][R2] ;  /* 0x0100000002027b82 */ /* 0x000e620000000a00 */
[----:B------:R-:W-:Y:S02]  /*2a5b0*/  IMAD.U32 R5, RZ, RZ, UR7 ;  /* 0x00000007ff057e24 */ /* 0x000fe4000f8e00ff */
[----:B------:R-:W-:Y:S02]  /*2a5c0*/  IMAD.U32 R6, RZ, RZ, UR8 ;  /* 0x00000008ff067e24 */ /* 0x000fe4000f8e00ff */
[----:B------:R-:W-:-:S02]  /*2a5d0*/  IMAD.U32 R7, RZ, RZ, UR9 ;  /* 0x00000009ff077e24 */ /* 0x000fc4000f8e00ff */
[----:B------:R-:W-:Y:S02]  /*2a5e0*/  IMAD.U32 R10, RZ, RZ, UR4 ;  /* 0x00000004ff0a7e24 */ /* 0x000fe4000f8e00ff */
[----:B------:R-:W-:Y:S02]  /*2a5f0*/  IMAD.U32 R11, RZ, RZ, UR5 ;  /* 0x00000005ff0b7e24 */ /* 0x000fe4000f8e00ff */
[----:B------:R-:W-:Y:S02]  /*2a600*/  IMAD.MOV.U32 R8, RZ, RZ, 0x70 ;  /* 0x00000070ff087424 */ /* 0x000fe400078e00ff */
[----:B------:R-:W-:-:S07]  /*2a610*/  IMAD.MOV.U32 R13, RZ, RZ, RZ ;  /* 0x000000ffff0d7224 */ /* 0x000fce00078e00ff */
[----:B------:R-:W-:-:S07]  /*2a620*/  LEPC R20, `(.L_x_2569) ;  /* 0x000000001014794e */ /* 0x000fce0000000000 */
[----:B01----:R-:W-:Y:S05]  /*2a630*/  CALL.ABS.NOINC R2 ;  /* 0x0000000002007343 */ /* 0x003fea0003c00000 */
.L_x_2569:
[----:B------:R-:W-:Y:S05]  /*2a640*/  BSYNC B6 ;  /* 0x0000000000067941 */ /* 0x000fea0003800000 */
.L_x_2568:
        /* <DEDUP_REMOVED lines=10> */
[----:B------:R-:W1:Y:S01]  /*2a6f0*/  LDC.64 R2, c[0x4][R2] ;  /* 0x0100000002027b82 */ /* 0x000e620000000a00 */
        /* <DEDUP_REMOVED lines=8> */
[----:B01----:R-:W-:Y:S05]  /*2a780*/  CALL.ABS.NOINC R2 ;  /* 0x0000000002007343 */ /* 0x003fea0003c00000 */
.L_x_2571:
[----:B------:R-:W-:Y:S05]  /*2a790*/  BSYNC B6 ;  /* 0x0000000000067941 */ /* 0x000fea0003800000 */
.L_x_2570:
[----:B------:R-:W-:Y:S01]  /*2a7a0*/  LOP3.LUT P6, RZ, R17, 0x1, RZ, 0xc0, !PT ;  /* 0x0000000111ff7812 */ /* 0x000fe200078cc0ff */
[----:B------:R-:W-:-:S12]  /*2a7b0*/  BSSY B6, `(.L_x_2572) ;  /* 0x0000012000067945 */ /* 0x000fd80003800000 */
        /* <DEDUP_REMOVED lines=17> */
.L_x_2573:
[----:B------:R-:W-:Y:S05]  /*2a8d0*/  BSYNC B6 ;  /* 0x0000000000067941 */ /* 0x000fea0003800000 */
.L_x_2572:
[----:B------:R-:W2:Y:S01]  /*2a8e0*/  LDL.LU R2, [R1+0x24] ;  /* 0x0000240001027983 */ /* 0x000ea20000300800 */
[----:B------:R-:W-:-:S03]  /*2a8f0*/  ULDC.64 UR4, c[0x0][0x9f8] ;  /* 0x00027e0000047ab9 */ /* 0x000fc60000000a00 */
[----:B0-----:R-:W3:Y:S04]  /*2a900*/  LDL.LU R17, [R1+0x38] ;  /* 0x0000380001117983 */ /* 0x001ee80000300800 */
[----:B------:R-:W4:Y:S01]  /*2a910*/  LDL R8, [R1+0x8] ;  /* 0x0000080001087983 */ /* 0x000f220000100800 */
[----:B------:R-:W-:-:S04]  /*2a920*/  ISETP.NE.U32.AND P0, PT, RZ, UR4, PT ;  /* 0x00000004ff007c0c */ /* 0x000fc8000bf05070 */
[----:B------:R-:W-:-:S13]  /*2a930*/  ISETP.NE.AND.EX P0, PT, RZ, UR5, PT, P0 ;  /* 0x00000005ff007c0c */ /* 0x000fda000bf05300 */
[----:B--2---:R-:W-:-:S04]  /*2a940*/  @P0 IADD3 R2, P1, R2, UR4, RZ ;  /* 0x0000000402020c10 */ /* 0x004fc8000ff3e0ff */
[----:B---3--:R-:W-:Y:S01]  /*2a950*/  @P0 IADD3.X R3, R17, UR5, RZ, P1, !PT ;  /* 0x0000000511030c10 */ /* 0x008fe20008ffe4ff */
[----:B------:R-:W-:-:S04]  /*2a960*/  ULDC.64 UR4, c[0x0][0xa08] ;  /* 0x0002820000047ab9 */ /* 0x000fc80000000a00 */
[----:B----4-:R0:W2:Y:S02]  /*2a970*/  @P0 LDG.E R8, desc[UR54][R2.64] ;  /* 0x0000003602080981 */ /* 0x0100a4000c1e1900 */
[----:B0-----:R-:W0:Y:S01]  /*2a980*/  LDC.64 R2, c[0x0][0x418] ;  /* 0x00010600ff027b82 */ /* 0x001e220000000a00 */
[----:B--2---:R-:W-:Y:S01]  /*2a990*/  SHF.R.S32.HI R9, RZ, 0x1f, R8 ;  /* 0x0000001fff097819 */ /* 0x004fe20000011408 */
[----:B------:R1:W-:Y:S01]  /*2a9a0*/  @P0 STL [R1+0x8], R8 ;  /* 0x0000080801000387 */ /* 0x0003e20000100800 */
[----:B0-----:R-:W-:Y:S01]  /*2a9b0*/  LOP3.LUT P0, RZ, R2, UR4, RZ, 0xfc, !PT ;  /* 0x0000000402ff7c12 */ /* 0x001fe2000f80fcff */
[----:B------:R-:W-:Y:S02]  /*2a9c0*/  UMOV UR4, 0xffffffff ;  /* 0xffffffff00047882 */ /* 0x000fe40000000000 */
[----:B------:R1:W-:Y:S01]  /*2a9d0*/  STL [R1+0x24], R9 ;  /* 0x0000240901007387 */ /* 0x0003e20000100800 */
[----:B------:R-:W-:-:S04]  /*2a9e0*/  LOP3.LUT P0, RZ, R3, UR5, RZ, 0xfc, P0 ;  /* 0x0000000503ff7c12 */ /* 0x000fc8000800fcff */
[----:B------:R-:W-:Y:S01]  /*2a9f0*/  SEL R17, R8, RZ, !P0 ;  /* 0x000000ff08117207 */ /* 0x000fe20004000000 */
[----:B------:R-:W-:Y:S08]  /*2aa00*/  BRA.DIV UR4, `(.L_x_2574) ;  /* 0x0000007204f07947 */ /* 0x000ff0000b800000 */
[----:B------:R-:W0:Y:S02]  /*2aa10*/  S2R R0, SR_TID.X ;  /* 0x0000000000007919 */ /* 0x000e240000002100 */
[----:B0-----:R-:W-:-:S04]  /*2aa20*/  SHF.R.U32.HI R0, RZ, 0x5, R0 ;  /* 0x00000005ff007819 */ /* 0x001fc80000011600 */
[----:B------:R-:W-:-:S05]  /*2aa30*/  LOP3.LUT R0, R0, 0x3, RZ, 0xc0, !PT ;  /* 0x0000000300007812 */ /* 0x000fca00078ec0ff */
[----:B------:R0:W2:Y:S02]  /*2aa40*/  SHFL.IDX PT, R14, R0, RZ, 0x1f ;  /* 0x00001fff000e7589 */ /* 0x0000a400000e0000 */
.L_x_2784:
[----:B0-----:R-:W3:Y:S01]  /*2aa50*/  LDL.LU R0, [R1+0x14] ;  /* 0x0000140001007983 */ /* 0x001ee20000300800 */
[----:B------:R-:W-:Y:S02]  /*2aa60*/  PLOP3.LUT P1, PT, PT, PT, PT, 0x8, 0x0 ;  /* 0x000000000000781c */ /* 0x000fe40003f2e170 */
[----:B--2---:R-:W-:Y:S02]  /*2aa70*/  ISETP.NE.AND P0, PT, R14, RZ, PT ;  /* 0x000000ff0e00720c */ /* 0x004fe40003f05270 */
[----:B---3--:R-:W-:-:S09]  /*2aa80*/  LOP3.LUT R0, R0, 0xfffffffe, RZ, 0xc0, !PT ;  /* 0xfffffffe00007812 */ /* 0x008fd200078ec0ff */
[----:B------:R-:W-:-:S05]  /*2aa90*/  @P1 LOP3.LUT R0, R0, 0x1, RZ, 0xfc, !PT ;  /* 0x0000000100001812 */ /* 0x000fca00078efcff */
[----:B------:R0:W-:Y:S01]  /*2aaa0*/  STL [R1+0x14], R0 ;  /* 0x0000140001007387 */ /* 0x0001e20000100800 */
[----:B------:R-:W-:Y:S05]  /*2aab0*/  @P0 BRA `(.L_x_2575) ;  /* 0x00000004008c0947 */ /* 0x000fea0003800000 */
[----:B------:R-:W-:-:S03]  /*2aac0*/  UMOV UR4, 0xffffffff ;  /* 0xffffffff00047882 */ /* 0x000fc60000000000 */
[----:B------:R-:W-:Y:S05]  /*2aad0*/  BRA.DIV UR4, `(.L_x_2576) ;  /* 0x0000007204f07947 */ /* 0x000fea000b800000 */
[----:B------:R-:W-:-:S13]  /*2aae0*/  ELECT P6, URZ, PT ;  /* 0x00000000003f782f */ /* 0x000fda00038c0000 */
.L_x_2787:
[----:B------:R-:W-:Y:S05]  /*2aaf0*/  @!P6 BRA `(.L_x_2575) ;  /* 0x00000004007ce947 */ /* 0x000fea0003800000 */
[----:B0-----:R-:W2:Y:S01]  /*2ab00*/  LDL R0, [R1+0x48] ;  /* 0x0000480001007983 */ /* 0x001ea20000100800 */
[----:B------:R-:W-:-:S04]  /*2ab10*/  ISETP.NE.U32.AND P0, PT, R2, RZ, PT ;  /* 0x000000ff0200720c */ /* 0x000fc80003f05070 */
[----:B------:R-:W-:Y:S01]  /*2ab20*/  ISETP.NE.AND.EX P0, PT, R3, RZ, PT, P0 ;  /* 0x000000ff0300720c */ /* 0x000fe20003f05300 */
[----:B--2---:R-:W-:-:S12]  /*2ab30*/  VIADD R0, R0, 0xffffffff ;  /* 0xffffffff00007836 */ /* 0x004fd80000000000 */
        /* <DEDUP_REMOVED lines=13> */
[----:B------:R-:W-:-:S03]  /*2ac10*/  IMAD.WIDE.U32 R4, R8, UR4, R4 ;  /* 0x0000000408047c25 */ /* 0x000fc6000f8e0004 */
[----:B------:R-:W-:Y:S02]  /*2ac20*/  LEA R2, P0, R4, R2, 0x2 ;  /* 0x0000000204027211 */ /* 0x000fe400078010ff */
[----:B------:R-:W-:-:S04]  /*2ac30*/  IADD3 R5, R5, R6, RZ ;  /* 0x0000000605057210 */ /* 0x000fc80007ffe0ff */
[----:B------:R-:W-:-:S05]  /*2ac40*/  LEA.HI.X R3, R4, R3, R5, 0x2, P0 ;  /* 0x0000000304037211 */ /* 0x000fca00000f1405 */
[----:B------:R0:W5:Y:S02]  /*2ac50*/  LDG.E R17, desc[UR54][R2.64] ;  /* 0x0000003602117981 */ /* 0x000164000c1e1900 */
.L_x_2577:
[----:B0-----:R-:W2:Y:S01]  /*2ac60*/  LDL R3, [R1+0x18] ;  /* 0x0000180001037983 */ /* 0x001ea20000100800 */
[----:B------:R-:W-:Y:S01]  /*2ac70*/  IMAD R2, R19, 0x8, R18 ;  /* 0x0000000813027824 */ /* 0x000fe200078e0212 */
[----:B-1----:R-:W0:Y:S02]  /*2ac80*/  S2R R8, SR_TID.X ;  /* 0x0000000000087919 */ /* 0x002e240000002100 */
[----:B0-----:R-:W-:-:S04]  /*2ac90*/  LOP3.LUT R8, R8, 0x7f, RZ, 0xc0, !PT ;  /* 0x0000007f08087812 */ /* 0x001fc800078ec0ff */
[----:B------:R-:W-:Y:S02]  /*2aca0*/  ISETP.NE.AND P1, PT, R8, RZ, PT ;  /* 0x000000ff0800720c */ /* 0x000fe40003f25270 */
[----:B--2---:R-:W-:-:S04]  /*2acb0*/  SHF.L.U32 R3, R3, 0x1f, RZ ;  /* 0x0000001f03037819 */ /* 0x004fc800000006ff */
[----:B------:R-:W0:Y:S02]  /*2acc0*/  SYNCS.PHASECHK.TRANS64.TRYWAIT P0, [R2+URZ+0x29880], R3 ;  /* 0x02988003020075a7 */ /* 0x000e24000800017f */
[----:B0-----:R-:W-:Y:S05]  /*2acd0*/  @!P0 BRA `(.L_x_2578) ;  /* 0x0000007000908947 */ /* 0x001fea0003800000 */
.L_x_2788:
        /* <DEDUP_REMOVED lines=8> */
.L_x_2579:
[----:B------:R-:W2:Y:S01]  /*2ad60*/  LDL R5, [R1+0x28] ;  /* 0x0000280001057983 */ /* 0x000ea20000100800 */
[----:B------:R-:W-:Y:S01]  /*2ad70*/  IMAD R4, R19, 0x5000, R18 ;  /* 0x0000500013047824 */ /* 0x000fe200078e0212 */
        /* <DEDUP_REMOVED lines=11> */
[----:B--2---:R-:W-:-:S05]  /*2ae30*/  IMAD R0, R0, 0xa0, R5 ;  /* 0x000000a000007824 */ /* 0x004fca00078e0205 */
[----:B------:R-:W-:-:S13]  /*2ae40*/  R2UR UR11, R0 ;  /* 0x00000000000b72ca */ /* 0x000fda00000e0000 */
[----:B------:R1:W-:Y:S01]  /*2ae50*/  UTMALDG.4D [UR8], [UR4], desc[UR6] ;  /* 0x00000608040075b4 */ /* 0x0003e20008019000 */
[----:B------:R-:W2:Y:S02]  /*2ae60*/  SYNCS.PHASECHK.TRANS64.TRYWAIT P0, [R2+URZ+0x29840], R3 ;  /* 0x02984003020075a7 */ /* 0x000ea4000800017f */
[----:B-12---:R-:W-:Y:S05]  /*2ae70*/  @!P0 BRA `(.L_x_2580) ;  /* 0x00000070003c8947 */ /* 0x006fea0003800000 */
.L_x_2789:
        /* <DEDUP_REMOVED lines=8> */
.L_x_2581:
[----:B01----:R-:W2:Y:S01]  /*2af00*/  LDL.LU R3, [R1+0x14] ;  /* 0x0000140001037983 */ /* 0x003ea20000300800 */
        /* <DEDUP_REMOVED lines=30> */
.L_x_2575:
[----:B---3--:R-:W0:Y:S04]  /*2b0f0*/  LDL.LU R3, [R1+0x40] ;  /* 0x0000400001037983 */ /* 0x008e280000300800 */
[----:B------:R-:W2:Y:S04]  /*2b100*/  LDL.LU R5, [R1+0x34] ;  /* 0x0000340001057983 */ /* 0x000ea80000300800 */
[----:B------:R-:W3:Y:S01]  /*2b110*/  LDL.LU R4, [R1+0x58] ;  /* 0x0000580001047983 */ /* 0x000ee20000300800 */
        /* <DEDUP_REMOVED lines=9> */
[----:B0-----:R-:W-:Y:S02]  /*2b1b0*/  SHF.R.S32.HI R0, RZ, 0x1f, R3 ;  /* 0x0000001fff007819 */ /* 0x001fe40000011403 */
[----:B--2---:R-:W-:-:S03]  /*2b1c0*/  SEL R5, R5, RZ, !P0 ;  /* 0x000000ff05057207 */ /* 0x004fc60004000000 */
[----:B------:R-:W-:Y:S01]  /*2b1d0*/  IMAD R0, R0, UR4, RZ ;  /* 0x0000000400007c24 */ /* 0x000fe2000f8e02ff */
[----:B---3--:R-:W-:-:S03]  /*2b1e0*/  SEL R4, R4, RZ, !P0 ;  /* 0x000000ff04047207 */ /* 0x008fc60004000000 */
        /* <DEDUP_REMOVED lines=19> */
[----:B-1----:R-:W-:Y:S02]  /*2b320*/  IMAD.MOV.U32 R8, RZ, RZ, 0x70 ;  /* 0x00000070ff087424 */ /* 0x002fe400078e00ff */
[----:B------:R-:W-:Y:S02]  /*2b330*/  IMAD.MOV.U32 R12, RZ, RZ, 0x1 ;  /* 0x00000001ff0c7424 */ /* 0x000fe400078e00ff */
[----:B------:R-:W-:-:S07]  /*2b340*/  IMAD.MOV.U32 R13, RZ, RZ, RZ ;  /* 0x000000ffff0d7224 */ /* 0x000fce00078e00ff */
[----:B------:R-:W-:-:S07]  /*2b350*/  LEPC R20, `(.L_x_2583) ;  /* 0x000000001014794e */ /* 0x000fce0000000000 */
[----:B0-----:R-:W-:Y:S05]  /*2b360*/  CALL.ABS.NOINC R2 ;  /* 0x0000000002007343 */ /* 0x001fea0003c00000 */
.L_x_2583:
[----:B------:R-:W-:Y:S05]  /*2b370*/  BSYNC B6 ;  /* 0x0000000000067941 */ /* 0x000fea0003800000 */
.L_x_2582:
[----:B0-----:R-:W2:Y:S01]  /*2b380*/  LDL.LU R0, [R1+0x40] ;  /* 0x0000400001007983 */ /* 0x001ea20000300800 */
[----:B------:R-:W-:Y:S01]  /*2b390*/  ULDC.64 UR4, c[0x0][0x2d8] ;  /* 0x0000b60000047ab9 */ /* 0x000fe20000000a00 */
[----:B------:R-:W0:Y:S01]  /*2b3a0*/  LDC R7, c[0x0][0x448] ;  /* 0x00011200ff077b82 */ /* 0x000e220000000800 */
[----:B------:R-:W-:Y:S01]  /*2b3b0*/  ULDC.64 UR6, c[0x0][0x280] ;  /* 0x0000a00000067ab9 */ /* 0x000fe20000000a00 */
[----:B------:R-:W3:Y:S04]  /*2b3c0*/  LDL.LU R5, [R1+0x38] ;  /* 0x0000380001057983 */ /* 0x000ee80000300800 */
[----:B------:R-:W3:Y:S04]  /*2b3d0*/  LDL.LU.64 R2, [R1+0x50] ;  /* 0x0000500001027983 */ /* 0x000ee80000300a00 */
[----:B------:R-:W4:Y:S04]  /*2b3e0*/  LDL.LU R4, [R1+0x34] ;  /* 0x0000340001047983 */ /* 0x000f280000300800 */
[----:B------:R-:W4:Y:S01]  /*2b3f0*/  LDL R10, [R1+0x4] ;  /* 0x00000400010a7983 */ /* 0x000f220000100800 */
[----:B-1----:R-:W1:Y:S01]  /*2b400*/  S2R R8, SR_TID.X ;  /* 0x0000000000087919 */ /* 0x002e620000002100 */
[----:B0-----:R-:W-:-:S13]  /*2b410*/  ISETP.NE.AND P0, PT, R7, 0x1, PT ;  /* 0x000000010700780c */ /* 0x001fda0003f05270 */
[----:B------:R-:W0:Y:S01]  /*2b420*/  @P0 LDC R6, c[0x0][0x450] ;  /* 0x00011400ff060b82 */ /* 0x000e220000000800 */
[----:B-1----:R-:W-:-:S05]  /*2b430*/  IMAD.SHL.U32 R8, R8, 0x10, RZ ;  /* 0x0000001008087824 */ /* 0x002fca00078e00ff */
[----:B------:R-:W-:-:S04]  /*2b440*/  LOP3.LUT R8, R8, 0x30, RZ, 0xc0, !PT ;  /* 0x0000003008087812 */ /* 0x000fc800078ec0ff */
[C---:B------:R-:W-:Y:S02]  /*2b450*/  LOP3.LUT R11, R8.reuse, 0x40, RZ, 0xfc, !PT ;  /* 0x00000040080b7812 */ /* 0x040fe400078efcff */
[----:B------:R-:W-:Y:S01]  /*2b460*/  LOP3.LUT R8, R8, 0x80, RZ, 0xfc, !PT ;  /* 0x0000008008087812 */ /* 0x000fe200078efcff */
[----:B---3--:R-:W-:Y:S02]  /*2b470*/  IMAD.MOV.U32 R3, RZ, RZ, R5 ;  /* 0x000000ffff037224 */ /* 0x008fe400078e0005 */
[----:B------:R-:W1:Y:S01]  /*2b480*/  S2R R5, SR_TID.X ;  /* 0x0000000000057919 */ /* 0x000e620000002100 */
[----:B------:R-:W-:-:S04]  /*2b490*/  IMAD.WIDE.U32 R2, R16, UR4, R2 ;  /* 0x0000000410027c25 */ /* 0x000fc8000f8e0002 */
[----:B------:R-:W-:Y:S01]  /*2b4a0*/  IMAD R3, R16, UR5, R3 ;  /* 0x0000000510037c24 */ /* 0x000fe2000f8e0203 */
[----:B------:R-:W-:Y:S02]  /*2b4b0*/  ULDC.64 UR4, c[0x0][0x2e0] ;  /* 0x0000b80000047ab9 */ /* 0x000fe40000000a00 */
[----:B--2---:R-:W-:Y:S02]  /*2b4c0*/  IMAD R0, R0, UR4, RZ ;  /* 0x0000000400007c24 */ /* 0x004fe4000f8e02ff */
[----:B----4-:R-:W-:-:S04]  /*2b4d0*/  IMAD.WIDE.U32 R2, R4, UR4, R2 ;  /* 0x0000000404027c25 */ /* 0x010fc8000f8e0002 */
[----:B------:R-:W-:Y:S01]  /*2b4e0*/  IMAD R0, R4, UR5, R0 ;  /* 0x0000000504007c24 */ /* 0x000fe2000f8e0200 */
[----:B------:R-:W-:Y:S01]  /*2b4f0*/  ULDC.64 UR4, c[0x0][0x2d0] ;  /* 0x0000b40000047ab9 */ /* 0x000fe20000000a00 */
[----:B------:R-:W2:Y:S03]  /*2b500*/  S2R R4, SR_TID.X ;  /* 0x0000000000047919 */ /* 0x000ea60000002100 */
[----:B------:R-:W-:Y:S02]  /*2b510*/  IADD3 R3, R3, R0, RZ ;  /* 0x0000000003037210 */ /* 0x000fe40007ffe0ff */
[----:B-1----:R-:W-:-:S04]  /*2b520*/  LOP3.LUT R5, R5, 0x7f, RZ, 0xc0, !PT ;  /* 0x0000007f05057812 */ /* 0x002fc800078ec0ff */
[----:B------:R-:W-:Y:S01]  /*2b530*/  SHF.R.U32.HI R5, RZ, 0x2, R5 ;  /* 0x00000002ff057819 */ /* 0x000fe20000011605 */
[----:B--2---:R-:W-:-:S05]  /*2b540*/  IMAD.SHL.U32 R4, R4, 0x20, RZ ;  /* 0x0000002004047824 */ /* 0x004fca00078e00ff */
[----:B------:R-:W-:Y:S02]  /*2b550*/  LOP3.LUT R4, R5, 0x60, R4, 0xf8, !PT ;  /* 0x0000006005047812 */ /* 0x000fe400078ef804 */
[----:B------:R-:W1:Y:S03]  /*2b560*/  @P0 LDC R5, c[0x0][0x44c] ;  /* 0x00011300ff050b82 */ /* 0x000e660000000800 */
[----:B------:R-:W-:-:S04]  /*2b570*/  IMAD R4, R10, 0x80, R4 ;  /* 0x000000800a047824 */ /* 0x000fc800078e0204 */
[----:B------:R-:W-:Y:S02]  /*2b580*/  IMAD.MOV.U32 R0, RZ, RZ, R4 ;  /* 0x000000ffff007224 */ /* 0x000fe400078e0004 */
[----:B-1----:R-:W-:-:S05]  /*2b590*/  @P0 IMAD.HI.U32 R5, R4, R5, RZ ;  /* 0x0000000504050227 */ /* 0x002fca00078e00ff */
[----:B0-----:R-:W-:-:S05]  /*2b5a0*/  @P0 SHF.R.U32.HI R0, RZ, R6, R5 ;  /* 0x00000006ff000219 */ /* 0x001fca0000011605 */
[----:B------:R-:W-:Y:S02]  /*2b5b0*/  IMAD.MOV R5, RZ, RZ, -R0 ;  /* 0x000000ffff057224 */ /* 0x000fe400078e0a00 */
[----:B------:R-:W-:-:S04]  /*2b5c0*/  IMAD.WIDE.U32 R2, R0, UR4, R2 ;  /* 0x0000000400027c25 */ /* 0x000fc8000f8e0002 */
[----:B------:R-:W-:Y:S01]  /*2b5d0*/  IMAD R4, R7, R5, R4 ;  /* 0x0000000507047224 */ /* 0x000fe200078e0204 */
[----:B------:R-:W-:-:S05]  /*2b5e0*/  SHF.R.S32.HI R5, RZ, 0x1f, R0 ;  /* 0x0000001fff057819 */ /* 0x000fca0000011400 */
[----:B------:R-:W-:-:S04]  /*2b5f0*/  IMAD R5, R5, UR4, RZ ;  /* 0x0000000405057c24 */ /* 0x000fc8000f8e02ff */
[----:B------:R-:W-:Y:S01]  /*2b600*/  IMAD R0, R0, UR5, R5 ;  /* 0x0000000500007c24 */ /* 0x000fe2000f8e0205 */
[----:B------:R-:W-:Y:S01]  /*2b610*/  ULDC.64 UR4, c[0x0][0x2c8] ;  /* 0x0000b20000047ab9 */ /* 0x000fe20000000a00 */
[----:B------:R-:W0:Y:S02]  /*2b620*/  S2R R5, SR_TID.X ;  /* 0x0000000000057919 */ /* 0x000e240000002100 */
[----:B------:R-:W-:Y:S01]  /*2b630*/  IMAD.IADD R3, R3, 0x1, R0 ;  /* 0x0000000103037824 */ /* 0x000fe200078e0200 */
[----:B------:R-:W-:Y:S01]  /*2b640*/  SHF.R.S32.HI R0, RZ, 0x1f, R4 ;  /* 0x0000001fff007819 */ /* 0x000fe20000011404 */
[----:B------:R-:W-:-:S04]  /*2b650*/  IMAD.WIDE.U32 R2, R4, UR4, R2 ;  /* 0x0000000404027c25 */ /* 0x000fc8000f8e0002 */
[----:B------:R-:W-:Y:S01]  /*2b660*/  IMAD R0, R0, UR4, RZ ;  /* 0x0000000400007c24 */ /* 0x000fe2000f8e02ff */
[----:B------:R-:W-:Y:S02]  /*2b670*/  ULDC UR4, c[0x0][0x2b8] ;  /* 0x0000ae0000047ab9 */ /* 0x000fe40000000800 */
[----:B------:R-:W-:Y:S01]  /*2b680*/  ISETP.GE.AND P2, PT, R8, UR4, PT ;  /* 0x0000000408007c0c */ /* 0x000fe2000bf46270 */
[----:B------:R-:W-:Y:S01]  /*2b690*/  IMAD R0, R4, UR5, R0 ;  /* 0x0000000504007c24 */ /* 0x000fe2000f8e0200 */
[----:B------:R1:W5:Y:S01]  /*2b6a0*/  LDL R8, [R1+0x3c] ;  /* 0x00003c0001087983 */ /* 0x0003620000100800 */
[----:B------:R-:W-:Y:S02]  /*2b6b0*/  IADD3 R4, P3, R2, UR6, RZ ;  /* 0x0000000602047c10 */ /* 0x000fe4000ff7e0ff */
[----:B------:R-:W-:Y:S02]  /*2b6c0*/  ISETP.GE.AND P1, PT, R11, UR4, PT ;  /* 0x000000040b007c0c */ /* 0x000fe4000bf26270 */
[----:B------:R-:W-:Y:S01]  /*2b6d0*/  IADD3.X R3, R3, UR7, R0, P3, !PT ;  /* 0x0000000703037c10 */ /* 0x000fe20009ffe400 */
[----:B0-----:R-:W-:-:S05]  /*2b6e0*/  IMAD.SHL.U32 R9, R5, 0x10, RZ ;  /* 0x0000001005097824 */ /* 0x001fca00078e00ff */
[----:B------:R-:W-:-:S04]  /*2b6f0*/  LOP3.LUT R9, R9, 0x30, RZ, 0xc0, !PT ;  /* 0x0000003009097812 */ /* 0x000fc800078ec0ff */
[----:B------:R-:W-:Y:S01]  /*2b700*/  ISETP.GE.AND P0, PT, R9, UR4, PT ;  /* 0x0000000409007c0c */ /* 0x000fe2000bf06270 */
[----:B------:R-:W-:-:S03]  /*2b710*/  UMOV UR4, 0xffffffff ;  /* 0xffffffff00047882 */ /* 0x000fc60000000000 */
[----:B-1----:R-:W-:Y:S09]  /*2b720*/  BRA.DIV UR4, `(.L_x_2584) ;  /* 0x0000006a04247947 */ /* 0x002ff2000b800000 */
[----:B------:R-:W0:Y:S02]  /*2b730*/  S2R R6, SR_TID.X ;  /* 0x0000000000067919 */ /* 0x000e240000002100 */
[----:B0-----:R-:W-:Y:S02]  /*2b740*/  LOP3.LUT R11, R6, 0x7f, RZ, 0xc0, !PT ;  /* 0x0000007f060b7812 */ /* 0x001fe400078ec0ff */
[----:B------:R-:W2:Y:S02]  /*2b750*/  LDL.LU R6, [R1+0x44] ;  /* 0x0000440001067983 */ /* 0x000ea40000300800 */
[----:B------:R-:W-:-:S04]  /*2b760*/  SHF.R.U32.HI R11, RZ, 0x2, R11 ;  /* 0x00000002ff0b7819 */ /* 0x000fc8000001160b */
[----:B------:R-:W-:-:S05]  /*2b770*/  LEA R0, R10, R11, 0x7 ;  /* 0x0000000b0a007211 */ /* 0x000fca00078e38ff */
[----:B------:R-:W-:Y:S02]  /*2b780*/  VIADD R5, R0, 0x20 ;  /* 0x0000002000057836 */ /* 0x000fe40000000000 */
[----:B--2---:R-:W-:Y:S02]  /*2b790*/  IMAD R2, R6, R7, RZ ;  /* 0x0000000706027224 */ /* 0x004fe400078e02ff */
[----:B------:R-:W0:Y:S03]  /*2b7a0*/  SHFL.IDX PT, R7, R4, RZ, 0x1c1f ;  /* 0x001c1fff04077589 */ /* 0x000e2600000e0000 */
[----:B------:R-:W-:Y:S01]  /*2b7b0*/  ISETP.GE.AND P4, PT, R0, R2, PT ;  /* 0x000000020000720c */ /* 0x000fe20003f86270 */
[----:B------:R-:W1:-:S12]  /*2b7c0*/  SHFL.IDX PT, R6, R3, RZ, 0x1c1f ;  /* 0x001c1fff03067589 */ /* 0x000e5800000e0000 */
        /* <DEDUP_REMOVED lines=31> */
.L_x_2798:
        /* <DEDUP_REMOVED lines=12> */
.L_x_2586:
[----:B------:R-:W-:Y:S05]  /*2ba80*/  BSYNC B0 ;  /* 0x0000000000007941 */ /* 0x000fea0003800000 */
.L_x_2585:
[----:B------:R-:W-:Y:S01]  /*2ba90*/  NOP ;  /* 0x0000000000007918 */ /* 0x000fe20000000000 */
[----:B------:R-:W-:-:S13]  /*2baa0*/  PLOP3.LUT P0, PT, PT, PT, PT, 0x80, 0x0 ;  /* 0x000000000000781c */ /* 0x000fda0003f0f070 */
.L_x_2587:
        /* <DEDUP_REMOVED lines=18> */
.L_x_2799:
[----:B------:R-:W-:Y:S05]  /*2bbd0*/  BSYNC B0 ;  /* 0x0000000000007941 */ /* 0x000fea0003800000 */
.L_x_2588:
[----:B------:R-:W5:Y:S04]  /*2bbe0*/  LDL.LU R2, [R1+0x48] ;  /* 0x0000480001027983 */ /* 0x000f680000300800 */
[----:B-1-3--:R-:W3:Y:S01]  /*2bbf0*/  LDL R3, [R1+0x20] ;  /* 0x0000200001037983 */ /* 0x00aee20000100800 */
[----:B-----5:R-:W-:-:S05]  /*2bc00*/  VIADD R2, R2, 0xfffffffe ;  /* 0xfffffffe02027836 */ /* 0x020fca0000000000 */
[----:B---3--:R-:W-:-:S13]  /*2bc10*/  ISETP.GE.AND P0, PT, R2, R3, PT ;  /* 0x000000030200720c */ /* 0x008fda0003f06270 */
[----:B------:R-:W-:Y:S05]  /*2bc20*/  @!P0 BRA `(.L_x_2590) ;  /* 0x0000001000048947 */ /* 0x000fea0003800000 */
[----:B------:R1:W5:Y:S01]  /*2bc30*/  LDL.LU R3, [R1+0x18] ;  /* 0x0000180001037983 */ /* 0x0003620000300800 */
[----:B----4-:R-:W-:-:S07]  /*2bc40*/  IMAD.MOV.U32 R0, RZ, RZ, R19 ;  /* 0x000000ffff007224 */ /* 0x010fce00078e0013 */
.L_x_2612:
[----:B------:R-:W3:Y:S01]  /*2bc50*/  LDL R4, [R1+0x14] ;  /* 0x0000140001047983 */ /* 0x000ee20000100800 */
[----:B------:R-:W-:Y:S01]  /*2bc60*/  IADD3 R19, R0, 0x1, RZ ;  /* 0x0000000100137810 */ /* 0x000fe20007ffe0ff */
[----:B------:R-:W-:Y:S05]  /*2bc70*/  YIELD ;  /* 0x0000000000007946 */ /* 0x000fea0003800000 */
[C---:B------:R-:W-:Y:S01]  /*2bc80*/  ISETP.NE.AND P0, PT, R19.reuse, 0x2, PT ;  /* 0x000000021300780c */ /* 0x040fe20003f05270 */
[----:B------:R-:W-:Y:S03]  /*2bc90*/  BSSY B0, `(.L_x_2591) ;  /* 0x0000089000007945 */ /* 0x000fe60003800000 */
[----:B------:R-:W-:-:S02]  /*2bca0*/  SEL R19, R19, RZ, P0 ;  /* 0x000000ff13137207 */ /* 0x000fc40000000000 */
[----:B---3--:R-:W-:Y:S02]  /*2bcb0*/  LOP3.LUT P1, RZ, R4, 0x1, RZ, 0xc0, !PT ;  /* 0x0000000104ff7812 */ /* 0x008fe4000782c0ff */
[----:B------:R-:W-:-:S04]  /*2bcc0*/  SEL R4, RZ, 0x1, P0 ;  /* 0x00000001ff047807 */ /* 0x000fc80000000000 */
[----:B--2--5:R-:W-:-:S05]  /*2bcd0*/  LOP3.LUT R9, R3, R4, RZ, 0x3c, !PT ;  /* 0x0000000403097212 */ /* 0x024fca00078e3cff */
[----:B------:R3:W-:Y:S02]  /*2bce0*/  STL [R1+0x18], R9 ;  /* 0x0000180901007387 */ /* 0x0007e40000100800 */
[----:B------:R-:W-:Y:S05]  /*2bcf0*/  @!P1 BRA `(.L_x_2592) ;  /* 0x0000000800089947 */ /* 0x000fea0003800000 */
[----:B------:R-:W-:Y:S01]  /*2bd00*/  ULDC.64 UR4, c[0x0][0x418] ;  /* 0x0001060000047ab9 */ /* 0x000fe20000000a00 */
[----:B0-----:R-:W-:Y:S01]  /*2bd10*/  IMAD.MOV.U32 R8, RZ, RZ, R2 ;  /* 0x000000ffff087224 */ /* 0x001fe200078e0002 */
[----:B------:R-:W-:-:S04]  /*2bd20*/  ISETP.NE.U32.AND P0, PT, RZ, UR4, PT ;  /* 0x00000004ff007c0c */ /* 0x000fc8000bf05070 */
[----:B------:R-:W-:-:S13]  /*2bd30*/  ISETP.NE.AND.EX P0, PT, RZ, UR5, PT, P0 ;  /* 0x00000005ff007c0c */ /* 0x000fda000bf05300 */
[----:B------:R-:W-:Y:S05]  /*2bd40*/  @!P0 BRA `(.L_x_2593) ;  /* 0x00000000004c8947 */ /* 0x000fea0003800000 */
[----:B------:R-:W4:Y:S01]  /*2bd50*/  LDL R11, [R1+0x24] ;  /* 0x00002400010b7983 */ /* 0x000f220000100800 */
[----:B------:R-:W0:Y:S01]  /*2bd60*/  LDC R7, c[0x0][0x43c] ;  /* 0x00010f00ff077b82 */ /* 0x000e220000000800 */
[----:B------:R-:W-:Y:S02]  /*2bd70*/  ULDC.64 UR6, c[0x0][0x428] ;  /* 0x00010a0000067ab9 */ /* 0x000fe40000000a00 */
[----:B------:R-:W3:Y:S01]  /*2bd80*/  LDL R10, [R1+0x8] ;  /* 0x00000800010a7983 */ /* 0x000ee20000100800 */
[----:B0-----:R-:W-:-:S13]  /*2bd90*/  ISETP.NE.AND P0, PT, R7, 0x1, PT ;  /* 0x000000010700780c */ /* 0x001fda0003f05270 */
[----:B--2---:R-:W0:Y:S02]  /*2bda0*/  @P0 LDC.64 R4, c[0x0][0x440] ;  /* 0x00011000ff040b82 */ /* 0x004e240000000a00 */
[----:B0-----:R-:W-:-:S04]  /*2bdb0*/  @P0 IMAD.HI.U32 R6, R2, R4, RZ ;  /* 0x0000000402060227 */ /* 0x001fc800078e00ff */
[----:B------:R-:W-:Y:S01]  /*2bdc0*/  IMAD.MOV.U32 R4, RZ, RZ, R2 ;  /* 0x000000ffff047224 */ /* 0x000fe200078e0002 */
[----:B------:R-:W-:-:S04]  /*2bdd0*/  @P0 SHF.R.U32.HI R4, RZ, R5, R6 ;  /* 0x00000005ff040219 */ /* 0x000fc80000011606 */
[--C-:B------:R-:W-:Y:S01]  /*2bde0*/  SHF.R.S32.HI R5, RZ, 0x1f, R4.reuse ;  /* 0x0000001fff057819 */ /* 0x100fe20000011404 */
[----:B------:R-:W-:-:S04]  /*2bdf0*/  IMAD.MOV R8, RZ, RZ, -R4 ;  /* 0x000000ffff087224 */ /* 0x000fc800078e0a04 */
[----:B------:R-:W-:Y:S02]  /*2be00*/  IMAD R8, R7, R8, R2 ;  /* 0x0000000807087224 */ /* 0x000fe400078e0202 */
[----:B----4-:R-:W-:-:S04]  /*2be10*/  IMAD R6, R11, UR6, RZ ;  /* 0x000000060b067c24 */ /* 0x010fc8000f8e02ff */
[C---:B---3--:R-:W-:Y:S02]  /*2be20*/  IMAD R6, R10.reuse, UR7, R6 ;  /* 0x000000070a067c24 */ /* 0x048fe4000f8e0206 */
[----:B------:R-:W-:-:S04]  /*2be30*/  IMAD.WIDE.U32 R4, R10, UR6, R4 ;  /* 0x000000060a047c25 */ /* 0x000fc8000f8e0004 */
[----:B------:R-:W-:Y:S01]  /*2be40*/  IMAD.IADD R5, R6, 0x1, R5 ;  /* 0x0000000106057824 */ /* 0x000fe200078e0205 */
[----:B------:R-:W-:-:S04]  /*2be50*/  LEA R6, P0, R4, UR4, 0x2 ;  /* 0x0000000404067c11 */ /* 0x000fc8000f8010ff */
[----:B------:R-:W-:-:S05]  /*2be60*/  LEA.HI.X R7, R4, UR5, R5, 0x2, P0 ;  /* 0x0000000504077c11 */ /* 0x000fca00080f1405 */
[----:B------:R0:W5:Y:S04]  /*2be70*/  LDG.E R17, desc[UR54][R6.64] ;  /* 0x0000003606117981 */ /* 0x000168000c1e1900 */
.L_x_2593:
[----:B------:R-:W0:Y:S01]  /*2be80*/  S2R R4, SR_TID.X ;  /* 0x0000000000047919 */ /* 0x000e220000002100 */
[----:B--2---:R-:W-:Y:S01]  /*2be90*/  IMAD R5, R19, 0x8, R18 ;  /* 0x0000000813057824 */ /* 0x004fe200078e0212 */
[----:B------:R-:W-:Y:S01]  /*2bea0*/  BSSY B1, `(.L_x_2594) ;  /* 0x0000006000017945 */ /* 0x000fe20003800000 */
[----:B0-----:R-:W-:Y:S02]  /*2beb0*/  LOP3.LUT R6, R4, 0x7f, RZ, 0xc0, !PT ;  /* 0x0000007f04067812 */ /* 0x001fe400078ec0ff */
[----:B------:R-:W-:Y:S02]  /*2bec0*/  SHF.L.U32 R4, R9, 0x1f, RZ ;  /* 0x0000001f09047819 */ /* 0x000fe400000006ff */
[----:B------:R-:W-:Y:S02]  /*2bed0*/  ISETP.NE.AND P1, PT, R6, RZ, PT ;  /* 0x000000ff0600720c */ /* 0x000fe40003f25270 */
[----:B------:R-:W0:Y:S02]  /*2bee0*/  SYNCS.PHASECHK.TRANS64.TRYWAIT P0, [R5+URZ+0x29880], R4 ;  /* 0x02988004050075a7 */ /* 0x000e24000800017f */
[----:B0-----:R-:W-:Y:S09]  /*2bef0*/  @!P0 BRA `(.L_x_2595) ;  /* 0x0000006400b08947 */ /* 0x001ff20003800000 */
.L_x_2800:
[----:B------:R-:W-:Y:S05]  /*2bf00*/  BSYNC B1 ;  /* 0x0000000000017941 */ /* 0x000fea0003800000 */
.L_x_2594:
        /* <DEDUP_REMOVED lines=9> */
.L_x_2597:
[----:B------:R-:W-:Y:S05]  /*2bfa0*/  BSYNC B1 ;  /* 0x0000000000017941 */ /* 0x000fea0003800000 */
.L_x_2596:
[----:B------:R-:W2:Y:S01]  /*2bfb0*/  LDL R6, [R1+0x28] ;  /* 0x0000280001067983 */ /* 0x000ea20000100800 */
[----:B------:R-:W-:Y:S01]  /*2bfc0*/  IMAD.MOV.U32 R10, RZ, RZ, RZ ;  /* 0x000000ffff0a7224 */ /* 0x000fe200078e00ff */
[----:B------:R-:W-:Y:S01]  /*2bfd0*/  UIADD3 UR4, UP0, UR40, 0x470, URZ ;  /* 0x0000047028047890 */ /* 0x000fe2000ff1e03f */
[----:B------:R-:W-:Y:S01]  /*2bfe0*/  IMAD R7, R19, 0x5000, R18 ;  /* 0x0000500013077824 */ /* 0x000fe200078e0212 */
[----:B------:R-:W-:Y:S01]  /*2bff0*/  PLOP3.LUT P0, PT, PT, PT, PT, 0x80, 0x0 ;  /* 0x000000000000781c */ /* 0x000fe20003f0f070 */
[----:B------:R-:W-:Y:S01]  /*2c000*/  UMOV UR6, 0x0 ;  /* 0x0000000000067882 */ /* 0x000fe20000000000 */
[----:B------:R-:W-:Y:S01]  /*2c010*/  R2UR UR10, R10 ;  /* 0x000000000a0a72ca */ /* 0x000fe200000e0000 */
[----:B------:R-:W-:Y:S01]  /*2c020*/  UIADD3.X UR5, URZ, UR41, URZ, UP0, !UPT ;  /* 0x000000293f057290 */ /* 0x000fe200087fe43f */
[----:B------:R-:W-:Y:S01]  /*2c030*/  IADD3 R7, R7, 0xa400, RZ ;  /* 0x0000a40007077810 */ /* 0x000fe20007ffe0ff */
[----:B------:R-:W-:Y:S01]  /*2c040*/  UMOV UR7, 0x14f00000 ;  /* 0x14f0000000077882 */ /* 0x000fe20000000000 */
[----:B--2---:R-:W-:-:S02]  /*2c050*/  IMAD R6, R8, 0xa0, R6 ;  /* 0x000000a008067824 */ /* 0x004fc400078e0206 */
[----:B------:R-:W-:-:S09]  /*2c060*/  VIADD R8, R5, 0x29870 ;  /* 0x0002987005087836 */ /* 0x000fd20000000000 */
.L_x_2598:
        /* <DEDUP_REMOVED lines=13> */
.L_x_2801:
[----:B------:R-:W-:Y:S05]  /*2c140*/  BSYNC B1 ;  /* 0x0000000000017941 */ /* 0x000fea0003800000 */
.L_x_2599:
[----:B------:R-:W-:Y:S01]  /*2c150*/  BSSY B1, `(.L_x_2601) ;  /* 0x000000b000017945 */ /* 0x000fe20003800000 */
[----:B------:R-:W-:Y:S02]  /*2c160*/  IMAD.MOV.U32 R8, RZ, RZ, 0x0 ;  /* 0x00000000ff087424 */ /* 0x000fe400078e00ff */
[----:B---3--:R-:W-:Y:S01]  /*2c170*/  IMAD.MOV.U32 R9, RZ, RZ, 0x14f00000 ;  /* 0x14f00000ff097424 */ /* 0x008fe200078e00ff */
        /* <DEDUP_REMOVED lines=8> */
.L_x_2602:
[----:B------:R-:W-:Y:S05]  /*2c200*/  BSYNC B1 ;  /* 0x0000000000017941 */ /* 0x000fea0003800000 */
.L_x_2601:
[----:B------:R-:W-:Y:S01]  /*2c210*/  R2UR UR10, R10 ;  /* 0x000000000a0a72ca */ /* 0x000fe200000e0000 */
[----:B0-2---:R-:W-:Y:S01]  /*2c220*/  IMAD R4, R19, 0x7800, R18 ;  /* 0x0000780013047824 */ /* 0x005fe200078e0212 */
[----:B------:R-:W-:Y:S01]  /*2c230*/  R2UR UR6, R8 ;  /* 0x00000000080672ca */ /* 0x000fe200000e0000 */
[----:B------:R-:W-:Y:S01]  /*2c240*/  UIADD3 UR4, UP0, UR40, 0x370, URZ ;  /* 0x0000037028047890 */ /* 0x000fe2000ff1e03f */
[----:B------:R-:W-:Y:S01]  /*2c250*/  R2UR UR7, R9 ;  /* 0x00000000090772ca */ /* 0x000fe200000e0000 */
[----:B------:R-:W-:Y:S01]  /*2c260*/  VIADD R5, R5, 0x29830 ;  /* 0x0002983005057836 */ /* 0x000fe20000000000 */
[----:B------:R-:W-:Y:S01]  /*2c270*/  PLOP3.LUT P0, PT, PT, PT, PT, 0x80, 0x0 ;  /* 0x000000000000781c */ /* 0x000fe20003f0f070 */
[----:B------:R-:W-:Y:S01]  /*2c280*/  VIADD R7, R4, 0x1a400 ;  /* 0x0001a40004077836 */ /* 0x000fe20000000000 */
[----:B------:R-:W-:-:S12]  /*2c290*/  UIADD3.X UR5, URZ, UR41, URZ, UP0, !UPT ;  /* 0x000000293f057290 */ /* 0x000fd800087fe43f */
.L_x_2603:
        /* <DEDUP_REMOVED lines=15> */
.L_x_2604:
        /* <DEDUP_REMOVED lines=11> */
[----:B------:R-:W-:Y:S01]  /*2c440*/  UMOV UR10, 0x80 ;  /* 0x00000080000a7882 */ /* 0x000fe20000000000 */
[----:B------:R-:W-:Y:S02]  /*2c450*/  R2UR UR7, R9 ;  /* 0x00000000090772ca */ /* 0x000fe400000e0000 */
[----:B------:R-:W-:Y:S02]  /*2c460*/  PLOP3.LUT P0, PT, PT, PT, PT, 0x80, 0x0 ;  /* 0x000000000000781c */ /* 0x000fe40003f0f070 */
[----:B------:R-:W-:-:S11]  /*2c470*/  IADD3 R4, R4, 0x1f400, RZ ;  /* 0x0001f40004047810 */ /* 0x000fd60007ffe0ff */
.L_x_2605:
        /* <DEDUP_REMOVED lines=9> */
[----:B----4-:R-:W-:Y:S05]  /*2c510*/  @P0 BRA.U.ANY `(.L_x_2605) ;  /* 0xfffffffd00d80947 */ /* 0x010fea000393ffff */
.L_x_2592:
[----:B------:R-:W-:Y:S05]  /*2c520*/  BSYNC B0 ;  /* 0x0000000000007941 */ /* 0x000fea0003800000 */
.L_x_2591:
[----:B------:R-:W-:-:S06]  /*2c530*/  UISETP.NE.AND UP0, UPT, UR37, 0x3, UPT ;  /* 0x000000032500788c */ /* 0x000fcc000bf05270 */
[----:B------:R-:W-:-:S13]  /*2c540*/  PLOP3.LUT P0, PT, PT, PT, UP0, 0x80, 0x0 ;  /* 0x000000000000781c */ /* 0x000fda0003f0f008 */
[----:B------:R-:W-:Y:S05]  /*2c550*/  @!P0 BRA `(.L_x_2606) ;  /* 0x0000000000048947 */ /* 0x000fea0003800000 */
[----:B------:R-:W-:Y:S01]  /*2c560*/  BPT.TRAP 0x1 ;  /* 0x000000040000795c */ /* 0x000fe20000300000 */
.L_x_2606:
[----:B------:R-:W-:Y:S01]  /*2c570*/  IMAD.U32 R4, RZ, RZ, UR39 ;  /* 0x00000027ff047e24 */ /* 0x000fe2000f8e00ff */
[----:B------:R-:W-:Y:S01]  /*2c580*/  BSSY B0, `(.L_x_2607) ;  /* 0x0000007000007945 */ /* 0x000fe20003800000 */
[----:B------:R-:W-:-:S03]  /*2c590*/  IMAD R20, R0, 0x8, R18 ;  /* 0x0000000800147824 */ /* 0x000fc600078e0212 */
[----:B------:R-:W-:Y:S02]  /*2c5a0*/  ISETP.NE.AND P1, PT, R4, 0x3, PT ;  /* 0x000000030400780c */ /* 0x000fe40003f25270 */
[----:B------:R-:W-:-:S04]  /*2c5b0*/  LOP3.LUT R4, R3, 0x1, RZ, 0x3c, !PT ;  /* 0x0000000103047812 */ /* 0x000fc800078e3cff */
[----:B------:R-:W-:-:S04]  /*2c5c0*/  SHF.L.U32 R4, R4, 0x1f, RZ ;  /* 0x0000001f04047819 */ /* 0x000fc800000006ff */
[----:B------:R-:W4:Y:S02]  /*2c5d0*/  SYNCS.PHASECHK.TRANS64.TRYWAIT P0, [R20+URZ+0x29870], R4 ;  /* 0x02987004140075a7 */ /* 0x000f24000800017f */
[----:B----4-:R-:W-:Y:S05]  /*2c5e0*/  @!P0 BRA `(.L_x_2608) ;  /* 0x00000060001c8947 */ /* 0x010fea0003800000 */
.L_x_2802:
[----:B------:R-:W-:Y:S05]  /*2c5f0*/  BSYNC B0 ;  /* 0x0000000000007941 */ /* 0x000fea0003800000 */
.L_x_2607:
[----:B------:R-:W-:Y:S05]  /*2c600*/  @!P1 BRA `(.L_x_2609) ;  /* 0x0000000000049947 */ /* 0x000fea0003800000 */
[----:B------:R-:W-:Y:S01]  /*2c610*/  BPT.TRAP 0x1 ;  /* 0x000000040000795c */ /* 0x000fe20000300000 */
.L_x_2609:
[----:B------:R-:W-:Y:S01]  /*2c620*/  SHF.L.U32 R3, R3, 0x1f, RZ ;  /* 0x0000001f03037819 */ /* 0x000fe200000006ff */
[----:B------:R-:W-:-:S03]  /*2c630*/  IMAD R12, R0, 0x5000, RZ ;  /* 0x00005000000c7824 */ /* 0x000fc600078e02ff */
[----:B------:R-:W5:Y:S02]  /*2c640*/  SYNCS.PHASECHK.TRANS64.TRYWAIT P0, [R20+URZ+0x29860], R3 ;  /* 0x02986003140075a7 */ /* 0x000f64000800017f */
[----:B-----5:R-:W-:Y:S05]  /*2c650*/  @!P0 BRA `(.L_x_2610) ;  /* 0x0000006000148947 */ /* 0x020fea0003800000 */
.L_x_2803:
[----:B------:R-:W5:Y:S04]  /*2c660*/  LDL R0, [R1+0x30] ;  /* 0x0000300001007983 */ /* 0x000f680000100800 */
[----:B------:R-:W2:Y:S01]  /*2c670*/  LDL R13, [R1+0x2c] ;  /* 0x00002c00010d7983 */ /* 0x000ea20000100800 */
[----:B------:R-:W-:Y:S05]  /*2c680*/  WARPSYNC.ALL ;  /* 0x0000000000007948 */ /* 0x000fea0003800000 */
[----:B---3--:R-:W3:Y:S01]  /*2c690*/  S2R R9, SR_TID.X ;  /* 0x0000000000097919 */ /* 0x008ee20000002100 */
[----:B------:R-:W-:Y:S01]  /*2c6a0*/  IMAD.MOV.U32 R14, RZ, RZ, 0x40 ;  /* 0x00000040ff0e7424 */ /* 0x000fe200078e00ff */
[----:B---3--:R-:W-:-:S04]  /*2c6b0*/  LOP3.LUT P0, RZ, R9, 0x4, RZ, 0xc0, !PT ;  /* 0x0000000409ff7812 */ /* 0x008fc8000780c0ff */
[----:B------:R-:W-:Y:S02]  /*2c6c0*/  SEL R14, R14, 0xffffffc0, !P0 ;  /* 0xffffffc00e0e7807 */ /* 0x000fe40004000000 */
[C---:B-----5:R-:W-:Y:S02]  /*2c6d0*/  LOP3.LUT R0, R12.reuse, R0, RZ, 0xfc, !PT ;  /* 0x000000000c007212 */ /* 0x060fe400078efcff */
[----:B--2---:R-:W-:-:S03]  /*2c6e0*/  LOP3.LUT R21, R12, R13, RZ, 0xfc, !PT ;  /* 0x0000000d0c157212 */ /* 0x004fc600078efcff */
[----:B------:R-:W-:-:S04]  /*2c6f0*/  IMAD.IADD R0, R18, 0x1, R0 ;  /* 0x0000000112007824 */ /* 0x000fc800078e0200 */
[----:B------:R-:W-:Y:S01]  /*2c700*/  IMAD.IADD R3, R14, 0x1, R0 ;  /* 0x000000010e037824 */ /* 0x000fe200078e0200 */
[----:B0---4-:R-:W0:Y:S01]  /*2c710*/  LDSM.16.MT88.4 R4, [R0+0xa400] ;  /* 0x00a400000004783b */ /* 0x011e220000004200 */
        /* <DEDUP_REMOVED lines=68> */
.L_x_2611:
        /* <DEDUP_REMOVED lines=11> */
[----:B------:R-:W-:Y:S01]  /*2cc10*/  IMAD.MOV.U32 R0, RZ, RZ, R19 ;  /* 0x000000ffff007224 */ /* 0x000fe200078e0013 */
[----:B------:R-:W-:-:S11]  /*2cc20*/  IADD3 R2, R2, -0x1, RZ ;  /* 0xffffffff02027810 */ /* 0x000fd60007ffe0ff */
[----:B----4-:R-:W-:Y:S05]  /*2cc30*/  @P0 BRA `(.L_x_2612) ;  /* 0xfffffff000040947 */ /* 0x010fea000383ffff */
.L_x_2590:
        /* <DEDUP_REMOVED lines=18> */
.L_x_2614:
[----:B------:R-:W-:Y:S05]  /*2cd60*/  BSYNC B0 ;  /* 0x0000000000007941 */ /* 0x000fea0003800000 */
.L_x_2613:
[----:B------:R-:W-:-:S06]  /*2cd70*/  UISETP.NE.AND UP0, UPT, UR37, 0x3, UPT ;  /* 0x000000032500788c */ /* 0x000fcc000bf05270 */
[----:B------:R-:W-:-:S13]  /*2cd80*/  PLOP3.LUT P1, PT, PT, PT, UP0, 0x80, 0x0 ;  /* 0x000000000000781c */ /* 0x000fda0003f2f008 */
[----:B------:R-:W-:Y:S05]  /*2cd90*/  @!P1 BRA `(.L_x_2615) ;  /* 0x0000000000049947 */ /* 0x000fea0003800000 */
[----:B------:R-:W-:Y:S01]  /*2cda0*/  BPT.TRAP 0x1 ;  /* 0x000000040000795c */ /* 0x000fe20000300000 */
.L_x_2615:
        /* <DEDUP_REMOVED lines=9> */
.L_x_2804:
[----:B------:R-:W-:Y:S05]  /*2ce40*/  BSYNC B0 ;  /* 0x0000000000007941 */ /* 0x000fea0003800000 */
.L_x_2616:
[----:B------:R-:W-:Y:S05]  /*2ce50*/  @!P2 BRA `(.L_x_2618) ;  /* 0x000000000004a947 */ /* 0x000fea0003800000 */
[----:B------:R-:W-:Y:S01]  /*2ce60*/  BPT.TRAP 0x1 ;  /* 0x000000040000795c */ /* 0x000fe20000300000 */
.L_x_2618:
[----:B--2---:R-:W2:Y:S02]  /*2ce70*/  LDL R0, [R1+0x18] ;  /* 0x0000180001007983 */ /* 0x004ea40000100800 */
[----:B--2---:R-:W-:-:S04]  /*2ce80*/  SHF.L.U32 R0, R0, 0x1f, RZ ;  /* 0x0000001f00007819 */ /* 0x004fc800000006ff */
[----:B------:R-:W2:Y:S02]  /*2ce90*/  SYNCS.PHASECHK.TRANS64.TRYWAIT P1, [R16+URZ+0x29860], R0 ;  /* 0x02986000100075a7 */ /* 0x000ea4000802017f */
[----:B--2---:R-:W-:Y:S05]  /*2cea0*/  @!P1 BRA `(.L_x_2619) ;  /* 0x0000005800289947 */ /* 0x004fea0003800000 */
.L_x_2805:
[----:B------:R-:W3:Y:S04]  /*2ceb0*/  LDL R2, [R1+0x30] ;  /* 0x0000300001027983 */ /* 0x000ee80000100800 */
[----:B------:R-:W4:Y:S01]  /*2cec0*/  LDL R12, [R1+0x2c] ;  /* 0x00002c00010c7983 */ /* 0x000f220000100800 */
[----:B--2---:R-:W-:Y:S01]  /*2ced0*/  IMAD R0, R19, 0x5000, RZ ;  /* 0x0000500013007824 */ /* 0x004fe200078e02ff */
[----:B------:R-:W-:Y:S05]  /*2cee0*/  WARPSYNC.ALL ;  /* 0x0000000000007948 */ /* 0x000fea0003800000 */
[----:B-----5:R-:W2:Y:S02]  /*2cef0*/  S2R R3, SR_TID.X ;  /* 0x0000000000037919 */ /* 0x020ea40000002100 */
[----:B--2---:R-:W-:Y:S01]  /*2cf00*/  LOP3.LUT P1, RZ, R3, 0x4, RZ, 0xc0, !PT ;  /* 0x0000000403ff7812 */ /* 0x004fe2000782c0ff */
[----:B------:R-:W-:-:S05]  /*2cf10*/  IMAD.MOV.U32 R3, RZ, RZ, 0x40 ;  /* 0x00000040ff037424 */ /* 0x000fca00078e00ff */
[----:B------:R-:W-:Y:S02]  /*2cf20*/  SEL R3, R3, 0xffffffc0, !P1 ;  /* 0xffffffc003037807 */ /* 0x000fe40004800000 */
[C---:B---3--:R-:W-:Y:S02]  /*2cf30*/  LOP3.LUT R2, R0.reuse, R2, RZ, 0xfc, !PT ;  /* 0x0000000200027212 */ /* 0x048fe400078efcff */
[----:B----4-:R-:W-:-:S03]  /*2cf40*/  LOP3.LUT R0, R0, R12, RZ, 0xfc, !PT ;  /* 0x0000000c00007212 */ /* 0x010fc600078efcff */
[----:B------:R-:W-:-:S04]  /*2cf50*/  IMAD.IADD R2, R18, 0x1, R2 ;  /* 0x0000000112027824 */ /* 0x000fc800078e0202 */
[----:B------:R-:W-:Y:S01]  /*2cf60*/  IMAD.IADD R3, R3, 0x1, R2 ;  /* 0x0000000103037824 */ /* 0x000fe200078e0202 */
        /* <DEDUP_REMOVED lines=69> */
.L_x_2620:
[----:B------:R-:W3:Y:S01]  /*2d3c0*/  LDL.LU R2, [R1+0x18] ;  /* 0x0000180001027983 */ /* 0x000ee20000300800 */
[----:B0-----:R0:W-:Y:S01]  /*2d3d0*/  SYNCS.ARRIVE.TRANS64.A1T0 RZ, [R16+URZ+0x29850], RZ ;  /* 0x029850ff10ff79a7 */ /* 0x0011e2000810003f */
[----:B------:R-:W-:Y:S01]  /*2d3e0*/  VIADD R19, R19, 0x1 ;  /* 0x0000000113137836 */ /* 0x000fe20000000000 */
[----:B0-----:R-:W-:-:S04]  /*2d3f0*/  @!P0 IADD3 R16, R16, 0x29880, RZ ;  /* 0x0002988010108810 */ /* 0x001fc80007ffe0ff */
        /* <DEDUP_REMOVED lines=8> */
.L_x_2565:
        /* <DEDUP_REMOVED lines=8> */
[----:B------:R-:W-:-:S05]  /*2d500*/  IMAD.U32 R18, RZ, RZ, UR4 ;  /* 0x00000004ff127e24 */ /* 0x000fca000f8e00ff */
[----:B------:R-:W2:Y:S04]  /*2d510*/  LDS.128 R4, [R18+0x298d0] ;  /* 0x0298d00012047984 */ /* 0x000ea80000000c00 */
[----:B--2---:R2:W-:Y:S04]  /*2d520*/  STL.64 [R1], R4 ;  /* 0x0000000401007387 */ /* 0x0045e80000100a00 */
[----:B------:R2:W-:Y:S01]  /*2d530*/  STL.64 [R1+0x8], R6 ;  /* 0x0000080601007387 */ /* 0x0005e20000100a00 */
[----:B------:R-:W-:Y:S06]  /*2d540*/  BAR.ARV 0x4, 0x180 ;  /* 0x0106000000007b1d */ /* 0x000fec0000002000 */
[----:B------:R-:W-:Y:S05]  /*2d550*/  BRA `(.L_x_2622) ;  /* 0x00000010003c7947 */ /* 0x000fea0003800000 */
.L_x_2621:
        /* <DEDUP_REMOVED lines=12> */
[----:B------:R-:W2:Y:S01]  /*2d620*/  @!P1 LDC.64 R6, c[0x0][0xc78] ;  /* 0x00031e00ff069b82 */ /* 0x000ea20000000a00 */
[----:B0-----:R-:W-:-:S05]  /*2d630*/  @!P1 IMAD.WIDE R2, R0, 0x4, R2 ;  /* 0x0000000400029825 */ /* 0x001fca00078e0202 */
[----:B------:R2:W3:Y:S02]  /*2d640*/  @!P1 LDG.E R8, desc[UR54][R2.64] ;  /* 0x0000003602089981 */ /* 0x0004e4000c1e1900 */
[----:B--2---:R-:W-:-:S06]  /*2d650*/  @!P1 IMAD.WIDE R2, R0, 0x4, R6 ;  /* 0x0000000400029825 */ /* 0x004fcc00078e0206 */
[----:B------:R-:W2:Y:S01]  /*2d660*/  @!P1 LDG.E R2, desc[UR54][R2.64] ;  /* 0x0000003602029981 */ /* 0x000ea2000c1e1900 */
[----:B------:R-:W-:Y:S01]  /*2d670*/  IMAD.MOV.U32 R6, RZ, RZ, RZ ;  /* 0x000000ffff067224 */ /* 0x000fe200078e00ff */
[C---:B------:R-:W-:Y:S01]  /*2d680*/  ISETP.GE.U32.AND P2, PT, R16.reuse, 0x2, PT ;  /* 0x000000021000780c */ /* 0x040fe20003f46070 */
[----:B------:R-:W-:Y:S01]  /*2d690*/  IMAD.MOV.U32 R4, RZ, RZ, RZ ;  /* 0x000000ffff047224 */ /* 0x000fe200078e00ff */
[C---:B------:R-:W-:Y:S01]  /*2d6a0*/  ISETP.GE.U32.AND P3, PT, R16.reuse, 0x4, PT ;  /* 0x000000041000780c */ /* 0x040fe20003f66070 */
[----:B------:R-:W-:Y:S01]  /*2d6b0*/  SHFL.IDX PT, R5, R10, RZ, 0x1f ;  /* 0x00001fff0a057589 */ /* 0x000fe200000e0000 */
[C---:B------:R-:W-:Y:S02]  /*2d6c0*/  ISETP.GE.U32.AND P4, PT, R16.reuse, 0x8, PT ;  /* 0x000000081000780c */ /* 0x040fe40003f86070 */
[----:B------:R-:W-:Y:S01]  /*2d6d0*/  ISETP.GE.U32.AND P5, PT, R16, 0x10, PT ;  /* 0x000000101000780c */ /* 0x000fe20003fa6070 */
[----:B------:R-:W-:Y:S01]  /*2d6e0*/  SHFL.IDX PT, R0, R10, 0x1, 0x1f ;  /* 0x00201f000a007f89 */ /* 0x000fe200000e0000 */
[----:B---3--:R-:W-:-:S02]  /*2d6f0*/  @!P1 IMAD.MOV.U32 R4, RZ, RZ, R8 ;  /* 0x000000ffff049224 */ /* 0x008fc400078e0008 */
[----:B------:R-:W-:Y:S01]  /*2d700*/  IMAD.MOV.U32 R8, RZ, RZ, RZ ;  /* 0x000000ffff087224 */ /* 0x000fe200078e00ff */
[----:B--2---:R-:W-:Y:S02]  /*2d710*/  @!P1 MOV R6, R2 ;  /* 0x0000000200069202 */ /* 0x004fe40000000f00 */
        /* <DEDUP_REMOVED lines=17> */
[----:B------:R0:W2:Y:S02]  /*2d830*/  SHFL.IDX PT, R9, R3, 0x1f, 0x1f ;  /* 0x03e01f0003097f89 */ /* 0x0000a400000e0000 */
.L_x_2815:
[----:B------:R-:W-:Y:S01]  /*2d840*/  ULDC UR4, c[0x0][0xc38] ;  /* 0x00030e0000047ab9 */ /* 0x000fe20000000800 */
[----:B------:R-:W-:Y:S02]  /*2d850*/  IMAD.MOV.U32 R7, RZ, RZ, R3 ;  /* 0x000000ffff077224 */ /* 0x000fe400078e0003 */
[----:B------:R-:W-:-:S04]  /*2d860*/  IMAD.U32 R2, RZ, RZ, UR4 ;  /* 0x00000004ff027e24 */ /* 0x000fc8000f8e00ff */
[----:B--2---:R-:W-:-:S05]  /*2d870*/  IMAD R9, R9, R2, RZ ;  /* 0x0000000209097224 */ /* 0x004fca00078e02ff */
[----:B------:R-:W-:-:S04]  /*2d880*/  IADD3 R0, R0, R9, RZ ;  /* 0x0000000900007210 */ /* 0x000fc80007ffe0ff */
[----:B------:R-:W-:-:S13]  /*2d890*/  ISETP.GT.AND P6, PT, R0, R5, PT ;  /* 0x000000050000720c */ /* 0x000fda0003fc4270 */
[----:B------:R-:W-:Y:S05]  /*2d8a0*/  @P6 BRA `(.L_x_2624) ;  /* 0x0000000000ac6947 */ /* 0x000fea0003800000 */
.L_x_2627:
        /* <DEDUP_REMOVED lines=11> */
[----:B--2---:R-:W0:Y:S02]  /*2d960*/  @!P6 LDC.64 R2, c[0x0][0xc80] ;  /* 0x00032000ff02eb82 */ /* 0x004e240000000a00 */
        /* <DEDUP_REMOVED lines=24> */
[----:B------:R0:W2:Y:S02]  /*2daf0*/  SHFL.IDX PT, R9, R7, 0x1f, 0x1f ;  /* 0x03e01f0007097f89 */ /* 0x0000a400000e0000 */
.L_x_2823:
[----:B------:R-:W-:Y:S02]  /*2db00*/  ULDC UR4, c[0x0][0xc38] ;  /* 0x00030e0000047ab9 */ /* 0x000fe40000000800 */
[----:B------:R-:W-:-:S04]  /*2db10*/  IMAD.U32 R2, RZ, RZ, UR4 ;  /* 0x00000004ff027e24 */ /* 0x000fc8000f8e00ff */
[----:B--2---:R-:W-:-:S04]  /*2db20*/  IMAD R9, R9, R2, RZ ;  /* 0x0000000209097224 */ /* 0x004fc800078e02ff */
[----:B------:R-:W-:-:S05]  /*2db30*/  IMAD.IADD R0, R9, 0x1, R0 ;  /* 0x0000000109007824 */ /* 0x000fca00078e0200 */
[----:B------:R-:W-:-:S13]  /*2db40*/  ISETP.GT.AND P6, PT, R0, R5, PT ;  /* 0x000000050000720c */ /* 0x000fda0003fc4270 */
[----:B------:R-:W-:Y:S05]  /*2db50*/  @!P6 BRA `(.L_x_2627) ;  /* 0xfffffffc0054e947 */ /* 0x000fea000383ffff */
.L_x_2624:
[----:B------:R-:W-:Y:S01]  /*2db60*/  IMAD.IADD R9, R0, 0x1, -R9 ;  /* 0x0000000100097824 */ /* 0x000fe200078e0a09 */
[----:B------:R-:W-:-:S03]  /*2db70*/  UMOV UR4, 0xffffffff ;  /* 0xffffffff00047882 */ /* 0x000fc60000000000 */
[----:B------:R-:W-:-:S05]  /*2db80*/  IMAD R0, R7, R2, R9 ;  /* 0x0000000207007224 */ /* 0x000fca00078e0209 */
[----:B------:R-:W-:Y:S01]  /*2db90*/  ISETP.GT.AND P6, PT, R0, R5, PT ;  /* 0x000000050000720c */ /* 0x000fe20003fc4270 */
[----:B------:R-:W-:-:S12]  /*2dba0*/  BRA.DIV UR4, `(.L_x_2628) ;  /* 0x0000005604347947 */ /* 0x000fd8000b800000 */
[----:B------:R-:W2:Y:S01]  /*2dbb0*/  LDL.LU R10, [R1+0xc] ;  /* 0x00000c00010a7983 */ /* 0x000ea20000300800 */
[----:B0-----:R-:W-:-:S04]  /*2dbc0*/  VOTE.ANY R3, PT, !P6 ;  /* 0x0000000000037806 */ /* 0x001fc800070e0100 */
[----:B------:R-:W0:Y:S02]  /*2dbd0*/  POPC R0, R3 ;  /* 0x0000000300007309 */ /* 0x000e240000000000 */
[----:B0-----:R3:W4:Y:S04]  /*2dbe0*/  SHFL.IDX PT, R4, R4, R0, 0x1f ;  /* 0x00001f0004047589 */ /* 0x00172800000e0000 */
[----:B------:R3:W0:Y:S01]  /*2dbf0*/  SHFL.IDX PT, R6, R6, R0, 0x1f ;  /* 0x00001f0006067589 */ /* 0x00062200000e0000 */
[----:B--2---:R-:W-:-:S05]  /*2dc00*/  IMAD.IADD R10, R0, 0x1, R10 ;  /* 0x00000001000a7824 */ /* 0x004fca00078e020a */
[----:B0---4-:R3:W-:Y:S02]  /*2dc10*/  STL [R1+0xc], R10 ;  /* 0x00000c0a01007387 */ /* 0x0117e40000100800 */
.L_x_2828:
[----:B------:R-:W-:-:S13]  /*2dc20*/  ISETP.NE.AND P0, PT, R3, RZ, PT ;  /* 0x000000ff0300720c */ /* 0x000fda0003f05270 */
[----:B------:R-:W-:Y:S05]  /*2dc30*/  @!P0 BRA `(.L_x_2629) ;  /* 0x0000000000148947 */ /* 0x000fea0003800000 */
[----:B------:R-:W-:Y:S01]  /*2dc40*/  UMOV UR4, 0xffffffff ;  /* 0xffffffff00047882 */ /* 0x000fe20000000000 */
[----:B---3--:R-:W-:Y:S02]  /*2dc50*/  VIADD R0, R0, 0xffffffff ;  /* 0xffffffff00007836 */ /* 0x008fe40000000000 */
[----:B------:R-:W-:Y:S05]  /*2dc60*/  BRA.DIV UR4, `(.L_x_2630) ;  /* 0x00000056046c7947 */ /* 0x000fea000b800000 */
[----:B------:R2:W3:Y:S02]  /*2dc70*/  SHFL.IDX PT, R0, R7, R0, 0x1f ;  /* 0x00001f0007007589 */ /* 0x0004e400000e0000 */
.L_x_2831:
[----:B---3--:R-:W-:-:S07]  /*2dc80*/  MOV R8, R0 ;  /* 0x0000000000087202 */ /* 0x008fce0000000f00 */
.L_x_2629:
[----:B------:R-:W-:Y:S01]  /*2dc90*/  ISETP.NE.AND P0, PT, R6, 0x1, PT ;  /* 0x000000010600780c */ /* 0x000fe20003f05270 */
[----:B---3--:R-:W-:-:S05]  /*2dca0*/  IMAD R0, R8, R2, R9 ;  /* 0x0000000208007224 */ /* 0x008fca00078e0209 */
[----:B------:R3:W-:Y:S02]  /*2dcb0*/  STL [R1], R0 ;  /* 0x0000000001007387 */ /* 0x0007e40000100800 */
[----:B---3--:R-:W-:-:S05]  /*2dcc0*/  IMAD.IADD R0, R5, 0x1, -R0 ;  /* 0x0000000105007824 */ /* 0x008fca00078e0a00 */
[----:B------:R-:W-:Y:S05]  /*2dcd0*/  @!P0 BRA `(.L_x_2631) ;  /* 0x0000000000e48947 */ /* 0x000fea0003800000 */
[----:B------:R-:W-:-:S04]  /*2dce0*/  IABS R5, R4 ;  /* 0x0000000400057213 */ /* 0x000fc80000000000 */
[----:B------:R-:W3:Y:S08]  /*2dcf0*/  I2F.RP R2, R5 ;  /* 0x0000000500027306 */ /* 0x000ef00000209400 */
[----:B---3--:R-:W3:Y:S02]  /*2dd00*/  MUFU.RCP R2, R2 ;  /* 0x0000000200027308 */ /* 0x008ee40000001000 */
[----:B---3--:R-:W-:-:S06]  /*2dd10*/  VIADD R2, R2, 0xffffffe ;  /* 0x0ffffffe02027836 */ /* 0x008fcc0000000000 */
[----:B------:R-:W3:Y:S02]  /*2dd20*/  F2I.FTZ.U32.TRUNC.NTZ R3, R2 ;  /* 0x0000000200037305 */ /* 0x000ee4000021f000 */
[----:B---3--:R-:W-:-:S04]  /*2dd30*/  IMAD.MOV R2, RZ, RZ, -R3 ;  /* 0x000000ffff027224 */ /* 0x008fc800078e0a03 */
        /* <DEDUP_REMOVED lines=14> */
[----:B------:R-:W3:Y:S07]  /*2de20*/  I2F.RP R2, R5 ;  /* 0x0000000500027306 */ /* 0x000eee0000209400 */
[----:B------:R-:W-:Y:S01]  /*2de30*/  @P0 VIADD R8, R8, 0x1 ;  /* 0x0000000108080836 */ /* 0x000fe20000000000 */
[----:B---3--:R-:W3:Y:S02]  /*2de40*/  MUFU.RCP R2, R2 ;  /* 0x0000000200027308 */ /* 0x008ee40000001000 */
[----:B---3--:R-:W-:-:S06]  /*2de50*/  VIADD R2, R2, 0xffffffe ;  /* 0x0ffffffe02027836 */ /* 0x008fcc0000000000 */
[----:B------:R-:W3:Y:S02]  /*2de60*/  F2I.FTZ.U32.TRUNC.NTZ R3, R2 ;  /* 0x0000000200037305 */ /* 0x000ee4000021f000 */
[----:B---3--:R-:W-:-:S05]  /*2de70*/  IADD3 R2, RZ, -R3, RZ ;  /* 0x80000003ff027210 */ /* 0x008fca0007ffe0ff */
[----:B--2---:R-:W-:Y:S02]  /*2de80*/  IMAD R7, R2, R5, RZ ;  /* 0x0000000502077224 */ /* 0x004fe400078e02ff */
        /* <DEDUP_REMOVED lines=17> */
[----:B------:R-:W-:-:S05]  /*2dfa0*/  IADD3 R2, -R3, RZ, RZ ;  /* 0x000000ff03027210 */ /* 0x000fca0007ffe1ff */
[----:B------:R-:W-:Y:S01]  /*2dfb0*/  IMAD R0, R4, R2, R0 ;  /* 0x0000000204007224 */ /* 0x000fe200078e0200 */
[----:B------:R-:W-:-:S04]  /*2dfc0*/  LOP3.LUT R2, R3, R6, RZ, 0x3c, !PT ;  /* 0x0000000603027212 */ /* 0x000fc800078e3cff */
[----:B------:R-:W-:Y:S01]  /*2dfd0*/  ISETP.GE.AND P2, PT, R2, RZ, PT ;  /* 0x000000ff0200720c */ /* 0x000fe20003f46270 */
[----:B------:R-:W-:-:S12]  /*2dfe0*/  @P0 VIADD R7, R7, 0x1 ;  /* 0x0000000107070836 */ /* 0x000fd80000000000 */
        /* <DEDUP_REMOVED lines=8> */
.L_x_2631:
[----:B------:R-:W3:Y:S01]  /*2e070*/  LDL R3, [R1+0xc] ;  /* 0x00000c0001037983 */ /* 0x000ee20000100800 */
[----:B--2---:R-:W3:Y:S02]  /*2e080*/  LDC.64 R6, c[0x0][0xc90] ;  /* 0x00032400ff067b82 */ /* 0x004ee40000000a00 */
[----:B---3--:R-:W-:-:S05]  /*2e090*/  IMAD.WIDE R6, R3, 0x4, R6 ;  /* 0x0000000403067825 */ /* 0x008fca00078e0206 */
[----:B------:R-:W2:Y:S02]  /*2e0a0*/  LDG.E R3, desc[UR54][R6.64] ;  /* 0x0000003606037981 */ /* 0x000ea4000c1e1900 */
[----:B--2---:R-:W-:-:S05]  /*2e0b0*/  IMAD R5, R4, R3, RZ ;  /* 0x0000000304057224 */ /* 0x004fca00078e02ff */
[----:B------:R-:W-:-:S04]  /*2e0c0*/  IABS R8, R5 ;  /* 0x0000000500087213 */ /* 0x000fc80000000000 */
[----:B------:R-:W2:Y:S08]  /*2e0d0*/  I2F.RP R6, R8 ;  /* 0x0000000800067306 */ /* 0x000eb00000209400 */
[----:B--2---:R-:W2:Y:S02]  /*2e0e0*/  MUFU.RCP R6, R6 ;  /* 0x0000000600067308 */ /* 0x004ea40000001000 */
[----:B--2---:R-:W-:-:S06]  /*2e0f0*/  VIADD R6, R6, 0xffffffe ;  /* 0x0ffffffe06067836 */ /* 0x004fcc0000000000 */
[----:B------:R-:W2:Y:S02]  /*2e100*/  F2I.FTZ.U32.TRUNC.NTZ R7, R6 ;  /* 0x0000000600077305 */ /* 0x000ea4000021f000 */
[----:B--2---:R-:W-:-:S05]  /*2e110*/  IADD3 R6, RZ, -R7, RZ ;  /* 0x80000007ff067210 */ /* 0x004fca0007ffe0ff */
        /* <DEDUP_REMOVED lines=20> */
[----:B------:R-:W-:-:S03]  /*2e260*/  IMAD.MOV R6, RZ, RZ, -R6 ;  /* 0x000000ffff067224 */ /* 0x000fc600078e0a06 */
[----:B------:R-:W-:Y:S01]  /*2e270*/  IADD3 R8, -R7, RZ, RZ ;  /* 0x000000ff07087210 */ /* 0x000fe20007ffe1ff */
[----:B------:R-:W-:-:S03]  /*2e280*/  IMAD R6, R5, R6, R0 ;  /* 0x0000000605067224 */ /* 0x000fc600078e0200 */
[----:B------:R-:W-:-:S04]  /*2e290*/  VIADDMNMX R8, R8, R2, R3, PT ;  /* 0x0000000208087246 */ /* 0x000fc80003800103 */
[----:B------:R-:W-:-:S04]  /*2e2a0*/  IABS R9, R8 ;  /* 0x0000000800097213 */ /* 0x000fc80000000000 */
[----:B------:R-:W2:Y:S08]  /*2e2b0*/  I2F.RP R2, R9 ;  /* 0x0000000900027306 */ /* 0x000eb00000209400 */
[----:B--2---:R-:W2:Y:S02]  /*2e2c0*/  MUFU.RCP R2, R2 ;  /* 0x0000000200027308 */ /* 0x004ea40000001000 */
[----:B--2---:R-:W-:-:S06]  /*2e2d0*/  VIADD R2, R2, 0xffffffe ;  /* 0x0ffffffe02027836 */ /* 0x004fcc0000000000 */
[----:B------:R2:W3:Y:S02]  /*2e2e0*/  F2I.FTZ.U32.TRUNC.NTZ R3, R2 ;  /* 0x0000000200037305 */ /* 0x0004e4000021f000 */
[----:B--2---:R-:W-:Y:S02]  /*2e2f0*/  IMAD.MOV.U32 R2, RZ, RZ, RZ ;  /* 0x000000ffff027224 */ /* 0x004fe400078e00ff */
        /* <DEDUP_REMOVED lines=16> */
[----:B------:R-:W-:-:S05]  /*2e400*/  @P0 IADD3 R2, R2, 0x1, RZ ;  /* 0x0000000102020810 */ /* 0x000fca0007ffe0ff */
[----:B------:R-:W-:-:S04]  /*2e410*/  IMAD.MOV.U32 R0, RZ, RZ, R2 ;  /* 0x000000ffff007224 */ /* 0x000fc800078e0002 */
[----:B------:R-:W-:Y:S01]  /*2e420*/  @!P2 IMAD.MOV R0, RZ, RZ, -R0 ;  /* 0x000000ffff00a224 */ /* 0x000fe200078e0a00 */
[----:B------:R-:W-:Y:S01]  /*2e430*/  @!P1 LOP3.LUT R0, RZ, R8, RZ, 0x33, !PT ;  /* 0x00000008ff009212 */ /* 0x000fe200078e33ff */
[----:B------:R-:W-:-:S04]  /*2e440*/  IMAD.MOV R8, RZ, RZ, -R8 ;  /* 0x000000ffff087224 */ /* 0x000fc800078e0a08 */
[----:B------:R-:W-:-:S05]  /*2e450*/  IMAD R2, R0, R8, R6 ;  /* 0x0000000800027224 */ /* 0x000fca00078e0206 */
[----:B------:R3:W-:Y:S02]  /*2e460*/  STL [R1+0x8], R2 ;  /* 0x0000080201007387 */ /* 0x0007e40000100800 */
.L_x_2632:
[----:B------:R-:W-:-:S05]  /*2e470*/  LOP3.LUT R0, RZ, R0, RZ, 0x33, !PT ;  /* 0x00000000ff007212 */ /* 0x000fca00078e33ff */
[----:B------:R-:W-:-:S05]  /*2e480*/  IMAD.IADD R0, R4, 0x1, R0 ;  /* 0x0000000104007824 */ /* 0x000fca00078e0200 */
[----:B------:R4:W-:Y:S01]  /*2e490*/  STL [R1+0x4], R0 ;  /* 0x0000040001007387 */ /* 0x0009e20000100800 */
[----:B------:R-:W-:Y:S05]  /*2e4a0*/  BRA `(.L_x_2633) ;  /* 0x0000000000287947 */ /* 0x000fea0003800000 */
.L_x_2625:
        /* <DEDUP_REMOVED lines=10> */
.L_x_2633:
[----:B0-23--:R-:W2:Y:S04]  /*2e550*/  LDL R2, [R1+0xc] ;  /* 0x00000c0001027983 */ /* 0x00dea80000100800 */
[----:B------:R-:W3:Y:S04]  /*2e560*/  LDL R3, [R1+0x8] ;  /* 0x0000080001037983 */ /* 0x000ee80000100800 */
[----:B------:R-:W5:Y:S04]  /*2e570*/  LDL R4, [R1] ;  /* 0x0000000001047983 */ /* 0x000f680000100800 */
[----:B------:R-:W5:Y:S01]  /*2e580*/  LDL R5, [R1+0x4] ;  /* 0x0000040001057983 */ /* 0x000f620000100800 */
[----:B----4-:R-:W0:Y:S01]  /*2e590*/  S2R R0, SR_TID.X ;  /* 0x0000000000007919 */ /* 0x010e220000002100 */
[----:B------:R-:W-:Y:S05]  /*2e5a0*/  WARPSYNC.ALL ;  /* 0x0000000000007948 */ /* 0x000fea0003800000 */
[----:B0-----:R-:W-:Y:S01]  /*2e5b0*/  LOP3.LUT R0, R0, 0x1f, RZ, 0xc0, !PT ;  /* 0x0000001f00007812 */ /* 0x001fe200078ec0ff */
[----:B------:R-:W-:Y:S03]  /*2e5c0*/  BAR.SYNC.DEFER_BLOCKING 0x4, 0x180 ;  /* 0x0106000000007b1d */ /* 0x000fe60000010000 */
[----:B------:R-:W-:-:S13]  /*2e5d0*/  ISETP.NE.AND P0, PT, R0, RZ, PT ;  /* 0x000000ff0000720c */ /* 0x000fda0003f05270 */
[----:B------:R-:W0:Y:S01]  /*2e5e0*/  @!P0 S2R R0, SR_CgaCtaId ;  /* 0x0000000000008919 */ /* 0x000e220000008800 */
[----:B--2---:R-:W-:Y:S01]  /*2e5f0*/  IMAD.MOV.U32 R7, RZ, RZ, R2 ;  /* 0x000000ffff077224 */ /* 0x004fe200078e0002 */
[----:B------:R-:W-:Y:S02]  /*2e600*/  @!P0 MOV R2, 0x400 ;  /* 0x0000040000028802 */ /* 0x000fe40000000f00 */
[----:B---3--:R-:W-:Y:S02]  /*2e610*/  MOV R6, R3 ;  /* 0x0000000300067202 */ /* 0x008fe40000000f00 */
[----:B0-----:R-:W-:-:S05]  /*2e620*/  @!P0 LEA R18, R0, R2, 0x18 ;  /* 0x0000000200128211 */ /* 0x001fca00078ec0ff */
[----:B-----5:R0:W-:Y:S01]  /*2e630*/  @!P0 STS.128 [R18+0x298d0], R4 ;  /* 0x0298d00412008388 */ /* 0x0201e20000000c00 */
[----:B------:R-:W-:Y:S06]  /*2e640*/  BAR.ARV 0x5, 0x180 ;  /* 0x0146000000007b1d */ /* 0x000fec0000002000 */
.L_x_2622:
[----:B------:R-:W3:Y:S01]  /*2e650*/  LDL R0, [R1+0xc] ;  /* 0x00000c0001007983 */ /* 0x000ee20000100800 */
[----:B------:R-:W-:Y:S02]  /*2e660*/  ULDC UR4, c[0x0][0xc3c] ;  /* 0x00030f0000047ab9 */ /* 0x000fe40000000800 */
[----:B---3--:R-:W-:-:S13]  /*2e670*/  ISETP.GE.AND P0, PT, R0, UR4, PT ;  /* 0x0000000400007c0c */ /* 0x008fda000bf06270 */
[----:B------:R-:W-:Y:S05]  /*2e680*/  @!P0 BRA `(.L_x_2634) ;  /* 0xffffff9c002c8947 */ /* 0x000fea000383ffff */
[----:B------:R-:W-:Y:S05]  /*2e690*/  BSYNC B7 ;  /* 0x0000000000077941 */ /* 0x000fea0003800000 */
.L_x_2520:
[----:B--2---:R-:W2:Y:S01]  /*2e6a0*/  LDL.LU R0, [R1+0x60] ;  /* 0x0000600001007983 */ /* 0x004ea20000300800 */
        /* <DEDUP_REMOVED lines=11> */
.L_x_2832:
[----:B------:R-:W-:Y:S05]  /*2e760*/  BSYNC B0 ;  /* 0x0000000000007941 */ /* 0x000fea0003800000 */
.L_x_2635:
[----:B------:R-:W-:-:S03]  /*2e770*/  UMOV UR4, 0xffffffff ;  /* 0xffffffff00047882 */ /* 0x000fc60000000000 */
[----:B------:R-:W-:Y:S05]  /*2e780*/  BRA.DIV UR4, `(.L_x_2637) ;  /* 0x0000004a04e47947 */ /* 0x000fea000b800000 */
[----:B------:R-:W1:Y:S02]  /*2e790*/  S2R R2, SR_TID.X ;  /* 0x0000000000027919 */ /* 0x000e640000002100 */
[----:B-1----:R-:W-:-:S04]  /*2e7a0*/  SHF.R.U32.HI R2, RZ, 0x5, R2 ;  /* 0x00000005ff027819 */ /* 0x002fc80000011602 */
[----:B------:R-:W-:-:S05]  /*2e7b0*/  LOP3.LUT R2, R2, 0x3, RZ, 0xc0, !PT ;  /* 0x0000000302027812 */ /* 0x000fca00078ec0ff */
[----:B------:R1:W2:Y:S02]  /*2e7c0*/  SHFL.IDX PT, R14, R2, RZ, 0x1f ;  /* 0x00001fff020e7589 */ /* 0x0002a400000e0000 */
.L_x_2835:
[----:B--2---:R-:W-:-:S13]  /*2e7d0*/  ISETP.NE.AND P0, PT, R14, RZ, PT ;  /* 0x000000ff0e00720c */ /* 0x004fda0003f05270 */
[----:B------:R-:W-:Y:S05]  /*2e7e0*/  @P0 BRA `(.L_x_2294) ;  /* 0x0000000000a80947 */ /* 0x000fea0003800000 */
[----:B------:R-:W-:-:S03]  /*2e7f0*/  UMOV UR4, 0xffffffff ;  /* 0xffffffff00047882 */ /* 0x000fc60000000000 */
[----:B------:R-:W-:Y:S05]  /*2e800*/  BRA.DIV UR4, `(.L_x_2638) ;  /* 0x0000004a04f87947 */ /* 0x000fea000b800000 */
[----:B------:R-:W-:-:S13]  /*2e810*/  ELECT P6, URZ, PT ;  /* 0x00000000003f782f */ /* 0x000fda00038c0000 */
.L_x_2838:
[----:B------:R-:W-:Y:S05]  /*2e820*/  @!P6 BRA `(.L_x_2294) ;  /* 0x000000000098e947 */ /* 0x000fea0003800000 */
[----:B------:R-:W-:-:S06]  /*2e830*/  ULOP3.LUT UR4, UR36, 0x2, URZ, 0xfc, !UPT ;  /* 0x0000000224047892 */ /* 0x000fcc000f8efc3f */
[----:B-1----:R-:W-:-:S05]  /*2e840*/  IMAD.U32 R2, RZ, RZ, UR4 ;  /* 0x00000004ff027e24 */ /* 0x002fca000f8e00ff */
[----:B------:R-:W-:-:S13]  /*2e850*/  ISETP.NE.AND P0, PT, R2, 0x3, PT ;  /* 0x000000030200780c */ /* 0x000fda0003f05270 */
[----:B------:R-:W-:Y:S05]  /*2e860*/  @!P0 BRA `(.L_x_2639) ;  /* 0x0000000000048947 */ /* 0x000fea0003800000 */
[----:B------:R-:W-:Y:S01]  /*2e870*/  BPT.TRAP 0x1 ;  /* 0x000000040000795c */ /* 0x000fe20000300000 */
.L_x_2639:
[----:B------:R-:W2:Y:S01]  /*2e880*/  LDL.LU R7, [R1+0x18] ;  /* 0x0000180001077983 */ /* 0x000ea20000300800 */
[----:B------:R-:W-:Y:S02]  /*2e890*/  VIADD R2, R0, 0x29840 ;  /* 0x0002984000027836 */ /* 0x000fe40000000000 */
[C---:B0-----:R-:W-:Y:S02]  /*2e8a0*/  VIADD R3, R19.reuse, 0x1 ;  /* 0x0000000113037836 */ /* 0x041fe40000000000 */
[----:B------:R-:W-:-:S03]  /*2e8b0*/  IMAD R6, R19, 0x8, R2 ;  /* 0x0000000813067824 */ /* 0x000fc600078e0202 */
[----:B------:R-:W-:-:S04]  /*2e8c0*/  ISETP.NE.AND P2, PT, R3, 0x2, PT ;  /* 0x000000020300780c */ /* 0x000fc80003f45270 */
[----:B------:R-:W-:Y:S02]  /*2e8d0*/  SEL R4, RZ, 0x1, P2 ;  /* 0x00000001ff047807 */ /* 0x000fe40001000000 */
[----:B------:R-:W-:Y:S02]  /*2e8e0*/  SEL R3, R3, RZ, P2 ;  /* 0x000000ff03037207 */ /* 0x000fe40001000000 */
[C---:B--2---:R-:W-:Y:S02]  /*2e8f0*/  SHF.L.U32 R5, R7.reuse, 0x1f, RZ ;  /* 0x0000001f07057819 */ /* 0x044fe400000006ff */
[----:B------:R-:W-:Y:S02]  /*2e900*/  LOP3.LUT R4, R7, R4, RZ, 0x3c, !PT ;  /* 0x0000000407047212 */ /* 0x000fe400078e3cff */
[----:B------:R-:W0:Y:S01]  /*2e910*/  SYNCS.PHASECHK.TRANS64.TRYWAIT P1, [R6+URZ], R5 ;  /* 0x00000005060075a7 */ /* 0x000e22000802017f */
[----:B------:R-:W-:Y:S02]  /*2e920*/  LEA R7, R3, R2, 0x3 ;  /* 0x0000000203077211 */ /* 0x000fe400078e18ff */
[----:B------:R-:W-:Y:S01]  /*2e930*/  SHF.L.U32 R2, R4, 0x1f, RZ ;  /* 0x0000001f04027819 */ /* 0x000fe200000006ff */
[----:B0-----:R-:W-:Y:S06]  /*2e940*/  @!P1 BRA `(.L_x_2640) ;  /* 0x0000004800c89947 */ /* 0x001fec0003800000 */
.L_x_2839:
[----:B------:R-:W1:Y:S02]  /*2e950*/  SYNCS.PHASECHK.TRANS64.TRYWAIT P1, [R7+URZ], R2 ;  /* 0x00000002070075a7 */ /* 0x000e64000802017f */
[----:B-1----:R-:W-:Y:S05]  /*2e960*/  @!P1 BRA `(.L_x_2641) ;  /* 0x0000004800d49947 */ /* 0x002fea0003800000 */
.L_x_2840:
[----:B------:R-:W-:Y:S05]  /*2e970*/  @!P0 BRA `(.L_x_2642) ;  /* 0x0000000000048947 */ /* 0x000fea0003800000 */
[----:B------:R-:W-:Y:S01]  /*2e980*/  BPT.TRAP 0x1 ;  /* 0x000000040000795c */ /* 0x000fe20000300000 */
.L_x_2642:
[----:B------:R-:W-:-:S04]  /*2e990*/  IMAD R4, R19, 0x8, R0 ;  /* 0x0000000813047824 */ /* 0x000fc800078e0200 */
[----:B------:R-:W2:Y:S02]  /*2e9a0*/  SYNCS.PHASECHK.TRANS64.TRYWAIT P1, [R4+URZ+0x29860], R5 ;  /* 0x02986005040075a7 */ /* 0x000ea4000802017f */
[----:B--2---:R-:W-:Y:S05]  /*2e9b0*/  @!P1 BRA `(.L_x_2643) ;  /* 0x0000004800d49947 */ /* 0x004fea0003800000 */
.L_x_2841:
[----:B------:R-:W-:Y:S05]  /*2e9c0*/  @!P0 BRA `(.L_x_2644) ;  /* 0x0000000000048947 */ /* 0x000fea0003800000 */
[----:B------:R-:W-:Y:S01]  /*2e9d0*/  BPT.TRAP 0x1 ;  /* 0x000000040000795c */ /* 0x000fe20000300000 */
.L_x_2644:
[----:B------:R-:W-:-:S04]  /*2e9e0*/  IMAD R3, R3, 0x8, R0 ;  /* 0x0000000803037824 */ /* 0x000fc800078e0200 */
[----:B------:R-:W3:Y:S02]  /*2e9f0*/  SYNCS.PHASECHK.TRANS64.TRYWAIT P1, [R3+URZ+0x29860], R2 ;  /* 0x02986002030075a7 */ /* 0x000ee4000802017f */
[----:B---3--:R-:W-:Y:S05]  /*2ea00*/  @!P1 BRA `(.L_x_2645) ;  /* 0x0000004800d49947 */ /* 0x008fea0003800000 */
.L_x_2842:
[----:B------:R-:W-:Y:S05]  /*2ea10*/  @!P0 BRA `(.L_x_2646) ;  /* 0x0000000000048947 */ /* 0x000fea0003800000 */
[----:B------:R-:W-:Y:S01]  /*2ea20*/  BPT.TRAP 0x1 ;  /* 0x000000040000795c */ /* 0x000fe20000300000 */
.L_x_2646:
[----:B------:R-:W4:Y:S02]  /*2ea30*/  SYNCS.PHASECHK.TRANS64.TRYWAIT P0, [R4+URZ+0x29880], R5 ;  /* 0x02988005040075a7 */ /* 0x000f24000800017f */
[----:B----4-:R-:W-:Y:S05]  /*2ea40*/  @!P0 BRA `(.L_x_2647) ;  /* 0x0000004800d88947 */ /* 0x010fea0003800000 */
.L_x_2648:
[----:B------:R0:W0:Y:S02]  /*2ea50*/  SYNCS.PHASECHK.TRANS64.TRYWAIT P0, [R3+URZ+0x29880], R2 ;  /* 0x02988002030075a7 */ /* 0x000024000800017f */
[----:B0-----:R-:W-:Y:S05]  /*2ea60*/  @!P0 NANOSLEEP.SYNCS 0x989680 ;  /* 0x009896800000895d */ /* 0x001fea0003900000 */
[----:B------:R-:W0:Y:S02]  /*2ea70*/  @!P0 SYNCS.PHASECHK.TRANS64 P0, [R3+URZ+0x29880], R2 ;  /* 0x02988002030085a7 */ /* 0x000e24000800007f */
[----:B0-----:R-:W-:Y:S05]  /*2ea80*/  @!P0 BRA `(.L_x_2648) ;  /* 0xfffffffc00f08947 */ /* 0x001fea000383ffff */
.L_x_2294:
[----:B------:R-:W-:Y:S05]  /*2ea90*/  BSYNC B8 ;  /* 0x0000000000087941 */ /* 0x000fea0003800000 */
.L_x_2291:
[----:B------:R-:W-:Y:S05]  /*2eaa0*/  EXIT ;  /* 0x000000000000794d */ /* 0x000fea0003800000 */
.L_x_2314:
[----:B---3--:R3:W4:Y:S02]  /*2eab0*/  SYNCS.PHASECHK.TRANS64.TRYWAIT P5, [R97+URZ+0x29890], R98 ;  /* 0x02989062610075a7 */ /* 0x00872400080a017f */
[----:B----4-:R-:W-:Y:S05]  /*2eac0*/  @!P5 NANOSLEEP.SYNCS 0x989680 ;  /* 0x009896800000d95d */ /* 0x010fea0003900000 */
[----:B------:R-:W4:Y:S02]  /*2ead0*/  @!P5 SYNCS.PHASECHK.TRANS64 P5, [R97+URZ+0x29890], R98 ;  /* 0x029890626100d5a7 */ /* 0x000f2400080a007f */
[----:B----4-:R-:W-:Y:S05]  /*2eae0*/  @!P5 BRA `(.L_x_2314) ;  /* 0xfffffffc00f0d947 */ /* 0x010fea000383ffff */
[----:B------:R-:W-:Y:S05]  /*2eaf0*/  BRA `(.L_x_2649) ;  /* 0xfffffd4c00d07947 */ /* 0x000fea000383ffff */
.L_x_2368:
[----:B--2---:R2:W3:Y:S02]  /*2eb00*/  SYNCS.PHASECHK.TRANS64.TRYWAIT P5, [R97+URZ+0x29890], R98 ;  /* 0x02989062610075a7 */ /* 0x0044e400080a017f */
[----:B---3--:R-:W-:Y:S05]  /*2eb10*/  @!P5 NANOSLEEP.SYNCS 0x989680 ;  /* 0x009896800000d95d */ /* 0x008fea0003900000 */
[----:B------:R-:W3:Y:S02]  /*2eb20*/  @!P5 SYNCS.PHASECHK.TRANS64 P5, [R97+URZ+0x29890], R98 ;  /* 0x029890626100d5a7 */ /* 0x000ee400080a007f */
[----:B---3--:R-:W-:Y:S05]  /*2eb30*/  @!P5 BRA `(.L_x_2368) ;  /* 0xfffffffc00f0d947 */ /* 0x008fea000383ffff */
[----:B------:R-:W-:Y:S05]  /*2eb40*/  BRA `(.L_x_2650) ;  /* 0xfffffdac00287947 */ /* 0x000fea000383ffff */
.L_x_2393:
[----:B-1----:R1:W2:Y:S02]  /*2eb50*/  SYNCS.PHASECHK.TRANS64.TRYWAIT P2, [R97+URZ+0x29890], R98 ;  /* 0x02989062610075a7 */ /* 0x0022a4000804017f */
[----:B--2---:R-:W-:Y:S05]  /*2eb60*/  @!P2 NANOSLEEP.SYNCS 0x989680 ;  /* 0x009896800000a95d */ /* 0x004fea0003900000 */
[----:B------:R-:W2:Y:S02]  /*2eb70*/  @!P2 SYNCS.PHASECHK.TRANS64 P2, [R97+URZ+0x29890], R98 ;  /* 0x029890626100a5a7 */ /* 0x000ea4000804007f */
[----:B--2---:R-:W-:Y:S05]  /*2eb80*/  @!P2 BRA `(.L_x_2393) ;  /* 0xfffffffc00f0a947 */ /* 0x004fea000383ffff */
[----:B------:R-:W-:Y:S05]  /*2eb90*/  BRA `(.L_x_2651) ;  /* 0xfffffe0800ec7947 */ /* 0x000fea000383ffff */
.L_x_2399:
[----:B-1----:R1:W2:Y:S02]  /*2eba0*/  SYNCS.PHASECHK.TRANS64.TRYWAIT P1, [R97+URZ+0x298b0], R98 ;  /* 0x0298b062610075a7 */ /* 0x0022a4000802017f */
[----:B--2---:R-:W-:Y:S05]  /*2ebb0*/  @!P1 NANOSLEEP.SYNCS 0x989680 ;  /* 0x009896800000995d */ /* 0x004fea0003900000 */
[----:B------:R-:W2:Y:S02]  /*2ebc0*/  @!P1 SYNCS.PHASECHK.TRANS64 P1, [R97+URZ+0x298b0], R98 ;  /* 0x0298b062610095a7 */ /* 0x000ea4000802007f */
[----:B--2---:R-:W-:Y:S05]  /*2ebd0*/  @!P1 BRA `(.L_x_2399) ;  /* 0xfffffffc00f09947 */ /* 0x004fea000383ffff */
[----:B------:R-:W-:Y:S05]  /*2ebe0*/  BRA `(.L_x_2652) ;  /* 0xfffffe0c00ec7947 */ /* 0x000fea000383ffff */
.L_x_2409:
[----:B------:R-:W0:Y:S01]  /*2ebf0*/  S2R R3, SR_TID.X ;  /* 0x0000000000037919 */ /* 0x000e220000002100 */
[----:B------:R-:W-:Y:S01]  /*2ec00*/  BSSY B0, `(.L_x_2653) ;  /* 0x000000d000007945 */ /* 0x000fe20003800000 */
[----:B------:R-:W-:Y:S01]  /*2ec10*/  IMAD.MOV.U32 R12, RZ, RZ, RZ ;  /* 0x000000ffff0c7224 */ /* 0x000fe200078e00ff */
[----:B------:R-:W-:Y:S01]  /*2ec20*/  MOV R15, 0xffffffff ;  /* 0xffffffff000f7802 */ /* 0x000fe20000000f00 */
[----:B------:R-:W-:Y:S02]  /*2ec30*/  IMAD.MOV.U32 R11, RZ, RZ, 0x1f ;  /* 0x0000001fff0b7424 */ /* 0x000fe400078e00ff */
[C---:B0-----:R-:W-:Y:S02]  /*2ec40*/  VIADD R4, R3.reuse, 0xffffff80 ;  /* 0xffffff8003047836 */ /* 0x041fe40000000000 */
[----:B------:R-:W-:-:S05]  /*2ec50*/  VIADD R3, R3, 0xffffff80 ;  /* 0xffffff8003037836 */ /* 0x000fca0000000000 */
[----:B------:R-:W-:-:S04]  /*2ec60*/  SHF.R.S32.HI R3, RZ, 0x1f, R3 ;  /* 0x0000001fff037819 */ /* 0x000fc80000011403 */
[----:B------:R-:W-:-:S04]  /*2ec70*/  LEA.HI R3, R3, R4, RZ, 0x7 ;  /* 0x0000000403037211 */ /* 0x000fc800078f38ff */
[----:B------:R-:W-:-:S05]  /*2ec80*/  SHF.R.S32.HI R3, RZ, 0x7, R3 ;  /* 0x00000007ff037819 */ /* 0x000fca0000011403 */
[----:B------:R-:W-:-:S07]  /*2ec90*/  IMAD.MOV.U32 R13, RZ, RZ, R3 ;  /* 0x000000ffff0d7224 */ /* 0x000fce00078e0003 */
[----:B-----5:R-:W-:Y:S05]  /*2eca0*/  WARPSYNC.COLLECTIVE R15, `(.L_x_2654) ;  /* 0x000000000f087348 */ /* 0x020fea0003c00000 */
[----:B------:R0:W1:Y:S02]  /*2ecb0*/  SHFL.IDX P6, R14, R13, R12, R11 ;  /* 0x0000000c0d0e7389 */ /* 0x00006400000c000b */
[----:B01---5:R-:W-:Y:S01]  /*2ecc0*/  ENDCOLLECTIVE ;  /* 0x000000000000791b */ /* 0x023fe20003800000 */
.L_x_2654:
[----:B------:R-:W-:Y:S05]  /*2ecd0*/  BSYNC B0 ;  /* 0x0000000000007941 */ /* 0x000fea0003800000 */
.L_x_2653:
[----:B------:R-:W-:Y:S01]  /*2ece0*/  IMAD.MOV.U32 R197, RZ, RZ, R14 ;  /* 0x000000ffffc57224 */ /* 0x000fe200078e000e */
[----:B------:R-:W-:Y:S06]  /*2ecf0*/  BRA `(.L_x_2655) ;  /* 0xfffffe1c00087947 */ /* 0x000fec000383ffff */
.L_x_2419:
[----:B------:R-:W-:Y:S01]  /*2ed00*/  BSSY B1, `(.L_x_2656) ;  /* 0x0000007000017945 */ /* 0x000fe20003800000 */
[----:B------:R-:W-:Y:S02]  /*2ed10*/  IMAD.MOV.U32 R12, RZ, RZ, RZ ;  /* 0x000000ffff0c7224 */ /* 0x000fe400078e00ff */
[----:B------:R-:W-:Y:S02]  /*2ed20*/  IMAD.MOV.U32 R11, RZ, RZ, 0x1e1f ;  /* 0x00001e1fff0b7424 */ /* 0x000fe400078e00ff */
[----:B------:R-:W-:-:S07]  /*2ed30*/  IMAD.MOV.U32 R15, RZ, RZ, -0x1 ;  /* 0xffffffffff0f7424 */ /* 0x000fce00078e00ff */
[----:B------:R-:W-:Y:S05]  /*2ed40*/  WARPSYNC.COLLECTIVE R15, `(.L_x_2657) ;  /* 0x000000000f087348 */ /* 0x000fea0003c00000 */
[----:B------:R0:W1:Y:S02]  /*2ed50*/  SHFL.IDX P6, R14, R13, R12, R11 ;  /* 0x0000000c0d0e7389 */ /* 0x00006400000c000b */
[----:B01----:R-:W-:Y:S01]  /*2ed60*/  ENDCOLLECTIVE ;  /* 0x000000000000791b */ /* 0x003fe20003800000 */
.L_x_2657:
[----:B------:R-:W-:Y:S05]  /*2ed70*/  BSYNC B1 ;  /* 0x0000000000017941 */ /* 0x000fea0003800000 */
.L_x_2656:
[----:B------:R-:W-:Y:S01]  /*2ed80*/  IMAD.MOV.U32 R13, RZ, RZ, R3 ;  /* 0x000000ffff0d7224 */ /* 0x000fe200078e0003 */
[----:B------:R-:W-:Y:S01]  /*2ed90*/  MOV R11, 0x1e1f ;  /* 0x00001e1f000b7802 */ /* 0x000fe20000000f00 */
[----:B------:R-:W-:Y:S02]  /*2eda0*/  IMAD.MOV.U32 R12, RZ, RZ, RZ ;  /* 0x000000ffff0c7224 */ /* 0x000fe400078e00ff */
[----:B------:R-:W-:Y:S02]  /*2edb0*/  IMAD.MOV.U32 R15, RZ, RZ, -0x1 ;  /* 0xffffffffff0f7424 */ /* 0x000fe400078e00ff */
[----:B------:R-:W-:-:S07]  /*2edc0*/  IMAD.MOV.U32 R0, RZ, RZ, R14 ;  /* 0x000000ffff007224 */ /* 0x000fce00078e000e */
[----:B------:R-:W-:Y:S05]  /*2edd0*/  WARPSYNC.COLLECTIVE R15, `(.L_x_2658) ;  /* 0x000000000f087348 */ /* 0x000fea0003c00000 */
[----:B------:R0:W1:Y:S02]  /*2ede0*/  SHFL.IDX P6, R14, R13, R12, R11 ;  /* 0x0000000c0d0e7389 */ /* 0x00006400000c000b */
[----:B01----:R-:W-:Y:S01]  /*2edf0*/  ENDCOLLECTIVE ;  /* 0x000000000000791b */ /* 0x003fe20003800000 */
.L_x_2658:
[----:B------:R-:W-:Y:S02]  /*2ee00*/  IMAD.MOV.U32 R13, RZ, RZ, R4 ;  /* 0x000000ffff0d7224 */ /* 0x000fe400078e0004 */
[----:B------:R-:W-:-:S07]  /*2ee10*/  IMAD.MOV.U32 R3, RZ, RZ, R14 ;  /* 0x000000ffff037224 */ /* 0x000fce00078e000e */
[----:B------:R-:W-:Y:S05]  /*2ee20*/  WARPSYNC.COLLECTIVE R15, `(.L_x_2659) ;  /* 0x000000000f087348 */ /* 0x000fea0003c00000 */
[----:B------:R0:W1:Y:S02]  /*2ee30*/  SHFL.IDX P6, R14, R13, R12, R11 ;  /* 0x0000000c0d0e7389 */ /* 0x00006400000c000b */
[----:B01----:R-:W-:Y:S01]  /*2ee40*/  ENDCOLLECTIVE ;  /* 0x000000000000791b */ /* 0x003fe20003800000 */
.L_x_2659:
[----:B------:R-:W-:Y:S02]  /*2ee50*/  IMAD.MOV.U32 R13, RZ, RZ, R5 ;  /* 0x000000ffff0d7224 */ /* 0x000fe400078e0005 */
[----:B------:R-:W-:-:S07]  /*2ee60*/  IMAD.MOV.U32 R4, RZ, RZ, R14 ;  /* 0x000000ffff047224 */ /* 0x000fce00078e000e */
[----:B------:R-:W-:Y:S05]  /*2ee70*/  WARPSYNC.COLLECTIVE R15, `(.L_x_2660) ;  /* 0x000000000f087348 */ /* 0x000fea0003c00000 */
[----:B------:R0:W1:Y:S02]  /*2ee80*/  SHFL.IDX P6, R14, R13, R12, R11 ;  /* 0x0000000c0d0e7389 */ /* 0x00006400000c000b */
[----:B01----:R-:W-:Y:S01]  /*2ee90*/  ENDCOLLECTIVE ;  /* 0x000000000000791b */ /* 0x003fe20003800000 */
.L_x_2660:
[----:B------:R-:W-:Y:S05]  /*2eea0*/  BRA `(.L_x_2661) ;  /* 0xfffffe2000587947 */ /* 0x000fea000383ffff */
.L_x_2423:
[----:B0-----:R0:W2:Y:S02]  /*2eeb0*/  SYNCS.PHASECHK.TRANS64.TRYWAIT P0, [R16+URZ+0x29800], R5 ;  /* 0x02980005100075a7 */ /* 0x0010a4000800017f */
[----:B--2---:R-:W-:Y:S05]  /*2eec0*/  @!P0 NANOSLEEP.SYNCS 0x989680 ;  /* 0x009896800000895d */ /* 0x004fea0003900000 */
[----:B------:R-:W2:Y:S02]  /*2eed0*/  @!P0 SYNCS.PHASECHK.TRANS64 P0, [R16+URZ+0x29800], R5 ;  /* 0x02980005100085a7 */ /* 0x000ea4000800007f */
[----:B--2---:R-:W-:Y:S05]  /*2eee0*/  @!P0 BRA `(.L_x_2423) ;  /* 0xfffffffc00f08947 */ /* 0x004fea000383ffff */
[----:B------:R-:W-:Y:S05]  /*2eef0*/  BRA `(.L_x_2662) ;  /* 0xfffffe2400a47947 */ /* 0x000fea000383ffff */
.L_x_2435:
[----:B------:R-:W-:Y:S01]  /*2ef00*/  BSSY B1, `(.L_x_2663) ;  /* 0x0000007000017945 */ /* 0x000fe20003800000 */
[----:B------:R-:W-:Y:S01]  /*2ef10*/  IMAD.MOV.U32 R12, RZ, RZ, RZ ;  /* 0x000000ffff0c7224 */ /* 0x000fe200078e00ff */
[----:B------:R-:W-:Y:S01]  /*2ef20*/  MOV R15, 0xffffffff ;  /* 0xffffffff000f7802 */ /* 0x000fe20000000f00 */
[----:B------:R-:W-:-:S07]  /*2ef30*/  IMAD.MOV.U32 R11, RZ, RZ, 0x1e1f ;  /* 0x00001e1fff0b7424 */ /* 0x000fce00078e00ff */
[----:B------:R-:W-:Y:S05]  /*2ef40*/  WARPSYNC.COLLECTIVE R15, `(.L_x_2664) ;  /* 0x000000000f087348 */ /* 0x000fea0003c00000 */
[----:B------:R0:W1:Y:S02]  /*2ef50*/  SHFL.IDX P6, R14, R13, R12, R11 ;  /* 0x0000000c0d0e7389 */ /* 0x00006400000c000b */
[----:B01----:R-:W-:Y:S01]  /*2ef60*/  ENDCOLLECTIVE ;  /* 0x000000000000791b */ /* 0x003fe20003800000 */
.L_x_2664:
[----:B------:R-:W-:Y:S05]  /*2ef70*/  BSYNC B1 ;  /* 0x0000000000017941 */ /* 0x000fea0003800000 */
.L_x_2663:
        /* <DEDUP_REMOVED lines=8> */
.L_x_2665:
[----:B------:R-:W-:Y:S02]  /*2f000*/  IMAD.MOV.U32 R13, RZ, RZ, R20 ;  /* 0x000000ffff0d7224 */ /* 0x000fe400078e0014 */
[----:B------:R-:W-:-:S07]  /*2f010*/  IMAD.MOV.U32 R3, RZ, RZ, R14 ;  /* 0x000000ffff037224 */ /* 0x000fce00078e000e */
[----:B------:R-:W-:Y:S05]  /*2f020*/  WARPSYNC.COLLECTIVE R15, `(.L_x_2666) ;  /* 0x000000000f087348 */ /* 0x000fea0003c00000 */
[----:B------:R0:W1:Y:S02]  /*2f030*/  SHFL.IDX P6, R14, R13, R12, R11 ;  /* 0x0000000c0d0e7389 */ /* 0x00006400000c000b */
[----:B01----:R-:W-:Y:S01]  /*2f040*/  ENDCOLLECTIVE ;  /* 0x000000000000791b */ /* 0x003fe20003800000 */
.L_x_2666:
[----:B------:R-:W-:Y:S01]  /*2f050*/  IMAD.MOV.U32 R13, RZ, RZ, R21 ;  /* 0x000000ffff0d7224 */ /* 0x000fe200078e0015 */
[----:B------:R-:W-:-:S07]  /*2f060*/  MOV R20, R14 ;  /* 0x0000000e00147202 */ /* 0x000fce0000000f00 */
[----:B------:R-:W-:Y:S05]  /*2f070*/  WARPSYNC.COLLECTIVE R15, `(.L_x_2667) ;  /* 0x000000000f087348 */ /* 0x000fea0003c00000 */
[----:B------:R0:W1:Y:S02]  /*2f080*/  SHFL.IDX P6, R14, R13, R12, R11 ;  /* 0x0000000c0d0e7389 */ /* 0x00006400000c000b */
[----:B01----:R-:W-:Y:S01]  /*2f090*/  ENDCOLLECTIVE ;  /* 0x000000000000791b */ /* 0x003fe20003800000 */
.L_x_2667:
[----:B------:R-:W-:Y:S01]  /*2f0a0*/  IMAD.MOV.U32 R21, RZ, RZ, R14 ;  /* 0x000000ffff157224 */ /* 0x000fe200078e000e */
[----:B------:R-:W-:Y:S06]  /*2f0b0*/  BRA `(.L_x_2668) ;  /* 0xfffffe54006c7947 */ /* 0x000fec000383ffff */
.L_x_2439:
[----:B--2---:R2:W4:Y:S02]  /*2f0c0*/  SYNCS.PHASECHK.TRANS64.TRYWAIT P0, [R16+URZ+0x29800], R21 ;  /* 0x02980015100075a7 */ /* 0x004524000800017f */
[----:B----4-:R-:W-:Y:S05]  /*2f0d0*/  @!P0 NANOSLEEP.SYNCS 0x989680 ;  /* 0x009896800000895d */ /* 0x010fea0003900000 */
[----:B------:R-:W4:Y:S02]  /*2f0e0*/  @!P0 SYNCS.PHASECHK.TRANS64 P0, [R16+URZ+0x29800], R21 ;  /* 0x02980015100085a7 */ /* 0x000f24000800007f */
[----:B----4-:R-:W-:Y:S05]  /*2f0f0*/  @!P0 BRA `(.L_x_2439) ;  /* 0xfffffffc00f08947 */ /* 0x010fea000383ffff */
[----:B------:R-:W-:Y:S05]  /*2f100*/  BRA `(.L_x_2669) ;  /* 0xfffffe5800707947 */ /* 0x000fea000383ffff */
.L_x_2447:
[----:B-1----:R1:W2:Y:S02]  /*2f110*/  SYNCS.PHASECHK.TRANS64.TRYWAIT P0, [R3+URZ+0x29830], R0 ;  /* 0x02983000030075a7 */ /* 0x0022a4000800017f */
[----:B--2---:R-:W-:Y:S05]  /*2f120*/  @!P0 NANOSLEEP.SYNCS 0x989680 ;  /* 0x009896800000895d */ /* 0x004fea0003900000 */
[----:B------:R-:W2:Y:S02]  /*2f130*/  @!P0 SYNCS.PHASECHK.TRANS64 P0, [R3+URZ+0x29830], R0 ;  /* 0x02983000030085a7 */ /* 0x000ea4000800007f */
[----:B--2---:R-:W-:Y:S05]  /*2f140*/  @!P0 BRA `(.L_x_2447) ;  /* 0xfffffffc00f08947 */ /* 0x004fea000383ffff */
[----:B------:R-:W-:Y:S05]  /*2f150*/  BRA `(.L_x_2446) ;  /* 0xfffffe8800b87947 */ /* 0x000fea000383ffff */
.L_x_2453:
[----:B-1----:R1:W2:Y:S02]  /*2f160*/  SYNCS.PHASECHK.TRANS64.TRYWAIT P3, [R11+URZ+0x29830], R0 ;  /* 0x029830000b0075a7 */ /* 0x0022a4000806017f */
[----:B--2---:R-:W-:Y:S05]  /*2f170*/  @!P3 NANOSLEEP.SYNCS 0x989680 ;  /* 0x009896800000b95d */ /* 0x004fea0003900000 */
[----:B------:R-:W2:Y:S02]  /*2f180*/  @!P3 SYNCS.PHASECHK.TRANS64 P3, [R11+URZ+0x29830], R0 ;  /* 0x029830000b00b5a7 */ /* 0x000ea4000806007f */
[----:B--2---:R-:W-:Y:S05]  /*2f190*/  @!P3 BRA `(.L_x_2453) ;  /* 0xfffffffc00f0b947 */ /* 0x004fea000383ffff */
[----:B------:R-:W-:Y:S05]  /*2f1a0*/  BRA `(.L_x_2452) ;  /* 0xfffffec000b87947 */ /* 0x000fea000383ffff */
.L_x_2457:
[----:B-1----:R1:W2:Y:S02]  /*2f1b0*/  SYNCS.PHASECHK.TRANS64.TRYWAIT P2, [R10+URZ+0x29850], R0 ;  /* 0x029850000a0075a7 */ /* 0x0022a4000804017f */
[----:B--2---:R-:W-:Y:S05]  /*2f1c0*/  @!P2 NANOSLEEP.SYNCS 0x989680 ;  /* 0x009896800000a95d */ /* 0x004fea0003900000 */
[----:B------:R-:W2:Y:S02]  /*2f1d0*/  @!P2 SYNCS.PHASECHK.TRANS64 P2, [R10+URZ+0x29850], R0 ;  /* 0x029850000a00a5a7 */ /* 0x000ea4000804007f */
[----:B--2---:R-:W-:Y:S05]  /*2f1e0*/  @!P2 BRA `(.L_x_2457) ;  /* 0xfffffffc00f0a947 */ /* 0x004fea000383ffff */
[----:B------:R-:W-:Y:S05]  /*2f1f0*/  BRA `(.L_x_2454) ;  /* 0xfffffed000f47947 */ /* 0x000fea000383ffff */
.L_x_2465:
[----:B-1----:R1:W2:Y:S02]  /*2f200*/  SYNCS.PHASECHK.TRANS64.TRYWAIT P0, [R0+URZ+0x29830], R11 ;  /* 0x0298300b000075a7 */ /* 0x0022a4000800017f */
[----:B--2---:R-:W-:Y:S05]  /*2f210*/  @!P0 NANOSLEEP.SYNCS 0x989680 ;  /* 0x009896800000895d */ /* 0x004fea0003900000 */
[----:B------:R-:W2:Y:S02]  /*2f220*/  @!P0 SYNCS.PHASECHK.TRANS64 P0, [R0+URZ+0x29830], R11 ;  /* 0x0298300b000085a7 */ /* 0x000ea4000800007f */
[----:B--2---:R-:W-:Y:S05]  /*2f230*/  @!P0 BRA `(.L_x_2465) ;  /* 0xfffffffc00f08947 */ /* 0x004fea000383ffff */
[----:B------:R-:W-:Y:S05]  /*2f240*/  BRA `(.L_x_2464) ;  /* 0xfffffefc00f87947 */ /* 0x000fea000383ffff */
.L_x_2469:
[----:B-1----:R1:W2:Y:S02]  /*2f250*/  SYNCS.PHASECHK.TRANS64.TRYWAIT P0, [R8+URZ+0x29850], R0 ;  /* 0x02985000080075a7 */ /* 0x0022a4000800017f */
[----:B--2---:R-:W-:Y:S05]  /*2f260*/  @!P0 NANOSLEEP.SYNCS 0x989680 ;  /* 0x009896800000895d */ /* 0x004fea0003900000 */
[----:B------:R-:W2:Y:S02]  /*2f270*/  @!P0 SYNCS.PHASECHK.TRANS64 P0, [R8+URZ+0x29850], R0 ;  /* 0x02985000080085a7 */ /* 0x000ea4000800007f */
[----:B--2---:R-:W-:Y:S05]  /*2f280*/  @!P0 BRA `(.L_x_2469) ;  /* 0xfffffffc00f08947 */ /* 0x004fea000383ffff */
[----:B------:R-:W-:Y:S05]  /*2f290*/  BRA `(.L_x_2466) ;  /* 0xffffff1000287947 */ /* 0x000fea000383ffff */
.L_x_2475:
[----:B-1----:R1:W2:Y:S02]  /*2f2a0*/  SYNCS.PHASECHK.TRANS64.TRYWAIT P0, [R20+URZ+0x29850], R5 ;  /* 0x02985005140075a7 */ /* 0x0022a4000800017f */
[----:B--2---:R-:W-:Y:S05]  /*2f2b0*/  @!P0 NANOSLEEP.SYNCS 0x989680 ;  /* 0x009896800000895d */ /* 0x004fea0003900000 */
[----:B------:R-:W2:Y:S02]  /*2f2c0*/  @!P0 SYNCS.PHASECHK.TRANS64 P0, [R20+URZ+0x29850], R5 ;  /* 0x02985005140085a7 */ /* 0x000ea4000800007f */
[----:B--2---:R-:W-:Y:S05]  /*2f2d0*/  @!P0 BRA `(.L_x_2475) ;  /* 0xfffffffc00f08947 */ /* 0x004fea000383ffff */
[----:B------:R-:W-:Y:S05]  /*2f2e0*/  BRA `(.L_x_2474) ;  /* 0xffffff3000387947 */ /* 0x000fea000383ffff */
.L_x_2479:
        /* <DEDUP_REMOVED lines=15> */
[----:B------:R-:W-:Y:S01]  /*2f3e0*/  SEL R35, R71, R12, P0 ;  /* 0x0000000c47237207 */ /* 0x000fe20000000000 */
[----:B-----5:R-:W-:Y:S01]  /*2f3f0*/  IMAD.MOV.U32 R12, RZ, RZ, R9 ;  /* 0x000000ffff0c7224 */ /* 0x020fe200078e0009 */
[----:B------:R-:W-:Y:S02]  /*2f400*/  SEL R44, R117, R98, P0 ;  /* 0x00000062752c7207 */ /* 0x000fe40000000000 */
[----:B------:R-:W-:-:S07]  /*2f410*/  SEL R117, R98, R117, P0 ;  /* 0x0000007562757207 */ /* 0x000fce0000000000 */
[----:B-1----:R-:W-:Y:S05]  /*2f420*/  WARPSYNC.COLLECTIVE R15, `(.L_x_2670) ;  /* 0x000000000f087348 */ /* 0x002fea0003c00000 */
[----:B------:R0:W2:Y:S02]  /*2f430*/  SHFL.IDX P6, R14, R13, R12, R11 ;  /* 0x0000000c0d0e7389 */ /* 0x0000a400000c000b */
[----:B012---:R-:W-:Y:S01]  /*2f440*/  ENDCOLLECTIVE ;  /* 0x000000000000791b */ /* 0x007fe20003800000 */
.L_x_2670:
        /* <DEDUP_REMOVED lines=18> */
.L_x_2671:
        /* <DEDUP_REMOVED lines=13> */
[----:B------:R-:W-:-:S02]  /*2f640*/  SEL R101, R94, R101, P0 ;  /* 0x000000655e657207 */ /* 0x000fc40000000000 */
[----:B------:R-:W-:-:S07]  /*2f650*/  MOV R100, R14 ;  /* 0x0000000e00647202 */ /* 0x000fce0000000f00 */
[----:B------:R-:W-:Y:S05]  /*2f660*/  WARPSYNC.COLLECTIVE R15, `(.L_x_2672) ;  /* 0x000000000f087348 */ /* 0x000fea0003c00000 */
[----:B------:R0:W1:Y:S02]  /*2f670*/  SHFL.IDX P6, R14, R13, R12, R11 ;  /* 0x0000000c0d0e7389 */ /* 0x00006400000c000b */
[----:B01----:R-:W-:Y:S01]  /*2f680*/  ENDCOLLECTIVE ;  /* 0x000000000000791b */ /* 0x003fe20003800000 */
.L_x_2672:
        /* <DEDUP_REMOVED lines=18> */
.L_x_2673:
        /* <DEDUP_REMOVED lines=15> */
.L_x_2674:
[----:B------:R-:W-:Y:S02]  /*2f8a0*/  SEL R102, R100, R51, P0 ;  /* 0x0000003364667207 */ /* 0x000fe40000000000 */
[----:B------:R-:W-:Y:S01]  /*2f8b0*/  SEL R100, R51, R100, P0 ;  /* 0x0000006433647207 */ /* 0x000fe20000000000 */
[----:B------:R-:W-:Y:S01]  /*2f8c0*/  IMAD.MOV.U32 R13, RZ, RZ, R78 ;  /* 0x000000ffff0d7224 */ /* 0x000fe200078e004e */
[----:B------:R-:W-:-:S07]  /*2f8d0*/  MOV R77, R14 ;  /* 0x0000000e004d7202 */ /* 0x000fce0000000f00 */
[----:B------:R-:W-:Y:S05]  /*2f8e0*/  WARPSYNC.COLLECTIVE R15, `(.L_x_2675) ;  /* 0x000000000f087348 */ /* 0x000fea0003c00000 */
[----:B------:R0:W1:Y:S02]  /*2f8f0*/  SHFL.IDX P6, R14, R13, R12, R11 ;  /* 0x0000000c0d0e7389 */ /* 0x00006400000c000b */
[----:B01----:R-:W-:Y:S01]  /*2f900*/  ENDCOLLECTIVE ;  /* 0x000000000000791b */ /* 0x003fe20003800000 */
.L_x_2675:
[----:B------:R-:W-:Y:S02]  /*2f910*/  IMAD.MOV.U32 R13, RZ, RZ, R97 ;  /* 0x000000ffff0d7224 */ /* 0x000fe400078e0061 */
[----:B------:R-:W-:Y:S02]  /*2f920*/  IMAD.MOV.U32 R12, RZ, RZ, R10 ;  /* 0x000000ffff0c7224 */ /* 0x000fe400078e000a */
[----:B------:R-:W-:-:S07]  /*2f930*/  IMAD.MOV.U32 R78, RZ, RZ, R14 ;  /* 0x000000ffff4e7224 */ /* 0x000fce00078e000e */
[----:B------:R-:W-:Y:S05]  /*2f940*/  WARPSYNC.COLLECTIVE R15, `(.L_x_2676) ;  /* 0x000000000f087348 */ /* 0x000fea0003c00000 */
[----:B------:R0:W1:Y:S02]  /*2f950*/  SHFL.IDX P6, R14, R13, R12, R11 ;  /* 0x0000000c0d0e7389 */ /* 0x00006400000c000b */
[----:B01----:R-:W-:Y:S01]  /*2f960*/  ENDCOLLECTIVE ;  /* 0x000000000000791b */ /* 0x003fe20003800000 */
.L_x_2676:
[----:B------:R-:W-:Y:S02]  /*2f970*/  IMAD.MOV.U32 R13, RZ, RZ, R49 ;  /* 0x000000ffff0d7224 */ /* 0x000fe400078e0031 */
[----:B------:R-:W-:-:S07]  /*2f980*/  IMAD.MOV.U32 R2, RZ, RZ, R14 ;  /* 0x000000ffff027224 */ /* 0x000fce00078e000e */
[----:B------:R-:W-:Y:S05]  /*2f990*/  WARPSYNC.COLLECTIVE R15, `(.L_x_2677) ;  /* 0x000000000f087348 */ /* 0x000fea0003c00000 */
[----:B------:R0:W1:Y:S02]  /*2f9a0*/  SHFL.IDX P6, R14, R13, R12, R11 ;  /* 0x0000000c0d0e7389 */ /* 0x00006400000c000b */
[----:B01----:R-:W-:Y:S01]  /*2f9b0*/  ENDCOLLECTIVE ;  /* 0x000000000000791b */ /* 0x003fe20003800000 */
.L_x_2677:
        /* <DEDUP_REMOVED lines=8> */
.L_x_2678:
[----:B------:R-:W-:Y:S02]  /*2fa40*/  SEL R97, R78, R49, P0 ;  /* 0x000000314e617207 */ /* 0x000fe40000000000 */
[----:B------:R-:W-:Y:S01]  /*2fa50*/  SEL R78, R49, R78, P0 ;  /* 0x0000004e314e7207 */ /* 0x000fe20000000000 */
[----:B------:R-:W-:Y:S02]  /*2fa60*/  IMAD.MOV.U32 R13, RZ, RZ, R4 ;  /* 0x000000ffff0d7224 */ /* 0x000fe400078e0004 */
[----:B------:R-:W-:-:S07]  /*2fa70*/  IMAD.MOV.U32 R0, RZ, RZ, R14 ;  /* 0x000000ffff007224 */ /* 0x000fce00078e000e */
[----:B------:R-:W-:Y:S05]  /*2fa80*/  WARPSYNC.COLLECTIVE R15, `(.L_x_2679) ;  /* 0x000000000f087348 */ /* 0x000fea0003c00000 */
[----:B------:R0:W1:Y:S02]  /*2fa90*/  SHFL.IDX P6, R14, R13, R12, R11 ;  /* 0x0000000c0d0e7389 */ /* 0x00006400000c000b */
[----:B01----:R-:W-:Y:S01]  /*2faa0*/  ENDCOLLECTIVE ;  /* 0x000000000000791b */ /* 0x003fe20003800000 */
.L_x_2679:
[----:B------:R-:W-:Y:S02]  /*2fab0*/  IMAD.MOV.U32 R13, RZ, RZ, R21 ;  /* 0x000000ffff0d7224 */ /* 0x000fe400078e0015 */
[----:B------:R-:W-:Y:S02]  /*2fac0*/  IMAD.MOV.U32 R12, RZ, RZ, R10 ;  /* 0x000000ffff0c7224 */ /* 0x000fe400078e000a */
[----:B------:R-:W-:-:S07]  /*2fad0*/  IMAD.MOV.U32 R3, RZ, RZ, R14 ;  /* 0x000000ffff037224 */ /* 0x000fce00078e000e */
[----:B------:R-:W-:Y:S05]  /*2fae0*/  WARPSYNC.COLLECTIVE R15, `(.L_x_2680) ;  /* 0x000000000f087348 */ /* 0x000fea0003c00000 */
[----:B------:R0:W1:Y:S02]  /*2faf0*/  SHFL.IDX P6, R14, R13, R12, R11 ;  /* 0x0000000c0d0e7389 */ /* 0x00006400000c000b */
[----:B01----:R-:W-:Y:S01]  /*2fb00*/  ENDCOLLECTIVE ;  /* 0x000000000000791b */ /* 0x003fe20003800000 */
.L_x_2680:
[----:B------:R-:W-:Y:S01]  /*2fb10*/  MOV R13, R79 ;  /* 0x0000004f000d7202 */ /* 0x000fe20000000f00 */
[----:B------:R-:W-:-:S07]  /*2fb20*/  IMAD.MOV.U32 R21, RZ, RZ, R14 ;  /* 0x000000ffff157224 */ /* 0x000fce00078e000e */
[----:B------:R-:W-:Y:S05]  /*2fb30*/  WARPSYNC.COLLECTIVE R15, `(.L_x_2681) ;  /* 0x000000000f087348 */ /* 0x000fea0003c00000 */
[----:B------:R0:W1:Y:S02]  /*2fb40*/  SHFL.IDX P6, R14, R13, R12, R11 ;  /* 0x0000000c0d0e7389 */ /* 0x00006400000c000b */
[----:B01----:R-:W-:Y:S01]  /*2fb50*/  ENDCOLLECTIVE ;  /* 0x000000000000791b */ /* 0x003fe20003800000 */
.L_x_2681:
        /* <DEDUP_REMOVED lines=8> */
.L_x_2682:
[----:B------:R-:W-:Y:S02]  /*2fbe0*/  SEL R2, R3, R4, P0 ;  /* 0x0000000403027207 */ /* 0x000fe40000000000 */
[----:B------:R-:W-:Y:S01]  /*2fbf0*/  SEL R3, R4, R3, P0 ;  /* 0x0000000304037207 */ /* 0x000fe20000000000 */
[----:B------:R-:W-:Y:S02]  /*2fc00*/  IMAD.MOV.U32 R13, RZ, RZ, R40 ;  /* 0x000000ffff0d7224 */ /* 0x000fe400078e0028 */
[----:B------:R-:W-:-:S07]  /*2fc10*/  IMAD.MOV.U32 R20, RZ, RZ, R14 ;  /* 0x000000ffff147224 */ /* 0x000fce00078e000e */
[----:B------:R-:W-:Y:S05]  /*2fc20*/  WARPSYNC.COLLECTIVE R15, `(.L_x_2683) ;  /* 0x000000000f087348 */ /* 0x000fea0003c00000 */
[----:B------:R0:W1:Y:S02]  /*2fc30*/  SHFL.IDX P6, R14, R13, R12, R11 ;  /* 0x0000000c0d0e7389 */ /* 0x00006400000c000b */
[----:B01----:R-:W-:Y:S01]  /*2fc40*/  ENDCOLLECTIVE ;  /* 0x000000000000791b */ /* 0x003fe20003800000 */
.L_x_2683:
[----:B------:R-:W-:Y:S01]  /*2fc50*/  IMAD.MOV.U32 R13, RZ, RZ, R41 ;  /* 0x000000ffff0d7224 */ /* 0x000fe200078e0029 */
[----:B------:R-:W-:Y:S01]  /*2fc60*/  MOV R12, R10 ;  /* 0x0000000a000c7202 */ /* 0x000fe20000000f00 */
[----:B------:R-:W-:-:S07]  /*2fc70*/  IMAD.MOV.U32 R40, RZ, RZ, R14 ;  /* 0x000000ffff287224 */ /* 0x000fce00078e000e */
[----:B------:R-:W-:Y:S05]  /*2fc80*/  WARPSYNC.COLLECTIVE R15, `(.L_x_2684) ;  /* 0x000000000f087348 */ /* 0x000fea0003c00000 */
[----:B------:R0:W1:Y:S02]  /*2fc90*/  SHFL.IDX P6, R14, R13, R12, R11 ;  /* 0x0000000c0d0e7389 */ /* 0x00006400000c000b */
[----:B01----:R-:W-:Y:S01]  /*2fca0*/  ENDCOLLECTIVE ;  /* 0x000000000000791b */ /* 0x003fe20003800000 */
.L_x_2684:
[----:B------:R-:W-:Y:S02]  /*2fcb0*/  IMAD.MOV.U32 R13, RZ, RZ, R121 ;  /* 0x000000ffff0d7224 */ /* 0x000fe400078e0079 */
[----:B------:R-:W-:-:S07]  /*2fcc0*/  IMAD.MOV.U32 R41, RZ, RZ, R14 ;  /* 0x000000ffff297224 */ /* 0x000fce00078e000e */
[----:B------:R-:W-:Y:S05]  /*2fcd0*/  WARPSYNC.COLLECTIVE R15, `(.L_x_2685) ;  /* 0x000000000f087348 */ /* 0x000fea0003c00000 */
[----:B------:R0:W1:Y:S02]  /*2fce0*/  SHFL.IDX P6, R14, R13, R12, R11 ;  /* 0x0000000c0d0e7389 */ /* 0x00006400000c000b */
[----:B01----:R-:W-:Y:S01]  /*2fcf0*/  ENDCOLLECTIVE ;  /* 0x000000000000791b */ /* 0x003fe20003800000 */
.L_x_2685:
        /* <DEDUP_REMOVED lines=8> */
.L_x_2686:
[----:B------:R-:W-:Y:S02]  /*2fd80*/  SEL R21, R40, R121, P0 ;  /* 0x0000007928157207 */ /* 0x000fe40000000000 */
[----:B------:R-:W-:Y:S01]  /*2fd90*/  SEL R40, R121, R40, P0 ;  /* 0x0000002879287207 */ /* 0x000fe20000000000 */
[----:B------:R-:W-:Y:S02]  /*2fda0*/  IMAD.MOV.U32 R13, RZ, RZ, R44 ;  /* 0x000000ffff0d7224 */ /* 0x000fe400078e002c */
[----:B------:R-:W-:-:S07]  /*2fdb0*/  IMAD.MOV.U32 R42, RZ, RZ, R14 ;  /* 0x000000ffff2a7224 */ /* 0x000fce00078e000e */
[----:B------:R-:W-:Y:S05]  /*2fdc0*/  WARPSYNC.COLLECTIVE R15, `(.L_x_2687) ;  /* 0x000000000f087348 */ /* 0x000fea0003c00000 */
[----:B------:R0:W1:Y:S02]  /*2fdd0*/  SHFL.IDX P6, R14, R13, R12, R11 ;  /* 0x0000000c0d0e7389 */ /* 0x00006400000c000b */
[----:B01----:R-:W-:Y:S01]  /*2fde0*/  ENDCOLLECTIVE ;  /* 0x000000000000791b */ /* 0x003fe20003800000 */
.L_x_2687:
[----:B------:R-:W-:Y:S02]  /*2fdf0*/  IMAD.MOV.U32 R13, RZ, RZ, R119 ;  /* 0x000000ffff0d7224 */ /* 0x000fe400078e0077 */
[----:B------:R-:W-:Y:S01]  /*2fe00*/  IMAD.MOV.U32 R12, RZ, RZ, R10 ;  /* 0x000000ffff0c7224 */ /* 0x000fe200078e000a */
[----:B------:R-:W-:-:S07]  /*2fe10*/  MOV R44, R14 ;  /* 0x0000000e002c7202 */ /* 0x000fce0000000f00 */
[----:B------:R-:W-:Y:S05]  /*2fe20*/  WARPSYNC.COLLECTIVE R15, `(.L_x_2688) ;  /* 0x000000000f087348 */ /* 0x000fea0003c00000 */
[----:B------:R0:W1:Y:S02]  /*2fe30*/  SHFL.IDX P6, R14, R13, R12, R11 ;  /* 0x0000000c0d0e7389 */ /* 0x00006400000c000b */
[----:B01----:R-:W-:Y:S01]  /*2fe40*/  ENDCOLLECTIVE ;  /* 0x000000000000791b */ /* 0x003fe20003800000 */
.L_x_2688:
[----:B------:R-:W-:Y:S02]  /*2fe50*/  IMAD.MOV.U32 R13, RZ, RZ, R117 ;  /* 0x000000ffff0d7224 */ /* 0x000fe400078e0075 */
[----:B------:R-:W-:-:S07]  /*2fe60*/  IMAD.MOV.U32 R119, RZ, RZ, R14 ;  /* 0x000000ffff777224 */ /* 0x000fce00078e000e */
[----:B------:R-:W-:Y:S05]  /*2fe70*/  WARPSYNC.COLLECTIVE R15, `(.L_x_2689) ;  /* 0x000000000f087348 */ /* 0x000fea0003c00000 */
[----:B------:R0:W1:Y:S02]  /*2fe80*/  SHFL.IDX P6, R14, R13, R12, R11 ;  /* 0x0000000c0d0e7389 */ /* 0x00006400000c000b */
[----:B01----:R-:W-:Y:S01]  /*2fe90*/  ENDCOLLECTIVE ;  /* 0x000000000000791b */ /* 0x003fe20003800000 */
.L_x_2689:
        /* <DEDUP_REMOVED lines=8> */
.L_x_2690:
[----:B------:R-:W-:Y:S01]  /*2ff20*/  IMAD.MOV.U32 R13, RZ, RZ, R48 ;  /* 0x000000ffff0d7224 */ /* 0x000fe200078e0030 */
[----:B------:R-:W-:-:S07]  /*2ff30*/  MOV R46, R14 ;  /* 0x0000000e002e7202 */ /* 0x000fce0000000f00 */
[----:B------:R-:W-:Y:S05]  /*2ff40*/  WARPSYNC.COLLECTIVE R15, `(.L_x_2691) ;  /* 0x000000000f087348 */ /* 0x000fea0003c00000 */
[----:B------:R0:W1:Y:S02]  /*2ff50*/  SHFL.IDX P6, R14, R13, R12, R11 ;  /* 0x0000000c0d0e7389 */ /* 0x00006400000c000b */
[----:B01----:R-:W-:Y:S01]  /*2ff60*/  ENDCOLLECTIVE ;  /* 0x000000000000791b */ /* 0x003fe20003800000 */
.L_x_2691:
[----:B------:R-:W-:Y:S02]  /*2ff70*/  IMAD.MOV.U32 R13, RZ, RZ, R115 ;  /* 0x000000ffff0d7224 */ /* 0x000fe400078e0073 */
[----:B------:R-:W-:Y:S02]  /*2ff80*/  IMAD.MOV.U32 R12, RZ, RZ, R10 ;  /* 0x000000ffff0c7224 */ /* 0x000fe400078e000a */
[----:B------:R-:W-:-:S07]  /*2ff90*/  IMAD.MOV.U32 R48, RZ, RZ, R14 ;  /* 0x000000ffff307224 */ /* 0x000fce00078e000e */
[----:B------:R-:W-:Y:S05]  /*2ffa0*/  WARPSYNC.COLLECTIVE R15, `(.L_x_2692) ;  /* 0x000000000f087348 */ /* 0x000fea0003c00000 */
[----:B------:R0:W1:Y:S02]  /*2ffb0*/  SHFL.IDX P6, R14, R13, R12, R11 ;  /* 0x0000000c0d0e7389 */ /* 0x00006400000c000b */
[----:B01----:R-:W-:Y:S01]  /*2ffc0*/  ENDCOLLECTIVE ;  /* 0x000000000000791b */ /* 0x003fe20003800000 */
.L_x_2692:
[----:B------:R-:W-:Y:S02]  /*2ffd0*/  IMAD.MOV.U32 R13, RZ, RZ, R113 ;  /* 0x000000ffff0d7224 */ /* 0x000fe400078e0071 */
[----:B------:R-:W-:-:S07]  /*2ffe0*/  IMAD.MOV.U32 R115, RZ, RZ, R14 ;  /* 0x000000ffff737224 */ /* 0x000fce00078e000e */
[----:B------:R-:W-:Y:S05]  /*2fff0*/  WARPSYNC.COLLECTIVE R15, `(.L_x_2693) ;  /* 0x000000000f087348 */ /* 0x000fea0003c00000 */
[----:B------:R0:W1:Y:S02]  /*30000*/  SHFL.IDX P6, R14, R13, R12, R11 ;  /* 0x0000000c0d0e7389 */ /* 0x00006400000c000b */
[----:B01----:R-:W-:Y:S01]  /*30010*/  ENDCOLLECTIVE ;  /* 0x000000000000791b */ /* 0x003fe20003800000 */
.L_x_2693:
[----:B------:R-:W-:Y:S01]  /*30020*/  MOV R13, R50 ;  /* 0x00000032000d7202 */ /* 0x000fe20000000f00 */
[----:B------:R-:W-:Y:S02]  /*30030*/  IMAD.MOV.U32 R12, RZ, RZ, R9 ;  /* 0x000000ffff0c7224 */ /* 0x000fe400078e0009 */
[----:B------:R-:W-:-:S07]  /*30040*/  IMAD.MOV.U32 R113, RZ, RZ, R14 ;  /* 0x000000ffff717224 */ /* 0x000fce00078e000e */
[----:B------:R-:W-:Y:S05]  /*30050*/  WARPSYNC.COLLECTIVE R15, `(.L_x_2694) ;  /* 0x000000000f087348 */ /* 0x000fea0003c00000 */
[----:B------:R0:W1:Y:S02]  /*30060*/  SHFL.IDX P6, R14, R13, R12, R11 ;  /* 0x0000000c0d0e7389 */ /* 0x00006400000c000b */
[----:B01----:R-:W-:Y:S01]  /*30070*/  ENDCOLLECTIVE ;  /* 0x000000000000791b */ /* 0x003fe20003800000 */
.L_x_2694:
[----:B------:R-:W-:Y:S02]  /*30080*/  SEL R47, R48, R113, P0 ;  /* 0x00000071302f7207 */ /* 0x000fe40000000000 */
[----:B------:R-:W-:Y:S01]  /*30090*/  SEL R48, R113, R48, P0 ;  /* 0x0000003071307207 */ /* 0x000fe20000000000 */
[----:B------:R-:W-:Y:S02]  /*300a0*/  IMAD.MOV.U32 R13, RZ, RZ, R80 ;  /* 0x000000ffff0d7224 */ /* 0x000fe400078e0050 */
[----:B------:R-:W-:-:S07]  /*300b0*/  IMAD.MOV.U32 R50, RZ, RZ, R14 ;  /* 0x000000ffff327224 */ /* 0x000fce00078e000e */
[----:B------:R-:W-:Y:S05]  /*300c0*/  WARPSYNC.COLLECTIVE R15, `(.L_x_2695) ;  /* 0x000000000f087348 */ /* 0x000fea0003c00000 */
[----:B------:R0:W1:Y:S02]  /*300d0*/  SHFL.IDX P6, R14, R13, R12, R11 ;  /* 0x0000000c0d0e7389 */ /* 0x00006400000c000b */
[----:B01----:R-:W-:Y:S01]  /*300e0*/  ENDCOLLECTIVE ;  /* 0x000000000000791b */ /* 0x003fe20003800000 */
.L_x_2695:
[----:B------:R-:W-:Y:S02]  /*300f0*/  IMAD.MOV.U32 R13, RZ, RZ, R111 ;  /* 0x000000ffff0d7224 */ /* 0x000fe400078e006f */
[----:B------:R-:W-:Y:S02]  /*30100*/  IMAD.MOV.U32 R12, RZ, RZ, R10 ;  /* 0x000000ffff0c7224 */ /* 0x000fe400078e000a */
[----:B------:R-:W-:-:S07]  /*30110*/  IMAD.MOV.U32 R80, RZ, RZ, R14 ;  /* 0x000000ffff507224 */ /* 0x000fce00078e000e */
[----:B------:R-:W-:Y:S05]  /*30120*/  WARPSYNC.COLLECTIVE R15, `(.L_x_2696) ;  /* 0x000000000f087348 */ /* 0x000fea0003c00000 */
[----:B------:R0:W1:Y:S02]  /*30130*/  SHFL.IDX P6, R14, R13, R12, R11 ;  /* 0x0000000c0d0e7389 */ /* 0x00006400000c000b */
[----:B01----:R-:W-:Y:S01]  /*30140*/  ENDCOLLECTIVE ;  /* 0x000000000000791b */ /* 0x003fe20003800000 */
.L_x_2696:
[----:B------:R-:W-:Y:S01]  /*30150*/  MOV R13, R101 ;  /* 0x00000065000d7202 */ /* 0x000fe20000000f00 */
[----:B------:R-:W-:-:S07]  /*30160*/  IMAD.MOV.U32 R111, RZ, RZ, R14 ;  /* 0x000000ffff6f7224 */ /* 0x000fce00078e000e */
[----:B------:R-:W-:Y:S05]  /*30170*/  WARPSYNC.COLLECTIVE R15, `(.L_x_2697) ;  /* 0x000000000f087348 */ /* 0x000fea0003c00000 */
[----:B------:R0:W1:Y:S02]  /*30180*/  SHFL.IDX P6, R14, R13, R12, R11 ;  /* 0x0000000c0d0e7389 */ /* 0x00006400000c000b */
[----:B01----:R-:W-:Y:S01]  /*30190*/  ENDCOLLECTIVE ;  /* 0x000000000000791b */ /* 0x003fe20003800000 */
.L_x_2697:
        /* <DEDUP_REMOVED lines=8> */
.L_x_2698:
[----:B------:R-:W-:Y:S02]  /*30220*/  SEL R51, R80, R101, P0 ;  /* 0x0000006550337207 */ /* 0x000fe40000000000 */
[----:B------:R-:W-:Y:S01]  /*30230*/  SEL R80, R101, R80, P0 ;  /* 0x0000005065507207 */ /* 0x000fe20000000000 */
[----:B------:R-:W-:Y:S02]  /*30240*/  IMAD.MOV.U32 R101, RZ, RZ, RZ ;  /* 0x000000ffff657224 */ /* 0x000fe400078e00ff */
[----:B------:R-:W-:Y:S02]  /*30250*/  IMAD.MOV.U32 R13, RZ, RZ, R84 ;  /* 0x000000ffff0d7224 */ /* 0x000fe400078e0054 */
[----:B------:R-:W-:-:S07]  /*30260*/  IMAD.MOV.U32 R82, RZ, RZ, R14 ;  /* 0x000000ffff527224 */ /* 0x000fce00078e000e */
[----:B------:R-:W-:Y:S05]  /*30270*/  WARPSYNC.COLLECTIVE R15, `(.L_x_2699) ;  /* 0x000000000f087348 */ /* 0x000fea0003c00000 */
[----:B------:R0:W1:Y:S02]  /*30280*/  SHFL.IDX P6, R14, R13, R12, R11 ;  /* 0x0000000c0d0e7389 */ /* 0x00006400000c000b */
[----:B01----:R-:W-:Y:S01]  /*30290*/  ENDCOLLECTIVE ;  /* 0x000000000000791b */ /* 0x003fe20003800000 */
.L_x_2699:
[----:B------:R-:W-:Y:S01]  /*302a0*/  IMAD.MOV.U32 R13, RZ, RZ, R85 ;  /* 0x000000ffff0d7224 */ /* 0x000fe200078e0055 */
[----:B------:R-:W-:Y:S01]  /*302b0*/  MOV R12, R10 ;  /* 0x0000000a000c7202 */ /* 0x000fe20000000f00 */
[----:B------:R-:W-:-:S07]  /*302c0*/  IMAD.MOV.U32 R84, RZ, RZ, R14 ;  /* 0x000000ffff547224 */ /* 0x000fce00078e000e */
[----:B------:R-:W-:Y:S05]  /*302d0*/  WARPSYNC.COLLECTIVE R15, `(.L_x_2700) ;  /* 0x000000000f087348 */ /* 0x000fea0003c00000 */
[----:B------:R0:W1:Y:S02]  /*302e0*/  SHFL.IDX P6, R14, R13, R12, R11 ;  /* 0x0000000c0d0e7389 */ /* 0x00006400000c000b */
[----:B01----:R-:W-:Y:S01]  /*302f0*/  ENDCOLLECTIVE ;  /* 0x000000000000791b */ /* 0x003fe20003800000 */
.L_x_2700:
[----:B------:R-:W-:Y:S02]  /*30300*/  IMAD.MOV.U32 R13, RZ, RZ, R83 ;  /* 0x000000ffff0d7224 */ /* 0x000fe400078e0053 */
[----:B------:R-:W-:-:S07]  /*30310*/  IMAD.MOV.U32 R85, RZ, RZ, R14 ;  /* 0x000000ffff557224 */ /* 0x000fce00078e000e */
[----:B------:R-:W-:Y:S05]  /*30320*/  WARPSYNC.COLLECTIVE R15, `(.L_x_2701) ;  /* 0x000000000f087348 */ /* 0x000fea0003c00000 */
[----:B------:R0:W1:Y:S02]  /*30330*/  SHFL.IDX P6, R14, R13, R12, R11 ;  /* 0x0000000c0d0e7389 */ /* 0x00006400000c000b */
[----:B01----:R-:W-:Y:S01]  /*30340*/  ENDCOLLECTIVE ;  /* 0x000000000000791b */ /* 0x003fe20003800000 */
.L_x_2701:
[----:B------:R-:W-:Y:S02]  /*30350*/  IMAD.MOV.U32 R13, RZ, RZ, R86 ;  /* 0x000000ffff0d7224 */ /* 0x000fe400078e0056 */
[----:B------:R-:W-:Y:S02]  /*30360*/  IMAD.MOV.U32 R12, RZ, RZ, R9 ;  /* 0x000000ffff0c7224 */ /* 0x000fe400078e0009 */
[----:B------:R-:W-:-:S07]  /*30370*/  IMAD.MOV.U32 R123, RZ, RZ, R14 ;  /* 0x000000ffff7b7224 */ /* 0x000fce00078e000e */
[----:B------:R-:W-:Y:S05]  /*30380*/  WARPSYNC.COLLECTIVE R15, `(.L_x_2702) ;  /* 0x000000000f087348 */ /* 0x000fea0003c00000 */
[----:B------:R0:W1:Y:S02]  /*30390*/  SHFL.IDX P6, R14, R13, R12, R11 ;  /* 0x0000000c0d0e7389 */ /* 0x00006400000c000b */
[----:B01----:R-:W-:Y:S01]  /*303a0*/  ENDCOLLECTIVE ;  /* 0x000000000000791b */ /* 0x003fe20003800000 */
.L_x_2702:
[----:B------:R-:W-:Y:S02]  /*303b0*/  SEL R83, R84, R123, P0 ;  /* 0x0000007b54537207 */ /* 0x000fe40000000000 */
[----:B------:R-:W-:Y:S01]  /*303c0*/  SEL R84, R123, R84, P0 ;  /* 0x000000547b547207 */ /* 0x000fe20000000000 */
[----:B------:R-:W-:Y:S02]  /*303d0*/  IMAD.MOV.U32 R13, RZ, RZ, R54 ;  /* 0x000000ffff0d7224 */ /* 0x000fe400078e0036 */
[----:B------:R-:W-:-:S07]  /*303e0*/  IMAD.MOV.U32 R86, RZ, RZ, R14 ;  /* 0x000000ffff567224 */ /* 0x000fce00078e000e */
[----:B------:R-:W-:Y:S05]  /*303f0*/  WARPSYNC.COLLECTIVE R15, `(.L_x_2703) ;  /* 0x000000000f087348 */ /* 0x000fea0003c00000 */
[----:B------:R0:W1:Y:S02]  /*30400*/  SHFL.IDX P6, R14, R13, R12, R11 ;  /* 0x0000000c0d0e7389 */ /* 0x00006400000c000b */
[----:B01----:R-:W-:Y:S01]  /*30410*/  ENDCOLLECTIVE ;  /* 0x000000000000791b */ /* 0x003fe20003800000 */
.L_x_2703:
[----:B------:R-:W-:Y:S01]  /*30420*/  IMAD.MOV.U32 R13, RZ, RZ, R81 ;  /* 0x000000ffff0d7224 */ /* 0x000fe200078e0051 */
[----:B------:R-:W-:Y:S01]  /*30430*/  SEL R81, R82, R85, P0 ;  /* 0x0000005552517207 */ /* 0x000fe20000000000 */
[----:B------:R-:W-:Y:S01]  /*30440*/  IMAD.MOV.U32 R12, RZ, RZ, R10 ;  /* 0x000000ffff0c7224 */ /* 0x000fe200078e000a */
[----:B------:R-:W-:Y:S02]  /*30450*/  SEL R82, R85, R82, P0 ;  /* 0x0000005255527207 */ /* 0x000fe40000000000 */
[----:B------:R-:W-:-:S07]  /*30460*/  MOV R54, R14 ;  /* 0x0000000e00367202 */ /* 0x000fce0000000f00 */
[----:B------:R-:W-:Y:S05]  /*30470*/  WARPSYNC.COLLECTIVE R15, `(.L_x_2704) ;  /* 0x000000000f087348 */ /* 0x000fea0003c00000 */
[----:B------:R0:W1:Y:S02]  /*30480*/  SHFL.IDX P6, R14, R13, R12, R11 ;  /* 0x0000000c0d0e7389 */ /* 0x00006400000c000b */
[----:B01----:R-:W-:Y:S01]  /*30490*/  ENDCOLLECTIVE ;  /* 0x000000000000791b */ /* 0x003fe20003800000 */
.L_x_2704:
[----:B------:R-:W-:Y:S01]  /*304a0*/  IMAD.MOV.U32 R13, RZ, RZ, R45 ;  /* 0x000000ffff0d7224 */ /* 0x000fe200078e002d */
[----:B------:R-:W-:Y:S02]  /*304b0*/  SEL R45, R46, R115, P0 ;  /* 0x000000732e2d7207 */ /* 0x000fe40000000000 */
[----:B------:R-:W-:Y:S01]  /*304c0*/  SEL R46, R115, R46, P0 ;  /* 0x0000002e732e7207 */ /* 0x000fe20000000000 */
[----:B------:R-:W-:-:S07]  /*304d0*/  IMAD.MOV.U32 R125, RZ, RZ, R14 ;  /* 0x000000ffff7d7224 */ /* 0x000fce00078e000e */
[----:B------:R-:W-:Y:S05]  /*304e0*/  WARPSYNC.COLLECTIVE R15, `(.L_x_2705) ;  /* 0x000000000f087348 */ /* 0x000fea0003c00000 */
[----:B------:R0:W1:Y:S02]  /*304f0*/  SHFL.IDX P6, R14, R13, R12, R11 ;  /* 0x0000000c0d0e7389 */ /* 0x00006400000c000b */
[----:B01----:R-:W-:Y:S01]  /*30500*/  ENDCOLLECTIVE ;  /* 0x000000000000791b */ /* 0x003fe20003800000 */
.L_x_2705:
        /* <DEDUP_REMOVED lines=8> */
.L_x_2706:
[----:B------:R-:W-:Y:S01]  /*30590*/  IMAD.MOV.U32 R13, RZ, RZ, R56 ;  /* 0x000000ffff0d7224 */ /* 0x000fe200078e0038 */
[----:B------:R-:W-:-:S07]  /*305a0*/  MOV R58, R14 ;  /* 0x0000000e003a7202 */ /* 0x000fce0000000f00 */
[----:B------:R-:W-:Y:S05]  /*305b0*/  WARPSYNC.COLLECTIVE R15, `(.L_x_2707) ;  /* 0x000000000f087348 */ /* 0x000fea0003c00000 */
[----:B------:R0:W1:Y:S02]  /*305c0*/  SHFL.IDX P6, R14, R13, R12, R11 ;  /* 0x0000000c0d0e7389 */ /* 0x00006400000c000b */
[----:B01----:R-:W-:Y:S01]  /*305d0*/  ENDCOLLECTIVE ;  /* 0x000000000000791b */ /* 0x003fe20003800000 */
.L_x_2707:
        /* <DEDUP_REMOVED lines=8> */
.L_x_2708:
[----:B------:R-:W-:Y:S02]  /*30660*/  IMAD.MOV.U32 R13, RZ, RZ, R55 ;  /* 0x000000ffff0d7224 */ /* 0x000fe400078e0037 */
[----:B------:R-:W-:-:S07]  /*30670*/  IMAD.MOV.U32 R129, RZ, RZ, R14 ;  /* 0x000000ffff817224 */ /* 0x000fce00078e000e */
[----:B------:R-:W-:Y:S05]  /*30680*/  WARPSYNC.COLLECTIVE R15, `(.L_x_2709) ;  /* 0x000000000f087348 */ /* 0x000fea0003c00000 */
[----:B------:R0:W1:Y:S02]  /*30690*/  SHFL.IDX P6, R14, R13, R12, R11 ;  /* 0x0000000c0d0e7389 */ /* 0x00006400000c000b */
[----:B01----:R-:W-:Y:S01]  /*306a0*/  ENDCOLLECTIVE ;  /* 0x000000000000791b */ /* 0x003fe20003800000 */
.L_x_2709:
[----:B------:R-:W-:Y:S02]  /*306b0*/  SEL R55, R129, R58, P0 ;  /* 0x0000003a81377207 */ /* 0x000fe40000000000 */
[----:B------:R-:W-:Y:S01]  /*306c0*/  MOV R13, R62 ;  /* 0x0000003e000d7202 */ /* 0x000fe20000000f00 */
[----:B------:R-:W-:Y:S02]  /*306d0*/  IMAD.MOV.U32 R12, RZ, RZ, R9 ;  /* 0x000000ffff0c7224 */ /* 0x000fe400078e0009 */
[----:B------:R-:W-:-:S07]  /*306e0*/  IMAD.MOV.U32 R66, RZ, RZ, R14 ;  /* 0x000000ffff427224 */ /* 0x000fce00078e000e */
[----:B------:R-:W-:Y:S05]  /*306f0*/  WARPSYNC.COLLECTIVE R15, `(.L_x_2710) ;  /* 0x000000000f087348 */ /* 0x000fea0003c00000 */
[----:B------:R0:W1:Y:S02]  /*30700*/  SHFL.IDX P6, R14, R13, R12, R11 ;  /* 0x0000000c0d0e7389 */ /* 0x00006400000c000b */
[----:B01----:R-:W-:Y:S01]  /*30710*/  ENDCOLLECTIVE ;  /* 0x000000000000791b */ /* 0x003fe20003800000 */
.L_x_2710:
[----:B------:R-:W-:Y:S01]  /*30720*/  SEL R56, R65, R66, P0 ;  /* 0x0000004241387207 */ /* 0x000fe20000000000 */
[----:B------:R-:W-:Y:S01]  /*30730*/  IMAD.MOV.U32 R13, RZ, RZ, R52 ;  /* 0x000000ffff0d7224 */ /* 0x000fe200078e0034 */
[----:B------:R-:W-:Y:S01]  /*30740*/  SEL R52, R54, R127, P0 ;  /* 0x0000007f36347207 */ /* 0x000fe20000000000 */
[----:B------:R-:W-:-:S07]  /*30750*/  IMAD.MOV.U32 R62, RZ, RZ, R14 ;  /* 0x000000ffff3e7224 */ /* 0x000fce00078e000e */
[----:B------:R-:W-:Y:S05]  /*30760*/  WARPSYNC.COLLECTIVE R15, `(.L_x_2711) ;  /* 0x000000000f087348 */ /* 0x000fea0003c00000 */
[----:B------:R0:W1:Y:S02]  /*30770*/  SHFL.IDX P6, R14, R13, R12, R11 ;  /* 0x0000000c0d0e7389 */ /* 0x00006400000c000b */
[----:B01----:R-:W-:Y:S01]  /*30780*/  ENDCOLLECTIVE ;  /* 0x000000000000791b */ /* 0x003fe20003800000 */
.L_x_2711:
[----:B------:R-:W-:Y:S02]  /*30790*/  IMAD.MOV.U32 R13, RZ, RZ, R63 ;  /* 0x000000ffff0d7224 */ /* 0x000fe400078e003f */
[----:B------:R-:W-:Y:S02]  /*307a0*/  IMAD.MOV.U32 R12, RZ, RZ, R10 ;  /* 0x000000ffff0c7224 */ /* 0x000fe400078e000a */
[----:B------:R-:W-:-:S07]  /*307b0*/  IMAD.MOV.U32 R67, RZ, RZ, R14 ;  /* 0x000000ffff437224 */ /* 0x000fce00078e000e */
[----:B------:R-:W-:Y:S05]  /*307c0*/  WARPSYNC.COLLECTIVE R15, `(.L_x_2712) ;  /* 0x000000000f087348 */ /* 0x000fea0003c00000 */
[----:B------:R0:W1:Y:S02]  /*307d0*/  SHFL.IDX P6, R14, R13, R12, R11 ;  /* 0x0000000c0d0e7389 */ /* 0x00006400000c000b */
[----:B01----:R-:W-:Y:S01]  /*307e0*/  ENDCOLLECTIVE ;  /* 0x000000000000791b */ /* 0x003fe20003800000 */
.L_x_2712:
[----:B------:R-:W-:Y:S02]  /*307f0*/  MOV R13, R53 ;  /* 0x00000035000d7202 */ /* 0x000fe40000000f00 */
[----:B------:R-:W-:Y:S02]  /*30800*/  SEL R53, R127, R54, P0 ;  /* 0x000000367f357207 */ /* 0x000fe40000000000 */
[----:B------:R-:W-:Y:S01]  /*30810*/  SEL R54, R58, R129, P0 ;  /* 0x000000813a367207 */ /* 0x000fe20000000000 */
[----:B------:R-:W-:-:S07]  /*30820*/  IMAD.MOV.U32 R63, RZ, RZ, R14 ;  /* 0x000000ffff3f7224 */ /* 0x000fce00078e000e */
[----:B------:R-:W-:Y:S05]  /*30830*/  WARPSYNC.COLLECTIVE R15, `(.L_x_2713) ;  /* 0x000000000f087348 */ /* 0x000fea0003c00000 */
[----:B------:R0:W1:Y:S02]  /*30840*/  SHFL.IDX P6, R14, R13, R12, R11 ;  /* 0x0000000c0d0e7389 */ /* 0x00006400000c000b */
[----:B01----:R-:W-:Y:S01]  /*30850*/  ENDCOLLECTIVE ;  /* 0x000000000000791b */ /* 0x003fe20003800000 */
.L_x_2713:
[----:B------:R-:W-:Y:S01]  /*30860*/  SEL R58, R62, R63, P0 ;  /* 0x0000003f3e3a7207 */ /* 0x000fe20000000000 */
[----:B------:R-:W-:Y:S02]  /*30870*/  IMAD.MOV.U32 R13, RZ, RZ, R38 ;  /* 0x000000ffff0d7224 */ /* 0x000fe400078e0026 */
[----:B------:R-:W-:Y:S02]  /*30880*/  IMAD.MOV.U32 R12, RZ, RZ, R9 ;  /* 0x000000ffff0c7224 */ /* 0x000fe400078e0009 */
[----:B------:R-:W-:-:S07]  /*30890*/  IMAD.MOV.U32 R68, RZ, RZ, R14 ;  /* 0x000000ffff447224 */ /* 0x000fce00078e000e */
[----:B------:R-:W-:Y:S05]  /*308a0*/  WARPSYNC.COLLECTIVE R15, `(.L_x_2714) ;  /* 0x000000000f087348 */ /* 0x000fea0003c00000 */
[----:B------:R0:W1:Y:S02]  /*308b0*/  SHFL.IDX P6, R14, R13, R12, R11 ;  /* 0x0000000c0d0e7389 */ /* 0x00006400000c000b */
[----:B01----:R-:W-:Y:S01]  /*308c0*/  ENDCOLLECTIVE ;  /* 0x000000000000791b */ /* 0x003fe20003800000 */
.L_x_2714:
[----:B------:R-:W-:Y:S02]  /*308d0*/  IMAD.MOV.U32 R13, RZ, RZ, R36 ;  /* 0x000000ffff0d7224 */ /* 0x000fe400078e0024 */
[----:B------:R-:W-:-:S07]  /*308e0*/  IMAD.MOV.U32 R69, RZ, RZ, R14 ;  /* 0x000000ffff457224 */ /* 0x000fce00078e000e */
[----:B------:R-:W-:Y:S05]  /*308f0*/  WARPSYNC.COLLECTIVE R15, `(.L_x_2715) ;  /* 0x000000000f087348 */ /* 0x000fea0003c00000 */
[----:B------:R0:W1:Y:S02]  /*30900*/  SHFL.IDX P6, R14, R13, R12, R11 ;  /* 0x0000000c0d0e7389 */ /* 0x00006400000c000b */
[----:B01----:R-:W-:Y:S01]  /*30910*/  ENDCOLLECTIVE ;  /* 0x000000000000791b */ /* 0x003fe20003800000 */
.L_x_2715:
[----:B------:R-:W-:Y:S01]  /*30920*/  IMAD.MOV.U32 R13, RZ, RZ, R33 ;  /* 0x000000ffff0d7224 */ /* 0x000fe200078e0021 */
[----:B------:R-:W-:Y:S01]  /*30930*/  MOV R12, R10 ;  /* 0x0000000a000c7202 */ /* 0x000fe20000000f00 */
[----:B------:R-:W-:-:S07]  /*30940*/  IMAD.MOV.U32 R71, RZ, RZ, R14 ;  /* 0x000000ffff477224 */ /* 0x000fce00078e000e */
[----:B------:R-:W-:Y:S05]  /*30950*/  WARPSYNC.COLLECTIVE R15, `(.L_x_2716) ;  /* 0x000000000f087348 */ /* 0x000fea0003c00000 */
[----:B------:R0:W1:Y:S02]  /*30960*/  SHFL.IDX P6, R14, R13, R12, R11 ;  /* 0x0000000c0d0e7389 */ /* 0x00006400000c000b */
[----:B01----:R-:W-:Y:S01]  /*30970*/  ENDCOLLECTIVE ;  /* 0x000000000000791b */ /* 0x003fe20003800000 */
.L_x_2716:
[----:B------:R-:W-:Y:S02]  /*30980*/  IMAD.MOV.U32 R13, RZ, RZ, R31 ;  /* 0x000000ffff0d7224 */ /* 0x000fe400078e001f */
[----:B------:R-:W-:-:S07]  /*30990*/  IMAD.MOV.U32 R36, RZ, RZ, R14 ;  /* 0x000000ffff247224 */ /* 0x000fce00078e000e */
[----:B------:R-:W-:Y:S05]  /*309a0*/  WARPSYNC.COLLECTIVE R15, `(.L_x_2717) ;  /* 0x000000000f087348 */ /* 0x000fea0003c00000 */
[----:B------:R0:W1:Y:S02]  /*309b0*/  SHFL.IDX P6, R14, R13, R12, R11 ;  /* 0x0000000c0d0e7389 */ /* 0x00006400000c000b */
[----:B01----:R-:W-:Y:S01]  /*309c0*/  ENDCOLLECTIVE ;  /* 0x000000000000791b */ /* 0x003fe20003800000 */
.L_x_2717:
[----:B------:R-:W-:Y:S02]  /*309d0*/  IMAD.MOV.U32 R13, RZ, RZ, R34 ;  /* 0x000000ffff0d7224 */ /* 0x000fe400078e0022 */
[----:B------:R-:W-:Y:S02]  /*309e0*/  IMAD.MOV.U32 R12, RZ, RZ, R9 ;  /* 0x000000ffff0c7224 */ /* 0x000fe400078e0009 */
[----:B------:R-:W-:-:S07]  /*309f0*/  IMAD.MOV.U32 R38, RZ, RZ, R14 ;  /* 0x000000ffff267224 */ /* 0x000fce00078e000e */
[----:B------:R-:W-:Y:S05]  /*30a00*/  WARPSYNC.COLLECTIVE R15, `(.L_x_2718) ;  /* 0x000000000f087348 */ /* 0x000fea0003c00000 */
[----:B------:R0:W1:Y:S02]  /*30a10*/  SHFL.IDX P6, R14, R13, R12, R11 ;  /* 0x0000000c0d0e7389 */ /* 0x00006400000c000b */
[----:B01----:R-:W-:Y:S01]  /*30a20*/  ENDCOLLECTIVE ;  /* 0x000000000000791b */ /* 0x003fe20003800000 */
.L_x_2718:
[----:B------:R-:W-:Y:S02]  /*30a30*/  SEL R70, R71, R38, P0 ;  /* 0x0000002647467207 */ /* 0x000fe40000000000 */
[----:B------:R-:W-:Y:S01]  /*30a40*/  SEL R71, R38, R71, P0 ;  /* 0x0000004726477207 */ /* 0x000fe20000000000 */
[----:B------:R-:W-:Y:S02]  /*30a50*/  IMAD.MOV.U32 R13, RZ, RZ, R32 ;  /* 0x000000ffff0d7224 */ /* 0x000fe400078e0020 */
[----:B------:R-:W-:-:S07]  /*30a60*/  IMAD.MOV.U32 R73, RZ, RZ, R14 ;  /* 0x000000ffff497224 */ /* 0x000fce00078e000e */
[----:B------:R-:W-:Y:S05]  /*30a70*/  WARPSYNC.COLLECTIVE R15, `(.L_x_2719) ;  /* 0x000000000f087348 */ /* 0x000fea0003c00000 */
[----:B------:R0:W1:Y:S02]  /*30a80*/  SHFL.IDX P6, R14, R13, R12, R11 ;  /* 0x0000000c0d0e7389 */ /* 0x00006400000c000b */
[----:B01----:R-:W-:Y:S01]  /*30a90*/  ENDCOLLECTIVE ;  /* 0x000000000000791b */ /* 0x003fe20003800000 */
.L_x_2719:
[----:B------:R-:W-:Y:S02]  /*30aa0*/  IMAD.MOV.U32 R13, RZ, RZ, R37 ;  /* 0x000000ffff0d7224 */ /* 0x000fe400078e0025 */
[----:B------:R-:W-:Y:S01]  /*30ab0*/  IMAD.MOV.U32 R12, RZ, RZ, R10 ;  /* 0x000000ffff0c7224 */ /* 0x000fe200078e000a */
[----:B------:R-:W-:-:S07]  /*30ac0*/  MOV R75, R14 ;  /* 0x0000000e004b7202 */ /* 0x000fce0000000f00 */
[----:B------:R-:W-:Y:S05]  /*30ad0*/  WARPSYNC.COLLECTIVE R15, `(.L_x_2720) ;  /* 0x000000000f087348 */ /* 0x000fea0003c00000 */
[----:B------:R0:W1:Y:S02]  /*30ae0*/  SHFL.IDX P6, R14, R13, R12, R11 ;  /* 0x0000000c0d0e7389 */ /* 0x00006400000c000b */
[----:B01----:R-:W-:Y:S01]  /*30af0*/  ENDCOLLECTIVE ;  /* 0x000000000000791b */ /* 0x003fe20003800000 */
.L_x_2720:
[----:B------:R-:W-:Y:S02]  /*30b00*/  IMAD.MOV.U32 R13, RZ, RZ, R35 ;  /* 0x000000ffff0d7224 */ /* 0x000fe400078e0023 */
[----:B------:R-:W-:-:S07]  /*30b10*/  IMAD.MOV.U32 R32, RZ, RZ, R14 ;  /* 0x000000ffff207224 */ /* 0x000fce00078e000e */
[----:B------:R-:W-:Y:S05]  /*30b20*/  WARPSYNC.COLLECTIVE R15, `(.L_x_2721) ;  /* 0x000000000f087348 */ /* 0x000fea0003c00000 */
[----:B------:R0:W1:Y:S02]  /*30b30*/  SHFL.IDX P6, R14, R13, R12, R11 ;  /* 0x0000000c0d0e7389 */ /* 0x00006400000c000b */
[----:B01----:R-:W-:Y:S01]  /*30b40*/  ENDCOLLECTIVE ;  /* 0x000000000000791b */ /* 0x003fe20003800000 */
.L_x_2721:
        /* <DEDUP_REMOVED lines=8> */
.L_x_2722:
[----:B------:R-:W-:Y:S02]  /*30bd0*/  SEL R74, R75, R34, P0 ;  /* 0x000000224b4a7207 */ /* 0x000fe40000000000 */
[----:B------:R-:W-:Y:S01]  /*30be0*/  SEL R75, R34, R75, P0 ;  /* 0x0000004b224b7207 */ /* 0x000fe20000000000 */
[----:B------:R-:W-:Y:S01]  /*30bf0*/  IMAD.MOV.U32 R13, RZ, RZ, R28 ;  /* 0x000000ffff0d7224 */ /* 0x000fe200078e001c */
[----:B------:R-:W-:-:S07]  /*30c00*/  MOV R87, R14 ;  /* 0x0000000e00577202 */ /* 0x000fce0000000f00 */
[----:B------:R-:W-:Y:S05]  /*30c10*/  WARPSYNC.COLLECTIVE R15, `(.L_x_2723) ;  /* 0x000000000f087348 */ /* 0x000fea0003c00000 */
[----:B------:R0:W1:Y:S02]  /*30c20*/  SHFL.IDX P6, R14, R13, R12, R11 ;  /* 0x0000000c0d0e7389 */ /* 0x00006400000c000b */
[----:B01----:R-:W-:Y:S01]  /*30c30*/  ENDCOLLECTIVE ;  /* 0x000000000000791b */ /* 0x003fe20003800000 */
.L_x_2723:
[----:B------:R-:W-:Y:S01]  /*30c40*/  IMAD.MOV.U32 R13, RZ, RZ, R57 ;  /* 0x000000ffff0d7224 */ /* 0x000fe200078e0039 */
        /* <DEDUP_REMOVED lines=10> */
.L_x_2724:
[----:B------:R-:W-:Y:S02]  /*30cf0*/  IMAD.MOV.U32 R13, RZ, RZ, R39 ;  /* 0x000000ffff0d7224 */ /* 0x000fe400078e0027 */
[----:B------:R-:W-:-:S07]  /*30d00*/  IMAD.MOV.U32 R28, RZ, RZ, R14 ;  /* 0x000000ffff1c7224 */ /* 0x000fce00078e000e */
[----:B------:R-:W-:Y:S05]  /*30d10*/  WARPSYNC.COLLECTIVE R15, `(.L_x_2725) ;  /* 0x000000000f087348 */ /* 0x000fea0003c00000 */
[----:B------:R0:W1:Y:S02]  /*30d20*/  SHFL.IDX P6, R14, R13, R12, R11 ;  /* 0x0000000c0d0e7389 */ /* 0x00006400000c000b */
[----:B01----:R-:W-:Y:S01]  /*30d30*/  ENDCOLLECTIVE ;  /* 0x000000000000791b */ /* 0x003fe20003800000 */
.L_x_2725:
        /* <DEDUP_REMOVED lines=8> */
.L_x_2726:
[----:B------:R-:W-:Y:S02]  /*30dc0*/  SEL R90, R91, R30, P0 ;  /* 0x0000001e5b5a7207 */ /* 0x000fe40000000000 */
[----:B------:R-:W-:Y:S01]  /*30dd0*/  SEL R91, R30, R91, P0 ;  /* 0x0000005b1e5b7207 */ /* 0x000fe20000000000 */
[----:B------:R-:W-:Y:S02]  /*30de0*/  IMAD.MOV.U32 R13, RZ, RZ, R24 ;  /* 0x000000ffff0d7224 */ /* 0x000fe400078e0018 */
[----:B------:R-:W-:-:S07]  /*30df0*/  IMAD.MOV.U32 R93, RZ, RZ, R14 ;  /* 0x000000ffff5d7224 */ /* 0x000fce00078e000e */
[----:B------:R-:W-:Y:S05]  /*30e00*/  WARPSYNC.COLLECTIVE R15, `(.L_x_2727) ;  /* 0x000000000f087348 */ /* 0x000fea0003c00000 */
[----:B------:R0:W1:Y:S02]  /*30e10*/  SHFL.IDX P6, R14, R13, R12, R11 ;  /* 0x0000000c0d0e7389 */ /* 0x00006400000c000b */
[----:B01----:R-:W-:Y:S01]  /*30e20*/  ENDCOLLECTIVE ;  /* 0x000000000000791b */ /* 0x003fe20003800000 */
.L_x_2727:
[----:B------:R-:W-:Y:S01]  /*30e30*/  IMAD.MOV.U32 R13, RZ, RZ, R59 ;  /* 0x000000ffff0d7224 */ /* 0x000fe200078e003b */
[----:B------:R-:W-:Y:S01]  /*30e40*/  SEL R59, R63, R62, P0 ;  /* 0x0000003e3f3b7207 */ /* 0x000fe20000000000 */
[----:B------:R-:W-:Y:S02]  /*30e50*/  IMAD.MOV.U32 R12, RZ, RZ, R10 ;  /* 0x000000ffff0c7224 */ /* 0x000fe400078e000a */
[----:B------:R-:W-:-:S07]  /*30e60*/  IMAD.MOV.U32 R95, RZ, RZ, R14 ;  /* 0x000000ffff5f7224 */ /* 0x000fce00078e000e */
[----:B------:R-:W-:Y:S05]  /*30e70*/  WARPSYNC.COLLECTIVE R15, `(.L_x_2728) ;  /* 0x000000000f087348 */ /* 0x000fea0003c00000 */
[----:B------:R0:W1:Y:S02]  /*30e80*/  SHFL.IDX P6, R14, R13, R12, R11 ;  /* 0x0000000c0d0e7389 */ /* 0x00006400000c000b */
[----:B01----:R-:W-:Y:S01]  /*30e90*/  ENDCOLLECTIVE ;  /* 0x000000000000791b */ /* 0x003fe20003800000 */
.L_x_2728:
[----:B------:R-:W-:Y:S01]  /*30ea0*/  MOV R13, R29 ;  /* 0x0000001d000d7202 */ /* 0x000fe20000000f00 */
[----:B------:R-:W-:-:S07]  /*30eb0*/  IMAD.MOV.U32 R24, RZ, RZ, R14 ;  /* 0x000000ffff187224 */ /* 0x000fce00078e000e */
[----:B------:R-:W-:Y:S05]  /*30ec0*/  WARPSYNC.COLLECTIVE R15, `(.L_x_2729) ;  /* 0x000000000f087348 */ /* 0x000fea0003c00000 */
[----:B------:R0:W1:Y:S02]  /*30ed0*/  SHFL.IDX P6, R14, R13, R12, R11 ;  /* 0x0000000c0d0e7389 */ /* 0x00006400000c000b */
[----:B01----:R-:W-:Y:S01]  /*30ee0*/  ENDCOLLECTIVE ;  /* 0x000000000000791b */ /* 0x003fe20003800000 */
.L_x_2729:
        /* <DEDUP_REMOVED lines=8> */
.L_x_2730:
[----:B------:R-:W-:Y:S02]  /*30f70*/  SEL R94, R95, R26, P0 ;  /* 0x0000001a5f5e7207 */ /* 0x000fe40000000000 */
[----:B------:R-:W-:Y:S01]  /*30f80*/  SEL R95, R26, R95, P0 ;  /* 0x0000005f1a5f7207 */ /* 0x000fe20000000000 */
[----:B------:R-:W-:Y:S02]  /*30f90*/  IMAD.MOV.U32 R13, RZ, RZ, R64 ;  /* 0x000000ffff0d7224 */ /* 0x000fe400078e0040 */
[----:B------:R-:W-:-:S07]  /*30fa0*/  IMAD.MOV.U32 R8, RZ, RZ, R14 ;  /* 0x000000ffff087224 */ /* 0x000fce00078e000e */
[----:B------:R-:W-:Y:S05]  /*30fb0*/  WARPSYNC.COLLECTIVE R15, `(.L_x_2731) ;  /* 0x000000000f087348 */ /* 0x000fea0003c00000 */
[----:B------:R0:W1:Y:S02]  /*30fc0*/  SHFL.IDX P6, R14, R13, R12, R11 ;  /* 0x0000000c0d0e7389 */ /* 0x00006400000c000b */
[----:B01----:R-:W-:Y:S01]  /*30fd0*/  ENDCOLLECTIVE ;  /* 0x000000000000791b */ /* 0x003fe20003800000 */
.L_x_2731:
[----:B------:R-:W-:Y:S01]  /*30fe0*/  IMAD.MOV.U32 R13, RZ, RZ, R27 ;  /* 0x000000ffff0d7224 */ /* 0x000fe200078e001b */
[----:B------:R-:W-:Y:S01]  /*30ff0*/  MOV R12, R10 ;  /* 0x0000000a000c7202 */ /* 0x000fe20000000f00 */
[----:B------:R-:W-:-:S07]  /*31000*/  IMAD.MOV.U32 R64, RZ, RZ, R14 ;  /* 0x000000ffff407224 */ /* 0x000fce00078e000e */
[----:B------:R-:W-:Y:S05]  /*31010*/  WARPSYNC.COLLECTIVE R15, `(.L_x_2732) ;  /* 0x000000000f087348 */ /* 0x000fea0003c00000 */
[----:B------:R0:W1:Y:S02]  /*31020*/  SHFL.IDX P6, R14, R13, R12, R11 ;  /* 0x0000000c0d0e7389 */ /* 0x00006400000c000b */
[----:B01----:R-:W-:Y:S01]  /*31030*/  ENDCOLLECTIVE ;  /* 0x000000000000791b */ /* 0x003fe20003800000 */
.L_x_2732:
[----:B------:R-:W-:Y:S02]  /*31040*/  IMAD.MOV.U32 R13, RZ, RZ, R25 ;  /* 0x000000ffff0d7224 */ /* 0x000fe400078e0019 */
[----:B------:R-:W-:-:S07]  /*31050*/  IMAD.MOV.U32 R27, RZ, RZ, R14 ;  /* 0x000000ffff1b7224 */ /* 0x000fce00078e000e */
[----:B------:R-:W-:Y:S05]  /*31060*/  WARPSYNC.COLLECTIVE R15, `(.L_x_2733) ;  /* 0x000000000f087348 */ /* 0x000fea0003c00000 */
[----:B------:R0:W1:Y:S02]  /*31070*/  SHFL.IDX P6, R14, R13, R12, R11 ;  /* 0x0000000c0d0e7389 */ /* 0x00006400000c000b */
[----:B01----:R-:W-:Y:S01]  /*31080*/  ENDCOLLECTIVE ;  /* 0x000000000000791b */ /* 0x003fe20003800000 */
.L_x_2733:
[----:B------:R-:W-:Y:S05]  /*31090*/  BRA `(.L_x_2734) ;  /* 0xffffff2c00647947 */ /* 0x000fea000383ffff */
.L_x_2482:
[----:B------:R-:W-:Y:S02]  /*310a0*/  IMAD.MOV.U32 R13, RZ, RZ, R3 ;  /* 0x000000ffff0d7224 */ /* 0x000fe400078e0003 */
[----:B------:R-:W-:Y:S02]  /*310b0*/  IMAD.MOV.U32 R12, RZ, RZ, RZ ;  /* 0x000000ffff0c7224 */ /* 0x000fe400078e00ff */
[----:B------:R-:W-:Y:S02]  /*310c0*/  IMAD.MOV.U32 R11, RZ, RZ, 0x181f ;  /* 0x0000181fff0b7424 */ /* 0x000fe400078e00ff */
[----:B------:R-:W-:-:S07]  /*310d0*/  IMAD.MOV.U32 R15, RZ, RZ, -0x1 ;  /* 0xffffffffff0f7424 */ /* 0x000fce00078e00ff */
[----:B-----5:R-:W-:Y:S05]  /*310e0*/  WARPSYNC.COLLECTIVE R15, `(.L_x_2735) ;  /* 0x000000000f087348 */ /* 0x020fea0003c00000 */
[----:B------:R0:W1:Y:S02]  /*310f0*/  SHFL.IDX P6, R14, R13, R12, R11 ;  /* 0x0000000c0d0e7389 */ /* 0x00006400000c000b */
[----:B01---5:R-:W-:Y:S01]  /*31100*/  ENDCOLLECTIVE ;  /* 0x000000000000791b */ /* 0x023fe20003800000 */
.L_x_2735:
[----:B------:R-:W-:Y:S01]  /*31110*/  IMAD.MOV.U32 R13, RZ, RZ, R2 ;  /* 0x000000ffff0d7224 */ /* 0x000fe200078e0002 */
[----:B------:R-:W-:-:S07]  /*31120*/  MOV R0, R14 ;  /* 0x0000000e00007202 */ /* 0x000fce0000000f00 */
[----:B------:R-:W-:Y:S05]  /*31130*/  WARPSYNC.COLLECTIVE R15, `(.L_x_2736) ;  /* 0x000000000f087348 */ /* 0x000fea0003c00000 */
[----:B------:R0:W1:Y:S02]  /*31140*/  SHFL.IDX P6, R14, R13, R12, R11 ;  /* 0x0000000c0d0e7389 */ /* 0x00006400000c000b */
[----:B01----:R-:W-:Y:S01]  /*31150*/  ENDCOLLECTIVE ;  /* 0x000000000000791b */ /* 0x003fe20003800000 */
.L_x_2736:
[----:B------:R-:W-:Y:S05]  /*31160*/  BRA `(.L_x_2737) ;  /* 0xffffff3800d87947 */ /* 0x000fea000383ffff */
.L_x_2485:
        /* <DEDUP_REMOVED lines=8> */
.L_x_2739:
[----:B------:R-:W-:Y:S05]  /*311f0*/  BSYNC B1 ;  /* 0x0000000000017941 */ /* 0x000fea0003800000 */
.L_x_2738:
        /* <DEDUP_REMOVED lines=8> */
.L_x_2740:
[----:B------:R-:W-:Y:S05]  /*31280*/  BRA `(.L_x_2741) ;  /* 0xffffff3800e07947 */ /* 0x000fea000383ffff */
.L_x_2488:
[----:B------:R-:W-:Y:S01]  /*31290*/  BSSY B1, `(.L_x_2742) ;  /* 0x0000008000017945 */ /* 0x000fe20003800000 */
[----:B------:R-:W-:Y:S02]  /*312a0*/  IMAD.MOV.U32 R13, RZ, RZ, R3 ;  /* 0x000000ffff0d7224 */ /* 0x000fe400078e0003 */
[----:B------:R-:W-:Y:S02]  /*312b0*/  IMAD.MOV.U32 R12, RZ, RZ, 0x2 ;  /* 0x00000002ff0c7424 */ /* 0x000fe400078e00ff */
[----:B------:R-:W-:Y:S02]  /*312c0*/  IMAD.MOV.U32 R11, RZ, RZ, 0x181f ;  /* 0x0000181fff0b7424 */ /* 0x000fe400078e00ff */
[----:B---3--:R-:W-:-:S07]  /*312d0*/  IMAD.MOV.U32 R15, RZ, RZ, -0x1 ;  /* 0xffffffffff0f7424 */ /* 0x008fce00078e00ff */
[----:B012-45:R-:W-:Y:S05]  /*312e0*/  WARPSYNC.COLLECTIVE R15, `(.L_x_2743) ;  /* 0x000000000f087348 */ /* 0x037fea0003c00000 */
[----:B--2---:R2:W3:Y:S02]  /*312f0*/  SHFL.IDX P6, R14, R13, R12, R11 ;  /* 0x0000000c0d0e7389 */ /* 0x0044e400000c000b */
[----:B012345:R-:W-:Y:S01]  /*31300*/  ENDCOLLECTIVE ;  /* 0x000000000000791b */ /* 0x03ffe20003800000 */
.L_x_2743:
[----:B------:R-:W-:Y:S05]  /*31310*/  BSYNC B1 ;  /* 0x0000000000017941 */ /* 0x000fea0003800000 */
.L_x_2742:
        /* <DEDUP_REMOVED lines=8> */
.L_x_2744:
[----:B------:R-:W-:Y:S05]  /*313a0*/  BRA `(.L_x_2745) ;  /* 0xffffff3800e87947 */ /* 0x000fea000383ffff */
.L_x_2491:
        /* <DEDUP_REMOVED lines=8> */
.L_x_2747:
[----:B------:R-:W-:Y:S05]  /*31430*/  BSYNC B1 ;  /* 0x0000000000017941 */ /* 0x000fea0003800000 */
.L_x_2746:
        /* <DEDUP_REMOVED lines=8> */
.L_x_2748:
[----:B------:R-:W-:Y:S05]  /*314c0*/  BRA `(.L_x_2749) ;  /* 0xffffff3800f07947 */ /* 0x000fea000383ffff */
.L_x_2493:
[----:B------:R-:W-:Y:S01]  /*314d0*/  IMAD.MOV.U32 R13, RZ, RZ, R27 ;  /* 0x000000ffff0d7224 */ /* 0x000fe200078e001b */
[----:B------:R-:W-:Y:S01]  /*314e0*/  MOV R15, 0xffffffff ;  /* 0xffffffff000f7802 */ /* 0x000fe20000000f00 */
[----:B------:R-:W-:Y:S02]  /*314f0*/  IMAD.MOV.U32 R12, RZ, RZ, RZ ;  /* 0x000000ffff0c7224 */ /* 0x000fe400078e00ff */
[----:B------:R-:W-:-:S07]  /*31500*/  IMAD.MOV.U32 R11, RZ, RZ, 0x1c1f ;  /* 0x00001c1fff0b7424 */ /* 0x000fce00078e00ff */
[----:B------:R-:W-:Y:S05]  /*31510*/  WARPSYNC.COLLECTIVE R15, `(.L_x_2750) ;  /* 0x000000000f087348 */ /* 0x000fea0003c00000 */
[----:B------:R0:W1:Y:S02]  /*31520*/  SHFL.IDX P6, R14, R13, R12, R11 ;  /* 0x0000000c0d0e7389 */ /* 0x00006400000c000b */
[----:B01----:R-:W-:Y:S01]  /*31530*/  ENDCOLLECTIVE ;  /* 0x000000000000791b */ /* 0x003fe20003800000 */
.L_x_2750:
[----:B------:R-:W-:Y:S02]  /*31540*/  IMAD.MOV.U32 R13, RZ, RZ, R26 ;  /* 0x000000ffff0d7224 */ /* 0x000fe400078e001a */
[----:B------:R-:W-:-:S07]  /*31550*/  IMAD.MOV.U32 R25, RZ, RZ, R14 ;  /* 0x000000ffff197224 */ /* 0x000fce00078e000e */
[----:B------:R-:W-:Y:S05]  /*31560*/  WARPSYNC.COLLECTIVE R15, `(.L_x_2751) ;  /* 0x000000000f087348 */ /* 0x000fea0003c00000 */
[----:B------:R0:W1:Y:S02]  /*31570*/  SHFL.IDX P6, R14, R13, R12, R11 ;  /* 0x0000000c0d0e7389 */ /* 0x00006400000c000b */
[----:B01----:R-:W-:Y:S01]  /*31580*/  ENDCOLLECTIVE ;  /* 0x000000000000791b */ /* 0x003fe20003800000 */
.L_x_2751:
[----:B------:R-:W-:Y:S05]  /*31590*/  BRA `(.L_x_2752) ;  /* 0xffffff3c00bc7947 */ /* 0x000fea000383ffff */
.L_x_2496:
[----:B------:R-:W-:Y:S01]  /*315a0*/  BSSY B1, `(.L_x_2753) ;  /* 0x0000008000017945 */ /* 0x000fe20003800000 */
[----:B------:R-:W-:Y:S02]  /*315b0*/  IMAD.MOV.U32 R13, RZ, RZ, R27 ;  /* 0x000000ffff0d7224 */ /* 0x000fe400078e001b */
[----:B------:R-:W-:Y:S02]  /*315c0*/  IMAD.MOV.U32 R12, RZ, RZ, 0x1 ;  /* 0x00000001ff0c7424 */ /* 0x000fe400078e00ff */
[----:B---3--:R-:W-:Y:S02]  /*315d0*/  IMAD.MOV.U32 R11, RZ, RZ, 0x1c1f ;  /* 0x00001c1fff0b7424 */ /* 0x008fe400078e00ff */
[----:B------:R-:W-:-:S07]  /*315e0*/  IMAD.MOV.U32 R15, RZ, RZ, -0x1 ;  /* 0xffffffffff0f7424 */ /* 0x000fce00078e00ff */
[----:B012---:R-:W-:Y:S05]  /*315f0*/  WARPSYNC.COLLECTIVE R15, `(.L_x_2754) ;  /* 0x000000000f087348 */ /* 0x007fea0003c00000 */
[----:B--2---:R2:W3:Y:S02]  /*31600*/  SHFL.IDX P6, R14, R13, R12, R11 ;  /* 0x0000000c0d0e7389 */ /* 0x0044e400000c000b */
[----:B0123--:R-:W-:Y:S01]  /*31610*/  ENDCOLLECTIVE ;  /* 0x000000000000791b */ /* 0x00ffe20003800000 */
.L_x_2754:
[----:B------:R-:W-:Y:S05]  /*31620*/  BSYNC B1 ;  /* 0x0000000000017941 */ /* 0x000fea0003800000 */
.L_x_2753:
        /* <DEDUP_REMOVED lines=8> */
.L_x_2755:
[----:B------:R-:W-:Y:S05]  /*316b0*/  BRA `(.L_x_2756) ;  /* 0xffffff4400507947 */ /* 0x000fea000383ffff */
.L_x_2500:
[----:B------:R-:W-:Y:S02]  /*316c0*/  IMAD.MOV.U32 R13, RZ, RZ, R3 ;  /* 0x000000ffff0d7224 */ /* 0x000fe400078e0003 */
[----:B------:R-:W-:Y:S02]  /*316d0*/  IMAD.MOV.U32 R12, RZ, RZ, RZ ;  /* 0x000000ffff0c7224 */ /* 0x000fe400078e00ff */
[----:B------:R-:W-:Y:S02]  /*316e0*/  IMAD.MOV.U32 R11, RZ, RZ, 0x181f ;  /* 0x0000181fff0b7424 */ /* 0x000fe400078e00ff */
[----:B------:R-:W-:-:S07]  /*316f0*/  IMAD.MOV.U32 R15, RZ, RZ, -0x1 ;  /* 0xffffffffff0f7424 */ /* 0x000fce00078e00ff */
[----:B0-----:R-:W-:Y:S05]  /*31700*/  WARPSYNC.COLLECTIVE R15, `(.L_x_2757) ;  /* 0x000000000f087348 */ /* 0x001fea0003c00000 */
[----:B------:R1:W2:Y:S02]  /*31710*/  SHFL.IDX P6, R14, R13, R12, R11 ;  /* 0x0000000c0d0e7389 */ /* 0x0002a400000c000b */
[----:B012---:R-:W-:Y:S01]  /*31720*/  ENDCOLLECTIVE ;  /* 0x000000000000791b */ /* 0x007fe20003800000 */
.L_x_2757:
[----:B------:R-:W-:Y:S01]  /*31730*/  IMAD.MOV.U32 R13, RZ, RZ, R2 ;  /* 0x000000ffff0d7224 */ /* 0x000fe200078e0002 */
[----:B------:R-:W-:-:S07]  /*31740*/  MOV R0, R14 ;  /* 0x0000000e00007202 */ /* 0x000fce0000000f00 */
[----:B------:R-:W-:Y:S05]  /*31750*/  WARPSYNC.COLLECTIVE R15, `(.L_x_2758) ;  /* 0x000000000f087348 */ /* 0x000fea0003c00000 */
[----:B------:R0:W1:Y:S02]  /*31760*/  SHFL.IDX P6, R14, R13, R12, R11 ;  /* 0x0000000c0d0e7389 */ /* 0x00006400000c000b */
[----:B01----:R-:W-:Y:S01]  /*31770*/  ENDCOLLECTIVE ;  /* 0x000000000000791b */ /* 0x003fe20003800000 */
.L_x_2758:
[----:B------:R-:W-:Y:S05]  /*31780*/  BRA `(.L_x_2759) ;  /* 0xffffff5000b87947 */ /* 0x000fea000383ffff */
.L_x_2503:
        /* <DEDUP_REMOVED lines=8> */
.L_x_2761:
[----:B------:R-:W-:Y:S05]  /*31810*/  BSYNC B1 ;  /* 0x0000000000017941 */ /* 0x000fea0003800000 */
.L_x_2760:
        /* <DEDUP_REMOVED lines=8> */
.L_x_2762:
[----:B------:R-:W-:Y:S05]  /*318a0*/  BRA `(.L_x_2763) ;  /* 0xffffff5000c47947 */ /* 0x000fea000383ffff */
.L_x_2506:
        /* <DEDUP_REMOVED lines=8> */
.L_x_2765:
[----:B------:R-:W-:Y:S05]  /*31930*/  BSYNC B1 ;  /* 0x0000000000017941 */ /* 0x000fea0003800000 */
.L_x_2764:
        /* <DEDUP_REMOVED lines=8> */
.L_x_2766:
[----:B------:R-:W-:Y:S05]  /*319c0*/  BRA `(.L_x_2767) ;  /* 0xffffff5000cc7947 */ /* 0x000fea000383ffff */
.L_x_2509:
        /* <DEDUP_REMOVED lines=8> */
.L_x_2769:
[----:B------:R-:W-:Y:S05]  /*31a50*/  BSYNC B1 ;  /* 0x0000000000017941 */ /* 0x000fea0003800000 */
.L_x_2768:
        /* <DEDUP_REMOVED lines=8> */
.L_x_2770:
[----:B------:R-:W-:Y:S05]  /*31ae0*/  BRA `(.L_x_2771) ;  /* 0xffffff5000d47947 */ /* 0x000fea000383ffff */
.L_x_2528:
[----:B------:R-:W0:Y:S01]  /*31af0*/  S2R R5, SR_TID.X ;  /* 0x0000000000057919 */ /* 0x000e220000002100 */
[----:B------:R-:W-:Y:S01]  /*31b00*/  BSSY B1, `(.L_x_2772) ;  /* 0x000000a000017945 */ /* 0x000fe20003800000 */
[----:B------:R-:W-:Y:S01]  /*31b10*/  IMAD.MOV.U32 R12, RZ, RZ, RZ ;  /* 0x000000ffff0c7224 */ /* 0x000fe200078e00ff */
[----:B------:R-:W-:Y:S01]  /*31b20*/  MOV R15, 0xffffffff ;  /* 0xffffffff000f7802 */ /* 0x000fe20000000f00 */
[----:B------:R-:W-:Y:S01]  /*31b30*/  IMAD.MOV.U32 R11, RZ, RZ, 0x1f ;  /* 0x0000001fff0b7424 */ /* 0x000fe200078e00ff */
[----:B0-----:R-:W-:-:S04]  /*31b40*/  SHF.R.U32.HI R5, RZ, 0x5, R5 ;  /* 0x00000005ff057819 */ /* 0x001fc80000011605 */
[----:B------:R-:W-:-:S05]  /*31b50*/  LOP3.LUT R5, R5, 0x3, RZ, 0xc0, !PT ;  /* 0x0000000305057812 */ /* 0x000fca00078ec0ff */
[----:B------:R-:W-:-:S07]  /*31b60*/  IMAD.MOV.U32 R13, RZ, RZ, R5 ;  /* 0x000000ffff0d7224 */ /* 0x000fce00078e0005 */
[----:B------:R-:W-:Y:S05]  /*31b70*/  WARPSYNC.COLLECTIVE R15, `(.L_x_2773) ;  /* 0x000000000f087348 */ /* 0x000fea0003c00000 */
[----:B------:R0:W1:Y:S02]  /*31b80*/  SHFL.IDX P6, R14, R13, R12, R11 ;  /* 0x0000000c0d0e7389 */ /* 0x00006400000c000b */
[----:B01----:R-:W-:Y:S01]  /*31b90*/  ENDCOLLECTIVE ;  /* 0x000000000000791b */ /* 0x003fe20003800000 */
.L_x_2773:
[----:B------:R-:W-:Y:S05]  /*31ba0*/  BSYNC B1 ;  /* 0x0000000000017941 */ /* 0x000fea0003800000 */
.L_x_2772:
[----:B------:R-:W-:Y:S05]  /*31bb0*/  BRA `(.L_x_2774) ;  /* 0xffffff7000987947 */ /* 0x000fea000383ffff */
.L_x_2530:
[----:B------:R-:W-:Y:S01]  /*31bc0*/  BSSY B1, `(.L_x_2775) ;  /* 0x0000006000017945 */ /* 0x000fe20003800000 */
[----:B------:R-:W-:-:S07]  /*31bd0*/  IMAD.MOV.U32 R15, RZ, RZ, -0x1 ;  /* 0xffffffffff0f7424 */ /* 0x000fce00078e00ff */
[----:B0-----:R-:W-:Y:S05]  /*31be0*/  WARPSYNC.COLLECTIVE R15, `(.L_x_2776) ;  /* 0x000000000f0c7348 */ /* 0x001fea0003c00000 */
[----:B------:R-:W-:Y:S02]  /*31bf0*/  ELECT P6, UR62, PT ;  /* 0x00000000003e782f */ /* 0x000fe400038c0000 */
[----:B------:R-:W-:Y:S01]  /*31c00*/  MOV R14, UR62 ;  /* 0x0000003e000e7c02 */ /* 0x000fe20008000f00 */
[----:B0-----:R-:W-:Y:S10]  /*31c10*/  ENDCOLLECTIVE ;  /* 0x000000000000791b */ /* 0x001ff40003800000 */
.L_x_2776:
[----:B------:R-:W-:Y:S05]  /*31c20*/  BSYNC B1 ;  /* 0x0000000000017941 */ /* 0x000fea0003800000 */
.L_x_2775:
[----:B------:R-:W-:Y:S05]  /*31c30*/  BRA `(.L_x_2529) ;  /* 0xffffff7000907947 */ /* 0x000fea000383ffff */
.L_x_2532:
[----:B0-----:R0:W1:Y:S02]  /*31c40*/  SYNCS.PHASECHK.TRANS64.TRYWAIT P0, [R18+URZ+0x29820], R4 ;  /* 0x02982004120075a7 */ /* 0x001064000800017f */
[----:B-1----:R-:W-:Y:S05]  /*31c50*/  @!P0 NANOSLEEP.SYNCS 0x989680 ;  /* 0x009896800000895d */ /* 0x002fea0003900000 */
[----:B------:R-:W1:Y:S02]  /*31c60*/  @!P0 SYNCS.PHASECHK.TRANS64 P0, [R18+URZ+0x29820], R4 ;  /* 0x02982004120085a7 */ /* 0x000e64000800007f */
[----:B-1----:R-:W-:Y:S05]  /*31c70*/  @!P0 BRA `(.L_x_2532) ;  /* 0xfffffffc00f08947 */ /* 0x002fea000383ffff */
[----:B------:R-:W-:Y:S05]  /*31c80*/  BRA `(.L_x_2777) ;  /* 0xffffff7000a07947 */ /* 0x000fea000383ffff */
.L_x_2536:
[----:B-1----:R1:W2:Y:S02]  /*31c90*/  SYNCS.PHASECHK.TRANS64.TRYWAIT P0, [R7+URZ+0x298a0], R10 ;  /* 0x0298a00a070075a7 */ /* 0x0022a4000800017f */
[----:B--2---:R-:W-:Y:S05]  /*31ca0*/  @!P0 NANOSLEEP.SYNCS 0x989680 ;  /* 0x009896800000895d */ /* 0x004fea0003900000 */
[----:B------:R-:W2:Y:S02]  /*31cb0*/  @!P0 SYNCS.PHASECHK.TRANS64 P0, [R7+URZ+0x298a0], R10 ;  /* 0x0298a00a070085a7 */ /* 0x000ea4000800007f */
[----:B--2---:R-:W-:Y:S05]  /*31cc0*/  @!P0 BRA `(.L_x_2536) ;  /* 0xfffffffc00f08947 */ /* 0x004fea000383ffff */
[----:B------:R-:W-:Y:S05]  /*31cd0*/  BRA `(.L_x_2778) ;  /* 0xffffff7000c07947 */ /* 0x000fea000383ffff */
.L_x_2543:
[----:B0-----:R0:W2:Y:S02]  /*31ce0*/  SYNCS.PHASECHK.TRANS64.TRYWAIT P0, [R7+URZ+0x298c0], R10 ;  /* 0x0298c00a070075a7 */ /* 0x0010a4000800017f */
[----:B--2---:R-:W-:Y:S05]  /*31cf0*/  @!P0 NANOSLEEP.SYNCS 0x989680 ;  /* 0x009896800000895d */ /* 0x004fea0003900000 */
[----:B------:R-:W2:Y:S02]  /*31d00*/  @!P0 SYNCS.PHASECHK.TRANS64 P0, [R7+URZ+0x298c0], R10 ;  /* 0x0298c00a070085a7 */ /* 0x000ea4000800007f */
[----:B--2---:R-:W-:Y:S05]  /*31d10*/  @!P0 BRA `(.L_x_2543) ;  /* 0xfffffffc00f08947 */ /* 0x004fea000383ffff */
[----:B------:R-:W-:Y:S05]  /*31d20*/  BRA `(.L_x_2779) ;  /* 0xffffff7400b87947 */ /* 0x000fea000383ffff */
.L_x_2550:
[----:B0-----:R0:W1:Y:S02]  /*31d30*/  SYNCS.PHASECHK.TRANS64.TRYWAIT P1, [R8+URZ+0x298a0], R7 ;  /* 0x0298a007080075a7 */ /* 0x001064000802017f */
[----:B-1----:R-:W-:Y:S05]  /*31d40*/  @!P1 NANOSLEEP.SYNCS 0x989680 ;  /* 0x009896800000995d */ /* 0x002fea0003900000 */
[----:B------:R-:W1:Y:S02]  /*31d50*/  @!P1 SYNCS.PHASECHK.TRANS64 P1, [R8+URZ+0x298a0], R7 ;  /* 0x0298a007080095a7 */ /* 0x000e64000802007f */
[----:B-1----:R-:W-:Y:S05]  /*31d60*/  @!P1 BRA `(.L_x_2550) ;  /* 0xfffffffc00f09947 */ /* 0x002fea000383ffff */
[----:B------:R-:W-:Y:S05]  /*31d70*/  BRA `(.L_x_2780) ;  /* 0xffffff7800947947 */ /* 0x000fea000383ffff */
.L_x_2557:
[----:B-1----:R1:W2:Y:S02]  /*31d80*/  SYNCS.PHASECHK.TRANS64.TRYWAIT P1, [R8+URZ+0x298c0], R7 ;  /* 0x0298c007080075a7 */ /* 0x0022a4000802017f */
[----:B--2---:R-:W-:Y:S05]  /*31d90*/  @!P1 NANOSLEEP.SYNCS 0x989680 ;  /* 0x009896800000995d */ /* 0x004fea0003900000 */
[----:B------:R-:W2:Y:S02]  /*31da0*/  @!P1 SYNCS.PHASECHK.TRANS64 P1, [R8+URZ+0x298c0], R7 ;  /* 0x0298c007080095a7 */ /* 0x000ea4000802007f */
[----:B--2---:R-:W-:Y:S05]  /*31db0*/  @!P1 BRA `(.L_x_2557) ;  /* 0xfffffffc00f09947 */ /* 0x004fea000383ffff */
[----:B------:R-:W-:Y:S05]  /*31dc0*/  BRA `(.L_x_2781) ;  /* 0xffffff7c00887947 */ /* 0x000fea000383ffff */
.L_x_2574:
        /* <DEDUP_REMOVED lines=8> */
[----:B-1----:R-:W-:Y:S05]  /*31e50*/  WARPSYNC.COLLECTIVE R15, `(.L_x_2783) ;  /* 0x000000000f087348 */ /* 0x002fea0003c00000 */
[----:B------:R0:W2:Y:S02]  /*31e60*/  SHFL.IDX P6, R14, R13, R12, R11 ;  /* 0x0000000c0d0e7389 */ /* 0x0000a400000c000b */
[----:B012---:R-:W-:Y:S01]  /*31e70*/  ENDCOLLECTIVE ;  /* 0x000000000000791b */ /* 0x007fe20003800000 */
.L_x_2783:
[----:B------:R-:W-:Y:S05]  /*31e80*/  BSYNC B0 ;  /* 0x0000000000007941 */ /* 0x000fea0003800000 */
.L_x_2782:
[----:B------:R-:W-:Y:S05]  /*31e90*/  BRA `(.L_x_2784) ;  /* 0xffffff8800ec7947 */ /* 0x000fea000383ffff */
.L_x_2576:
[----:B------:R-:W-:Y:S01]  /*31ea0*/  BSSY B0, `(.L_x_2785) ;  /* 0x0000006000007945 */ /* 0x000fe20003800000 */
[----:B------:R-:W-:-:S07]  /*31eb0*/  IMAD.MOV.U32 R15, RZ, RZ, -0x1 ;  /* 0xffffffffff0f7424 */ /* 0x000fce00078e00ff */
[----:B01----:R-:W-:Y:S05]  /*31ec0*/  WARPSYNC.COLLECTIVE R15, `(.L_x_2786) ;  /* 0x000000000f0c7348 */ /* 0x003fea0003c00000 */
[----:B------:R-:W-:Y:S02]  /*31ed0*/  ELECT P6, UR62, PT ;  /* 0x00000000003e782f */ /* 0x000fe400038c0000 */
[----:B------:R-:W-:Y:S01]  /*31ee0*/  MOV R14, UR62 ;  /* 0x0000003e000e7c02 */ /* 0x000fe20008000f00 */
[----:B01----:R-:W-:Y:S10]  /*31ef0*/  ENDCOLLECTIVE ;  /* 0x000000000000791b */ /* 0x003ff40003800000 */
.L_x_2786:
[----:B------:R-:W-:Y:S05]  /*31f00*/  BSYNC B0 ;  /* 0x0000000000007941 */ /* 0x000fea0003800000 */
.L_x_2785:
[----:B------:R-:W-:Y:S05]  /*31f10*/  BRA `(.L_x_2787) ;  /* 0xffffff8800f47947 */ /* 0x000fea000383ffff */
.L_x_2578:
[----:B0-----:R0:W1:Y:S02]  /*31f20*/  SYNCS.PHASECHK.TRANS64.TRYWAIT P0, [R2+URZ+0x29880], R3 ;  /* 0x02988003020075a7 */ /* 0x001064000800017f */
[----:B-1----:R-:W-:Y:S05]  /*31f30*/  @!P0 NANOSLEEP.SYNCS 0x989680 ;  /* 0x009896800000895d */ /* 0x002fea0003900000 */
[----:B------:R-:W1:Y:S02]  /*31f40*/  @!P0 SYNCS.PHASECHK.TRANS64 P0, [R2+URZ+0x29880], R3 ;  /* 0x02988003020085a7 */ /* 0x000e64000800007f */
[----:B-1----:R-:W-:Y:S05]  /*31f50*/  @!P0 BRA `(.L_x_2578) ;  /* 0xfffffffc00f08947 */ /* 0x002fea000383ffff */
[----:B------:R-:W-:Y:S05]  /*31f60*/  BRA `(.L_x_2788) ;  /* 0xffffff8c005c7947 */ /* 0x000fea000383ffff */
.L_x_2580:
[----:B-1----:R1:W2:Y:S02]  /*31f70*/  SYNCS.PHASECHK.TRANS64.TRYWAIT P0, [R2+URZ+0x29840], R3 ;  /* 0x02984003020075a7 */ /* 0x0022a4000800017f */
[----:B--2---:R-:W-:Y:S05]  /*31f80*/  @!P0 NANOSLEEP.SYNCS 0x989680 ;  /* 0x009896800000895d */ /* 0x004fea0003900000 */
[----:B------:R-:W2:Y:S02]  /*31f90*/  @!P0 SYNCS.PHASECHK.TRANS64 P0, [R2+URZ+0x29840], R3 ;  /* 0x02984003020085a7 */ /* 0x000ea4000800007f */
[----:B--2---:R-:W-:Y:S05]  /*31fa0*/  @!P0 BRA `(.L_x_2580) ;  /* 0xfffffffc00f08947 */ /* 0x004fea000383ffff */
[----:B------:R-:W-:Y:S05]  /*31fb0*/  BRA `(.L_x_2789) ;  /* 0xffffff8c00b07947 */ /* 0x000fea000383ffff */
.L_x_2584:
[----:B------:R-:W2:Y:S01]  /*31fc0*/  LDL.LU R11, [R1+0x44] ;  /* 0x00004400010b7983 */ /* 0x000ea20000300800 */
[----:B------:R-:W-:Y:S01]  /*31fd0*/  IMAD.MOV.U32 R13, RZ, RZ, R3 ;  /* 0x000000ffff0d7224 */ /* 0x000fe200078e0003 */
[----:B------:R-:W-:Y:S01]  /*31fe0*/  MOV R12, RZ ;  /* 0x000000ff000c7202 */ /* 0x000fe20000000f00 */
[----:B------:R-:W-:Y:S01]  /*31ff0*/  IMAD.MOV.U32 R15, RZ, RZ, -0x1 ;  /* 0xffffffffff0f7424 */ /* 0x000fe200078e00ff */
[----:B------:R-:W-:-:S04]  /*32000*/  LOP3.LUT R5, R5, 0x7f, RZ, 0xc0, !PT ;  /* 0x0000007f05057812 */ /* 0x000fc800078ec0ff */
[----:B------:R-:W-:-:S05]  /*32010*/  SHF.R.U32.HI R5, RZ, 0x2, R5 ;  /* 0x00000002ff057819 */ /* 0x000fca0000011605 */
[----:B------:R-:W-:-:S05]  /*32020*/  IMAD R0, R10, 0x80, R5 ;  /* 0x000000800a007824 */ /* 0x000fca00078e0205 */
[----:B------:R-:W-:Y:S01]  /*32030*/  IADD3 R5, R0, 0x20, RZ ;  /* 0x0000002000057810 */ /* 0x000fe20007ffe0ff */
[----:B--2---:R-:W-:Y:S02]  /*32040*/  IMAD R2, R11, R7, RZ ;  /* 0x000000070b027224 */ /* 0x004fe400078e02ff */
[----:B------:R-:W-:-:S03]  /*32050*/  IMAD.MOV.U32 R11, RZ, RZ, 0x1c1f ;  /* 0x00001c1fff0b7424 */ /* 0x000fc600078e00ff */
[----:B------:R-:W-:-:S13]  /*32060*/  ISETP.GE.AND P4, PT, R0, R2, PT ;  /* 0x000000020000720c */ /* 0x000fda0003f86270 */
[----:B-----5:R-:W-:Y:S05]  /*32070*/  WARPSYNC.COLLECTIVE R15, `(.L_x_2790) ;  /* 0x000000000f087348 */ /* 0x020fea0003c00000 */
[----:B------:R0:W1:Y:S02]  /*32080*/  SHFL.IDX P6, R14, R13, R12, R11 ;  /* 0x0000000c0d0e7389 */ /* 0x00006400000c000b */
[----:B01---5:R-:W-:Y:S01]  /*32090*/  ENDCOLLECTIVE ;  /* 0x000000000000791b */ /* 0x023fe20003800000 */
.L_x_2790:
[----:B------:R-:W-:Y:S02]  /*320a0*/  IMAD.MOV.U32 R13, RZ, RZ, R4 ;  /* 0x000000ffff0d7224 */ /* 0x000fe400078e0004 */
[----:B------:R-:W-:-:S07]  /*320b0*/  IMAD.MOV.U32 R6, RZ, RZ, R14 ;  /* 0x000000ffff067224 */ /* 0x000fce00078e000e */
[----:B------:R-:W-:Y:S05]  /*320c0*/  WARPSYNC.COLLECTIVE R15, `(.L_x_2791) ;  /* 0x000000000f087348 */ /* 0x000fea0003c00000 */
[----:B------:R0:W1:Y:S02]  /*320d0*/  SHFL.IDX P6, R14, R13, R12, R11 ;  /* 0x0000000c0d0e7389 */ /* 0x00006400000c000b */
[----:B01----:R-:W-:Y:S01]  /*320e0*/  ENDCOLLECTIVE ;  /* 0x000000000000791b */ /* 0x003fe20003800000 */
.L_x_2791:
[----:B------:R-:W-:Y:S02]  /*320f0*/  IMAD.MOV.U32 R13, RZ, RZ, R3 ;  /* 0x000000ffff0d7224 */ /* 0x000fe400078e0003 */
[----:B------:R-:W-:Y:S02]  /*32100*/  IMAD.MOV.U32 R12, RZ, RZ, 0x1 ;  /* 0x00000001ff0c7424 */ /* 0x000fe400078e00ff */
[----:B------:R-:W-:-:S07]  /*32110*/  IMAD.MOV.U32 R7, RZ, RZ, R14 ;  /* 0x000000ffff077224 */ /* 0x000fce00078e000e */
[----:B------:R-:W-:Y:S05]  /*32120*/  WARPSYNC.COLLECTIVE R15, `(.L_x_2792) ;  /* 0x000000000f087348 */ /* 0x000fea0003c00000 */
[----:B------:R0:W1:Y:S02]  /*32130*/  SHFL.IDX P6, R14, R13, R12, R11 ;  /* 0x0000000c0d0e7389 */ /* 0x00006400000c000b */
[----:B01----:R-:W-:Y:S01]  /*32140*/  ENDCOLLECTIVE ;  /* 0x000000000000791b */ /* 0x003fe20003800000 */
.L_x_2792:
        /* <DEDUP_REMOVED lines=17> */
.L_x_2793:
[----:B------:R-:W-:Y:S02]  /*32260*/  IMAD.MOV.U32 R13, RZ, RZ, R3 ;  /* 0x000000ffff0d7224 */ /* 0x000fe400078e0003 */
[----:B------:R-:W-:Y:S02]  /*32270*/  IMAD.MOV.U32 R12, RZ, RZ, 0x2 ;  /* 0x00000002ff0c7424 */ /* 0x000fe400078e00ff */
[----:B------:R-:W-:-:S07]  /*32280*/  IMAD.MOV.U32 R5, RZ, RZ, R14 ;  /* 0x000000ffff057224 */ /* 0x000fce00078e000e */
[----:B------:R-:W-:Y:S05]  /*32290*/  WARPSYNC.COLLECTIVE R15, `(.L_x_2794) ;  /* 0x000000000f087348 */ /* 0x000fea0003c00000 */
[----:B------:R0:W1:Y:S02]  /*322a0*/  SHFL.IDX P6, R14, R13, R12, R11 ;  /* 0x0000000c0d0e7389 */ /* 0x00006400000c000b */
[----:B01----:R-:W-:Y:S01]  /*322b0*/  ENDCOLLECTIVE ;  /* 0x000000000000791b */ /* 0x003fe20003800000 */
.L_x_2794:
[----:B------:R-:W-:-:S05]  /*322c0*/  @!P3 IADD3 R5, P4, R9, R5, RZ ;  /* 0x000000050905b210 */ /* 0x000fca0007f9e0ff */
[----:B------:R-:W-:-:S04]  /*322d0*/  @!P3 IMAD.X R6, RZ, RZ, R6, P4 ;  /* 0x000000ffff06b224 */ /* 0x000fc800020e0606 */
[----:B------:R-:W-:Y:S01]  /*322e0*/  @!P3 IMAD.MOV.U32 R7, RZ, RZ, R6 ;  /* 0x000000ffff07b224 */ /* 0x000fe200078e0006 */
[----:B------:R-:W-:Y:S01]  /*322f0*/  @!P3 MOV R6, R5 ;  /* 0x000000050006b202 */ /* 0x000fe20000000f00 */
[----:B------:R-:W-:Y:S02]  /*32300*/  IMAD.MOV.U32 R13, RZ, RZ, R4 ;  /* 0x000000ffff0d7224 */ /* 0x000fe400078e0004 */
[----:B------:R-:W-:Y:S02]  /*32310*/  VIADD R5, R0, 0x40 ;  /* 0x0000004000057836 */ /* 0x000fe40000000000 */
        /* <DEDUP_REMOVED lines=11> */
.L_x_2795:
[----:B------:R-:W-:Y:S02]  /*323d0*/  IMAD.MOV.U32 R13, RZ, RZ, R3 ;  /* 0x000000ffff0d7224 */ /* 0x000fe400078e0003 */
[----:B------:R-:W-:Y:S02]  /*323e0*/  IMAD.MOV.U32 R12, RZ, RZ, 0x3 ;  /* 0x00000003ff0c7424 */ /* 0x000fe400078e00ff */
[----:B------:R-:W-:-:S07]  /*323f0*/  IMAD.MOV.U32 R5, RZ, RZ, R14 ;  /* 0x000000ffff057224 */ /* 0x000fce00078e000e */
[----:B------:R-:W-:Y:S05]  /*32400*/  WARPSYNC.COLLECTIVE R15, `(.L_x_2796) ;  /* 0x000000000f087348 */ /* 0x000fea0003c00000 */
[----:B------:R0:W1:Y:S02]  /*32410*/  SHFL.IDX P6, R14, R13, R12, R11 ;  /* 0x0000000c0d0e7389 */ /* 0x00006400000c000b */
[----:B01----:R-:W-:Y:S01]  /*32420*/  ENDCOLLECTIVE ;  /* 0x000000000000791b */ /* 0x003fe20003800000 */
.L_x_2796:
[----:B------:R-:W-:-:S05]  /*32430*/  @!P3 IADD3 R5, P4, R9, R5, RZ ;  /* 0x000000050905b210 */ /* 0x000fca0007f9e0ff */
[----:B------:R-:W-:-:S05]  /*32440*/  @!P3 IMAD.X R6, RZ, RZ, R6, P4 ;  /* 0x000000ffff06b224 */ /* 0x000fca00020e0606 */
[----:B------:R-:W-:Y:S01]  /*32450*/  @!P3 MOV R7, R6 ;  /* 0x000000060007b202 */ /* 0x000fe20000000f00 */
        /* <DEDUP_REMOVED lines=11> */
.L_x_2797:
[----:B------:R-:W-:Y:S01]  /*32510*/  @!PT LDS RZ, [RZ] ;  /* 0x00000000fffff984 */ /* 0x000fe20000000800 */
[----:B------:R-:W-:Y:S01]  /*32520*/  @!PT LDS RZ, [RZ] ;  /* 0x00000000fffff984 */ /* 0x000fe20000000800 */
[----:B------:R-:W-:Y:S01]  /*32530*/  @!PT LDS RZ, [RZ] ;  /* 0x00000000fffff984 */ /* 0x000fe20000000800 */
[----:B------:R0:W-:Y:S01]  /*32540*/  @!P3 LDGSTS.E.BYPASS.LTC128B.128 [R8+0x19400], desc[UR54][R6.64+0x80], !P2 ;  /* 0x194000800608bfae */ /* 0x0001e2000d101d76 */
[----:B------:R-:W-:Y:S01]  /*32550*/  IMAD.MOV.U32 R3, RZ, RZ, R14 ;  /* 0x000000ffff037224 */ /* 0x000fe200078e000e */
[----:B------:R-:W-:Y:S06]  /*32560*/  BRA `(.L_x_2798) ;  /* 0xffffff9400147947 */ /* 0x000fec000383ffff */
.L_x_2589:
[----:B----4-:R4:W0:Y:S02]  /*32570*/  SYNCS.PHASECHK.TRANS64.TRYWAIT P0, [R18+URZ+0x29820], R0 ;  /* 0x02982000120075a7 */ /* 0x010824000800017f */
[----:B0-----:R-:W-:Y:S05]  /*32580*/  @!P0 NANOSLEEP.SYNCS 0x989680 ;  /* 0x009896800000895d */ /* 0x001fea0003900000 */
[----:B------:R-:W0:Y:S02]  /*32590*/  @!P0 SYNCS.PHASECHK.TRANS64 P0, [R18+URZ+0x29820], R0 ;  /* 0x02982000120085a7 */ /* 0x000e24000800007f */
[----:B0-----:R-:W-:Y:S05]  /*325a0*/  @!P0 BRA `(.L_x_2589) ;  /* 0xfffffffc00f08947 */ /* 0x001fea000383ffff */
[----:B------:R-:W-:Y:S05]  /*325b0*/  BRA `(.L_x_2799) ;  /* 0xffffff9400847947 */ /* 0x000fea000383ffff */
.L_x_2595:
[----:B0-----:R0:W2:Y:S02]  /*325c0*/  SYNCS.PHASECHK.TRANS64.TRYWAIT P0, [R5+URZ+0x29880], R4 ;  /* 0x02988004050075a7 */ /* 0x0010a4000800017f */
[----:B--2---:R-:W-:Y:S05]  /*325d0*/  @!P0 NANOSLEEP.SYNCS 0x989680 ;  /* 0x009896800000895d */ /* 0x004fea0003900000 */
[----:B------:R-:W2:Y:S02]  /*325e0*/  @!P0 SYNCS.PHASECHK.TRANS64 P0, [R5+URZ+0x29880], R4 ;  /* 0x02988004050085a7 */ /* 0x000ea4000800007f */
[----:B--2---:R-:W-:Y:S05]  /*325f0*/  @!P0 BRA `(.L_x_2595) ;  /* 0xfffffffc00f08947 */ /* 0x004fea000383ffff */
[----:B------:R-:W-:Y:S05]  /*32600*/  BRA `(.L_x_2800) ;  /* 0xffffff98003c7947 */ /* 0x000fea000383ffff */
.L_x_2600:
[----:B--2---:R2:W4:Y:S02]  /*32610*/  SYNCS.PHASECHK.TRANS64.TRYWAIT P0, [R5+URZ+0x29840], R4 ;  /* 0x02984004050075a7 */ /* 0x004524000800017f */
[----:B----4-:R-:W-:Y:S05]  /*32620*/  @!P0 NANOSLEEP.SYNCS 0x989680 ;  /* 0x009896800000895d */ /* 0x010fea0003900000 */
[----:B------:R-:W4:Y:S02]  /*32630*/  @!P0 SYNCS.PHASECHK.TRANS64 P0, [R5+URZ+0x29840], R4 ;  /* 0x02984004050085a7 */ /* 0x000f24000800007f */
[----:B----4-:R-:W-:Y:S05]  /*32640*/  @!P0 BRA `(.L_x_2600) ;  /* 0xfffffffc00f08947 */ /* 0x010fea000383ffff */
[----:B------:R-:W-:Y:S05]  /*32650*/  BRA `(.L_x_2801) ;  /* 0xffffff9800b87947 */ /* 0x000fea000383ffff */
.L_x_2608:
[----:B----4-:R4:W0:Y:S02]  /*32660*/  SYNCS.PHASECHK.TRANS64.TRYWAIT P0, [R20+URZ+0x29870], R4 ;  /* 0x02987004140075a7 */ /* 0x010824000800017f */
[----:B0-----:R-:W-:Y:S05]  /*32670*/  @!P0 NANOSLEEP.SYNCS 0x989680 ;  /* 0x009896800000895d */ /* 0x001fea0003900000 */
[----:B------:R-:W0:Y:S02]  /*32680*/  @!P0 SYNCS.PHASECHK.TRANS64 P0, [R20+URZ+0x29870], R4 ;  /* 0x02987004140085a7 */ /* 0x000e24000800007f */
[----:B0-----:R-:W-:Y:S05]  /*32690*/  @!P0 BRA `(.L_x_2608) ;  /* 0xfffffffc00f08947 */ /* 0x001fea000383ffff */
[----:B------:R-:W-:Y:S05]  /*326a0*/  BRA `(.L_x_2802) ;  /* 0xffffff9c00d07947 */ /* 0x000fea000383ffff */
.L_x_2610:
[----:B------:R0:W0:Y:S02]  /*326b0*/  SYNCS.PHASECHK.TRANS64.TRYWAIT P0, [R20+URZ+0x29860], R3 ;  /* 0x02986003140075a7 */ /* 0x000024000800017f */
[----:B0-----:R-:W-:Y:S05]  /*326c0*/  @!P0 NANOSLEEP.SYNCS 0x989680 ;  /* 0x009896800000895d */ /* 0x001fea0003900000 */
[----:B------:R-:W0:Y:S02]  /*326d0*/  @!P0 SYNCS.PHASECHK.TRANS64 P0, [R20+URZ+0x29860], R3 ;  /* 0x02986003140085a7 */ /* 0x000e24000800007f */
[----:B0-----:R-:W-:Y:S05]  /*326e0*/  @!P0 BRA `(.L_x_2610) ;  /* 0xfffffffc00f08947 */ /* 0x001fea000383ffff */
[----:B------:R-:W-:Y:S05]  /*326f0*/  BRA `(.L_x_2803) ;  /* 0xffffff9c00d87947 */ /* 0x000fea000383ffff */
.L_x_2617:
[----:B--2---:R2:W3:Y:S02]  /*32700*/  SYNCS.PHASECHK.TRANS64.TRYWAIT P1, [R16+URZ+0x29870], R0 ;  /* 0x02987000100075a7 */ /* 0x0044e4000802017f */
[----:B---3--:R-:W-:Y:S05]  /*32710*/  @!P1 NANOSLEEP.SYNCS 0x989680 ;  /* 0x009896800000995d */ /* 0x008fea0003900000 */
[----:B------:R-:W3:Y:S02]  /*32720*/  @!P1 SYNCS.PHASECHK.TRANS64 P1, [R16+URZ+0x29870], R0 ;  /* 0x02987000100095a7 */ /* 0x000ee4000802007f */
[----:B---3--:R-:W-:Y:S05]  /*32730*/  @!P1 BRA `(.L_x_2617) ;  /* 0xfffffffc00f09947 */ /* 0x008fea000383ffff */
[----:B------:R-:W-:Y:S05]  /*32740*/  BRA `(.L_x_2804) ;  /* 0xffffffa400bc7947 */ /* 0x000fea000383ffff */
.L_x_2619:
[----:B--2---:R2:W3:Y:S02]  /*32750*/  SYNCS.PHASECHK.TRANS64.TRYWAIT P1, [R16+URZ+0x29860], R0 ;  /* 0x02986000100075a7 */ /* 0x0044e4000802017f */
[----:B---3--:R-:W-:Y:S05]  /*32760*/  @!P1 NANOSLEEP.SYNCS 0x989680 ;  /* 0x009896800000995d */ /* 0x008fea0003900000 */
[----:B------:R-:W3:Y:S02]  /*32770*/  @!P1 SYNCS.PHASECHK.TRANS64 P1, [R16+URZ+0x29860], R0 ;  /* 0x02986000100095a7 */ /* 0x000ee4000802007f */
[----:B---3--:R-:W-:Y:S05]  /*32780*/  @!P1 BRA `(.L_x_2619) ;  /* 0xfffffffc00f09947 */ /* 0x008fea000383ffff */
[----:B------:R-:W-:Y:S05]  /*32790*/  BRA `(.L_x_2805) ;  /* 0xffffffa400c47947 */ /* 0x000fea000383ffff */
.L_x_2623:
[----:B------:R-:W2:Y:S01]  /*327a0*/  LDL R0, [R1] ;  /* 0x0000000001007983 */ /* 0x000ea20000100800 */
[----:B------:R-:W-:Y:S01]  /*327b0*/  BSSY B0, `(.L_x_2806) ;  /* 0x0000008000007945 */ /* 0x000fe20003800000 */
[----:B------:R-:W-:Y:S01]  /*327c0*/  MOV R12, RZ ;  /* 0x000000ff000c7202 */ /* 0x000fe20000000f00 */
[----:B------:R-:W-:Y:S02]  /*327d0*/  IMAD.MOV.U32 R11, RZ, RZ, 0x1f ;  /* 0x0000001fff0b7424 */ /* 0x000fe400078e00ff */
[----:B------:R-:W-:Y:S02]  /*327e0*/  IMAD.MOV.U32 R15, RZ, RZ, -0x1 ;  /* 0xffffffffff0f7424 */ /* 0x000fe400078e00ff */
[----:B--2---:R-:W-:-:S07]  /*327f0*/  IMAD.MOV.U32 R13, RZ, RZ, R0 ;  /* 0x000000ffff0d7224 */ /* 0x004fce00078e0000 */
[----:B-1----:R-:W-:Y:S05]  /*32800*/  WARPSYNC.COLLECTIVE R15, `(.L_x_2807) ;  /* 0x000000000f087348 */ /* 0x002fea0003c00000 */
[----:B------:R0:W2:Y:S02]  /*32810*/  SHFL.IDX P6, R14, R13, R12, R11 ;  /* 0x0000000c0d0e7389 */ /* 0x0000a400000c000b */
[----:B012---:R-:W-:Y:S01]  /*32820*/  ENDCOLLECTIVE ;  /* 0x000000000000791b */ /* 0x007fe20003800000 */
.L_x_2807:
[----:B------:R-:W-:Y:S05]  /*32830*/  BSYNC B0 ;  /* 0x0000000000007941 */ /* 0x000fea0003800000 */
.L_x_2806:
        /* <DEDUP_REMOVED lines=9> */
.L_x_2808:
[----:B------:R-:W-:Y:S01]  /*328d0*/  ULDC UR4, c[0x0][0xc3c] ;  /* 0x00030f0000047ab9 */ /* 0x000fe20000000800 */
[----:B------:R-:W-:Y:S01]  /*328e0*/  IMAD.IADD R4, R2, 0x1, R16 ;  /* 0x0000000102047824 */ /* 0x000fe200078e0210 */
[----:B------:R-:W-:-:S04]  /*328f0*/  MOV R0, R14 ;  /* 0x0000000e00007202 */ /* 0x000fc80000000f00 */
        /* <DEDUP_REMOVED lines=10> */
[C---:B------:R-:W-:Y:S01]  /*329a0*/  ISETP.GE.U32.AND P3, PT, R16.reuse, 0x4, PT ;  /* 0x000000041000780c */ /* 0x040fe20003f66070 */
[----:B------:R-:W-:Y:S01]  /*329b0*/  IMAD.MOV.U32 R11, RZ, RZ, RZ ;  /* 0x000000ffff0b7224 */ /* 0x000fe200078e00ff */
        /* <DEDUP_REMOVED lines=11> */
.L_x_2809:
        /* <DEDUP_REMOVED lines=8> */
.L_x_2810:
        /* <DEDUP_REMOVED lines=8> */
.L_x_2811:
        /* <DEDUP_REMOVED lines=8> */
.L_x_2812:
        /* <DEDUP_REMOVED lines=8> */
.L_x_2813:
        /* <DEDUP_REMOVED lines=9> */
.L_x_2814:
[----:B------:R-:W-:Y:S01]  /*32d00*/  IMAD.MOV.U32 R9, RZ, RZ, R14 ;  /* 0x000000ffff097224 */ /* 0x000fe200078e000e */
[----:B------:R-:W-:Y:S06]  /*32d10*/  BRA `(.L_x_2815) ;  /* 0xffffffa800c87947 */ /* 0x000fec000383ffff */
.L_x_2626:
[----:B------:R-:W-:Y:S01]  /*32d20*/  BSSY B0, `(.L_x_2816) ;  /* 0x0000008000007945 */ /* 0x000fe20003800000 */
[----:B------:R-:W-:Y:S01]  /*32d30*/  IMAD.MOV.U32 R13, RZ, RZ, R2 ;  /* 0x000000ffff0d7224 */ /* 0x000fe200078e0002 */
[----:B------:R-:W-:Y:S01]  /*32d40*/  MOV R12, 0x1 ;  /* 0x00000001000c7802 */ /* 0x000fe20000000f00 */
[----:B------:R-:W-:Y:S02]  /*32d50*/  IMAD.MOV.U32 R11, RZ, RZ, RZ ;  /* 0x000000ffff0b7224 */ /* 0x000fe400078e00ff */
[----:B------:R-:W-:-:S07]  /*32d60*/  IMAD.MOV.U32 R15, RZ, RZ, -0x1 ;  /* 0xffffffffff0f7424 */ /* 0x000fce00078e00ff */
[----:B-1----:R-:W-:Y:S05]  /*32d70*/  WARPSYNC.COLLECTIVE R15, `(.L_x_2817) ;  /* 0x000000000f087348 */ /* 0x002fea0003c00000 */
[----:B------:R0:W2:Y:S02]  /*32d80*/  SHFL.UP P6, R14, R13, R12, R11 ;  /* 0x0400000c0d0e7389 */ /* 0x0000a400000c000b */
[----:B012---:R-:W-:Y:S01]  /*32d90*/  ENDCOLLECTIVE ;  /* 0x000000000000791b */ /* 0x007fe20003800000 */
.L_x_2817:
[----:B------:R-:W-:Y:S05]  /*32da0*/  BSYNC B0 ;  /* 0x0000000000007941 */ /* 0x000fea0003800000 */
.L_x_2816:
[----:B------:R-:W-:Y:S01]  /*32db0*/  IMAD.MOV.U32 R3, RZ, RZ, R14 ;  /* 0x000000ffff037224 */ /* 0x000fe200078e000e */
[----:B------:R-:W-:Y:S01]  /*32dc0*/  MOV R15, 0xffffffff ;  /* 0xffffffff000f7802 */ /* 0x000fe20000000f00 */
[----:B------:R-:W-:Y:S02]  /*32dd0*/  IMAD.MOV.U32 R12, RZ, RZ, 0x2 ;  /* 0x00000002ff0c7424 */ /* 0x000fe400078e00ff */
[----:B------:R-:W-:Y:S01]  /*32de0*/  IMAD.MOV.U32 R11, RZ, RZ, RZ ;  /* 0x000000ffff0b7224 */ /* 0x000fe200078e00ff */
[----:B------:R-:W-:-:S05]  /*32df0*/  SEL R3, R3, RZ, P1 ;  /* 0x000000ff03037207 */ /* 0x000fca0000800000 */
[----:B------:R-:W-:-:S04]  /*32e00*/  IMAD.IADD R2, R2, 0x1, R3 ;  /* 0x0000000102027824 */ /* 0x000fc800078e0203 */
[----:B------:R-:W-:-:S07]  /*32e10*/  IMAD.MOV.U32 R13, RZ, RZ, R2 ;  /* 0x000000ffff0d7224 */ /* 0x000fce00078e0002 */
[----:B------:R-:W-:Y:S05]  /*32e20*/  WARPSYNC.COLLECTIVE R15, `(.L_x_2818) ;  /* 0x000000000f087348 */ /* 0x000fea0003c00000 */
[----:B------:R0:W1:Y:S02]  /*32e30*/  SHFL.UP P6, R14, R13, R12, R11 ;  /* 0x0400000c0d0e7389 */ /* 0x00006400000c000b */
[----:B01----:R-:W-:Y:S01]  /*32e40*/  ENDCOLLECTIVE ;  /* 0x000000000000791b */ /* 0x003fe20003800000 */
.L_x_2818:
        /* <DEDUP_REMOVED lines=8> */
.L_x_2819:
        /* <DEDUP_REMOVED lines=8> */
.L_x_2820:
        /* <DEDUP_REMOVED lines=8> */
.L_x_2821:
[----:B------:R-:W-:Y:S01]  /*32fd0*/  MOV R12, 0x1f ;  /* 0x0000001f000c7802 */ /* 0x000fe20000000f00 */
        /* <DEDUP_REMOVED lines=8> */
.L_x_2822:
[----:B------:R-:W-:Y:S01]  /*33060*/  IMAD.MOV.U32 R9, RZ, RZ, R14 ;  /* 0x000000ffff097224 */ /* 0x000fe200078e000e */
[----:B------:R-:W-:Y:S06]  /*33070*/  BRA `(.L_x_2823) ;  /* 0xffffffa800a07947 */ /* 0x000fec000383ffff */
.L_x_2628:
[----:B------:R-:W-:Y:S01]  /*33080*/  BSSY B0, `(.L_x_2824) ;  /* 0x0000006000007945 */ /* 0x000fe20003800000 */
[----:B------:R-:W-:Y:S01]  /*33090*/  PLOP3.LUT P6, PT, P6, PT, PT, 0x8, 0x0 ;  /* 0x000000000000781c */ /* 0x000fe200037ce170 */
[----:B------:R-:W-:-:S12]  /*330a0*/  IMAD.MOV.U32 R15, RZ, RZ, -0x1 ;  /* 0xffffffffff0f7424 */ /* 0x000fd800078e00ff */
[----:B01----:R-:W-:Y:S05]  /*330b0*/  WARPSYNC.COLLECTIVE R15, `(.L_x_2825) ;  /* 0x000000000f087348 */ /* 0x003fea0003c00000 */
[----:B------:R-:W-:Y:S01]  /*330c0*/  VOTE.ANY R14, PT, P6 ;  /* 0x00000000000e7806 */ /* 0x000fe200030e0100 */
[----:B01----:R-:W-:Y:S06]  /*330d0*/  ENDCOLLECTIVE ;  /* 0x000000000000791b */ /* 0x003fec0003800000 */
.L_x_2825:
[----:B------:R-:W-:Y:S05]  /*330e0*/  BSYNC B0 ;  /* 0x0000000000007941 */ /* 0x000fea0003800000 */
.L_x_2824:
[----:B------:R0:W5:Y:S01]  /*330f0*/  LDL.LU R10, [R1+0xc] ;  /* 0x00000c00010a7983 */ /* 0x0001620000300800 */
[----:B------:R-:W-:Y:S01]  /*33100*/  IMAD.MOV.U32 R3, RZ, RZ, R14 ;  /* 0x000000ffff037224 */ /* 0x000fe200078e000e */
[----:B------:R-:W-:Y:S01]  /*33110*/  MOV R15, 0xffffffff ;  /* 0xffffffff000f7802 */ /* 0x000fe20000000f00 */
[----:B------:R-:W-:Y:S02]  /*33120*/  IMAD.MOV.U32 R13, RZ, RZ, R4 ;  /* 0x000000ffff0d7224 */ /* 0x000fe400078e0004 */
[----:B------:R-:W1:Y:S01]  /*33130*/  POPC R0, R3 ;  /* 0x0000000300007309 */ /* 0x000e620000000000 */
[----:B------:R-:W-:Y:S02]  /*33140*/  IMAD.MOV.U32 R11, RZ, RZ, 0x1f ;  /* 0x0000001fff0b7424 */ /* 0x000fe400078e00ff */
[----:B01----:R-:W-:-:S07]  /*33150*/  IMAD.MOV.U32 R12, RZ, RZ, R0 ;  /* 0x000000ffff0c7224 */ /* 0x003fce00078e0000 */
[----:B-----5:R-:W-:Y:S05]  /*33160*/  WARPSYNC.COLLECTIVE R15, `(.L_x_2826) ;  /* 0x000000000f087348 */ /* 0x020fea0003c00000 */
[----:B------:R0:W1:Y:S02]  /*33170*/  SHFL.IDX P6, R14, R13, R12, R11 ;  /* 0x0000000c0d0e7389 */ /* 0x00006400000c000b */
[----:B01---5:R-:W-:Y:S01]  /*33180*/  ENDCOLLECTIVE ;  /* 0x000000000000791b */ /* 0x023fe20003800000 */
.L_x_2826:
[----:B------:R-:W-:Y:S02]  /*33190*/  IMAD.MOV.U32 R13, RZ, RZ, R6 ;  /* 0x000000ffff0d7224 */ /* 0x000fe400078e0006 */
[----:B------:R-:W-:-:S07]  /*331a0*/  IMAD.MOV.U32 R4, RZ, RZ, R14 ;  /* 0x000000ffff047224 */ /* 0x000fce00078e000e */
[----:B------:R-:W-:Y:S05]  /*331b0*/  WARPSYNC.COLLECTIVE R15, `(.L_x_2827) ;  /* 0x000000000f087348 */ /* 0x000fea0003c00000 */
[----:B------:R0:W1:Y:S02]  /*331c0*/  SHFL.IDX P6, R14, R13, R12, R11 ;  /* 0x0000000c0d0e7389 */ /* 0x00006400000c000b */
[----:B01----:R-:W-:Y:S01]  /*331d0*/  ENDCOLLECTIVE ;  /* 0x000000000000791b */ /* 0x003fe20003800000 */
.L_x_2827:
[----:B------:R-:W-:Y:S02]  /*331e0*/  IMAD.MOV.U32 R6, RZ, RZ, R14 ;  /* 0x000000ffff067224 */ /* 0x000fe400078e000e */
[----:B------:R-:W-:-:S05]  /*331f0*/  IMAD.IADD R10, R0, 0x1, R10 ;  /* 0x00000001000a7824 */ /* 0x000fca00078e020a */
[----:B------:R0:W-:Y:S01]  /*33200*/  STL [R1+0xc], R10 ;  /* 0x00000c0a01007387 */ /* 0x0001e20000100800 */
[----:B------:R-:W-:Y:S05]  /*33210*/  BRA `(.L_x_2828) ;  /* 0xffffffa800807947 */ /* 0x000fea000383ffff */
.L_x_2630:
[----:B------:R-:W-:Y:S01]  /*33220*/  BSSY B0, `(.L_x_2829) ;  /* 0x0000008000007945 */ /* 0x000fe20003800000 */
[----:B------:R-:W-:Y:S01]  /*33230*/  IMAD.MOV.U32 R13, RZ, RZ, R7 ;  /* 0x000000ffff0d7224 */ /* 0x000fe200078e0007 */
[----:B------:R-:W-:Y:S01]  /*33240*/  MOV R15, 0xffffffff ;  /* 0xffffffff000f7802 */ /* 0x000fe20000000f00 */
[----:B------:R-:W-:Y:S02]  /*33250*/  IMAD.MOV.U32 R12, RZ, RZ, R0 ;  /* 0x000000ffff0c7224 */ /* 0x000fe400078e0000 */
[----:B------:R-:W-:-:S07]  /*33260*/  IMAD.MOV.U32 R11, RZ, RZ, 0x1f ;  /* 0x0000001fff0b7424 */ /* 0x000fce00078e00ff */
[----:B01----:R-:W-:Y:S05]  /*33270*/  WARPSYNC.COLLECTIVE R15, `(.L_x_2830) ;  /* 0x000000000f087348 */ /* 0x003fea0003c00000 */
[----:B------:R2:W3:Y:S02]  /*33280*/  SHFL.IDX P6, R14, R13, R12, R11 ;  /* 0x0000000c0d0e7389 */ /* 0x0004e400000c000b */
[----:B0123--:R-:W-:Y:S01]  /*33290*/  ENDCOLLECTIVE ;  /* 0x000000000000791b */ /* 0x00ffe20003800000 */
.L_x_2830:
[----:B------:R-:W-:Y:S05]  /*332a0*/  BSYNC B0 ;  /* 0x0000000000007941 */ /* 0x000fea0003800000 */
.L_x_2829:
[----:B------:R-:W-:Y:S01]  /*332b0*/  IMAD.MOV.U32 R0, RZ, RZ, R14 ;  /* 0x000000ffff007224 */ /* 0x000fe200078e000e */
[----:B------:R-:W-:Y:S06]  /*332c0*/  BRA `(.L_x_2831) ;  /* 0xffffffa8006c7947 */ /* 0x000fec000383ffff */
.L_x_2636:
[----:B0-----:R0:W1:Y:S02]  /*332d0*/  SYNCS.PHASECHK.TRANS64.TRYWAIT P0, [R0+URZ+0x29820], R3 ;  /* 0x02982003000075a7 */ /* 0x001064000800017f */
[----:B-1----:R-:W-:Y:S05]  /*332e0*/  @!P0 NANOSLEEP.SYNCS 0x989680 ;  /* 0x009896800000895d */ /* 0x002fea0003900000 */
[----:B------:R-:W1:Y:S02]  /*332f0*/  @!P0 SYNCS.PHASECHK.TRANS64 P0, [R0+URZ+0x29820], R3 ;  /* 0x02982003000085a7 */ /* 0x000e64000800007f */
[----:B-1----:R-:W-:Y:S05]  /*33300*/  @!P0 BRA `(.L_x_2636) ;  /* 0xfffffffc00f08947 */ /* 0x002fea000383ffff */
[----:B------:R-:W-:Y:S05]  /*33310*/  BRA `(.L_x_2832) ;  /* 0xffffffb400107947 */ /* 0x000fea000383ffff */
.L_x_2637:
        /* <DEDUP_REMOVED lines=11> */
.L_x_2834:
[----:B------:R-:W-:Y:S05]  /*333d0*/  BSYNC B0 ;  /* 0x0000000000007941 */ /* 0x000fea0003800000 */
.L_x_2833:
[----:B------:R-:W-:Y:S05]  /*333e0*/  BRA `(.L_x_2835) ;  /* 0xffffffb000f87947 */ /* 0x000fea000383ffff */
.L_x_2638:
[----:B------:R-:W-:Y:S01]  /*333f0*/  BSSY B0, `(.L_x_2836) ;  /* 0x0000006000007945 */ /* 0x000fe20003800000 */
[----:B------:R-:W-:-:S07]  /*33400*/  IMAD.MOV.U32 R15, RZ, RZ, -0x1 ;  /* 0xffffffffff0f7424 */ /* 0x000fce00078e00ff */
[----:B01----:R-:W-:Y:S05]  /*33410*/  WARPSYNC.COLLECTIVE R15, `(.L_x_2837) ;  /* 0x000000000f0c7348 */ /* 0x003fea0003c00000 */
[----:B------:R-:W-:Y:S02]  /*33420*/  ELECT P6, UR62, PT ;  /* 0x00000000003e782f */ /* 0x000fe400038c0000 */
[----:B------:R-:W-:Y:S01]  /*33430*/  MOV R14, UR62 ;  /* 0x0000003e000e7c02 */ /* 0x000fe20008000f00 */
[----:B01----:R-:W-:Y:S10]  /*33440*/  ENDCOLLECTIVE ;  /* 0x000000000000791b */ /* 0x003ff40003800000 */
.L_x_2837:
[----:B------:R-:W-:Y:S05]  /*33450*/  BSYNC B0 ;  /* 0x0000000000007941 */ /* 0x000fea0003800000 */
.L_x_2836:
[----:B------:R-:W-:Y:S05]  /*33460*/  BRA `(.L_x_2838) ;  /* 0xffffffb000ec7947 */ /* 0x000fea000383ffff */
.L_x_2640:
[----:B0-----:R0:W1:Y:S02]  /*33470*/  SYNCS.PHASECHK.TRANS64.TRYWAIT P1, [R6+URZ], R5 ;  /* 0x00000005060075a7 */ /* 0x001064000802017f */
[----:B-1----:R-:W-:Y:S05]  /*33480*/  @!P1 NANOSLEEP.SYNCS 0x989680 ;  /* 0x009896800000995d */ /* 0x002fea0003900000 */
[----:B------:R-:W1:Y:S02]  /*33490*/  @!P1 SYNCS.PHASECHK.TRANS64 P1, [R6+URZ], R5 ;  /* 0x00000005060095a7 */ /* 0x000e64000802007f */
[----:B-1----:R-:W-:Y:S05]  /*334a0*/  @!P1 BRA `(.L_x_2640) ;  /* 0xfffffffc00f09947 */ /* 0x002fea000383ffff */
[----:B------:R-:W-:Y:S05]  /*334b0*/  BRA `(.L_x_2839) ;  /* 0xffffffb400247947 */ /* 0x000fea000383ffff */
.L_x_2641:
[----:B-1----:R1:W2:Y:S02]  /*334c0*/  SYNCS.PHASECHK.TRANS64.TRYWAIT P1, [R7+URZ], R2 ;  /* 0x00000002070075a7 */ /* 0x0022a4000802017f */
[----:B--2---:R-:W-:Y:S05]  /*334d0*/  @!P1 NANOSLEEP.SYNCS 0x989680 ;  /* 0x009896800000995d */ /* 0x004fea0003900000 */
[----:B------:R-:W2:Y:S02]  /*334e0*/  @!P1 SYNCS.PHASECHK.TRANS64 P1, [R7+URZ], R2 ;  /* 0x00000002070095a7 */ /* 0x000ea4000802007f */
[----:B--2---:R-:W-:Y:S05]  /*334f0*/  @!P1 BRA `(.L_x_2641) ;  /* 0xfffffffc00f09947 */ /* 0x004fea000383ffff */
[----:B------:R-:W-:Y:S05]  /*33500*/  BRA `(.L_x_2840) ;  /* 0xffffffb400187947 */ /* 0x000fea000383ffff */
.L_x_2643:
[----:B--2---:R2:W3:Y:S02]  /*33510*/  SYNCS.PHASECHK.TRANS64.TRYWAIT P1, [R4+URZ+0x29860], R5 ;  /* 0x02986005040075a7 */ /* 0x0044e4000802017f */
[----:B---3--:R-:W-:Y:S05]  /*33520*/  @!P1 NANOSLEEP.SYNCS 0x989680 ;  /* 0x009896800000995d */ /* 0x008fea0003900000 */
[----:B------:R-:W3:Y:S02]  /*33530*/  @!P1 SYNCS.PHASECHK.TRANS64 P1, [R4+URZ+0x29860], R5 ;  /* 0x02986005040095a7 */ /* 0x000ee4000802007f */
[----:B---3--:R-:W-:Y:S05]  /*33540*/  @!P1 BRA `(.L_x_2643) ;  /* 0xfffffffc00f09947 */ /* 0x008fea000383ffff */
[----:B------:R-:W-:Y:S05]  /*33550*/  BRA `(.L_x_2841) ;  /* 0xffffffb400187947 */ /* 0x000fea000383ffff */
.L_x_2645:
[----:B---3--:R3:W4:Y:S02]  /*33560*/  SYNCS.PHASECHK.TRANS64.TRYWAIT P1, [R3+URZ+0x29860], R2 ;  /* 0x02986002030075a7 */ /* 0x008724000802017f */
[----:B----4-:R-:W-:Y:S05]  /*33570*/  @!P1 NANOSLEEP.SYNCS 0x989680 ;  /* 0x009896800000995d */ /* 0x010fea0003900000 */
[----:B------:R-:W4:Y:S02]  /*33580*/  @!P1 SYNCS.PHASECHK.TRANS64 P1, [R3+URZ+0x29860], R2 ;  /* 0x02986002030095a7 */ /* 0x000f24000802007f */
[----:B----4-:R-:W-:Y:S05]  /*33590*/  @!P1 BRA `(.L_x_2645) ;  /* 0xfffffffc00f09947 */ /* 0x010fea000383ffff */
[----:B------:R-:W-:Y:S05]  /*335a0*/  BRA `(.L_x_2842) ;  /* 0xffffffb400187947 */ /* 0x000fea000383ffff */
.L_x_2647:
[----:B----4-:R4:W0:Y:S02]  /*335b0*/  SYNCS.PHASECHK.TRANS64.TRYWAIT P0, [R4+URZ+0x29880], R5 ;  /* 0x02988005040075a7 */ /* 0x010824000800017f */
[----:B0-----:R-:W-:Y:S05]  /*335c0*/  @!P0 NANOSLEEP.SYNCS 0x989680 ;  /* 0x009896800000895d */ /* 0x001fea0003900000 */
[----:B------:R-:W0:Y:S02]  /*335d0*/  @!P0 SYNCS.PHASECHK.TRANS64 P0, [R4+URZ+0x29880], R5 ;  /* 0x02988005040085a7 */ /* 0x000e24000800007f */
[----:B0-----:R-:W-:Y:S05]  /*335e0*/  @!P0 BRA `(.L_x_2647) ;  /* 0xfffffffc00f08947 */ /* 0x001fea000383ffff */
[----:B------:R-:W-:Y:S05]  /*335f0*/  BRA `(.L_x_2648) ;  /* 0xffffffb400147947 */ /* 0x000fea000383ffff */
.L_x_2843:
        /* <DEDUP_REMOVED lines=16> */
.L_x_2852:


//--------------------- .nv.global.init           --------------------------
	.section	.nv.global.init,"aw",@progbits
	.align	4
.nv.global.init:
	.type		_ZZN5flash28permute_output_fp8_VcolmajorIN4cute6TensorINS1_11ArrayEngineIfLm64EEENS1_6LayoutINS1_5tupleIJNS6_IJNS1_1CILi2EEES8_NS7_ILi16EEEEEENS7_ILi1EEESB_EEENS6_IJNS6_IJSB_S8_NS7_ILi4EEEEEENS7_ILi0EEESF_EEEEEEEEEvRT_E9upper_map,@object
	.size		_ZZN5flash28permute_output_fp8_VcolmajorIN4cute6TensorINS1_11ArrayEngineIfLm64EEENS1_6LayoutINS1_5tupleIJNS6_IJNS1_1CILi2EEES8_NS7_ILi16EEEEEENS7_ILi1EEESB_EEENS6_IJNS6_IJSB_S8_NS7_ILi4EEEEEENS7_ILi0EEESF_EEEEEEEEEvRT_E9upper_map,($str$23 - _ZZN5flash28permute_output_fp8_VcolmajorIN4cute6TensorINS1_11ArrayEngineIfLm64EEENS1_6LayoutINS1_5tupleIJNS6_IJNS1_1CILi2EEES8_NS7_ILi16EEEEEENS7_ILi1EEESB_EEENS6_IJNS6_IJSB_S8_NS7_ILi4EEEEEENS7_ILi0EEESF_EEEEEEEEEvRT_E9upper_map)
_ZZN5flash28permute_output_fp8_VcolmajorIN4cute6TensorINS1_11ArrayEngineIfLm64EEENS1_6LayoutINS1_5tupleIJNS6_IJNS1_1CILi2EEES8_NS7_ILi16EEEEEENS7_ILi1EEESB_EEENS6_IJNS6_IJSB_S8_NS7_ILi4EEEEEENS7_ILi0EEESF_EEEEEEEEEvRT_E9upper_map:
        /*0000*/ 	.byte	0x00, 0x00, 0x00, 0x00, 0x02, 0x00, 0x00, 0x00, 0x03, 0x00, 0x00, 0x00, 0x01, 0x00, 0x00, 0x00
	.type		$str$23,@object
	.size		$str$23,($str$24 - $str$23)
$str$23:
        /*0010*/ 	.byte	0x28, 0x61, 0x64, 0x64, 0x72, 0x65, 0x73, 0x73, 0x20, 0x26, 0x20, 0x6d, 0x61, 0x73, 0x6b, 0x29
        /*0020*/ 	.byte	0x20, 0x3d, 0x3d, 0x20, 0x30, 0x00
	.type		$str$24,@object
	.size		$str$24,(__unnamed_5 - $str$24)
$str$24:
        /*0026*/ 	.byte	0x2f, 0x74, 0x6d, 0x70, 0x2f, 0x6f, 0x73, 0x73, 0x5f, 0x6b, 0x65, 0x72, 0x6e, 0x65, 0x6c, 0x73
        /*0036*/ 	.byte	0x5f, 0x73, 0x72, 0x63, 0x2f, 0x66, 0x6c, 0x61, 0x73, 0x68, 0x5f, 0x61, 0x74, 0x74, 0x65, 0x6e
        /*0046*/ 	.byte	0x74, 0x69, 0x6f, 0x6e, 0x2f, 0x63, 0x73, 0x72, 0x63, 0x2f, 0x63, 0x75, 0x74, 0x6c, 0x61, 0x73
        /*0056*/ 	.byte	0x73, 0x2f, 0x69, 0x6e, 0x63, 0x6c, 0x75, 0x64, 0x65, 0x2f, 0x63, 0x75, 0x74, 0x65, 0x2f, 0x70
        /*0066*/ 	.byte	0x6f, 0x69, 0x6e, 0x74, 0x65, 0x72, 0x5f, 0x66, 0x6c, 0x61, 0x67, 0x67, 0x65, 0x64, 0x2e, 0x68
        /*0076*/ 	.byte	0x70, 0x70, 0x00
	.type		__unnamed_5,@object
	.size		__unnamed_5,(__unnamed_7 - __unnamed_5)
__unnamed_5:
        /* <DEDUP_REMOVED lines=24> */
        /*01f9*/ 	.byte	0x3e, 0x3e, 0x20, 0x26, 0x5d, 0x00
	.type		__unnamed_7,@object
	.size		__unnamed_7,(__unnamed_3 - __unnamed_7)
__unnamed_7:
        /* <DEDUP_REMOVED lines=25> */
	.type		__unnamed_3,@object
	.size		__unnamed_3,(__unnamed_2 - __unnamed_3)
__unnamed_3:
        /* <DEDUP_REMOVED lines=29> */
        /*0555*/ 	.byte	0x5d, 0x00
	.type		__unnamed_2,@object
	.size		__unnamed_2,(__unnamed_4 - __unnamed_2)
__unnamed_2:
        /* <DEDUP_REMOVED lines=30> */
	.type		__unnamed_4,@object
	.size		__unnamed_4,(__unnamed_6 - __unnamed_4)
__unnamed_4:
        /* <DEDUP_REMOVED lines=30> */
	.type		__unnamed_6,@object
	.size		__unnamed_6,(__unnamed_1 - __unnamed_6)
__unnamed_6:
        /* <DEDUP_REMOVED lines=29> */
        /*0acb*/ 	.byte	0x3e, 0x5d, 0x00
	.type		__unnamed_1,@object
	.size		__unnamed_1,(.L_0 - __unnamed_1)
__unnamed_1:
        /* <DEDUP_REMOVED lines=29> */
        /*0c9e*/ 	.byte	0x3e, 0x20, 0x26, 0x5d, 0x00
.L_0:


//--------------------- .nv.shared._ZN7cutlass13device_kernelIN5flash11enable_sm90INS1_16FlashAttnFwdSm90INS1_25CollectiveMainloopFwdSm90ILi2EN4cute5tupleIJNS5_1CILi1EEES8_S8_EEENS6_IJNS7_ILi128EEENS7_ILi160EEENS7_ILi192EEEEEELi128ENS_12float_e4m3_tEfNS_4arch4Sm90ELb0ELb0ELb0ELb0ELb0ELb0ELb0ELb1ELb1ELb1ELb1ELb0EEENS1_21CollectiveEpilogueFwdINS6_IJSA_SA_SB_EEES9_NS_10bfloat16_tESG_Li256ELb0ELb1ELb1ELb1EEENS1_19SingleTileSchedulerILb0ELb1ELb1ELi128EEEEEEEEEvNT_6ParamsE --------------------------
	.section	.nv.shared._ZN7cutlass13device_kernelIN5flash11enable_sm90INS1_16FlashAttnFwdSm90INS1_25CollectiveMainloopFwdSm90ILi2EN4cute5tupleIJNS5_1CILi1EEES8_S8_EEENS6_IJNS7_ILi128EEENS7_ILi160EEENS7_ILi192EEEEEELi128ENS_12float_e4m3_tEfNS_4arch4Sm90ELb0ELb0ELb0ELb0ELb0ELb0ELb0ELb1ELb1ELb1ELb1ELb0EEENS1_21CollectiveEpilogueFwdINS6_IJSA_SA_SB_EEES9_NS_10bfloat16_tESG_Li256ELb0ELb1ELb1ELb1EEENS1_19SingleTileSchedulerILb0ELb1ELb1ELi128EEEEEEEEEvNT_6ParamsE,"aw",@nobits
	.sectionflags	@""
	.align	16
	.zero		1024


//--------------------- .nv.shared.reserved.0     --------------------------
	.section	.nv.shared.reserved.0,"aw",@nobits
	.weak		__nv_reservedSMEM_offset_0_alias
	.size		__nv_reservedSMEM_offset_0_alias, 0, 0
	.other		__nv_reservedSMEM_offset_0_alias,@"STO_CUDA_RESERVED_SHARED STV_DEFAULT"
__nv_reservedSMEM_offset_0_alias:
	.zero		0


//--------------------- .nv.global                --------------------------
	.section	.nv.global,"aw",@nobits
.nv.global:
	.type		_ZN76_INTERNAL_afc1836f_40_flash_fwd_hdim192_128_e4m3_split_sm90_cu_882f9858_30504cute1_E,@object
	.size		_ZN76_INTERNAL_afc1836f_40_flash_fwd_hdim192_128_e4m3_split_sm90_cu_882f9858_30504cute1_E,(_ZN76_INTERNAL_afc1836f_40_flash_fwd_hdim192_128_e4m3_split_sm90_cu_882f9858_30504cuda3std3__45__cpo6cbeginE - _ZN76_INTERNAL_afc1836f_40_flash_fwd_hdim192_128_e4m3_split_sm90_cu_882f9858_30504cute1_E)
_ZN76_INTERNAL_afc1836f_40_flash_fwd_hdim192_128_e4m3_split_sm90_cu_882f9858_30504cute1_E:
	.zero		1
	.type		_ZN76_INTERNAL_afc1836f_40_flash_fwd_hdim192_128_e4m3_split_sm90_cu_882f9858_30504cuda3std3__45__cpo6cbeginE,@object
	.size		_ZN76_INTERNAL_afc1836f_40_flash_fwd_hdim192_128_e4m3_split_sm90_cu_882f9858_30504cuda3std3__45__cpo6cbeginE,(_ZN76_INTERNAL_afc1836f_40_flash_fwd_hdim192_128_e4m3_split_sm90_cu_882f9858_30504cuda3std3__48in_placeE - _ZN76_INTERNAL_afc1836f_40_flash_fwd_hdim192_128_e4m3_split_sm90_cu_882f9858_30504cuda3std3__45__cpo6cbeginE)
_ZN76_INTERNAL_afc1836f_40_flash_fwd_hdim192_128_e4m3_split_sm90_cu_882f9858_30504cuda3std3__45__cpo6cbeginE:
	.zero		1
	.type		_ZN76_INTERNAL_afc1836f_40_flash_fwd_hdim192_128_e4m3_split_sm90_cu_882f9858_30504cuda3std3__48in_placeE,@object
	.size		_ZN76_INTERNAL_afc1836f_40_flash_fwd_hdim192_128_e4m3_split_sm90_cu_882f9858_30504cuda3std3__48in_placeE,(_ZN76_INTERNAL_afc1836f_40_flash_fwd_hdim192_128_e4m3_split_sm90_cu_882f9858_30504cuda3std6ranges3__45__cpo9iter_moveE - _ZN76_INTERNAL_afc1836f_40_flash_fwd_hdim192_128_e4m3_split_sm90_cu_882f9858_30504cuda3std3__48in_placeE)
_ZN76_INTERNAL_afc1836f_40_flash_fwd_hdim192_128_e4m3_split_sm90_cu_882f9858_30504cuda3std3__48in_placeE:
	.zero		1
	.type		_ZN76_INTERNAL_afc1836f_40_flash_fwd_hdim192_128_e4m3_split_sm90_cu_882f9858_30504cuda3std6ranges3__45__cpo9iter_moveE,@object
	.size		_ZN76_INTERNAL_afc1836f_40_flash_fwd_hdim192_128_e4m3_split_sm90_cu_882f9858_30504cuda3std6ranges3__45__cpo9iter_moveE,(_ZN76_INTERNAL_afc1836f_40_flash_fwd_hdim192_128_e4m3_split_sm90_cu_882f9858_30504cuda3std3__45__cpo5beginE - _ZN76_INTERNAL_afc1836f_40_flash_fwd_hdim192_128_e4m3_split_sm90_cu_882f9858_30504cuda3std6ranges3__45__cpo9iter_moveE)
_ZN76_INTERNAL_afc1836f_40_flash_fwd_hdim192_128_e4m3_split_sm90_cu_882f9858_30504cuda3std6ranges3__45__cpo9iter_moveE:
	.zero		1
	.type		_ZN76_INTERNAL_afc1836f_40_flash_fwd_hdim192_128_e4m3_split_sm90_cu_882f9858_30504cuda3std3__45__cpo5beginE,@object
	.size		_ZN76_INTERNAL_afc1836f_40_flash_fwd_hdim192_128_e4m3_split_sm90_cu_882f9858_30504cuda3std3__45__cpo5beginE,(_ZN76_INTERNAL_afc1836f_40_flash_fwd_hdim192_128_e4m3_split_sm90_cu_882f9858_30504cuda3std3__478_GLOBAL__N__afc1836f_40_flash_fwd_hdim192_128_e4m3_split_sm90_cu_882f9858_30506ignoreE - _ZN76_INTERNAL_afc1836f_40_flash_fwd_hdim192_128_e4m3_split_sm90_cu_882f9858_30504cuda3std3__45__cpo5beginE)
_ZN76_INTERNAL_afc1836f_40_flash_fwd_hdim192_128_e4m3_split_sm90_cu_882f9858_30504cuda3std3__45__cpo5beginE:
	.zero		1
	.type		_ZN76_INTERNAL_afc1836f_40_flash_fwd_hdim192_128_e4m3_split_sm90_cu_882f9858_30504cuda3std3__478_GLOBAL__N__afc1836f_40_flash_fwd_hdim192_128_e4m3_split_sm90_cu_882f9858_30506ignoreE,@object
	.size		_ZN76_INTERNAL_afc1836f_40_flash_fwd_hdim192_128_e4m3_split_sm90_cu_882f9858_30504cuda3std3__478_GLOBAL__N__afc1836f_40_flash_fwd_hdim192_128_e4m3_split_sm90_cu_882f9858_30506ignoreE,(_ZN76_INTERNAL_afc1836f_40_flash_fwd_hdim192_128_e4m3_split_sm90_cu_882f9858_30504cute7productE - _ZN76_INTERNAL_afc1836f_40_flash_fwd_hdim192_128_e4m3_split_sm90_cu_882f9858_30504cuda3std3__478_GLOBAL__N__afc1836f_40_flash_fwd_hdim192_128_e4m3_split_sm90_cu_882f9858_30506ignoreE)
_ZN76_INTERNAL_afc1836f_40_flash_fwd_hdim192_128_e4m3_split_sm90_cu_882f9858_30504cuda3std3__478_GLOBAL__N__afc1836f_40_flash_fwd_hdim192_128_e4m3_split_sm90_cu_882f9858_30506ignoreE:
	.zero		1
	.type		_ZN76_INTERNAL_afc1836f_40_flash_fwd_hdim192_128_e4m3_split_sm90_cu_882f9858_30504cute7productE,@object
	.size		_ZN76_INTERNAL_afc1836f_40_flash_fwd_hdim192_128_e4m3_split_sm90_cu_882f9858_30504cute7productE,(_ZN76_INTERNAL_afc1836f_40_flash_fwd_hdim192_128_e4m3_split_sm90_cu_882f9858_30504cuda3std3__45__cpo3endE - _ZN76_INTERNAL_afc1836f_40_flash_fwd_hdim192_128_e4m3_split_sm90_cu_882f9858_30504cute7productE)
_ZN76_INTERNAL_afc1836f_40_flash_fwd_hdim192_128_e4m3_split_sm90_cu_882f9858_30504cute7productE:
	.zero		1
	.type		_ZN76_INTERNAL_afc1836f_40_flash_fwd_hdim192_128_e4m3_split_sm90_cu_882f9858_30504cuda3std3__45__cpo3endE,@object
	.size		_ZN76_INTERNAL_afc1836f_40_flash_fwd_hdim192_128_e4m3_split_sm90_cu_882f9858_30504cuda3std3__45__cpo3endE,(_ZN76_INTERNAL_afc1836f_40_flash_fwd_hdim192_128_e4m3_split_sm90_cu_882f9858_30504cuda3std3__419piecewise_constructE - _ZN76_INTERNAL_afc1836f_40_flash_fwd_hdim192_128_e4m3_split_sm90_cu_882f9858_30504cuda3std3__45__cpo3endE)
_ZN76_INTERNAL_afc1836f_40_flash_fwd_hdim192_128_e4m3_split_sm90_cu_882f9858_30504cuda3std3__45__cpo3endE:
	.zero		1
	.type		_ZN76_INTERNAL_afc1836f_40_flash_fwd_hdim192_128_e4m3_split_sm90_cu_882f9858_30504cuda3std3__419piecewise_constructE,@object
	.size		_ZN76_INTERNAL_afc1836f_40_flash_fwd_hdim192_128_e4m3_split_sm90_cu_882f9858_30504cuda3std3__419piecewise_constructE,(_ZN76_INTERNAL_afc1836f_40_flash_fwd_hdim192_128_e4m3_split_sm90_cu_882f9858_30504cuda3std3__45__cpo4cendE - _ZN76_INTERNAL_afc1836f_40_flash_fwd_hdim192_128_e4m3_split_sm90_cu_882f9858_30504cuda3std3__419piecewise_constructE)
_ZN76_INTERNAL_afc1836f_40_flash_fwd_hdim192_128_e4m3_split_sm90_cu_882f9858_30504cuda3std3__419piecewise_constructE:
	.zero		1
	.type		_ZN76_INTERNAL_afc1836f_40_flash_fwd_hdim192_128_e4m3_split_sm90_cu_882f9858_30504cuda3std3__45__cpo4cendE,@object
	.size		_ZN76_INTERNAL_afc1836f_40_flash_fwd_hdim192_128_e4m3_split_sm90_cu_882f9858_30504cuda3std3__45__cpo4cendE,(_ZN76_INTERNAL_afc1836f_40_flash_fwd_hdim192_128_e4m3_split_sm90_cu_882f9858_30504cuda3std6ranges3__45__cpo4swapE - _ZN76_INTERNAL_afc1836f_40_flash_fwd_hdim192_128_e4m3_split_sm90_cu_882f9858_30504cuda3std3__45__cpo4cendE)
_ZN76_INTERNAL_afc1836f_40_flash_fwd_hdim192_128_e4m3_split_sm90_cu_882f9858_30504cuda3std3__45__cpo4cendE:
	.zero		1
	.type		_ZN76_INTERNAL_afc1836f_40_flash_fwd_hdim192_128_e4m3_split_sm90_cu_882f9858_30504cuda3std6ranges3__45__cpo4swapE,@object
	.size		_ZN76_INTERNAL_afc1836f_40_flash_fwd_hdim192_128_e4m3_split_sm90_cu_882f9858_30504cuda3std6ranges3__45__cpo4swapE,(.L_15 - _ZN76_INTERNAL_afc1836f_40_flash_fwd_hdim192_128_e4m3_split_sm90_cu_882f9858_30504cuda3std6ranges3__45__cpo4swapE)
_ZN76_INTERNAL_afc1836f_40_flash_fwd_hdim192_128_e4m3_split_sm90_cu_882f9858_30504cuda3std6ranges3__45__cpo4swapE:
	.zero		1
.L_15:


//--------------------- .nv.shared._ZN7cutlass13device_kernelIN5flash11enable_sm90INS1_16FlashAttnFwdSm90INS1_25CollectiveMainloopFwdSm90ILi2EN4cute5tupleIJNS5_1CILi1EEES8_S8_EEENS6_IJNS7_ILi128EEENS7_ILi160EEENS7_ILi192EEEEEELi128ENS_12float_e4m3_tEfNS_4arch4Sm90ELb0ELb0ELb0ELb1ELb0ELb0ELb0ELb1ELb1ELb1ELb1ELb0EEENS1_21CollectiveEpilogueFwdINS6_IJSA_SA_SB_EEES9_NS_10bfloat16_tESG_Li256ELb1ELb1ELb1ELb1EEENS1_36VarlenDynamicPersistentTileSchedulerILi128ELi160ELi256ELi128ELb1ELb1ELb1ELb0ELb1ELb1EEEEEEEEEvNT_6ParamsE --------------------------
	.section	.nv.shared._ZN7cutlass13device_kernelIN5flash11enable_sm90INS1_16FlashAttnFwdSm90INS1_25CollectiveMainloopFwdSm90ILi2EN4cute5tupleIJNS5_1CILi1EEES8_S8_EEENS6_IJNS7_ILi128EEENS7_ILi160EEENS7_ILi192EEEEEELi128ENS_12float_e4m3_tEfNS_4arch4Sm90ELb0ELb0ELb0ELb1ELb0ELb0ELb0ELb1ELb1ELb1ELb1ELb0EEENS1_21CollectiveEpilogueFwdINS6_IJSA_SA_SB_EEES9_NS_10bfloat16_tESG_Li256ELb1ELb1ELb1ELb1EEENS1_36VarlenDynamicPersistentTileSchedulerILi128ELi160ELi256ELi128ELb1ELb1ELb1ELb0ELb1ELb1EEEEEEEEEvNT_6ParamsE,"aw",@nobits
	.sectionflags	@""
	.align	16
	.zero		1024


//--------------------- .nv.shared._ZN7cutlass13device_kernelIN5flash11enable_sm90INS1_16FlashAttnFwdSm90INS1_25CollectiveMainloopFwdSm90ILi2EN4cute5tupleIJNS5_1CILi1EEES8_S8_EEENS6_IJNS7_ILi128EEENS7_ILi160EEENS7_ILi192EEEEEELi128ENS_12float_e4m3_tEfNS_4arch4Sm90ELb0ELb0ELb0ELb1ELb0ELb1ELb0ELb1ELb1ELb1ELb1ELb0EEENS1_21CollectiveEpilogueFwdINS6_IJSA_SA_SB_EEES9_NS_10bfloat16_tESG_Li256ELb1ELb1ELb1ELb1EEENS1_36VarlenDynamicPersistentTileSchedulerILi128ELi160ELi256ELi128ELb1ELb1ELb1ELb0ELb1ELb1EEEEEEEEEvNT_6ParamsE --------------------------
	.section	.nv.shared._ZN7cutlass13device_kernelIN5flash11enable_sm90INS1_16FlashAttnFwdSm90INS1_25CollectiveMainloopFwdSm90ILi2EN4cute5tupleIJNS5_1CILi1EEES8_S8_EEENS6_IJNS7_ILi128EEENS7_ILi160EEENS7_ILi192EEEEEELi128ENS_12float_e4m3_tEfNS_4arch4Sm90ELb0ELb0ELb0ELb1ELb0ELb1ELb0ELb1ELb1ELb1ELb1ELb0EEENS1_21CollectiveEpilogueFwdINS6_IJSA_SA_SB_EEES9_NS_10bfloat16_tESG_Li256ELb1ELb1ELb1ELb1EEENS1_36VarlenDynamicPersistentTileSchedulerILi128ELi160ELi256ELi128ELb1ELb1ELb1ELb0ELb1ELb1EEEEEEEEEvNT_6ParamsE,"aw",@nobits
	.sectionflags	@""
	.align	16
	.zero		1024


//--------------------- .nv.shared._ZN7cutlass13device_kernelIN5flash11enable_sm90INS1_16FlashAttnFwdSm90INS1_25CollectiveMainloopFwdSm90ILi2EN4cute5tupleIJNS5_1CILi1EEES8_S8_EEENS6_IJNS7_ILi128EEENS7_ILi160EEENS7_ILi192EEEEEELi128ENS_12float_e4m3_tEfNS_4arch4Sm90ELb0ELb1ELb0ELb0ELb0ELb0ELb0ELb1ELb1ELb1ELb1ELb0EEENS1_21CollectiveEpilogueFwdINS6_IJSA_SA_SB_EEES9_NS_10bfloat16_tESG_Li256ELb0ELb1ELb1ELb1EEENS1_19SingleTileSchedulerILb0ELb1ELb1ELi128EEEEEEEEEvNT_6ParamsE --------------------------
	.section	.nv.shared._ZN7cutlass13device_kernelIN5flash11enable_sm90INS1_16FlashAttnFwdSm90INS1_25CollectiveMainloopFwdSm90ILi2EN4cute5tupleIJNS5_1CILi1EEES8_S8_EEENS6_IJNS7_ILi128EEENS7_ILi160EEENS7_ILi192EEEEEELi128ENS_12float_e4m3_tEfNS_4arch4Sm90ELb0ELb1ELb0ELb0ELb0ELb0ELb0ELb1ELb1ELb1ELb1ELb0EEENS1_21CollectiveEpilogueFwdINS6_IJSA_SA_SB_EEES9_NS_10bfloat16_tESG_Li256ELb0ELb1ELb1ELb1EEENS1_19SingleTileSchedulerILb0ELb1ELb1ELi128EEEEEEEEEvNT_6ParamsE,"aw",@nobits
	.sectionflags	@""
	.align	16
	.zero		1024


//--------------------- .nv.shared._ZN7cutlass13device_kernelIN5flash11enable_sm90INS1_16FlashAttnFwdSm90INS1_25CollectiveMainloopFwdSm90ILi2EN4cute5tupleIJNS5_1CILi1EEES8_S8_EEENS6_IJNS7_ILi128EEENS7_ILi160EEENS7_ILi192EEEEEELi128ENS_12float_e4m3_tEfNS_4arch4Sm90ELb0ELb1ELb0ELb1ELb0ELb0ELb0ELb1ELb1ELb1ELb1ELb0EEENS1_21CollectiveEpilogueFwdINS6_IJSA_SA_SB_EEES9_NS_10bfloat16_tESG_Li256ELb1ELb1ELb1ELb1EEENS1_36VarlenDynamicPersistentTileSchedulerILi128ELi160ELi256ELi128ELb1ELb1ELb1ELb1ELb0ELb1EEEEEEEEEvNT_6ParamsE --------------------------
	.section	.nv.shared._ZN7cutlass13device_kernelIN5flash11enable_sm90INS1_16FlashAttnFwdSm90INS1_25CollectiveMainloopFwdSm90ILi2EN4cute5tupleIJNS5_1CILi1EEES8_S8_EEENS6_IJNS7_ILi128EEENS7_ILi160EEENS7_ILi192EEEEEELi128ENS_12float_e4m3_tEfNS_4arch4Sm90ELb0ELb1ELb0ELb1ELb0ELb0ELb0ELb1ELb1ELb1ELb1ELb0EEENS1_21CollectiveEpilogueFwdINS6_IJSA_SA_SB_EEES9_NS_10bfloat16_tESG_Li256ELb1ELb1ELb1ELb1EEENS1_36VarlenDynamicPersistentTileSchedulerILi128ELi160ELi256ELi128ELb1ELb1ELb1ELb1ELb0ELb1EEEEEEEEEvNT_6ParamsE,"aw",@nobits
	.sectionflags	@""
	.align	16
	.zero		1024


//--------------------- .nv.shared._ZN7cutlass13device_kernelIN5flash11enable_sm90INS1_16FlashAttnFwdSm90INS1_25CollectiveMainloopFwdSm90ILi2EN4cute5tupleIJNS5_1CILi1EEES8_S8_EEENS6_IJNS7_ILi128EEENS7_ILi160EEENS7_ILi192EEEEEELi128ENS_12float_e4m3_tEfNS_4arch4Sm90ELb0ELb1ELb0ELb1ELb0ELb1ELb0ELb1ELb1ELb1ELb1ELb0EEENS1_21CollectiveEpilogueFwdINS6_IJSA_SA_SB_EEES9_NS_10bfloat16_tESG_Li256ELb1ELb1ELb1ELb1EEENS1_36VarlenDynamicPersistentTileSchedulerILi128ELi160ELi256ELi128ELb1ELb1ELb1ELb1ELb0ELb1EEEEEEEEEvNT_6ParamsE --------------------------
	.section	.nv.shared._ZN7cutlass13device_kernelIN5flash11enable_sm90INS1_16FlashAttnFwdSm90INS1_25CollectiveMainloopFwdSm90ILi2EN4cute5tupleIJNS5_1CILi1EEES8_S8_EEENS6_IJNS7_ILi128EEENS7_ILi160EEENS7_ILi192EEEEEELi128ENS_12float_e4m3_tEfNS_4arch4Sm90ELb0ELb1ELb0ELb1ELb0ELb1ELb0ELb1ELb1ELb1ELb1ELb0EEENS1_21CollectiveEpilogueFwdINS6_IJSA_SA_SB_EEES9_NS_10bfloat16_tESG_Li256ELb1ELb1ELb1ELb1EEENS1_36VarlenDynamicPersistentTileSchedulerILi128ELi160ELi256ELi128ELb1ELb1ELb1ELb1ELb0ELb1EEEEEEEEEvNT_6ParamsE,"aw",@nobits
	.sectionflags	@""
	.align	16
	.zero		1024


//--------------------- .nv.shared._ZN7cutlass13device_kernelIN5flash11enable_sm90INS1_16FlashAttnFwdSm90INS1_25CollectiveMainloopFwdSm90ILi2EN4cute5tupleIJNS5_1CILi1EEES8_S8_EEENS6_IJNS7_ILi128EEENS7_ILi160EEENS7_ILi192EEEEEELi128ENS_12float_e4m3_tEfNS_4arch4Sm90ELb1ELb0ELb0ELb0ELb0ELb0ELb0ELb1ELb1ELb1ELb1ELb0EEENS1_21CollectiveEpilogueFwdINS6_IJSA_SA_SB_EEES9_NS_10bfloat16_tESG_Li256ELb0ELb1ELb1ELb1EEENS1_19SingleTileSchedulerILb0ELb1ELb1ELi128EEEEEEEEEvNT_6ParamsE --------------------------
	.section	.nv.shared._ZN7cutlass13device_kernelIN5flash11enable_sm90INS1_16FlashAttnFwdSm90INS1_25CollectiveMainloopFwdSm90ILi2EN4cute5tupleIJNS5_1CILi1EEES8_S8_EEENS6_IJNS7_ILi128EEENS7_ILi160EEENS7_ILi192EEEEEELi128ENS_12float_e4m3_tEfNS_4arch4Sm90ELb1ELb0ELb0ELb0ELb0ELb0ELb0ELb1ELb1ELb1ELb1ELb0EEENS1_21CollectiveEpilogueFwdINS6_IJSA_SA_SB_EEES9_NS_10bfloat16_tESG_Li256ELb0ELb1ELb1ELb1EEENS1_19SingleTileSchedulerILb0ELb1ELb1ELi128EEEEEEEEEvNT_6ParamsE,"aw",@nobits
	.sectionflags	@""
	.align	16
	.zero		1024


//--------------------- .nv.shared._ZN7cutlass13device_kernelIN5flash11enable_sm90INS1_16FlashAttnFwdSm90INS1_25CollectiveMainloopFwdSm90ILi2EN4cute5tupleIJNS5_1CILi1EEES8_S8_EEENS6_IJNS7_ILi128EEENS7_ILi160EEENS7_ILi192EEEEEELi128ENS_12float_e4m3_tEfNS_4arch4Sm90ELb1ELb0ELb0ELb1ELb0ELb0ELb0ELb1ELb1ELb1ELb1ELb0EEENS1_21CollectiveEpilogueFwdINS6_IJSA_SA_SB_EEES9_NS_10bfloat16_tESG_Li256ELb1ELb1ELb1ELb1EEENS1_36VarlenDynamicPersistentTileSchedulerILi128ELi160ELi256ELi128ELb1ELb1ELb1ELb1ELb1ELb1EEEEEEEEEvNT_6ParamsE --------------------------
	.section	.nv.shared._ZN7cutlass13device_kernelIN5flash11enable_sm90INS1_16FlashAttnFwdSm90INS1_25CollectiveMainloopFwdSm90ILi2EN4cute5tupleIJNS5_1CILi1EEES8_S8_EEENS6_IJNS7_ILi128EEENS7_ILi160EEENS7_ILi192EEEEEELi128ENS_12float_e4m3_tEfNS_4arch4Sm90ELb1ELb0ELb0ELb1ELb0ELb0ELb0ELb1ELb1ELb1ELb1ELb0EEENS1_21CollectiveEpilogueFwdINS6_IJSA_SA_SB_EEES9_NS_10bfloat16_tESG_Li256ELb1ELb1ELb1ELb1EEENS1_36VarlenDynamicPersistentTileSchedulerILi128ELi160ELi256ELi128ELb1ELb1ELb1ELb1ELb1ELb1EEEEEEEEEvNT_6ParamsE,"aw",@nobits
	.sectionflags	@""
	.align	16
	.zero		1024


//--------------------- .nv.shared._ZN7cutlass13device_kernelIN5flash11enable_sm90INS1_16FlashAttnFwdSm90INS1_25CollectiveMainloopFwdSm90ILi2EN4cute5tupleIJNS5_1CILi1EEES8_S8_EEENS6_IJNS7_ILi128EEENS7_ILi160EEENS7_ILi192EEEEEELi128ENS_12float_e4m3_tEfNS_4arch4Sm90ELb1ELb0ELb0ELb1ELb0ELb1ELb0ELb1ELb1ELb1ELb1ELb0EEENS1_21CollectiveEpilogueFwdINS6_IJSA_SA_SB_EEES9_NS_10bfloat16_tESG_Li256ELb1ELb1ELb1ELb1EEENS1_36VarlenDynamicPersistentTileSchedulerILi128ELi160ELi256ELi128ELb1ELb1ELb1ELb1ELb1ELb1EEEEEEEEEvNT_6ParamsE --------------------------
	.section	.nv.shared._ZN7cutlass13device_kernelIN5flash11enable_sm90INS1_16FlashAttnFwdSm90INS1_25CollectiveMainloopFwdSm90ILi2EN4cute5tupleIJNS5_1CILi1EEES8_S8_EEENS6_IJNS7_ILi128EEENS7_ILi160EEENS7_ILi192EEEEEELi128ENS_12float_e4m3_tEfNS_4arch4Sm90ELb1ELb0ELb0ELb1ELb0ELb1ELb0ELb1ELb1ELb1ELb1ELb0EEENS1_21CollectiveEpilogueFwdINS6_IJSA_SA_SB_EEES9_NS_10bfloat16_tESG_Li256ELb1ELb1ELb1ELb1EEENS1_36VarlenDynamicPersistentTileSchedulerILi128ELi160ELi256ELi128ELb1ELb1ELb1ELb1ELb1ELb1EEEEEEEEEvNT_6ParamsE,"aw",@nobits
	.sectionflags	@""
	.align	16
	.zero		1024


//--------------------- .nv.constant0._ZN7cutlass13device_kernelIN5flash11enable_sm90INS1_16FlashAttnFwdSm90INS1_25CollectiveMainloopFwdSm90ILi2EN4cute5tupleIJNS5_1CILi1EEES8_S8_EEENS6_IJNS7_ILi128EEENS7_ILi160EEENS7_ILi192EEEEEELi128ENS_12float_e4m3_tEfNS_4arch4Sm90ELb0ELb0ELb0ELb0ELb0ELb0ELb0ELb1ELb1ELb1ELb1ELb0EEENS1_21CollectiveEpilogueFwdINS6_IJSA_SA_SB_EEES9_NS_10bfloat16_tESG_Li256ELb0ELb1ELb1ELb1EEENS1_19SingleTileSchedulerILb0ELb1ELb1ELi128EEEEEEEEEvNT_6ParamsE --------------------------
	.section	.nv.constant0._ZN7cutlass13device_kernelIN5flash11enable_sm90INS1_16FlashAttnFwdSm90INS1_25CollectiveMainloopFwdSm90ILi2EN4cute5tupleIJNS5_1CILi1EEES8_S8_EEENS6_IJNS7_ILi128EEENS7_ILi160EEENS7_ILi192EEEEEELi128ENS_12float_e4m3_tEfNS_4arch4Sm90ELb0ELb0ELb0ELb0ELb0ELb0ELb0ELb1ELb1ELb1ELb1ELb0EEENS1_21CollectiveEpilogueFwdINS6_IJSA_SA_SB_EEES9_NS_10bfloat16_tESG_Li256ELb0ELb1ELb1ELb1EEENS1_19SingleTileSchedulerILb0ELb1ELb1ELi128EEEEEEEEEvNT_6ParamsE,"a",@progbits
	.sectionflags	@""
	.align	4
.nv.constant0._ZN7cutlass13device_kernelIN5flash11enable_sm90INS1_16FlashAttnFwdSm90INS1_25CollectiveMainloopFwdSm90ILi2EN4cute5tupleIJNS5_1CILi1EEES8_S8_EEENS6_IJNS7_ILi128EEENS7_ILi160EEENS7_ILi192EEEEEELi128ENS_12float_e4m3_tEfNS_4arch4Sm90ELb0ELb0ELb0ELb0ELb0ELb0ELb0ELb1ELb1ELb1ELb1ELb0EEENS1_21CollectiveEpilogueFwdINS6_IJSA_SA_SB_EEES9_NS_10bfloat16_tESG_Li256ELb0ELb1ELb1ELb1EEENS1_19SingleTileSchedulerILb0ELb1ELb1ELi128EEEEEEEEEvNT_6ParamsE:
	.zero		3200


//--------------------- .nv.constant0._ZN7cutlass13device_kernelIN5flash11enable_sm90INS1_16FlashAttnFwdSm90INS1_25CollectiveMainloopFwdSm90ILi2EN4cute5tupleIJNS5_1CILi1EEES8_S8_EEENS6_IJNS7_ILi128EEENS7_ILi160EEENS7_ILi192EEEEEELi128ENS_12float_e4m3_tEfNS_4arch4Sm90ELb0ELb0ELb0ELb1ELb0ELb0ELb0ELb1ELb1ELb1ELb1ELb0EEENS1_21CollectiveEpilogueFwdINS6_IJSA_SA_SB_EEES9_NS_10bfloat16_tESG_Li256ELb1ELb1ELb1ELb1EEENS1_36VarlenDynamicPersistentTileSchedulerILi128ELi160ELi256ELi128ELb1ELb1ELb1ELb0ELb1ELb1EEEEEEEEEvNT_6ParamsE --------------------------
	.section	.nv.constant0._ZN7cutlass13device_kernelIN5flash11enable_sm90INS1_16FlashAttnFwdSm90INS1_25CollectiveMainloopFwdSm90ILi2EN4cute5tupleIJNS5_1CILi1EEES8_S8_EEENS6_IJNS7_ILi128EEENS7_ILi160EEENS7_ILi192EEEEEELi128ENS_12float_e4m3_tEfNS_4arch4Sm90ELb0ELb0ELb0ELb1ELb0ELb0ELb0ELb1ELb1ELb1ELb1ELb0EEENS1_21CollectiveEpilogueFwdINS6_IJSA_SA_SB_EEES9_NS_10bfloat16_tESG_Li256ELb1ELb1ELb1ELb1EEENS1_36VarlenDynamicPersistentTileSchedulerILi128ELi160ELi256ELi128ELb1ELb1ELb1ELb0ELb1ELb1EEEEEEEEEvNT_6ParamsE,"a",@progbits
	.sectionflags	@""
	.align	4
.nv.constant0._ZN7cutlass13device_kernelIN5flash11enable_sm90INS1_16FlashAttnFwdSm90INS1_25CollectiveMainloopFwdSm90ILi2EN4cute5tupleIJNS5_1CILi1EEES8_S8_EEENS6_IJNS7_ILi128EEENS7_ILi160EEENS7_ILi192EEEEEELi128ENS_12float_e4m3_tEfNS_4arch4Sm90ELb0ELb0ELb0ELb1ELb0ELb0ELb0ELb1ELb1ELb1ELb1ELb0EEENS1_21CollectiveEpilogueFwdINS6_IJSA_SA_SB_EEES9_NS_10bfloat16_tESG_Li256ELb1ELb1ELb1ELb1EEENS1_36VarlenDynamicPersistentTileSchedulerILi128ELi160ELi256ELi128ELb1ELb1ELb1ELb0ELb1ELb1EEEEEEEEEvNT_6ParamsE:
	.zero		3328


//--------------------- .nv.constant0._ZN7cutlass13device_kernelIN5flash11enable_sm90INS1_16FlashAttnFwdSm90INS1_25CollectiveMainloopFwdSm90ILi2EN4cute5tupleIJNS5_1CILi1EEES8_S8_EEENS6_IJNS7_ILi128EEENS7_ILi160EEENS7_ILi192EEEEEELi128ENS_12float_e4m3_tEfNS_4arch4Sm90ELb0ELb0ELb0ELb1ELb0ELb1ELb0ELb1ELb1ELb1ELb1ELb0EEENS1_21CollectiveEpilogueFwdINS6_IJSA_SA_SB_EEES9_NS_10bfloat16_tESG_Li256ELb1ELb1ELb1ELb1EEENS1_36VarlenDynamicPersistentTileSchedulerILi128ELi160ELi256ELi128ELb1ELb1ELb1ELb0ELb1ELb1EEEEEEEEEvNT_6ParamsE --------------------------
	.section	.nv.constant0._ZN7cutlass13device_kernelIN5flash11enable_sm90INS1_16FlashAttnFwdSm90INS1_25CollectiveMainloopFwdSm90ILi2EN4cute5tupleIJNS5_1CILi1EEES8_S8_EEENS6_IJNS7_ILi128EEENS7_ILi160EEENS7_ILi192EEEEEELi128ENS_12float_e4m3_tEfNS_4arch4Sm90ELb0ELb0ELb0ELb1ELb0ELb1ELb0ELb1ELb1ELb1ELb1ELb0EEENS1_21CollectiveEpilogueFwdINS6_IJSA_SA_SB_EEES9_NS_10bfloat16_tESG_Li256ELb1ELb1ELb1ELb1EEENS1_36VarlenDynamicPersistentTileSchedulerILi128ELi160ELi256ELi128ELb1ELb1ELb1ELb0ELb1ELb1EEEEEEEEEvNT_6ParamsE,"a",@progbits
	.sectionflags	@""
	.align	4
.nv.constant0._ZN7cutlass13device_kernelIN5flash11enable_sm90INS1_16FlashAttnFwdSm90INS1_25CollectiveMainloopFwdSm90ILi2EN4cute5tupleIJNS5_1CILi1EEES8_S8_EEENS6_IJNS7_ILi128EEENS7_ILi160EEENS7_ILi192EEEEEELi128ENS_12float_e4m3_tEfNS_4arch4Sm90ELb0ELb0ELb0ELb1ELb0ELb1ELb0ELb1ELb1ELb1ELb1ELb0EEENS1_21CollectiveEpilogueFwdINS6_IJSA_SA_SB_EEES9_NS_10bfloat16_tESG_Li256ELb1ELb1ELb1ELb1EEENS1_36VarlenDynamicPersistentTileSchedulerILi128ELi160ELi256ELi128ELb1ELb1ELb1ELb0ELb1ELb1EEEEEEEEEvNT_6ParamsE:
	.zero		3328


//--------------------- .nv.constant0._ZN7cutlass13device_kernelIN5flash11enable_sm90INS1_16FlashAttnFwdSm90INS1_25CollectiveMainloopFwdSm90ILi2EN4cute5tupleIJNS5_1CILi1EEES8_S8_EEENS6_IJNS7_ILi128EEENS7_ILi160EEENS7_ILi192EEEEEELi128ENS_12float_e4m3_tEfNS_4arch4Sm90ELb0ELb1ELb0ELb0ELb0ELb0ELb0ELb1ELb1ELb1ELb1ELb0EEENS1_21CollectiveEpilogueFwdINS6_IJSA_SA_SB_EEES9_NS_10bfloat16_tESG_Li256ELb0ELb1ELb1ELb1EEENS1_19SingleTileSchedulerILb0ELb1ELb1ELi128EEEEEEEEEvNT_6ParamsE --------------------------
	.section	.nv.constant0._ZN7cutlass13device_kernelIN5flash11enable_sm90INS1_16FlashAttnFwdSm90INS1_25CollectiveMainloopFwdSm90ILi2EN4cute5tupleIJNS5_1CILi1EEES8_S8_EEENS6_IJNS7_ILi128EEENS7_ILi160EEENS7_ILi192EEEEEELi128ENS_12float_e4m3_tEfNS_4arch4Sm90ELb0ELb1ELb0ELb0ELb0ELb0ELb0ELb1ELb1ELb1ELb1ELb0EEENS1_21CollectiveEpilogueFwdINS6_IJSA_SA_SB_EEES9_NS_10bfloat16_tESG_Li256ELb0ELb1ELb1ELb1EEENS1_19SingleTileSchedulerILb0ELb1ELb1ELi128EEEEEEEEEvNT_6ParamsE,"a",@progbits
	.sectionflags	@""
	.align	4
.nv.constant0._ZN7cutlass13device_kernelIN5flash11enable_sm90INS1_16FlashAttnFwdSm90INS1_25CollectiveMainloopFwdSm90ILi2EN4cute5tupleIJNS5_1CILi1EEES8_S8_EEENS6_IJNS7_ILi128EEENS7_ILi160EEENS7_ILi192EEEEEELi128ENS_12float_e4m3_tEfNS_4arch4Sm90ELb0ELb1ELb0ELb0ELb0ELb0ELb0ELb1ELb1ELb1ELb1ELb0EEENS1_21CollectiveEpilogueFwdINS6_IJSA_SA_SB_EEES9_NS_10bfloat16_tESG_Li256ELb0ELb1ELb1ELb1EEENS1_19SingleTileSchedulerILb0ELb1ELb1ELi128EEEEEEEEEvNT_6ParamsE:
	.zero		3200


//--------------------- .nv.constant0._ZN7cutlass13device_kernelIN5flash11enable_sm90INS1_16FlashAttnFwdSm90INS1_25CollectiveMainloopFwdSm90ILi2EN4cute5tupleIJNS5_1CILi1EEES8_S8_EEENS6_IJNS7_ILi128EEENS7_ILi160EEENS7_ILi192EEEEEELi128ENS_12float_e4m3_tEfNS_4arch4Sm90ELb0ELb1ELb0ELb1ELb0ELb0ELb0ELb1ELb1ELb1ELb1ELb0EEENS1_21CollectiveEpilogueFwdINS6_IJSA_SA_SB_EEES9_NS_10bfloat16_tESG_Li256ELb1ELb1ELb1ELb1EEENS1_36VarlenDynamicPersistentTileSchedulerILi128ELi160ELi256ELi128ELb1ELb1ELb1ELb1ELb0ELb1EEEEEEEEEvNT_6ParamsE --------------------------
	.section	.nv.constant0._ZN7cutlass13device_kernelIN5flash11enable_sm90INS1_16FlashAttnFwdSm90INS1_25CollectiveMainloopFwdSm90ILi2EN4cute5tupleIJNS5_1CILi1EEES8_S8_EEENS6_IJNS7_ILi128EEENS7_ILi160EEENS7_ILi192EEEEEELi128ENS_12float_e4m3_tEfNS_4arch4Sm90ELb0ELb1ELb0ELb1ELb0ELb0ELb0ELb1ELb1ELb1ELb1ELb0EEENS1_21CollectiveEpilogueFwdINS6_IJSA_SA_SB_EEES9_NS_10bfloat16_tESG_Li256ELb1ELb1ELb1ELb1EEENS1_36VarlenDynamicPersistentTileSchedulerILi128ELi160ELi256ELi128ELb1ELb1ELb1ELb1ELb0ELb1EEEEEEEEEvNT_6ParamsE,"a",@progbits
	.sectionflags	@""
	.align	4
.nv.constant0._ZN7cutlass13device_kernelIN5flash11enable_sm90INS1_16FlashAttnFwdSm90INS1_25CollectiveMainloopFwdSm90ILi2EN4cute5tupleIJNS5_1CILi1EEES8_S8_EEENS6_IJNS7_ILi128EEENS7_ILi160EEENS7_ILi192EEEEEELi128ENS_12float_e4m3_tEfNS_4arch4Sm90ELb0ELb1ELb0ELb1ELb0ELb0ELb0ELb1ELb1ELb1ELb1ELb0EEENS1_21CollectiveEpilogueFwdINS6_IJSA_SA_SB_EEES9_NS_10bfloat16_tESG_Li256ELb1ELb1ELb1ELb1EEENS1_36VarlenDynamicPersistentTileSchedulerILi128ELi160ELi256ELi128ELb1ELb1ELb1ELb1ELb0ELb1EEEEEEEEEvNT_6ParamsE:
	.zero		3328


//--------------------- .nv.constant0._ZN7cutlass13device_kernelIN5flash11enable_sm90INS1_16FlashAttnFwdSm90INS1_25CollectiveMainloopFwdSm90ILi2EN4cute5tupleIJNS5_1CILi1EEES8_S8_EEENS6_IJNS7_ILi128EEENS7_ILi160EEENS7_ILi192EEEEEELi128ENS_12float_e4m3_tEfNS_4arch4Sm90ELb0ELb1ELb0ELb1ELb0ELb1ELb0ELb1ELb1ELb1ELb1ELb0EEENS1_21CollectiveEpilogueFwdINS6_IJSA_SA_SB_EEES9_NS_10bfloat16_tESG_Li256ELb1ELb1ELb1ELb1EEENS1_36VarlenDynamicPersistentTileSchedulerILi128ELi160ELi256ELi128ELb1ELb1ELb1ELb1ELb0ELb1EEEEEEEEEvNT_6ParamsE --------------------------
	.section	.nv.constant0._ZN7cutlass13device_kernelIN5flash11enable_sm90INS1_16FlashAttnFwdSm90INS1_25CollectiveMainloopFwdSm90ILi2EN4cute5tupleIJNS5_1CILi1EEES8_S8_EEENS6_IJNS7_ILi128EEENS7_ILi160EEENS7_ILi192EEEEEELi128ENS_12float_e4m3_tEfNS_4arch4Sm90ELb0ELb1ELb0ELb1ELb0ELb1ELb0ELb1ELb1ELb1ELb1ELb0EEENS1_21CollectiveEpilogueFwdINS6_IJSA_SA_SB_EEES9_NS_10bfloat16_tESG_Li256ELb1ELb1ELb1ELb1EEENS1_36VarlenDynamicPersistentTileSchedulerILi128ELi160ELi256ELi128ELb1ELb1ELb1ELb1ELb0ELb1EEEEEEEEEvNT_6ParamsE,"a",@progbits
	.sectionflags	@""
	.align	4
.nv.constant0._ZN7cutlass13device_kernelIN5flash11enable_sm90INS1_16FlashAttnFwdSm90INS1_25CollectiveMainloopFwdSm90ILi2EN4cute5tupleIJNS5_1CILi1EEES8_S8_EEENS6_IJNS7_ILi128EEENS7_ILi160EEENS7_ILi192EEEEEELi128ENS_12float_e4m3_tEfNS_4arch4Sm90ELb0ELb1ELb0ELb1ELb0ELb1ELb0ELb1ELb1ELb1ELb1ELb0EEENS1_21CollectiveEpilogueFwdINS6_IJSA_SA_SB_EEES9_NS_10bfloat16_tESG_Li256ELb1ELb1ELb1ELb1EEENS1_36VarlenDynamicPersistentTileSchedulerILi128ELi160ELi256ELi128ELb1ELb1ELb1ELb1ELb0ELb1EEEEEEEEEvNT_6ParamsE:
	.zero		3328


//--------------------- .nv.constant0._ZN7cutlass13device_kernelIN5flash11enable_sm90INS1_16FlashAttnFwdSm90INS1_25CollectiveMainloopFwdSm90ILi2EN4cute5tupleIJNS5_1CILi1EEES8_S8_EEENS6_IJNS7_ILi128EEENS7_ILi160EEENS7_ILi192EEEEEELi128ENS_12float_e4m3_tEfNS_4arch4Sm90ELb1ELb0ELb0ELb0ELb0ELb0ELb0ELb1ELb1ELb1ELb1ELb0EEENS1_21CollectiveEpilogueFwdINS6_IJSA_SA_SB_EEES9_NS_10bfloat16_tESG_Li256ELb0ELb1ELb1ELb1EEENS1_19SingleTileSchedulerILb0ELb1ELb1ELi128EEEEEEEEEvNT_6ParamsE --------------------------
	.section	.nv.constant0._ZN7cutlass13device_kernelIN5flash11enable_sm90INS1_16FlashAttnFwdSm90INS1_25CollectiveMainloopFwdSm90ILi2EN4cute5tupleIJNS5_1CILi1EEES8_S8_EEENS6_IJNS7_ILi128EEENS7_ILi160EEENS7_ILi192EEEEEELi128ENS_12float_e4m3_tEfNS_4arch4Sm90ELb1ELb0ELb0ELb0ELb0ELb0ELb0ELb1ELb1ELb1ELb1ELb0EEENS1_21CollectiveEpilogueFwdINS6_IJSA_SA_SB_EEES9_NS_10bfloat16_tESG_Li256ELb0ELb1ELb1ELb1EEENS1_19SingleTileSchedulerILb0ELb1ELb1ELi128EEEEEEEEEvNT_6ParamsE,"a",@progbits
	.sectionflags	@""
	.align	4
.nv.constant0._ZN7cutlass13device_kernelIN5flash11enable_sm90INS1_16FlashAttnFwdSm90INS1_25CollectiveMainloopFwdSm90ILi2EN4cute5tupleIJNS5_1CILi1EEES8_S8_EEENS6_IJNS7_ILi128EEENS7_ILi160EEENS7_ILi192EEEEEELi128ENS_12float_e4m3_tEfNS_4arch4Sm90ELb1ELb0ELb0ELb0ELb0ELb0ELb0ELb1ELb1ELb1ELb1ELb0EEENS1_21CollectiveEpilogueFwdINS6_IJSA_SA_SB_EEES9_NS_10bfloat16_tESG_Li256ELb0ELb1ELb1ELb1EEENS1_19SingleTileSchedulerILb0ELb1ELb1ELi128EEEEEEEEEvNT_6ParamsE:
	.zero		3200


//--------------------- .nv.constant0._ZN7cutlass13device_kernelIN5flash11enable_sm90INS1_16FlashAttnFwdSm90INS1_25CollectiveMainloopFwdSm90ILi2EN4cute5tupleIJNS5_1CILi1EEES8_S8_EEENS6_IJNS7_ILi128EEENS7_ILi160EEENS7_ILi192EEEEEELi128ENS_12float_e4m3_tEfNS_4arch4Sm90ELb1ELb0ELb0ELb1ELb0ELb0ELb0ELb1ELb1ELb1ELb1ELb0EEENS1_21CollectiveEpilogueFwdINS6_IJSA_SA_SB_EEES9_NS_10bfloat16_tESG_Li256ELb1ELb1ELb1ELb1EEENS1_36VarlenDynamicPersistentTileSchedulerILi128ELi160ELi256ELi128ELb1ELb1ELb1ELb1ELb1ELb1EEEEEEEEEvNT_6ParamsE --------------------------
	.section	.nv.constant0._ZN7cutlass13device_kernelIN5flash11enable_sm90INS1_16FlashAttnFwdSm90INS1_25CollectiveMainloopFwdSm90ILi2EN4cute5tupleIJNS5_1CILi1EEES8_S8_EEENS6_IJNS7_ILi128EEENS7_ILi160EEENS7_ILi192EEEEEELi128ENS_12float_e4m3_tEfNS_4arch4Sm90ELb1ELb0ELb0ELb1ELb0ELb0ELb0ELb1ELb1ELb1ELb1ELb0EEENS1_21CollectiveEpilogueFwdINS6_IJSA_SA_SB_EEES9_NS_10bfloat16_tESG_Li256ELb1ELb1ELb1ELb1EEENS1_36VarlenDynamicPersistentTileSchedulerILi128ELi160ELi256ELi128ELb1ELb1ELb1ELb1ELb1ELb1EEEEEEEEEvNT_6ParamsE,"a",@progbits
	.sectionflags	@""
	.align	4
.nv.constant0._ZN7cutlass13device_kernelIN5flash11enable_sm90INS1_16FlashAttnFwdSm90INS1_25CollectiveMainloopFwdSm90ILi2EN4cute5tupleIJNS5_1CILi1EEES8_S8_EEENS6_IJNS7_ILi128EEENS7_ILi160EEENS7_ILi192EEEEEELi128ENS_12float_e4m3_tEfNS_4arch4Sm90ELb1ELb0ELb0ELb1ELb0ELb0ELb0ELb1ELb1ELb1ELb1ELb0EEENS1_21CollectiveEpilogueFwdINS6_IJSA_SA_SB_EEES9_NS_10bfloat16_tESG_Li256ELb1ELb1ELb1ELb1EEENS1_36VarlenDynamicPersistentTileSchedulerILi128ELi160ELi256ELi128ELb1ELb1ELb1ELb1ELb1ELb1EEEEEEEEEvNT_6ParamsE:
	.zero		3328


//--------------------- .nv.constant0._ZN7cutlass13device_kernelIN5flash11enable_sm90INS1_16FlashAttnFwdSm90INS1_25CollectiveMainloopFwdSm90ILi2EN4cute5tupleIJNS5_1CILi1EEES8_S8_EEENS6_IJNS7_ILi128EEENS7_ILi160EEENS7_ILi192EEEEEELi128ENS_12float_e4m3_tEfNS_4arch4Sm90ELb1ELb0ELb0ELb1ELb0ELb1ELb0ELb1ELb1ELb1ELb1ELb0EEENS1_21CollectiveEpilogueFwdINS6_IJSA_SA_SB_EEES9_NS_10bfloat16_tESG_Li256ELb1ELb1ELb1ELb1EEENS1_36VarlenDynamicPersistentTileSchedulerILi128ELi160ELi256ELi128ELb1ELb1ELb1ELb1ELb1ELb1EEEEEEEEEvNT_6ParamsE --------------------------
	.section	.nv.constant0._ZN7cutlass13device_kernelIN5flash11enable_sm90INS1_16FlashAttnFwdSm90INS1_25CollectiveMainloopFwdSm90ILi2EN4cute5tupleIJNS5_1CILi1EEES8_S8_EEENS6_IJNS7_ILi128EEENS7_ILi160EEENS7_ILi192EEEEEELi128ENS_12float_e4m3_tEfNS_4arch4Sm90ELb1ELb0ELb0ELb1ELb0ELb1ELb0ELb1ELb1ELb1ELb1ELb0EEENS1_21CollectiveEpilogueFwdINS6_IJSA_SA_SB_EEES9_NS_10bfloat16_tESG_Li256ELb1ELb1ELb1ELb1EEENS1_36VarlenDynamicPersistentTileSchedulerILi128ELi160ELi256ELi128ELb1ELb1ELb1ELb1ELb1ELb1EEEEEEEEEvNT_6ParamsE,"a",@progbits
	.sectionflags	@""
	.align	4
.nv.constant0._ZN7cutlass13device_kernelIN5flash11enable_sm90INS1_16FlashAttnFwdSm90INS1_25CollectiveMainloopFwdSm90ILi2EN4cute5tupleIJNS5_1CILi1EEES8_S8_EEENS6_IJNS7_ILi128EEENS7_ILi160EEENS7_ILi192EEEEEELi128ENS_12float_e4m3_tEfNS_4arch4Sm90ELb1ELb0ELb0ELb1ELb0ELb1ELb0ELb1ELb1ELb1ELb1ELb0EEENS1_21CollectiveEpilogueFwdINS6_IJSA_SA_SB_EEES9_NS_10bfloat16_tESG_Li256ELb1ELb1ELb1ELb1EEENS1_36VarlenDynamicPersistentTileSchedulerILi128ELi160ELi256ELi128ELb1ELb1ELb1ELb1ELb1ELb1EEEEEEEEEvNT_6ParamsE:
	.zero		3328


//--------------------- SYMBOLS --------------------------

	.type		.nv.reservedSmem.offset0,@object
	.size		.nv.reservedSmem.offset0,0x4
	.type		__assertfail,@function
